	.target	sm_90a

	.elftype	@"ET_EXEC"


//--------------------- .note.nv.tkinfo           --------------------------
	.section	.note.nv.tkinfo,"",@"SHT_NOTE"
	.sectionflags	@"SHF_NOTE_NV_TKINFO"
	.tkinfo
        /*0018*/ 	.word	0x00000002
        /*0030*/ 	.string	""
        /*0030*/ 	.string	"ptxas"
        /*0030*/ 	.string	"Cuda compilation tools, release 13.0, V13.0.88"
        /*0030*/ 	.string	"Build cuda_13.0.r13.0/compiler.36424714_0"
        /*0030*/ 	.string	"-arch sm_90a -m 64 "



//--------------------- .note.nv.cuinfo           --------------------------
	.section	.note.nv.cuinfo,"",@"SHT_NOTE"
	.sectionflags	@"SHF_NOTE_NV_CUINFO"
        /*0018*/ 	.short	0x0002
        /*001a*/ 	.short	0x005a
        /*001c*/ 	.short	0x0082
	.zero		2


//--------------------- .nv.info                  --------------------------
	.section	.nv.info,"",@"SHT_CUDA_INFO"
	.align	4


	//----- nvinfo : EIATTR_REGCOUNT
	.align		4
        /*0000*/ 	.byte	0x04, 0x2f
        /*0002*/ 	.short	(.L_19 - .L_18)
	.align		4
.L_18:
        /*0004*/ 	.word	index@(_ZN7cutlass13device_kernelIN5flash11enable_sm90INS1_16FlashAttnFwdSm90INS1_25CollectiveMainloopFwdSm90ILi2EN4cute5tupleIJNS5_1CILi1EEES8_S8_EEENS6_IJNS7_ILi128EEENS7_ILi96EEENS7_ILi192EEEEEELi192ENS_10bfloat16_tEfNS_4arch4Sm90ELb1ELb0ELb0ELb1ELb1ELb1ELb0ELb1ELb1ELb1ELb1ELb0EEENS1_21CollectiveEpilogueFwdINS6_IJSA_SC_SB_EEES9_SE_SG_Li256ELb1ELb1ELb1ELb0EEENS1_36VarlenDynamicPersistentTileSchedulerILi128ELi96ELi256ELi128ELb1ELb1ELb1ELb1ELb1ELb1EEEEEEEEEvNT_6ParamsE)
        /*0008*/ 	.word	0x000000a8


	//----- nvinfo : EIATTR_FRAME_SIZE
	.align		4
.L_19:
        /*000c*/ 	.byte	0x04, 0x11
        /*000e*/ 	.short	(.L_21 - .L_20)
	.align		4
.L_20:
        /*0010*/ 	.word	index@(_ZN7cutlass13device_kernelIN5flash11enable_sm90INS1_16FlashAttnFwdSm90INS1_25CollectiveMainloopFwdSm90ILi2EN4cute5tupleIJNS5_1CILi1EEES8_S8_EEENS6_IJNS7_ILi128EEENS7_ILi96EEENS7_ILi192EEEEEELi192ENS_10bfloat16_tEfNS_4arch4Sm90ELb1ELb0ELb0ELb1ELb1ELb1ELb0ELb1ELb1ELb1ELb1ELb0EEENS1_21CollectiveEpilogueFwdINS6_IJSA_SC_SB_EEES9_SE_SG_Li256ELb1ELb1ELb1ELb0EEENS1_36VarlenDynamicPersistentTileSchedulerILi128ELi96ELi256ELi128ELb1ELb1ELb1ELb1ELb1ELb1EEEEEEEEEvNT_6ParamsE)
        /*0014*/ 	.word	0x00000060


	//----- nvinfo : EIATTR_REGCOUNT
	.align		4
.L_21:
        /*0018*/ 	.byte	0x04, 0x2f
        /*001a*/ 	.short	(.L_23 - .L_22)
	.align		4
.L_22:
        /*001c*/ 	.word	index@(_ZN7cutlass13device_kernelIN5flash11enable_sm90INS1_16FlashAttnFwdSm90INS1_25CollectiveMainloopFwdSm90ILi2EN4cute5tupleIJNS5_1CILi1EEES8_S8_EEENS6_IJNS7_ILi128EEENS7_ILi96EEENS7_ILi192EEEEEELi192ENS_10bfloat16_tEfNS_4arch4Sm90ELb1ELb0ELb0ELb1ELb1ELb0ELb0ELb1ELb1ELb1ELb1ELb0EEENS1_21CollectiveEpilogueFwdINS6_IJSA_SC_SB_EEES9_SE_SG_Li256ELb1ELb1ELb1ELb0EEENS1_36VarlenDynamicPersistentTileSchedulerILi128ELi96ELi256ELi128ELb1ELb1ELb1ELb1ELb1ELb1EEEEEEEEEvNT_6ParamsE)
        /*0020*/ 	.word	0x000000a8


	//----- nvinfo : EIATTR_FRAME_SIZE
	.align		4
.L_23:
        /*0024*/ 	.byte	0x04, 0x11
        /*0026*/ 	.short	(.L_25 - .L_24)
	.align		4
.L_24:
        /*0028*/ 	.word	index@(_ZN7cutlass13device_kernelIN5flash11enable_sm90INS1_16FlashAttnFwdSm90INS1_25CollectiveMainloopFwdSm90ILi2EN4cute5tupleIJNS5_1CILi1EEES8_S8_EEENS6_IJNS7_ILi128EEENS7_ILi96EEENS7_ILi192EEEEEELi192ENS_10bfloat16_tEfNS_4arch4Sm90ELb1ELb0ELb0ELb1ELb1ELb0ELb0ELb1ELb1ELb1ELb1ELb0EEENS1_21CollectiveEpilogueFwdINS6_IJSA_SC_SB_EEES9_SE_SG_Li256ELb1ELb1ELb1ELb0EEENS1_36VarlenDynamicPersistentTileSchedulerILi128ELi96ELi256ELi128ELb1ELb1ELb1ELb1ELb1ELb1EEEEEEEEEvNT_6ParamsE)
        /*002c*/ 	.word	0x00000030


	//----- nvinfo : EIATTR_REGCOUNT
	.align		4
.L_25:
        /*0030*/ 	.byte	0x04, 0x2f
        /*0032*/ 	.short	(.L_27 - .L_26)
	.align		4
.L_26:
        /*0034*/ 	.word	index@(_ZN7cutlass13device_kernelIN5flash11enable_sm90INS1_16FlashAttnFwdSm90INS1_25CollectiveMainloopFwdSm90ILi2EN4cute5tupleIJNS5_1CILi1EEES8_S8_EEENS6_IJNS7_ILi128EEENS7_ILi96EEENS7_ILi192EEEEEELi192ENS_10bfloat16_tEfNS_4arch4Sm90ELb1ELb0ELb0ELb0ELb1ELb0ELb0ELb1ELb1ELb1ELb1ELb0EEENS1_21CollectiveEpilogueFwdINS6_IJSA_SC_SB_EEES9_SE_SG_Li256ELb0ELb1ELb1ELb0EEENS1_19SingleTileSchedulerILb0ELb1ELb1ELi128EEEEEEEEEvNT_6ParamsE)
        /*0038*/ 	.word	0x000000a8


	//----- nvinfo : EIATTR_FRAME_SIZE
	.align		4
.L_27:
        /*003c*/ 	.byte	0x04, 0x11
        /*003e*/ 	.short	(.L_29 - .L_28)
	.align		4
.L_28:
        /*0040*/ 	.word	index@(_ZN7cutlass13device_kernelIN5flash11enable_sm90INS1_16FlashAttnFwdSm90INS1_25CollectiveMainloopFwdSm90ILi2EN4cute5tupleIJNS5_1CILi1EEES8_S8_EEENS6_IJNS7_ILi128EEENS7_ILi96EEENS7_ILi192EEEEEELi192ENS_10bfloat16_tEfNS_4arch4Sm90ELb1ELb0ELb0ELb0ELb1ELb0ELb0ELb1ELb1ELb1ELb1ELb0EEENS1_21CollectiveEpilogueFwdINS6_IJSA_SC_SB_EEES9_SE_SG_Li256ELb0ELb1ELb1ELb0EEENS1_19SingleTileSchedulerILb0ELb1ELb1ELi128EEEEEEEEEvNT_6ParamsE)
        /*0044*/ 	.word	0x00000008


	//----- nvinfo : EIATTR_REGCOUNT
	.align		4
.L_29:
        /*0048*/ 	.byte	0x04, 0x2f
        /*004a*/ 	.short	(.L_31 - .L_30)
	.align		4
.L_30:
        /*004c*/ 	.word	index@(_ZN7cutlass13device_kernelIN5flash11enable_sm90INS1_16FlashAttnFwdSm90INS1_25CollectiveMainloopFwdSm90ILi2EN4cute5tupleIJNS5_1CILi1EEES8_S8_EEENS6_IJNS7_ILi128EEENS7_ILi96EEENS7_ILi192EEEEEELi192ENS_10bfloat16_tEfNS_4arch4Sm90ELb0ELb1ELb0ELb1ELb1ELb1ELb0ELb1ELb1ELb1ELb1ELb0EEENS1_21CollectiveEpilogueFwdINS6_IJSA_SC_SB_EEES9_SE_SG_Li256ELb1ELb1ELb1ELb0EEENS1_36VarlenDynamicPersistentTileSchedulerILi128ELi96ELi256ELi128ELb1ELb1ELb1ELb1ELb0ELb1EEEEEEEEEvNT_6ParamsE)
        /*0050*/ 	.word	0x000000a8


	//----- nvinfo : EIATTR_FRAME_SIZE
	.align		4
.L_31:
        /*0054*/ 	.byte	0x04, 0x11
        /*0056*/ 	.short	(.L_33 - .L_32)
	.align		4
.L_32:
        /*0058*/ 	.word	index@(_ZN7cutlass13device_kernelIN5flash11enable_sm90INS1_16FlashAttnFwdSm90INS1_25CollectiveMainloopFwdSm90ILi2EN4cute5tupleIJNS5_1CILi1EEES8_S8_EEENS6_IJNS7_ILi128EEENS7_ILi96EEENS7_ILi192EEEEEELi192ENS_10bfloat16_tEfNS_4arch4Sm90ELb0ELb1ELb0ELb1ELb1ELb1ELb0ELb1ELb1ELb1ELb1ELb0EEENS1_21CollectiveEpilogueFwdINS6_IJSA_SC_SB_EEES9_SE_SG_Li256ELb1ELb1ELb1ELb0EEENS1_36VarlenDynamicPersistentTileSchedulerILi128ELi96ELi256ELi128ELb1ELb1ELb1ELb1ELb0ELb1EEEEEEEEEvNT_6ParamsE)
        /*005c*/ 	.word	0x00000070


	//----- nvinfo : EIATTR_REGCOUNT
	.align		4
.L_33:
        /*0060*/ 	.byte	0x04, 0x2f
        /*0062*/ 	.short	(.L_35 - .L_34)
	.align		4
.L_34:
        /*0064*/ 	.word	index@(_ZN7cutlass13device_kernelIN5flash11enable_sm90INS1_16FlashAttnFwdSm90INS1_25CollectiveMainloopFwdSm90ILi2EN4cute5tupleIJNS5_1CILi1EEES8_S8_EEENS6_IJNS7_ILi128EEENS7_ILi96EEENS7_ILi192EEEEEELi192ENS_10bfloat16_tEfNS_4arch4Sm90ELb0ELb1ELb0ELb1ELb1ELb0ELb0ELb1ELb1ELb1ELb1ELb0EEENS1_21CollectiveEpilogueFwdINS6_IJSA_SC_SB_EEES9_SE_SG_Li256ELb1ELb1ELb1ELb0EEENS1_36VarlenDynamicPersistentTileSchedulerILi128ELi96ELi256ELi128ELb1ELb1ELb1ELb1ELb0ELb1EEEEEEEEEvNT_6ParamsE)
        /*0068*/ 	.word	0x000000a8


	//----- nvinfo : EIATTR_FRAME_SIZE
	.align		4
.L_35:
        /*006c*/ 	.byte	0x04, 0x11
        /*006e*/ 	.short	(.L_37 - .L_36)
	.align		4
.L_36:
        /*0070*/ 	.word	index@(_ZN7cutlass13device_kernelIN5flash11enable_sm90INS1_16FlashAttnFwdSm90INS1_25CollectiveMainloopFwdSm90ILi2EN4cute5tupleIJNS5_1CILi1EEES8_S8_EEENS6_IJNS7_ILi128EEENS7_ILi96EEENS7_ILi192EEEEEELi192ENS_10bfloat16_tEfNS_4arch4Sm90ELb0ELb1ELb0ELb1ELb1ELb0ELb0ELb1ELb1ELb1ELb1ELb0EEENS1_21CollectiveEpilogueFwdINS6_IJSA_SC_SB_EEES9_SE_SG_Li256ELb1ELb1ELb1ELb0EEENS1_36VarlenDynamicPersistentTileSchedulerILi128ELi96ELi256ELi128ELb1ELb1ELb1ELb1ELb0ELb1EEEEEEEEEvNT_6ParamsE)
        /*0074*/ 	.word	0x00000028


	//----- nvinfo : EIATTR_REGCOUNT
	.align		4
.L_37:
        /*0078*/ 	.byte	0x04, 0x2f
        /*007a*/ 	.short	(.L_39 - .L_38)
	.align		4
.L_38:
        /*007c*/ 	.word	index@(_ZN7cutlass13device_kernelIN5flash11enable_sm90INS1_16FlashAttnFwdSm90INS1_25CollectiveMainloopFwdSm90ILi2EN4cute5tupleIJNS5_1CILi1EEES8_S8_EEENS6_IJNS7_ILi128EEENS7_ILi96EEENS7_ILi192EEEEEELi192ENS_10bfloat16_tEfNS_4arch4Sm90ELb0ELb1ELb0ELb0ELb1ELb0ELb0ELb1ELb1ELb1ELb1ELb0EEENS1_21CollectiveEpilogueFwdINS6_IJSA_SC_SB_EEES9_SE_SG_Li256ELb0ELb1ELb1ELb0EEENS1_19SingleTileSchedulerILb0ELb1ELb1ELi128EEEEEEEEEvNT_6ParamsE)
        /*0080*/ 	.word	0x000000a8


	//----- nvinfo : EIATTR_FRAME_SIZE
	.align		4
.L_39:
        /*0084*/ 	.byte	0x04, 0x11
        /*0086*/ 	.short	(.L_41 - .L_40)
	.align		4
.L_40:
        /*0088*/ 	.word	index@(_ZN7cutlass13device_kernelIN5flash11enable_sm90INS1_16FlashAttnFwdSm90INS1_25CollectiveMainloopFwdSm90ILi2EN4cute5tupleIJNS5_1CILi1EEES8_S8_EEENS6_IJNS7_ILi128EEENS7_ILi96EEENS7_ILi192EEEEEELi192ENS_10bfloat16_tEfNS_4arch4Sm90ELb0ELb1ELb0ELb0ELb1ELb0ELb0ELb1ELb1ELb1ELb1ELb0EEENS1_21CollectiveEpilogueFwdINS6_IJSA_SC_SB_EEES9_SE_SG_Li256ELb0ELb1ELb1ELb0EEENS1_19SingleTileSchedulerILb0ELb1ELb1ELi128EEEEEEEEEvNT_6ParamsE)
        /*008c*/ 	.word	0x00000008


	//----- nvinfo : EIATTR_REGCOUNT
	.align		4
.L_41:
        /*0090*/ 	.byte	0x04, 0x2f
        /*0092*/ 	.short	(.L_43 - .L_42)
	.align		4
.L_42:
        /*0094*/ 	.word	index@(_ZN7cutlass13device_kernelIN5flash11enable_sm90INS1_16FlashAttnFwdSm90INS1_25CollectiveMainloopFwdSm90ILi2EN4cute5tupleIJNS5_1CILi1EEES8_S8_EEENS6_IJNS7_ILi128EEENS7_ILi96EEENS7_ILi192EEEEEELi192ENS_10bfloat16_tEfNS_4arch4Sm90ELb0ELb0ELb0ELb1ELb1ELb1ELb0ELb1ELb1ELb1ELb1ELb0EEENS1_21CollectiveEpilogueFwdINS6_IJSA_SC_SB_EEES9_SE_SG_Li256ELb1ELb1ELb1ELb0EEENS1_36VarlenDynamicPersistentTileSchedulerILi128ELi96ELi256ELi128ELb1ELb1ELb1ELb0ELb1ELb1EEEEEEEEEvNT_6ParamsE)
        /*0098*/ 	.word	0x000000a8


	//----- nvinfo : EIATTR_FRAME_SIZE
	.align		4
.L_43:
        /*009c*/ 	.byte	0x04, 0x11
        /*009e*/ 	.short	(.L_45 - .L_44)
	.align		4
.L_44:
        /*00a0*/ 	.word	index@(_ZN7cutlass13device_kernelIN5flash11enable_sm90INS1_16FlashAttnFwdSm90INS1_25CollectiveMainloopFwdSm90ILi2EN4cute5tupleIJNS5_1CILi1EEES8_S8_EEENS6_IJNS7_ILi128EEENS7_ILi96EEENS7_ILi192EEEEEELi192ENS_10bfloat16_tEfNS_4arch4Sm90ELb0ELb0ELb0ELb1ELb1ELb1ELb0ELb1ELb1ELb1ELb1ELb0EEENS1_21CollectiveEpilogueFwdINS6_IJSA_SC_SB_EEES9_SE_SG_Li256ELb1ELb1ELb1ELb0EEENS1_36VarlenDynamicPersistentTileSchedulerILi128ELi96ELi256ELi128ELb1ELb1ELb1ELb0ELb1ELb1EEEEEEEEEvNT_6ParamsE)
        /*00a4*/ 	.word	0x00000120


	//----- nvinfo : EIATTR_REGCOUNT
	.align		4
.L_45:
        /*00a8*/ 	.byte	0x04, 0x2f
        /*00aa*/ 	.short	(.L_47 - .L_46)
	.align		4
.L_46:
        /*00ac*/ 	.word	index@(_ZN7cutlass13device_kernelIN5flash11enable_sm90INS1_16FlashAttnFwdSm90INS1_25CollectiveMainloopFwdSm90ILi2EN4cute5tupleIJNS5_1CILi1EEES8_S8_EEENS6_IJNS7_ILi128EEENS7_ILi96EEENS7_ILi192EEEEEELi192ENS_10bfloat16_tEfNS_4arch4Sm90ELb0ELb0ELb0ELb1ELb1ELb0ELb0ELb1ELb1ELb1ELb1ELb0EEENS1_21CollectiveEpilogueFwdINS6_IJSA_SC_SB_EEES9_SE_SG_Li256ELb1ELb1ELb1ELb0EEENS1_36VarlenDynamicPersistentTileSchedulerILi128ELi96ELi256ELi128ELb1ELb1ELb1ELb0ELb1ELb1EEEEEEEEEvNT_6ParamsE)
        /*00b0*/ 	.word	0x000000a8


	//----- nvinfo : EIATTR_FRAME_SIZE
	.align		4
.L_47:
        /*00b4*/ 	.byte	0x04, 0x11
        /*00b6*/ 	.short	(.L_49 - .L_48)
	.align		4
.L_48:
        /*00b8*/ 	.word	index@(_ZN7cutlass13device_kernelIN5flash11enable_sm90INS1_16FlashAttnFwdSm90INS1_25CollectiveMainloopFwdSm90ILi2EN4cute5tupleIJNS5_1CILi1EEES8_S8_EEENS6_IJNS7_ILi128EEENS7_ILi96EEENS7_ILi192EEEEEELi192ENS_10bfloat16_tEfNS_4arch4Sm90ELb0ELb0ELb0ELb1ELb1ELb0ELb0ELb1ELb1ELb1ELb1ELb0EEENS1_21CollectiveEpilogueFwdINS6_IJSA_SC_SB_EEES9_SE_SG_Li256ELb1ELb1ELb1ELb0EEENS1_36VarlenDynamicPersistentTileSchedulerILi128ELi96ELi256ELi128ELb1ELb1ELb1ELb0ELb1ELb1EEEEEEEEEvNT_6ParamsE)
        /*00bc*/ 	.word	0x00000030


	//----- nvinfo : EIATTR_REGCOUNT
	.align		4
.L_49:
        /*00c0*/ 	.byte	0x04, 0x2f
        /*00c2*/ 	.short	(.L_51 - .L_50)
	.align		4
.L_50:
        /*00c4*/ 	.word	index@(_ZN7cutlass13device_kernelIN5flash11enable_sm90INS1_16FlashAttnFwdSm90INS1_25CollectiveMainloopFwdSm90ILi2EN4cute5tupleIJNS5_1CILi1EEES8_S8_EEENS6_IJNS7_ILi128EEENS7_ILi96EEENS7_ILi192EEEEEELi192ENS_10bfloat16_tEfNS_4arch4Sm90ELb0ELb0ELb0ELb0ELb1ELb0ELb0ELb1ELb1ELb1ELb1ELb0EEENS1_21CollectiveEpilogueFwdINS6_IJSA_SC_SB_EEES9_SE_SG_Li256ELb0ELb1ELb1ELb0EEENS1_19SingleTileSchedulerILb0ELb1ELb1ELi128EEEEEEEEEvNT_6ParamsE)
        /*00c8*/ 	.word	0x000000a8


	//----- nvinfo : EIATTR_FRAME_SIZE
	.align		4
.L_51:
        /*00cc*/ 	.byte	0x04, 0x11
        /*00ce*/ 	.short	(.L_53 - .L_52)
	.align		4
.L_52:
        /*00d0*/ 	.word	index@(_ZN7cutlass13device_kernelIN5flash11enable_sm90INS1_16FlashAttnFwdSm90INS1_25CollectiveMainloopFwdSm90ILi2EN4cute5tupleIJNS5_1CILi1EEES8_S8_EEENS6_IJNS7_ILi128EEENS7_ILi96EEENS7_ILi192EEEEEELi192ENS_10bfloat16_tEfNS_4arch4Sm90ELb0ELb0ELb0ELb0ELb1ELb0ELb0ELb1ELb1ELb1ELb1ELb0EEENS1_21CollectiveEpilogueFwdINS6_IJSA_SC_SB_EEES9_SE_SG_Li256ELb0ELb1ELb1ELb0EEENS1_19SingleTileSchedulerILb0ELb1ELb1ELi128EEEEEEEEEvNT_6ParamsE)
        /*00d4*/ 	.word	0x00000008


	//----- nvinfo : EIATTR_MIN_STACK_SIZE
	.align		4
.L_53:
        /*00d8*/ 	.byte	0x04, 0x12
        /*00da*/ 	.short	(.L_55 - .L_54)
	.align		4
.L_54:
        /*00dc*/ 	.word	index@(_ZN7cutlass13device_kernelIN5flash11enable_sm90INS1_16FlashAttnFwdSm90INS1_25CollectiveMainloopFwdSm90ILi2EN4cute5tupleIJNS5_1CILi1EEES8_S8_EEENS6_IJNS7_ILi128EEENS7_ILi96EEENS7_ILi192EEEEEELi192ENS_10bfloat16_tEfNS_4arch4Sm90ELb0ELb0ELb0ELb0ELb1ELb0ELb0ELb1ELb1ELb1ELb1ELb0EEENS1_21CollectiveEpilogueFwdINS6_IJSA_SC_SB_EEES9_SE_SG_Li256ELb0ELb1ELb1ELb0EEENS1_19SingleTileSchedulerILb0ELb1ELb1ELi128EEEEEEEEEvNT_6ParamsE)
        /*00e0*/ 	.word	0x00000008


	//----- nvinfo : EIATTR_MIN_STACK_SIZE
	.align		4
.L_55:
        /*00e4*/ 	.byte	0x04, 0x12
        /*00e6*/ 	.short	(.L_57 - .L_56)
	.align		4
.L_56:
        /*00e8*/ 	.word	index@(_ZN7cutlass13device_kernelIN5flash11enable_sm90INS1_16FlashAttnFwdSm90INS1_25CollectiveMainloopFwdSm90ILi2EN4cute5tupleIJNS5_1CILi1EEES8_S8_EEENS6_IJNS7_ILi128EEENS7_ILi96EEENS7_ILi192EEEEEELi192ENS_10bfloat16_tEfNS_4arch4Sm90ELb0ELb0ELb0ELb1ELb1ELb0ELb0ELb1ELb1ELb1ELb1ELb0EEENS1_21CollectiveEpilogueFwdINS6_IJSA_SC_SB_EEES9_SE_SG_Li256ELb1ELb1ELb1ELb0EEENS1_36VarlenDynamicPersistentTileSchedulerILi128ELi96ELi256ELi128ELb1ELb1ELb1ELb0ELb1ELb1EEEEEEEEEvNT_6ParamsE)
        /*00ec*/ 	.word	0x00000030


	//----- nvinfo : EIATTR_MIN_STACK_SIZE
	.align		4
.L_57:
        /*00f0*/ 	.byte	0x04, 0x12
        /*00f2*/ 	.short	(.L_59 - .L_58)
	.align		4
.L_58:
        /*00f4*/ 	.word	index@(_ZN7cutlass13device_kernelIN5flash11enable_sm90INS1_16FlashAttnFwdSm90INS1_25CollectiveMainloopFwdSm90ILi2EN4cute5tupleIJNS5_1CILi1EEES8_S8_EEENS6_IJNS7_ILi128EEENS7_ILi96EEENS7_ILi192EEEEEELi192ENS_10bfloat16_tEfNS_4arch4Sm90ELb0ELb0ELb0ELb1ELb1ELb1ELb0ELb1ELb1ELb1ELb1ELb0EEENS1_21CollectiveEpilogueFwdINS6_IJSA_SC_SB_EEES9_SE_SG_Li256ELb1ELb1ELb1ELb0EEENS1_36VarlenDynamicPersistentTileSchedulerILi128ELi96ELi256ELi128ELb1ELb1ELb1ELb0ELb1ELb1EEEEEEEEEvNT_6ParamsE)
        /*00f8*/ 	.word	0x00000120


	//----- nvinfo : EIATTR_MIN_STACK_SIZE
	.align		4
.L_59:
        /*00fc*/ 	.byte	0x04, 0x12
        /*00fe*/ 	.short	(.L_61 - .L_60)
	.align		4
.L_60:
        /*0100*/ 	.word	index@(_ZN7cutlass13device_kernelIN5flash11enable_sm90INS1_16FlashAttnFwdSm90INS1_25CollectiveMainloopFwdSm90ILi2EN4cute5tupleIJNS5_1CILi1EEES8_S8_EEENS6_IJNS7_ILi128EEENS7_ILi96EEENS7_ILi192EEEEEELi192ENS_10bfloat16_tEfNS_4arch4Sm90ELb0ELb1ELb0ELb0ELb1ELb0ELb0ELb1ELb1ELb1ELb1ELb0EEENS1_21CollectiveEpilogueFwdINS6_IJSA_SC_SB_EEES9_SE_SG_Li256ELb0ELb1ELb1ELb0EEENS1_19SingleTileSchedulerILb0ELb1ELb1ELi128EEEEEEEEEvNT_6ParamsE)
        /*0104*/ 	.word	0x00000008


	//----- nvinfo : EIATTR_MIN_STACK_SIZE
	.align		4
.L_61:
        /*0108*/ 	.byte	0x04, 0x12
        /*010a*/ 	.short	(.L_63 - .L_62)
	.align		4
.L_62:
        /*010c*/ 	.word	index@(_ZN7cutlass13device_kernelIN5flash11enable_sm90INS1_16FlashAttnFwdSm90INS1_25CollectiveMainloopFwdSm90ILi2EN4cute5tupleIJNS5_1CILi1EEES8_S8_EEENS6_IJNS7_ILi128EEENS7_ILi96EEENS7_ILi192EEEEEELi192ENS_10bfloat16_tEfNS_4arch4Sm90ELb0ELb1ELb0ELb1ELb1ELb0ELb0ELb1ELb1ELb1ELb1ELb0EEENS1_21CollectiveEpilogueFwdINS6_IJSA_SC_SB_EEES9_SE_SG_Li256ELb1ELb1ELb1ELb0EEENS1_36VarlenDynamicPersistentTileSchedulerILi128ELi96ELi256ELi128ELb1ELb1ELb1ELb1ELb0ELb1EEEEEEEEEvNT_6ParamsE)
        /*0110*/ 	.word	0x00000028


	//----- nvinfo : EIATTR_MIN_STACK_SIZE
	.align		4
.L_63:
        /*0114*/ 	.byte	0x04, 0x12
        /*0116*/ 	.short	(.L_65 - .L_64)
	.align		4
.L_64:
        /*0118*/ 	.word	index@(_ZN7cutlass13device_kernelIN5flash11enable_sm90INS1_16FlashAttnFwdSm90INS1_25CollectiveMainloopFwdSm90ILi2EN4cute5tupleIJNS5_1CILi1EEES8_S8_EEENS6_IJNS7_ILi128EEENS7_ILi96EEENS7_ILi192EEEEEELi192ENS_10bfloat16_tEfNS_4arch4Sm90ELb0ELb1ELb0ELb1ELb1ELb1ELb0ELb1ELb1ELb1ELb1ELb0EEENS1_21CollectiveEpilogueFwdINS6_IJSA_SC_SB_EEES9_SE_SG_Li256ELb1ELb1ELb1ELb0EEENS1_36VarlenDynamicPersistentTileSchedulerILi128ELi96ELi256ELi128ELb1ELb1ELb1ELb1ELb0ELb1EEEEEEEEEvNT_6ParamsE)
        /*011c*/ 	.word	0x00000070


	//----- nvinfo : EIATTR_MIN_STACK_SIZE
	.align		4
.L_65:
        /*0120*/ 	.byte	0x04, 0x12
        /*0122*/ 	.short	(.L_67 - .L_66)
	.align		4
.L_66:
        /*0124*/ 	.word	index@(_ZN7cutlass13device_kernelIN5flash11enable_sm90INS1_16FlashAttnFwdSm90INS1_25CollectiveMainloopFwdSm90ILi2EN4cute5tupleIJNS5_1CILi1EEES8_S8_EEENS6_IJNS7_ILi128EEENS7_ILi96EEENS7_ILi192EEEEEELi192ENS_10bfloat16_tEfNS_4arch4Sm90ELb1ELb0ELb0ELb0ELb1ELb0ELb0ELb1ELb1ELb1ELb1ELb0EEENS1_21CollectiveEpilogueFwdINS6_IJSA_SC_SB_EEES9_SE_SG_Li256ELb0ELb1ELb1ELb0EEENS1_19SingleTileSchedulerILb0ELb1ELb1ELi128EEEEEEEEEvNT_6ParamsE)
        /*0128*/ 	.word	0x00000008


	//----- nvinfo : EIATTR_MIN_STACK_SIZE
	.align		4
.L_67:
        /*012c*/ 	.byte	0x04, 0x12
        /*012e*/ 	.short	(.L_69 - .L_68)
	.align		4
.L_68:
        /*0130*/ 	.word	index@(_ZN7cutlass13device_kernelIN5flash11enable_sm90INS1_16FlashAttnFwdSm90INS1_25CollectiveMainloopFwdSm90ILi2EN4cute5tupleIJNS5_1CILi1EEES8_S8_EEENS6_IJNS7_ILi128EEENS7_ILi96EEENS7_ILi192EEEEEELi192ENS_10bfloat16_tEfNS_4arch4Sm90ELb1ELb0ELb0ELb1ELb1ELb0ELb0ELb1ELb1ELb1ELb1ELb0EEENS1_21CollectiveEpilogueFwdINS6_IJSA_SC_SB_EEES9_SE_SG_Li256ELb1ELb1ELb1ELb0EEENS1_36VarlenDynamicPersistentTileSchedulerILi128ELi96ELi256ELi128ELb1ELb1ELb1ELb1ELb1ELb1EEEEEEEEEvNT_6ParamsE)
        /*0134*/ 	.word	0x00000030


	//----- nvinfo : EIATTR_MIN_STACK_SIZE
	.align		4
.L_69:
        /*0138*/ 	.byte	0x04, 0x12
        /*013a*/ 	.short	(.L_71 - .L_70)
	.align		4
.L_70:
        /*013c*/ 	.word	index@(_ZN7cutlass13device_kernelIN5flash11enable_sm90INS1_16FlashAttnFwdSm90INS1_25CollectiveMainloopFwdSm90ILi2EN4cute5tupleIJNS5_1CILi1EEES8_S8_EEENS6_IJNS7_ILi128EEENS7_ILi96EEENS7_ILi192EEEEEELi192ENS_10bfloat16_tEfNS_4arch4Sm90ELb1ELb0ELb0ELb1ELb1ELb1ELb0ELb1ELb1ELb1ELb1ELb0EEENS1_21CollectiveEpilogueFwdINS6_IJSA_SC_SB_EEES9_SE_SG_Li256ELb1ELb1ELb1ELb0EEENS1_36VarlenDynamicPersistentTileSchedulerILi128ELi96ELi256ELi128ELb1ELb1ELb1ELb1ELb1ELb1EEEEEEEEEvNT_6ParamsE)
        /*0140*/ 	.word	0x00000060
.L_71:


//--------------------- .nv.compat                --------------------------
	.section	.nv.compat,"",@"SHT_CUDA_COMPAT_INFO"
	.align	4
        /*0000*/ 	.byte	0x02, 0x09, 0x01, 0x00, 0x02, 0x02, 0x04, 0x00, 0x02, 0x05, 0x05, 0x00, 0x03, 0x07, 0x01, 0x01
        /*0010*/ 	.byte	0x02, 0x03, 0x01, 0x00, 0x02, 0x06, 0x01, 0x00, 0x04, 0x0b, 0x08, 0x00, 0x00, 0x00, 0x00, 0x00
        /*0020*/ 	.byte	0x00, 0x00, 0x00, 0x00


//--------------------- .nv.info._ZN7cutlass13device_kernelIN5flash11enable_sm90INS1_16FlashAttnFwdSm90INS1_25CollectiveMainloopFwdSm90ILi2EN4cute5tupleIJNS5_1CILi1EEES8_S8_EEENS6_IJNS7_ILi128EEENS7_ILi96EEENS7_ILi192EEEEEELi192ENS_10bfloat16_tEfNS_4arch4Sm90ELb0ELb0ELb0ELb0ELb1ELb0ELb0ELb1ELb1ELb1ELb1ELb0EEENS1_21CollectiveEpilogueFwdINS6_IJSA_SC_SB_EEES9_SE_SG_Li256ELb0ELb1ELb1ELb0EEENS1_19SingleTileSchedulerILb0ELb1ELb1ELi128EEEEEEEEEvNT_6ParamsE --------------------------
	.section	.nv.info._ZN7cutlass13device_kernelIN5flash11enable_sm90INS1_16FlashAttnFwdSm90INS1_25CollectiveMainloopFwdSm90ILi2EN4cute5tupleIJNS5_1CILi1EEES8_S8_EEENS6_IJNS7_ILi128EEENS7_ILi96EEENS7_ILi192EEEEEELi192ENS_10bfloat16_tEfNS_4arch4Sm90ELb0ELb0ELb0ELb0ELb1ELb0ELb0ELb1ELb1ELb1ELb1ELb0EEENS1_21CollectiveEpilogueFwdINS6_IJSA_SC_SB_EEES9_SE_SG_Li256ELb0ELb1ELb1ELb0EEENS1_19SingleTileSchedulerILb0ELb1ELb1ELi128EEEEEEEEEvNT_6ParamsE,"",@"SHT_CUDA_INFO"
	.sectionflags	@""
	.align	4


	//----- nvinfo : EIATTR_CUDA_API_VERSION
	.align		4
        /*0000*/ 	.byte	0x04, 0x37
        /*0002*/ 	.short	(.L_73 - .L_72)
.L_72:
        /*0004*/ 	.word	0x00000082


	//----- nvinfo : EIATTR_KPARAM_INFO
	.align		4
.L_73:
        /*0008*/ 	.byte	0x04, 0x17
        /*000a*/ 	.short	(.L_75 - .L_74)
.L_74:
        /*000c*/ 	.word	0x00000000
        /*0010*/ 	.short	0x0000
        /*0012*/ 	.short	0x0070
        /*0014*/ 	.byte	0x00, 0xf0, 0x01, 0x28


	//----- nvinfo : EIATTR_SPARSE_MMA_MASK
	.align		4
.L_75:
        /*0018*/ 	.byte	0x03, 0x50
        /*001a*/ 	.short	0x0000


	//----- nvinfo : EIATTR_MAXREG_COUNT
	.align		4
        /*001c*/ 	.byte	0x03, 0x1b
        /*001e*/ 	.short	0x00a8


	//----- nvinfo : EIATTR_NUM_BARRIERS
	.align		4
        /*0020*/ 	.byte	0x02, 0x4c
        /*0022*/ 	.byte	0x09
	.zero		1


	//----- nvinfo : EIATTR_EXTERNS
	.align		4
        /*0024*/ 	.byte	0x04, 0x0f
        /*0026*/ 	.short	(.L_77 - .L_76)


	//   ....[0]....
	.align		4
.L_76:
        /*0028*/ 	.word	index@(__assertfail)


	//----- nvinfo : EIATTR_ANNOTATIONS
	.align		4
.L_77:
        /*002c*/ 	.byte	0x04, 0x55
        /*002e*/ 	.short	(.L_79 - .L_78)


	//   ....[0]....
.L_78:
        /*0030*/ 	.word	0x00000001
        /*0034*/ 	.byte	0xb0, 0x08, 0x00, 0x00, 0x01, 0x00, 0x00, 0x00, 0x50, 0x13, 0x00, 0x00, 0x01, 0x00, 0x00, 0x00
        /*0044*/ 	.byte	0xd0, 0x91, 0x00, 0x00, 0x01, 0x00, 0x00, 0x00, 0x30, 0x92, 0x00, 0x00, 0x01, 0x00, 0x00, 0x00
        /*0054*/ 	.byte	0x80, 0xa8, 0x00, 0x00, 0x01, 0x00, 0x00, 0x00, 0xd0, 0xbf, 0x00, 0x00


	//----- nvinfo : EIATTR_MERCURY_ISA_VERSION
	.align		4
.L_79:
        /*0060*/ 	.byte	0x03, 0x5f
        /*0062*/ 	.short	0x0101


	//----- nvinfo : EIATTR_INT_WARP_WIDE_INSTR_OFFSETS
	.align		4
        /*0064*/ 	.byte	0x04, 0x31
        /*0066*/ 	.short	(.L_81 - .L_80)


	//   ....[0]....
.L_80:
        /*0068*/ 	.word	0x000000c0


	//   ....[1]....
        /*006c*/ 	.word	0x000000d0


	//   ....[2]....
        /*0070*/ 	.word	0x00000170


	//----- nvinfo : EIATTR_COOP_GROUP_MASK_REGIDS
	.align		4
.L_81:
        /*0074*/ 	.byte	0x04, 0x29
        /*0076*/ 	.short	(.L_83 - .L_82)


	//   ....[0]....
.L_82:
        /*0078*/ 	.word	0xffffffff


	//   ....[1]....
        /*007c*/ 	.word	0xffffffff


	//   ....[2]....
        /*0080*/ 	.word	0xffffffff


	//   ....[3]....
        /*0084*/ 	.word	0xffffffff


	//   ....[4]....
        /*0088*/ 	.word	0xffffffff


	//   ....[5]....
        /*008c*/ 	.word	0xffffffff


	//   ....[6]....
        /*0090*/ 	.word	0xffffffff


	//   ....[7]....
        /*0094*/ 	.word	0xffffffff


	//   ....[8]....
        /*0098*/ 	.word	0xffffffff


	//   ....[9]....
        /*009c*/ 	.word	0xffffffff


	//   ....[10]....
        /*00a0*/ 	.word	0xffffffff


	//   ....[11]....
        /*00a4*/ 	.word	0xffffffff


	//   ....[12]....
        /*00a8*/ 	.word	0xffffffff


	//   ....[13]....
        /*00ac*/ 	.word	0xffffffff


	//   ....[14]....
        /*00b0*/ 	.word	0xffffffff


	//   ....[15]....
        /*00b4*/ 	.word	0xffffffff


	//   ....[16]....
        /*00b8*/ 	.word	0xffffffff


	//   ....[17]....
        /*00bc*/ 	.word	0xffffffff


	//   ....[18]....
        /*00c0*/ 	.word	0xffffffff


	//   ....[19]....
        /*00c4*/ 	.word	0xffffffff


	//   ....[20]....
        /*00c8*/ 	.word	0xffffffff


	//   ....[21]....
        /*00cc*/ 	.word	0xffffffff


	//   ....[22]....
        /*00d0*/ 	.word	0xffffffff


	//   ....[23]....
        /*00d4*/ 	.word	0xffffffff


	//   ....[24]....
        /*00d8*/ 	.word	0xffffffff


	//   ....[25]....
        /*00dc*/ 	.word	0xffffffff


	//   ....[26]....
        /*00e0*/ 	.word	0xffffffff


	//   ....[27]....
        /*00e4*/ 	.word	0xffffffff


	//   ....[28]....
        /*00e8*/ 	.word	0xffffffff


	//   ....[29]....
        /*00ec*/ 	.word	0xffffffff


	//   ....[30]....
        /*00f0*/ 	.word	0xffffffff


	//   ....[31]....
        /*00f4*/ 	.word	0xffffffff


	//   ....[32]....
        /*00f8*/ 	.word	0xffffffff


	//   ....[33]....
        /*00fc*/ 	.word	0xffffffff


	//   ....[34]....
        /*0100*/ 	.word	0xffffffff


	//   ....[35]....
        /*0104*/ 	.word	0xffffffff


	//   ....[36]....
        /*0108*/ 	.word	0xffffffff


	//   ....[37]....
        /*010c*/ 	.word	0xffffffff


	//   ....[38]....
        /*0110*/ 	.word	0xffffffff


	//   ....[39]....
        /*0114*/ 	.word	0xffffffff


	//   ....[40]....
        /*0118*/ 	.word	0xffffffff


	//   ....[41]....
        /*011c*/ 	.word	0xffffffff


	//   ....[42]....
        /*0120*/ 	.word	0xffffffff


	//   ....[43]....
        /*0124*/ 	.word	0xffffffff


	//   ....[44]....
        /*0128*/ 	.word	0xffffffff


	//   ....[45]....
        /*012c*/ 	.word	0xffffffff


	//   ....[46]....
        /*0130*/ 	.word	0xffffffff


	//   ....[47]....
        /*0134*/ 	.word	0xffffffff


	//   ....[48]....
        /*0138*/ 	.word	0xffffffff


	//   ....[49]....
        /*013c*/ 	.word	0xffffffff


	//   ....[50]....
        /*0140*/ 	.word	0xffffffff


	//   ....[51]....
        /*0144*/ 	.word	0xffffffff


	//   ....[52]....
        /*0148*/ 	.word	0xffffffff


	//   ....[53]....
        /*014c*/ 	.word	0xffffffff


	//   ....[54]....
        /*0150*/ 	.word	0xffffffff


	//   ....[55]....
        /*0154*/ 	.word	0xffffffff


	//   ....[56]....
        /*0158*/ 	.word	0xffffffff


	//   ....[57]....
        /*015c*/ 	.word	0xffffffff


	//   ....[58]....
        /*0160*/ 	.word	0xffffffff


	//   ....[59]....
        /*0164*/ 	.word	0xffffffff


	//   ....[60]....
        /*0168*/ 	.word	0xffffffff


	//   ....[61]....
        /*016c*/ 	.word	0xffffffff


	//   ....[62]....
        /*0170*/ 	.word	0xffffffff


	//   ....[63]....
        /*0174*/ 	.word	0xffffffff


	//   ....[64]....
        /*0178*/ 	.word	0xffffffff


	//   ....[65]....
        /*017c*/ 	.word	0xffffffff


	//   ....[66]....
        /*0180*/ 	.word	0xffffffff


	//   ....[67]....
        /*0184*/ 	.word	0xffffffff


	//   ....[68]....
        /*0188*/ 	.word	0xffffffff


	//   ....[69]....
        /*018c*/ 	.word	0xffffffff


	//   ....[70]....
        /*0190*/ 	.word	0xffffffff


	//   ....[71]....
        /*0194*/ 	.word	0xffffffff


	//   ....[72]....
        /*0198*/ 	.word	0xffffffff


	//   ....[73]....
        /*019c*/ 	.word	0xffffffff


	//   ....[74]....
        /*01a0*/ 	.word	0xffffffff


	//   ....[75]....
        /*01a4*/ 	.word	0xffffffff


	//   ....[76]....
        /*01a8*/ 	.word	0xffffffff


	//   ....[77]....
        /*01ac*/ 	.word	0xffffffff


	//   ....[78]....
        /*01b0*/ 	.word	0xffffffff


	//   ....[79]....
        /*01b4*/ 	.word	0xffffffff


	//   ....[80]....
        /*01b8*/ 	.word	0xffffffff


	//   ....[81]....
        /*01bc*/ 	.word	0xffffffff


	//   ....[82]....
        /*01c0*/ 	.word	0xffffffff


	//   ....[83]....
        /*01c4*/ 	.word	0xffffffff


	//   ....[84]....
        /*01c8*/ 	.word	0xffffffff


	//   ....[85]....
        /*01cc*/ 	.word	0xffffffff


	//   ....[86]....
        /*01d0*/ 	.word	0xffffffff


	//   ....[87]....
        /*01d4*/ 	.word	0xffffffff


	//   ....[88]....
        /*01d8*/ 	.word	0xffffffff


	//   ....[89]....
        /*01dc*/ 	.word	0xffffffff


	//   ....[90]....
        /*01e0*/ 	.word	0xffffffff


	//   ....[91]....
        /*01e4*/ 	.word	0xffffffff


	//   ....[92]....
        /*01e8*/ 	.word	0xffffffff


	//   ....[93]....
        /*01ec*/ 	.word	0x0500000f


	//   ....[94]....
        /*01f0*/ 	.word	0x0500000f


	//   ....[95]....
        /*01f4*/ 	.word	0x0500000f


	//   ....[96]....
        /*01f8*/ 	.word	0x0500000f


	//   ....[97]....
        /*01fc*/ 	.word	0x0500000f


	//   ....[98]....
        /*0200*/ 	.word	0x0500000f


	//   ....[99]....
        /*0204*/ 	.word	0x0500000f


	//   ....[100]....
        /*0208*/ 	.word	0x0500000f


	//   ....[101]....
        /*020c*/ 	.word	0x0500000f


	//   ....[102]....
        /*0210*/ 	.word	0x0500000f


	//   ....[103]....
        /*0214*/ 	.word	0x0500000f


	//   ....[104]....
        /*0218*/ 	.word	0x0500000f


	//   ....[105]....
        /*021c*/ 	.word	0x0500000f


	//   ....[106]....
        /*0220*/ 	.word	0x0500000f


	//   ....[107]....
        /*0224*/ 	.word	0x0500000f


	//   ....[108]....
        /*0228*/ 	.word	0x0500000f


	//   ....[109]....
        /*022c*/ 	.word	0x0500000f


	//   ....[110]....
        /*0230*/ 	.word	0x0500000f


	//   ....[111]....
        /*0234*/ 	.word	0x0500000f


	//   ....[112]....
        /*0238*/ 	.word	0x0500000f


	//   ....[113]....
        /*023c*/ 	.word	0x0500000f


	//   ....[114]....
        /*0240*/ 	.word	0x0500000f


	//   ....[115]....
        /*0244*/ 	.word	0x0500000f


	//   ....[116]....
        /*0248*/ 	.word	0x0500000f


	//   ....[117]....
        /*024c*/ 	.word	0x0500000f


	//   ....[118]....
        /*0250*/ 	.word	0x0500000f


	//   ....[119]....
        /*0254*/ 	.word	0x0500000f


	//   ....[120]....
        /*0258*/ 	.word	0x0500000f


	//   ....[121]....
        /*025c*/ 	.word	0x0500000f


	//   ....[122]....
        /*0260*/ 	.word	0x0500000f


	//   ....[123]....
        /*0264*/ 	.word	0x0500000f


	//   ....[124]....
        /*0268*/ 	.word	0x0500000f


	//   ....[125]....
        /*026c*/ 	.word	0x0500000f


	//   ....[126]....
        /*0270*/ 	.word	0x0500000f


	//   ....[127]....
        /*0274*/ 	.word	0x0500000f


	//   ....[128]....
        /*0278*/ 	.word	0x0500000f


	//   ....[129]....
        /*027c*/ 	.word	0x0500000f


	//   ....[130]....
        /*0280*/ 	.word	0x0500000f


	//   ....[131]....
        /*0284*/ 	.word	0x0500000f


	//   ....[132]....
        /*0288*/ 	.word	0x0500000f


	//   ....[133]....
        /*028c*/ 	.word	0x0500000f


	//   ....[134]....
        /*0290*/ 	.word	0x0500000f


	//   ....[135]....
        /*0294*/ 	.word	0x0500000f


	//   ....[136]....
        /*0298*/ 	.word	0x0500000f


	//   ....[137]....
        /*029c*/ 	.word	0x0500000f


	//   ....[138]....
        /*02a0*/ 	.word	0x0500000f


	//   ....[139]....
        /*02a4*/ 	.word	0x0500000f


	//   ....[140]....
        /*02a8*/ 	.word	0x0500000f


	//   ....[141]....
        /*02ac*/ 	.word	0x0500000f


	//   ....[142]....
        /*02b0*/ 	.word	0x0500000f


	//   ....[143]....
        /*02b4*/ 	.word	0x0500000f


	//   ....[144]....
        /*02b8*/ 	.word	0x0500000f


	//   ....[145]....
        /*02bc*/ 	.word	0x0500000f


	//   ....[146]....
        /*02c0*/ 	.word	0x0500000f


	//   ....[147]....
        /*02c4*/ 	.word	0x0500000f


	//   ....[148]....
        /*02c8*/ 	.word	0x0500000f


	//   ....[149]....
        /*02cc*/ 	.word	0x0500000f


	//   ....[150]....
        /*02d0*/ 	.word	0x0500000f


	//   ....[151]....
        /*02d4*/ 	.word	0x0500000f


	//   ....[152]....
        /*02d8*/ 	.word	0x0500000f


	//   ....[153]....
        /*02dc*/ 	.word	0x0500000f


	//   ....[154]....
        /*02e0*/ 	.word	0x0500000f


	//   ....[155]....
        /*02e4*/ 	.word	0x0500000f


	//   ....[156]....
        /*02e8*/ 	.word	0x0500000f


	//   ....[157]....
        /*02ec*/ 	.word	0x0500000f


	//   ....[158]....
        /*02f0*/ 	.word	0x0500000f


	//----- nvinfo : EIATTR_COOP_GROUP_INSTR_OFFSETS
	.align		4
.L_83:
        /*02f4*/ 	.byte	0x04, 0x28
        /*02f6*/ 	.short	(.L_85 - .L_84)


	//   ....[0]....
.L_84:
        /*02f8*/ 	.word	0x00000070


	//   ....[1]....
        /*02fc*/ 	.word	0x000000b0


	//   ....[2]....
        /*0300*/ 	.word	0x000002d0


	//   ....[3]....
        /*0304*/ 	.word	0x00000430


	//   ....[4]....
        /*0308*/ 	.word	0x00000550


	//   ....[5]....
        /*030c*/ 	.word	0x000006b0


	//   ....[6]....
        /*0310*/ 	.word	0x00001150


	//   ....[7]....
        /*0314*/ 	.word	0x00002460


	//   ....[8]....
        /*0318*/ 	.word	0x000024f0


	//   ....[9]....
        /*031c*/ 	.word	0x00002a00


	//   ....[10]....
        /*0320*/ 	.word	0x00002aa0


	//   ....[11]....
        /*0324*/ 	.word	0x000049c0


	//   ....[12]....
        /*0328*/ 	.word	0x000049d0


	//   ....[13]....
        /*032c*/ 	.word	0x00004a00


	//   ....[14]....
        /*0330*/ 	.word	0x00004a10


	//   ....[15]....
        /*0334*/ 	.word	0x00005d40


	//   ....[16]....
        /*0338*/ 	.word	0x00005d60


	//   ....[17]....
        /*033c*/ 	.word	0x00005e00


	//   ....[18]....
        /*0340*/ 	.word	0x00005e10


	//   ....[19]....
        /*0344*/ 	.word	0x00006eb0


	//   ....[20]....
        /*0348*/ 	.word	0x00006f00


	//   ....[21]....
        /*034c*/ 	.word	0x00006f40


	//   ....[22]....
        /*0350*/ 	.word	0x00006f80


	//   ....[23]....
        /*0354*/ 	.word	0x00006fc0


	//   ....[24]....
        /*0358*/ 	.word	0x00006fe0


	//   ....[25]....
        /*035c*/ 	.word	0x00007950


	//   ....[26]....
        /*0360*/ 	.word	0x00007960


	//   ....[27]....
        /*0364*/ 	.word	0x000086a0


	//   ....[28]....
        /*0368*/ 	.word	0x00009890


	//   ....[29]....
        /*036c*/ 	.word	0x000098b0


	//   ....[30]....
        /*0370*/ 	.word	0x000098c0


	//   ....[31]....
        /*0374*/ 	.word	0x000098d0


	//   ....[32]....
        /*0378*/ 	.word	0x000098e0


	//   ....[33]....
        /*037c*/ 	.word	0x000098f0


	//   ....[34]....
        /*0380*/ 	.word	0x00009900


	//   ....[35]....
        /*0384*/ 	.word	0x00009960


	//   ....[36]....
        /*0388*/ 	.word	0x000099a0


	//   ....[37]....
        /*038c*/ 	.word	0x00009a00


	//   ....[38]....
        /*0390*/ 	.word	0x00009a10


	//   ....[39]....
        /*0394*/ 	.word	0x00009ae0


	//   ....[40]....
        /*0398*/ 	.word	0x0000a100


	//   ....[41]....
        /*039c*/ 	.word	0x0000a130


	//   ....[42]....
        /*03a0*/ 	.word	0x0000a160


	//   ....[43]....
        /*03a4*/ 	.word	0x0000a180


	//   ....[44]....
        /*03a8*/ 	.word	0x0000a190


	//   ....[45]....
        /*03ac*/ 	.word	0x0000a210


	//   ....[46]....
        /*03b0*/ 	.word	0x0000a250


	//   ....[47]....
        /*03b4*/ 	.word	0x0000a2a0


	//   ....[48]....
        /*03b8*/ 	.word	0x0000a2d0


	//   ....[49]....
        /*03bc*/ 	.word	0x0000a330


	//   ....[50]....
        /*03c0*/ 	.word	0x0000a370


	//   ....[51]....
        /*03c4*/ 	.word	0x0000a3c0


	//   ....[52]....
        /*03c8*/ 	.word	0x0000a3f0


	//   ....[53]....
        /*03cc*/ 	.word	0x0000a440


	//   ....[54]....
        /*03d0*/ 	.word	0x0000a480


	//   ....[55]....
        /*03d4*/ 	.word	0x0000a4d0


	//   ....[56]....
        /*03d8*/ 	.word	0x0000ac90


	//   ....[57]....
        /*03dc*/ 	.word	0x0000acc0


	//   ....[58]....
        /*03e0*/ 	.word	0x0000ace0


	//   ....[59]....
        /*03e4*/ 	.word	0x0000acf0


	//   ....[60]....
        /*03e8*/ 	.word	0x0000ad10


	//   ....[61]....
        /*03ec*/ 	.word	0x0000ad70


	//   ....[62]....
        /*03f0*/ 	.word	0x0000ad90


	//   ....[63]....
        /*03f4*/ 	.word	0x0000adb0


	//   ....[64]....
        /*03f8*/ 	.word	0x0000adc0


	//   ....[65]....
        /*03fc*/ 	.word	0x0000ae20


	//   ....[66]....
        /*0400*/ 	.word	0x0000ae40


	//   ....[67]....
        /*0404*/ 	.word	0x0000af00


	//   ....[68]....
        /*0408*/ 	.word	0x0000b140


	//   ....[69]....
        /*040c*/ 	.word	0x0000b160


	//   ....[70]....
        /*0410*/ 	.word	0x0000b170


	//   ....[71]....
        /*0414*/ 	.word	0x0000b190


	//   ....[72]....
        /*0418*/ 	.word	0x0000b220


	//   ....[73]....
        /*041c*/ 	.word	0x0000b250


	//   ....[74]....
        /*0420*/ 	.word	0x0000b2c0


	//   ....[75]....
        /*0424*/ 	.word	0x0000b2f0


	//   ....[76]....
        /*0428*/ 	.word	0x0000b360


	//   ....[77]....
        /*042c*/ 	.word	0x0000b390


	//   ....[78]....
        /*0430*/ 	.word	0x0000b400


	//   ....[79]....
        /*0434*/ 	.word	0x0000b430


	//   ....[80]....
        /*0438*/ 	.word	0x0000b900


	//   ....[81]....
        /*043c*/ 	.word	0x0000b930


	//   ....[82]....
        /*0440*/ 	.word	0x0000b960


	//   ....[83]....
        /*0444*/ 	.word	0x0000b990


	//   ....[84]....
        /*0448*/ 	.word	0x0000b9c0


	//   ....[85]....
        /*044c*/ 	.word	0x0000b9d0


	//   ....[86]....
        /*0450*/ 	.word	0x0000ba70


	//   ....[87]....
        /*0454*/ 	.word	0x0000ba90


	//   ....[88]....
        /*0458*/ 	.word	0x0000bb20


	//   ....[89]....
        /*045c*/ 	.word	0x0000bb40


	//   ....[90]....
        /*0460*/ 	.word	0x0000bbb0


	//   ....[91]....
        /*0464*/ 	.word	0x0000bbe0


	//   ....[92]....
        /*0468*/ 	.word	0x0000bf60


	//   ....[93]....
        /*046c*/ 	.word	0x0000c420


	//   ....[94]....
        /*0470*/ 	.word	0x0000c510


	//   ....[95]....
        /*0474*/ 	.word	0x0000c5b0


	//   ....[96]....
        /*0478*/ 	.word	0x0000c610


	//   ....[97]....
        /*047c*/ 	.word	0x0000c6e0


	//   ....[98]....
        /*0480*/ 	.word	0x0000c750


	//   ....[99]....
        /*0484*/ 	.word	0x0000c820


	//   ....[100]....
        /*0488*/ 	.word	0x0000c8a0


	//   ....[101]....
        /*048c*/ 	.word	0x0000c970


	//   ....[102]....
        /*0490*/ 	.word	0x0000c9f0


	//   ....[103]....
        /*0494*/ 	.word	0x0000cad0


	//   ....[104]....
        /*0498*/ 	.word	0x0000cb50


	//   ....[105]....
        /*049c*/ 	.word	0x0000cc10


	//   ....[106]....
        /*04a0*/ 	.word	0x0000cca0


	//   ....[107]....
        /*04a4*/ 	.word	0x0000cd00


	//   ....[108]....
        /*04a8*/ 	.word	0x0000cda0


	//   ....[109]....
        /*04ac*/ 	.word	0x0000ce70


	//   ....[110]....
        /*04b0*/ 	.word	0x0000cef0


	//   ....[111]....
        /*04b4*/ 	.word	0x0000cfc0


	//   ....[112]....
        /*04b8*/ 	.word	0x0000d040


	//   ....[113]....
        /*04bc*/ 	.word	0x0000d110


	//   ....[114]....
        /*04c0*/ 	.word	0x0000d190


	//   ....[115]....
        /*04c4*/ 	.word	0x0000d260


	//   ....[116]....
        /*04c8*/ 	.word	0x0000d2e0


	//   ....[117]....
        /*04cc*/ 	.word	0x0000d3b0


	//   ....[118]....
        /*04d0*/ 	.word	0x0000d430


	//   ....[119]....
        /*04d4*/ 	.word	0x0000d500


	//   ....[120]....
        /*04d8*/ 	.word	0x0000d570


	//   ....[121]....
        /*04dc*/ 	.word	0x0000d630


	//   ....[122]....
        /*04e0*/ 	.word	0x0000d770


	//   ....[123]....
        /*04e4*/ 	.word	0x0000d840


	//   ....[124]....
        /*04e8*/ 	.word	0x0000d8a0


	//   ....[125]....
        /*04ec*/ 	.word	0x0000d960


	//   ....[126]....
        /*04f0*/ 	.word	0x0000d9c0


	//   ....[127]....
        /*04f4*/ 	.word	0x0000da80


	//   ....[128]....
        /*04f8*/ 	.word	0x0000dae0


	//   ....[129]....
        /*04fc*/ 	.word	0x0000dbb0


	//   ....[130]....
        /*0500*/ 	.word	0x0000dc10


	//   ....[131]....
        /*0504*/ 	.word	0x0000dce0


	//   ....[132]....
        /*0508*/ 	.word	0x0000dd40


	//   ....[133]....
        /*050c*/ 	.word	0x0000de20


	//   ....[134]....
        /*0510*/ 	.word	0x0000df00


	//   ....[135]....
        /*0514*/ 	.word	0x0000dfa0


	//   ....[136]....
        /*0518*/ 	.word	0x0000e000


	//   ....[137]....
        /*051c*/ 	.word	0x0000e0c0


	//   ....[138]....
        /*0520*/ 	.word	0x0000e180


	//   ....[139]....
        /*0524*/ 	.word	0x0000e240


	//   ....[140]....
        /*0528*/ 	.word	0x0000e300


	//   ....[141]....
        /*052c*/ 	.word	0x0000e3c0


	//   ....[142]....
        /*0530*/ 	.word	0x0000e480


	//   ....[143]....
        /*0534*/ 	.word	0x0000e540


	//   ....[144]....
        /*0538*/ 	.word	0x0000e600


	//   ....[145]....
        /*053c*/ 	.word	0x0000e6c0


	//   ....[146]....
        /*0540*/ 	.word	0x0000e800


	//   ....[147]....
        /*0544*/ 	.word	0x0000e8a0


	//   ....[148]....
        /*0548*/ 	.word	0x0000e970


	//   ....[149]....
        /*054c*/ 	.word	0x0000ea60


	//   ....[150]....
        /*0550*/ 	.word	0x0000ead0


	//   ....[151]....
        /*0554*/ 	.word	0x0000ebc0


	//   ....[152]....
        /*0558*/ 	.word	0x0000ec30


	//   ....[153]....
        /*055c*/ 	.word	0x0000ed30


	//   ....[154]....
        /*0560*/ 	.word	0x0000edb0


	//   ....[155]....
        /*0564*/ 	.word	0x0000eea0


	//   ....[156]....
        /*0568*/ 	.word	0x0000ef10


	//   ....[157]....
        /*056c*/ 	.word	0x0000efe0


	//   ....[158]....
        /*0570*/ 	.word	0x0000f0f0


	//----- nvinfo : EIATTR_REG_RECONFIG
	.align		4
.L_85:
        /*0574*/ 	.byte	0x01, 0x54
	.zero		2


	//----- nvinfo : EIATTR_SYSCALL_OFFSETS
	.align		4
        /*0578*/ 	.byte	0x04, 0x46
        /*057a*/ 	.short	(.L_87 - .L_86)


	//   ....[0]....
.L_86:
        /*057c*/ 	.word	0x00001310


	//   ....[1]....
        /*0580*/ 	.word	0x00008de0


	//   ....[2]....
        /*0584*/ 	.word	0x00008f20


	//   ....[3]....
        /*0588*/ 	.word	0x00009010


	//   ....[4]....
        /*058c*/ 	.word	0x00009e70


	//----- nvinfo : EIATTR_MBARRIER_INSTR_OFFSETS
	.align		4
.L_87:
        /*0590*/ 	.byte	0x04, 0x39
        /*0592*/ 	.short	(.L_89 - .L_88)


	//   ....[0]....
.L_88:
        /*0594*/ 	.word	0x00000180
        /*0598*/ 	.word	0x000000ff
        /*059c*/ 	.word	0x00030800
        /*05a0*/ 	.short	0x0100
        /*05a2*/ 	.byte	0x08
	.zero		1


	//   ....[1]....
        /*05a4*/ 	.word	0x00000190
        /*05a8*/ 	.word	0x000000ff
        /*05ac*/ 	.word	0x00030820
        /*05b0*/ 	.short	0x0100
        /*05b2*/ 	.byte	0x08
	.zero		1


	//   ....[2]....
        /*05b4*/ 	.word	0x00000280
        /*05b8*/ 	.word	0x000000ff
        /*05bc*/ 	.word	0x00030830
        /*05c0*/ 	.short	0x0100
        /*05c2*/ 	.byte	0x08
	.zero		1


	//   ....[3]....
        /*05c4*/ 	.word	0x00000290
        /*05c8*/ 	.word	0x000000ff
        /*05cc*/ 	.word	0x00030840
        /*05d0*/ 	.short	0x0100
        /*05d2*/ 	.byte	0x08
	.zero		1


	//   ....[4]....
        /*05d4*/ 	.word	0x000002a0
        /*05d8*/ 	.word	0x000000ff
        /*05dc*/ 	.word	0x00030838
        /*05e0*/ 	.short	0x0100
        /*05e2*/ 	.byte	0x08
	.zero		1


	//   ....[5]....
        /*05e4*/ 	.word	0x000002b0
        /*05e8*/ 	.word	0x000000ff
        /*05ec*/ 	.word	0x00030848
        /*05f0*/ 	.short	0x0100
        /*05f2*/ 	.byte	0x08
	.zero		1


	//   ....[6]....
        /*05f4*/ 	.word	0x000003e0
        /*05f8*/ 	.word	0x000000ff
        /*05fc*/ 	.word	0x00030850
        /*0600*/ 	.short	0x0100
        /*0602*/ 	.byte	0x08
	.zero		1


	//   ....[7]....
        /*0604*/ 	.word	0x000003f0
        /*0608*/ 	.word	0x000000ff
        /*060c*/ 	.word	0x00030860
        /*0610*/ 	.short	0x0100
        /*0612*/ 	.byte	0x08
	.zero		1


	//   ....[8]....
        /*0614*/ 	.word	0x00000400
        /*0618*/ 	.word	0x000000ff
        /*061c*/ 	.word	0x00030858
        /*0620*/ 	.short	0x0100
        /*0622*/ 	.byte	0x08
	.zero		1


	//   ....[9]....
        /*0624*/ 	.word	0x00000410
        /*0628*/ 	.word	0x000000ff
        /*062c*/ 	.word	0x00030868
        /*0630*/ 	.short	0x0100
        /*0632*/ 	.byte	0x08
	.zero		1


	//   ....[10]....
        /*0634*/ 	.word	0x00000500
        /*0638*/ 	.word	0x000000ff
        /*063c*/ 	.word	0x00030870
        /*0640*/ 	.short	0x0100
        /*0642*/ 	.byte	0x06
	.zero		1


	//   ....[11]....
        /*0644*/ 	.word	0x00000510
        /*0648*/ 	.word	0x000000ff
        /*064c*/ 	.word	0x00030880
        /*0650*/ 	.short	0x0100
        /*0652*/ 	.byte	0x06
	.zero		1


	//   ....[12]....
        /*0654*/ 	.word	0x00000520
        /*0658*/ 	.word	0x000000ff
        /*065c*/ 	.word	0x00030878
        /*0660*/ 	.short	0x0100
        /*0662*/ 	.byte	0x06
	.zero		1


	//   ....[13]....
        /*0664*/ 	.word	0x00000530
        /*0668*/ 	.word	0x000000ff
        /*066c*/ 	.word	0x00030888
        /*0670*/ 	.short	0x0100
        /*0672*/ 	.byte	0x06
	.zero		1


	//   ....[14]....
        /*0674*/ 	.word	0x00000660
        /*0678*/ 	.word	0x000000ff
        /*067c*/ 	.word	0x00030890
        /*0680*/ 	.short	0x0100
        /*0682*/ 	.byte	0x08
	.zero		1


	//   ....[15]....
        /*0684*/ 	.word	0x00000670
        /*0688*/ 	.word	0x000000ff
        /*068c*/ 	.word	0x000308a0
        /*0690*/ 	.short	0x0100
        /*0692*/ 	.byte	0x08
	.zero		1


	//   ....[16]....
        /*0694*/ 	.word	0x00000680
        /*0698*/ 	.word	0x000000ff
        /*069c*/ 	.word	0x00030898
        /*06a0*/ 	.short	0x0100
        /*06a2*/ 	.byte	0x08
	.zero		1


	//   ....[17]....
        /*06a4*/ 	.word	0x00000690
        /*06a8*/ 	.word	0x000000ff
        /*06ac*/ 	.word	0x000308a8
        /*06b0*/ 	.short	0x0100
        /*06b2*/ 	.byte	0x08
	.zero		1


	//   ....[18]....
        /*06b4*/ 	.word	0x000007d0
        /*06b8*/ 	.word	0x000000ff
        /*06bc*/ 	.word	0x000308b0
        /*06c0*/ 	.short	0x0100
        /*06c2*/ 	.byte	0x08
	.zero		1


	//   ....[19]....
        /*06c4*/ 	.word	0x000007e0
        /*06c8*/ 	.word	0x000000ff
        /*06cc*/ 	.word	0x000308c0
        /*06d0*/ 	.short	0x0100
        /*06d2*/ 	.byte	0x08
	.zero		1


	//   ....[20]....
        /*06d4*/ 	.word	0x000007f0
        /*06d8*/ 	.word	0x000000ff
        /*06dc*/ 	.word	0x000308b8
        /*06e0*/ 	.short	0x0100
        /*06e2*/ 	.byte	0x08
	.zero		1


	//   ....[21]....
        /*06e4*/ 	.word	0x00000800
        /*06e8*/ 	.word	0x000000ff
        /*06ec*/ 	.word	0x000308c8
        /*06f0*/ 	.short	0x0100
        /*06f2*/ 	.byte	0x08
	.zero		1


	//   ....[22]....
        /*06f4*/ 	.word	0x00001330
        /*06f8*/ 	.word	0x000000ff
        /*06fc*/ 	.word	0x00030800
        /*0700*/ 	.short	0x010a
        /*0702*/ 	.byte	0x26
	.zero		1


	//   ....[23]....
        /*0704*/ 	.word	0x000013c0
        /*0708*/ 	.word	0x000000ff
        /*070c*/ 	.word	0x00030830
        /*0710*/ 	.short	0x010a
        /*0712*/ 	.byte	0x26
	.zero		1


	//   ....[24]....
        /*0714*/ 	.word	0x00001420
        /*0718*/ 	.word	0x000000ff
        /*071c*/ 	.word	0x00030830
        /*0720*/ 	.short	0x010a
        /*0722*/ 	.byte	0x26
	.zero		1


	//   ....[25]....
        /*0724*/ 	.word	0x00002510
        /*0728*/ 	.word	0x000000ff
        /*072c*/ 	.word	0x00000000
        /*0730*/ 	.short	0x0101
        /*0732*/ 	.byte	0x04
	.zero		1


	//   ....[26]....
        /*0734*/ 	.word	0x00003930
        /*0738*/ 	.word	0x000000ff
        /*073c*/ 	.word	0x00030830
        /*0740*/ 	.short	0x010a
        /*0742*/ 	.byte	0x3d
	.zero		1


	//   ....[27]....
        /*0744*/ 	.word	0x00003970
        /*0748*/ 	.word	0x000000ff
        /*074c*/ 	.word	0x00030830
        /*0750*/ 	.short	0x010a
        /*0752*/ 	.byte	0x3d
	.zero		1


	//   ....[28]....
        /*0754*/ 	.word	0x000043d0
        /*0758*/ 	.word	0x000000ff
        /*075c*/ 	.word	0x00030850
        /*0760*/ 	.short	0x010a
        /*0762*/ 	.byte	0x04
	.zero		1


	//   ....[29]....
        /*0764*/ 	.word	0x00004410
        /*0768*/ 	.word	0x000000ff
        /*076c*/ 	.word	0x00030850
        /*0770*/ 	.short	0x010a
        /*0772*/ 	.byte	0x04
	.zero		1


	//   ....[30]....
        /*0774*/ 	.word	0x000047c0
        /*0778*/ 	.word	0x000000ff
        /*077c*/ 	.word	0x00000000
        /*0780*/ 	.short	0x0101
        /*0782*/ 	.byte	0x3d
	.zero		1


	//   ....[31]....
        /*0784*/ 	.word	0x00005540
        /*0788*/ 	.word	0x000000ff
        /*078c*/ 	.word	0x00000000
        /*0790*/ 	.short	0x0101
        /*0792*/ 	.byte	0x04
	.zero		1


	//   ....[32]....
        /*0794*/ 	.word	0x00005c90
        /*0798*/ 	.word	0x000000ff
        /*079c*/ 	.word	0x00030850
        /*07a0*/ 	.short	0x010a
        /*07a2*/ 	.byte	0x05
	.zero		1


	//   ....[33]....
        /*07a4*/ 	.word	0x00005cd0
        /*07a8*/ 	.word	0x000000ff
        /*07ac*/ 	.word	0x00030850
        /*07b0*/ 	.short	0x010a
        /*07b2*/ 	.byte	0x05
	.zero		1


	//   ....[34]....
        /*07b4*/ 	.word	0x000062f0
        /*07b8*/ 	.word	0x000000ff
        /*07bc*/ 	.word	0x00000000
        /*07c0*/ 	.short	0x0101
        /*07c2*/ 	.byte	0x04
	.zero		1


	//   ....[35]....
        /*07c4*/ 	.word	0x00006ff0
        /*07c8*/ 	.word	0x000000ff
        /*07cc*/ 	.word	0x00000000
        /*07d0*/ 	.short	0x0101
        /*07d2*/ 	.byte	0x04
	.zero		1


	//   ....[36]....
        /*07d4*/ 	.word	0x00009640
        /*07d8*/ 	.word	0x000000ff
        /*07dc*/ 	.word	0x00030840
        /*07e0*/ 	.short	0x010a
        /*07e2*/ 	.byte	0x2c
	.zero		1


	//   ....[37]....
        /*07e4*/ 	.word	0x00009c30
        /*07e8*/ 	.word	0x000000ff
        /*07ec*/ 	.word	0x00030830
        /*07f0*/ 	.short	0x0107
        /*07f2*/ 	.byte	0x2c
	.zero		1


	//   ....[38]....
        /*07f4*/ 	.word	0x00009ca0
        /*07f8*/ 	.word	0x000000ff
        /*07fc*/ 	.word	0x00030830
        /*0800*/ 	.short	0x0101
        /*0802*/ 	.byte	0x2c
	.zero		1


	//   ....[39]....
        /*0804*/ 	.word	0x0000a620
        /*0808*/ 	.word	0x000000ff
        /*080c*/ 	.word	0x00030800
        /*0810*/ 	.short	0x0107
        /*0812*/ 	.byte	0x2c
	.zero		1


	//   ....[40]....
        /*0814*/ 	.word	0x0000a680
        /*0818*/ 	.word	0x000000ff
        /*081c*/ 	.word	0x00030800
        /*0820*/ 	.short	0x0101
        /*0822*/ 	.byte	0x2c
	.zero		1


	//   ....[41]....
        /*0824*/ 	.word	0x0000a690
        /*0828*/ 	.word	0x000000ff
        /*082c*/ 	.word	0x00030820
        /*0830*/ 	.short	0x010a
        /*0832*/ 	.byte	0x2c
	.zero		1


	//   ....[42]....
        /*0834*/ 	.word	0x0000aa80
        /*0838*/ 	.word	0x00000013
        /*083c*/ 	.word	0x00030840
        /*0840*/ 	.short	0x010a
        /*0842*/ 	.byte	0x3f
	.zero		1


	//   ....[43]....
        /*0844*/ 	.word	0x0000afc0
        /*0848*/ 	.word	0x00000013
        /*084c*/ 	.word	0x00030830
        /*0850*/ 	.short	0x0107
        /*0852*/ 	.byte	0x3f
	.zero		1


	//   ....[44]....
        /*0854*/ 	.word	0x0000b070
        /*0858*/ 	.word	0x00000013
        /*085c*/ 	.word	0x00030830
        /*0860*/ 	.short	0x0101
        /*0862*/ 	.byte	0x3f
	.zero		1


	//   ....[45]....
        /*0864*/ 	.word	0x0000b0d0
        /*0868*/ 	.word	0x00000006
        /*086c*/ 	.word	0x00030860
        /*0870*/ 	.short	0x010a
        /*0872*/ 	.byte	0x3f
	.zero		1


	//   ....[46]....
        /*0874*/ 	.word	0x0000b580
        /*0878*/ 	.word	0x00000006
        /*087c*/ 	.word	0x00030850
        /*0880*/ 	.short	0x0107
        /*0882*/ 	.byte	0x3f
	.zero		1


	//   ....[47]....
        /*0884*/ 	.word	0x0000b6d0
        /*0888*/ 	.word	0x00000006
        /*088c*/ 	.word	0x00030850
        /*0890*/ 	.short	0x0101
        /*0892*/ 	.byte	0x3f
	.zero		1


	//   ....[48]....
        /*0894*/ 	.word	0x0000b870
        /*0898*/ 	.word	0x00000000
        /*089c*/ 	.word	0x00030860
        /*08a0*/ 	.short	0x010a
        /*08a2*/ 	.byte	0x3f
	.zero		1


	//   ....[49]....
        /*08a4*/ 	.word	0x0000bda0
        /*08a8*/ 	.word	0x00000000
        /*08ac*/ 	.word	0x00030850
        /*08b0*/ 	.short	0x0107
        /*08b2*/ 	.byte	0x3f
	.zero		1


	//   ....[50]....
        /*08b4*/ 	.word	0x0000be50
        /*08b8*/ 	.word	0x00000000
        /*08bc*/ 	.word	0x00030850
        /*08c0*/ 	.short	0x0101
        /*08c2*/ 	.byte	0x3f
	.zero		1


	//   ....[51]....
        /*08c4*/ 	.word	0x0000bef0
        /*08c8*/ 	.word	0x00000007
        /*08cc*/ 	.word	0x00030820
        /*08d0*/ 	.short	0x010a
        /*08d2*/ 	.byte	0x3f
	.zero		1


	//   ....[52]....
        /*08d4*/ 	.word	0x0000c070
        /*08d8*/ 	.word	0x00000005
        /*08dc*/ 	.word	0x00030840
        /*08e0*/ 	.short	0x010a
        /*08e2*/ 	.byte	0x3f
	.zero		1


	//   ....[53]....
        /*08e4*/ 	.word	0x0000c110
        /*08e8*/ 	.word	0x00000007
        /*08ec*/ 	.word	0x00030840
        /*08f0*/ 	.short	0x010a
        /*08f2*/ 	.byte	0x3f
	.zero		1


	//   ....[54]....
        /*08f4*/ 	.word	0x0000c150
        /*08f8*/ 	.word	0x00000005
        /*08fc*/ 	.word	0x00030860
        /*0900*/ 	.short	0x010a
        /*0902*/ 	.byte	0x3f
	.zero		1


	//   ....[55]....
        /*0904*/ 	.word	0x0000c190
        /*0908*/ 	.word	0x00000007
        /*090c*/ 	.word	0x00030860
        /*0910*/ 	.short	0x010a
        /*0912*/ 	.byte	0x3f
	.zero		1


	//   ....[56]....
        /*0914*/ 	.word	0x0000c200
        /*0918*/ 	.word	0x00000003
        /*091c*/ 	.word	0x00030800
        /*0920*/ 	.short	0x010a
        /*0922*/ 	.byte	0x3f
	.zero		1


	//   ....[57]....
        /*0924*/ 	.word	0x0000c260
        /*0928*/ 	.word	0x00000003
        /*092c*/ 	.word	0x00030830
        /*0930*/ 	.short	0x010a
        /*0932*/ 	.byte	0x3f
	.zero		1


	//   ....[58]....
        /*0934*/ 	.word	0x0000c2c0
        /*0938*/ 	.word	0x00000003
        /*093c*/ 	.word	0x00030830
        /*0940*/ 	.short	0x010a
        /*0942*/ 	.byte	0x3f
	.zero		1


	//   ....[59]....
        /*0944*/ 	.word	0x0000c320
        /*0948*/ 	.word	0x00000003
        /*094c*/ 	.word	0x00030850
        /*0950*/ 	.short	0x010a
        /*0952*/ 	.byte	0x3f
	.zero		1


	//   ....[60]....
        /*0954*/ 	.word	0x0000c380
        /*0958*/ 	.word	0x00000007
        /*095c*/ 	.word	0x00030850
        /*0960*/ 	.short	0x010a
        /*0962*/ 	.byte	0x3f
	.zero		1


	//   ....[61]....
        /*0964*/ 	.word	0x0000c460
        /*0968*/ 	.word	0x00000003
        /*096c*/ 	.word	0x00030840
        /*0970*/ 	.short	0x010a
        /*0972*/ 	.byte	0x3f
	.zero		1


	//   ....[62]....
        /*0974*/ 	.word	0x0000d670
        /*0978*/ 	.word	0x00000003
        /*097c*/ 	.word	0x00030820
        /*0980*/ 	.short	0x010a
        /*0982*/ 	.byte	0x3f
	.zero		1


	//   ....[63]....
        /*0984*/ 	.word	0x0000d6c0
        /*0988*/ 	.word	0x00000013
        /*098c*/ 	.word	0x00030840
        /*0990*/ 	.short	0x010a
        /*0992*/ 	.byte	0x3f
	.zero		1


	//   ....[64]....
        /*0994*/ 	.word	0x0000de50
        /*0998*/ 	.word	0x00000006
        /*099c*/ 	.word	0x00030860
        /*09a0*/ 	.short	0x010a
        /*09a2*/ 	.byte	0x3f
	.zero		1


	//   ....[65]....
        /*09a4*/ 	.word	0x0000e750
        /*09a8*/ 	.word	0x00000000
        /*09ac*/ 	.word	0x00030860
        /*09b0*/ 	.short	0x010a
        /*09b2*/ 	.byte	0x3f
	.zero		1


	//   ....[66]....
        /*09b4*/ 	.word	0x0000f010
        /*09b8*/ 	.word	0x00000007
        /*09bc*/ 	.word	0x00030820
        /*09c0*/ 	.short	0x010a
        /*09c2*/ 	.byte	0x3f
	.zero		1


	//   ....[67]....
        /*09c4*/ 	.word	0x0000f1b0
        /*09c8*/ 	.word	0x00000005
        /*09cc*/ 	.word	0x00030840
        /*09d0*/ 	.short	0x010a
        /*09d2*/ 	.byte	0x3f
	.zero		1


	//   ....[68]....
        /*09d4*/ 	.word	0x0000f200
        /*09d8*/ 	.word	0x00000007
        /*09dc*/ 	.word	0x00030840
        /*09e0*/ 	.short	0x010a
        /*09e2*/ 	.byte	0x3f
	.zero		1


	//   ....[69]....
        /*09e4*/ 	.word	0x0000f250
        /*09e8*/ 	.word	0x00000005
        /*09ec*/ 	.word	0x00030860
        /*09f0*/ 	.short	0x010a
        /*09f2*/ 	.byte	0x3f
	.zero		1


	//----- nvinfo : EIATTR_NUM_MBARRIERS
	.align		4
.L_89:
        /*09f4*/ 	.byte	0x03, 0x38
        /*09f6*/ 	.short	0x0016


	//----- nvinfo : EIATTR_EXIT_INSTR_OFFSETS
	.align		4
        /*09f8*/ 	.byte	0x04, 0x1c
        /*09fa*/ 	.short	(.L_91 - .L_90)


	//   ....[0]....
.L_90:
        /*09fc*/ 	.word	0x0000c1e0


	//----- nvinfo : EIATTR_MAX_THREADS
	.align		4
.L_91:
        /*0a00*/ 	.byte	0x04, 0x05
        /*0a02*/ 	.short	(.L_93 - .L_92)
.L_92:
        /*0a04*/ 	.word	0x00000180
        /*0a08*/ 	.word	0x00000001
        /*0a0c*/ 	.word	0x00000001


	//----- nvinfo : EIATTR_CRS_STACK_SIZE
	.align		4
.L_93:
        /*0a10*/ 	.byte	0x04, 0x1e
        /*0a12*/ 	.short	(.L_95 - .L_94)
.L_94:
        /*0a14*/ 	.word	0x00000000


	//----- nvinfo : EIATTR_CBANK_PARAM_SIZE
	.align		4
.L_95:
        /*0a18*/ 	.byte	0x03, 0x19
        /*0a1a*/ 	.short	0x0a70


	//----- nvinfo : EIATTR_PARAM_CBANK
	.align		4
        /*0a1c*/ 	.byte	0x04, 0x0a
        /*0a1e*/ 	.short	(.L_97 - .L_96)
	.align		4
.L_96:
        /*0a20*/ 	.word	index@(.nv.constant0._ZN7cutlass13device_kernelIN5flash11enable_sm90INS1_16FlashAttnFwdSm90INS1_25CollectiveMainloopFwdSm90ILi2EN4cute5tupleIJNS5_1CILi1EEES8_S8_EEENS6_IJNS7_ILi128EEENS7_ILi96EEENS7_ILi192EEEEEELi192ENS_10bfloat16_tEfNS_4arch4Sm90ELb0ELb0ELb0ELb0ELb1ELb0ELb0ELb1ELb1ELb1ELb1ELb0EEENS1_21CollectiveEpilogueFwdINS6_IJSA_SC_SB_EEES9_SE_SG_Li256ELb0ELb1ELb1ELb0EEENS1_19SingleTileSchedulerILb0ELb1ELb1ELi128EEEEEEEEEvNT_6ParamsE)
        /*0a24*/ 	.short	0x0210
        /*0a26*/ 	.short	0x0a70


	//----- nvinfo : EIATTR_SW_WAR
	.align		4
.L_97:
        /*0a28*/ 	.byte	0x04, 0x36
        /*0a2a*/ 	.short	(.L_99 - .L_98)
.L_98:
        /*0a2c*/ 	.word	0x00000008
.L_99:


//--------------------- .nv.info._ZN7cutlass13device_kernelIN5flash11enable_sm90INS1_16FlashAttnFwdSm90INS1_25CollectiveMainloopFwdSm90ILi2EN4cute5tupleIJNS5_1CILi1EEES8_S8_EEENS6_IJNS7_ILi128EEENS7_ILi96EEENS7_ILi192EEEEEELi192ENS_10bfloat16_tEfNS_4arch4Sm90ELb0ELb0ELb0ELb1ELb1ELb0ELb0ELb1ELb1ELb1ELb1ELb0EEENS1_21CollectiveEpilogueFwdINS6_IJSA_SC_SB_EEES9_SE_SG_Li256ELb1ELb1ELb1ELb0EEENS1_36VarlenDynamicPersistentTileSchedulerILi128ELi96ELi256ELi128ELb1ELb1ELb1ELb0ELb1ELb1EEEEEEEEEvNT_6ParamsE --------------------------
	.section	.nv.info._ZN7cutlass13device_kernelIN5flash11enable_sm90INS1_16FlashAttnFwdSm90INS1_25CollectiveMainloopFwdSm90ILi2EN4cute5tupleIJNS5_1CILi1EEES8_S8_EEENS6_IJNS7_ILi128EEENS7_ILi96EEENS7_ILi192EEEEEELi192ENS_10bfloat16_tEfNS_4arch4Sm90ELb0ELb0ELb0ELb1ELb1ELb0ELb0ELb1ELb1ELb1ELb1ELb0EEENS1_21CollectiveEpilogueFwdINS6_IJSA_SC_SB_EEES9_SE_SG_Li256ELb1ELb1ELb1ELb0EEENS1_36VarlenDynamicPersistentTileSchedulerILi128ELi96ELi256ELi128ELb1ELb1ELb1ELb0ELb1ELb1EEEEEEEEEvNT_6ParamsE,"",@"SHT_CUDA_INFO"
	.sectionflags	@""
	.align	4


	//----- nvinfo : EIATTR_CUDA_API_VERSION
	.align		4
        /*0000*/ 	.byte	0x04, 0x37
        /*0002*/ 	.short	(.L_101 - .L_100)
.L_100:
        /*0004*/ 	.word	0x00000082


	//----- nvinfo : EIATTR_KPARAM_INFO
	.align		4
.L_101:
        /*0008*/ 	.byte	0x04, 0x17
        /*000a*/ 	.short	(.L_103 - .L_102)
.L_102:
        /*000c*/ 	.word	0x00000000
        /*0010*/ 	.short	0x0000
        /*0012*/ 	.short	0x0070
        /*0014*/ 	.byte	0x00, 0xf0, 0x01, 0x2a


	//----- nvinfo : EIATTR_SPARSE_MMA_MASK
	.align		4
.L_103:
        /*0018*/ 	.byte	0x03, 0x50
        /*001a*/ 	.short	0x0000


	//----- nvinfo : EIATTR_MAXREG_COUNT
	.align		4
        /*001c*/ 	.byte	0x03, 0x1b
        /*001e*/ 	.short	0x00a8


	//----- nvinfo : EIATTR_NUM_BARRIERS
	.align		4
        /*0020*/ 	.byte	0x02, 0x4c
        /*0022*/ 	.byte	0x09
	.zero		1


	//----- nvinfo : EIATTR_EXTERNS
	.align		4
        /*0024*/ 	.byte	0x04, 0x0f
        /*0026*/ 	.short	(.L_105 - .L_104)


	//   ....[0]....
	.align		4
.L_104:
        /*0028*/ 	.word	index@(__assertfail)


	//----- nvinfo : EIATTR_ANNOTATIONS
	.align		4
.L_105:
        /*002c*/ 	.byte	0x04, 0x55
        /*002e*/ 	.short	(.L_107 - .L_106)


	//   ....[0]....
.L_106:
        /*0030*/ 	.word	0x00000001
        /*0034*/ 	.byte	0xa0, 0x08, 0x00, 0x00, 0x01, 0x00, 0x00, 0x00, 0xa0, 0x09, 0x00, 0x00, 0x01, 0x00, 0x00, 0x00
        /* <DEDUP_REMOVED lines=17> */
        /*0154*/ 	.byte	0x60, 0x06, 0x01, 0x00, 0x01, 0x00, 0x00, 0x00, 0x00, 0x08, 0x01, 0x00


	//----- nvinfo : EIATTR_MERCURY_ISA_VERSION
	.align		4
.L_107:
        /*0160*/ 	.byte	0x03, 0x5f
        /*0162*/ 	.short	0x0101


	//----- nvinfo : EIATTR_UNUSED_LOAD_BYTE_OFFSET
	.align		4
        /*0164*/ 	.byte	0x04, 0x44
        /*0166*/ 	.short	(.L_109 - .L_108)


	//   ....[0]....
.L_108:
        /*0168*/ 	.word	0x00000950
        /*016c*/ 	.word	0x0000fff0


	//   ....[1]....
        /*0170*/ 	.word	0x000072e0
        /*0174*/ 	.word	0x0000fff0


	//----- nvinfo : EIATTR_INT_WARP_WIDE_INSTR_OFFSETS
	.align		4
.L_109:
        /*0178*/ 	.byte	0x04, 0x31
        /*017a*/ 	.short	(.L_111 - .L_110)


	//   ....[0]....
.L_110:
        /*017c*/ 	.word	0x000000c0


	//   ....[1]....
        /*0180*/ 	.word	0x000000d0


	//   ....[2]....
        /*0184*/ 	.word	0x00000170


	//   ....[3]....
        /*0188*/ 	.word	0x0000c480


	//   ....[4]....
        /*018c*/ 	.word	0x0000c510


	//   ....[5]....
        /*0190*/ 	.word	0x0000f2e0


	//   ....[6]....
        /*0194*/ 	.word	0x0000f370


	//----- nvinfo : EIATTR_COOP_GROUP_MASK_REGIDS
	.align		4
.L_111:
        /*0198*/ 	.byte	0x04, 0x29
        /*019a*/ 	.short	(.L_113 - .L_112)


	//   ....[0]....
.L_112:
        /*019c*/ 	.word	0xffffffff


	//   ....[1]....
        /*01a0*/ 	.word	0xffffffff


	//   ....[2]....
        /*01a4*/ 	.word	0xffffffff


	//   ....[3]....
        /*01a8*/ 	.word	0xffffffff


	//   ....[4]....
        /*01ac*/ 	.word	0xffffffff


	//   ....[5]....
        /*01b0*/ 	.word	0xffffffff


	//   ....[6]....
        /*01b4*/ 	.word	0xffffffff


	//   ....[7]....
        /*01b8*/ 	.word	0xffffffff


	//   ....[8]....
        /*01bc*/ 	.word	0xffffffff


	//   ....[9]....
        /*01c0*/ 	.word	0xffffffff


	//   ....[10]....
        /*01c4*/ 	.word	0xffffffff


	//   ....[11]....
        /*01c8*/ 	.word	0xffffffff


	//   ....[12]....
        /*01cc*/ 	.word	0xffffffff


	//   ....[13]....
        /*01d0*/ 	.word	0xffffffff


	//   ....[14]....
        /*01d4*/ 	.word	0xffffffff


	//   ....[15]....
        /*01d8*/ 	.word	0xffffffff


	//   ....[16]....
        /*01dc*/ 	.word	0xffffffff


	//   ....[17]....
        /*01e0*/ 	.word	0xffffffff


	//   ....[18]....
        /*01e4*/ 	.word	0xffffffff


	//   ....[19]....
        /*01e8*/ 	.word	0xffffffff


	//   ....[20]....
        /*01ec*/ 	.word	0xffffffff


	//   ....[21]....
        /*01f0*/ 	.word	0xffffffff


	//   ....[22]....
        /*01f4*/ 	.word	0xffffffff


	//   ....[23]....
        /*01f8*/ 	.word	0xffffffff


	//   ....[24]....
        /*01fc*/ 	.word	0xffffffff


	//   ....[25]....
        /*0200*/ 	.word	0xffffffff


	//   ....[26]....
        /*0204*/ 	.word	0xffffffff


	//   ....[27]....
        /*0208*/ 	.word	0xffffffff


	//   ....[28]....
        /*020c*/ 	.word	0xffffffff


	//   ....[29]....
        /*0210*/ 	.word	0xffffffff


	//   ....[30]....
        /*0214*/ 	.word	0xffffffff


	//   ....[31]....
        /*0218*/ 	.word	0xffffffff


	//   ....[32]....
        /*021c*/ 	.word	0xffffffff


	//   ....[33]....
        /*0220*/ 	.word	0xffffffff


	//   ....[34]....
        /*0224*/ 	.word	0xffffffff


	//   ....[35]....
        /*0228*/ 	.word	0xffffffff


	//   ....[36]....
        /*022c*/ 	.word	0xffffffff


	//   ....[37]....
        /*0230*/ 	.word	0xffffffff


	//   ....[38]....
        /*0234*/ 	.word	0xffffffff


	//   ....[39]....
        /*0238*/ 	.word	0xffffffff


	//   ....[40]....
        /*023c*/ 	.word	0xffffffff


	//   ....[41]....
        /*0240*/ 	.word	0xffffffff


	//   ....[42]....
        /*0244*/ 	.word	0xffffffff


	//   ....[43]....
        /*0248*/ 	.word	0xffffffff


	//   ....[44]....
        /*024c*/ 	.word	0xffffffff


	//   ....[45]....
        /*0250*/ 	.word	0xffffffff


	//   ....[46]....
        /*0254*/ 	.word	0xffffffff


	//   ....[47]....
        /*0258*/ 	.word	0xffffffff


	//   ....[48]....
        /*025c*/ 	.word	0xffffffff


	//   ....[49]....
        /*0260*/ 	.word	0xffffffff


	//   ....[50]....
        /*0264*/ 	.word	0xffffffff


	//   ....[51]....
        /*0268*/ 	.word	0xffffffff


	//   ....[52]....
        /*026c*/ 	.word	0xffffffff


	//   ....[53]....
        /*0270*/ 	.word	0xffffffff


	//   ....[54]....
        /*0274*/ 	.word	0xffffffff


	//   ....[55]....
        /*0278*/ 	.word	0xffffffff


	//   ....[56]....
        /*027c*/ 	.word	0xffffffff


	//   ....[57]....
        /*0280*/ 	.word	0xffffffff


	//   ....[58]....
        /*0284*/ 	.word	0xffffffff


	//   ....[59]....
        /*0288*/ 	.word	0xffffffff


	//   ....[60]....
        /*028c*/ 	.word	0xffffffff


	//   ....[61]....
        /*0290*/ 	.word	0xffffffff


	//   ....[62]....
        /*0294*/ 	.word	0xffffffff


	//   ....[63]....
        /*0298*/ 	.word	0xffffffff


	//   ....[64]....
        /*029c*/ 	.word	0xffffffff


	//   ....[65]....
        /*02a0*/ 	.word	0xffffffff


	//   ....[66]....
        /*02a4*/ 	.word	0xffffffff


	//   ....[67]....
        /*02a8*/ 	.word	0xffffffff


	//   ....[68]....
        /*02ac*/ 	.word	0xffffffff


	//   ....[69]....
        /*02b0*/ 	.word	0xffffffff


	//   ....[70]....
        /*02b4*/ 	.word	0xffffffff


	//   ....[71]....
        /*02b8*/ 	.word	0xffffffff


	//   ....[72]....
        /*02bc*/ 	.word	0xffffffff


	//   ....[73]....
        /*02c0*/ 	.word	0xffffffff


	//   ....[74]....
        /*02c4*/ 	.word	0xffffffff


	//   ....[75]....
        /*02c8*/ 	.word	0xffffffff


	//   ....[76]....
        /*02cc*/ 	.word	0xffffffff


	//   ....[77]....
        /*02d0*/ 	.word	0xffffffff


	//   ....[78]....
        /*02d4*/ 	.word	0xffffffff


	//   ....[79]....
        /*02d8*/ 	.word	0xffffffff


	//   ....[80]....
        /*02dc*/ 	.word	0xffffffff


	//   ....[81]....
        /*02e0*/ 	.word	0xffffffff


	//   ....[82]....
        /*02e4*/ 	.word	0xffffffff


	//   ....[83]....
        /*02e8*/ 	.word	0xffffffff


	//   ....[84]....
        /*02ec*/ 	.word	0xffffffff


	//   ....[85]....
        /*02f0*/ 	.word	0xffffffff


	//   ....[86]....
        /*02f4*/ 	.word	0xffffffff


	//   ....[87]....
        /*02f8*/ 	.word	0xffffffff


	//   ....[88]....
        /*02fc*/ 	.word	0xffffffff


	//   ....[89]....
        /*0300*/ 	.word	0xffffffff


	//   ....[90]....
        /*0304*/ 	.word	0xffffffff


	//   ....[91]....
        /*0308*/ 	.word	0xffffffff


	//   ....[92]....
        /*030c*/ 	.word	0xffffffff


	//   ....[93]....
        /*0310*/ 	.word	0xffffffff


	//   ....[94]....
        /*0314*/ 	.word	0xffffffff


	//   ....[95]....
        /*0318*/ 	.word	0xffffffff


	//   ....[96]....
        /*031c*/ 	.word	0xffffffff


	//   ....[97]....
        /*0320*/ 	.word	0xffffffff


	//   ....[98]....
        /*0324*/ 	.word	0xffffffff


	//   ....[99]....
        /*0328*/ 	.word	0xffffffff


	//   ....[100]....
        /*032c*/ 	.word	0xffffffff


	//   ....[101]....
        /*0330*/ 	.word	0xffffffff


	//   ....[102]....
        /*0334*/ 	.word	0xffffffff


	//   ....[103]....
        /*0338*/ 	.word	0xffffffff


	//   ....[104]....
        /*033c*/ 	.word	0xffffffff


	//   ....[105]....
        /*0340*/ 	.word	0xffffffff


	//   ....[106]....
        /*0344*/ 	.word	0xffffffff


	//   ....[107]....
        /*0348*/ 	.word	0xffffffff


	//   ....[108]....
        /*034c*/ 	.word	0xffffffff


	//   ....[109]....
        /*0350*/ 	.word	0xffffffff


	//   ....[110]....
        /*0354*/ 	.word	0xffffffff


	//   ....[111]....
        /*0358*/ 	.word	0xffffffff


	//   ....[112]....
        /*035c*/ 	.word	0xffffffff


	//   ....[113]....
        /*0360*/ 	.word	0xffffffff


	//   ....[114]....
        /*0364*/ 	.word	0xffffffff


	//   ....[115]....
        /*0368*/ 	.word	0xffffffff


	//   ....[116]....
        /*036c*/ 	.word	0xffffffff


	//   ....[117]....
        /*0370*/ 	.word	0xffffffff


	//   ....[118]....
        /*0374*/ 	.word	0xffffffff


	//   ....[119]....
        /*0378*/ 	.word	0xffffffff


	//   ....[120]....
        /*037c*/ 	.word	0xffffffff


	//   ....[121]....
        /*0380*/ 	.word	0xffffffff


	//   ....[122]....
        /*0384*/ 	.word	0xffffffff


	//   ....[123]....
        /*0388*/ 	.word	0xffffffff


	//   ....[124]....
        /*038c*/ 	.word	0xffffffff


	//   ....[125]....
        /*0390*/ 	.word	0xffffffff


	//   ....[126]....
        /*0394*/ 	.word	0xffffffff


	//   ....[127]....
        /*0398*/ 	.word	0xffffffff


	//   ....[128]....
        /*039c*/ 	.word	0xffffffff


	//   ....[129]....
        /*03a0*/ 	.word	0xffffffff


	//   ....[130]....
        /*03a4*/ 	.word	0xffffffff


	//   ....[131]....
        /*03a8*/ 	.word	0xffffffff


	//   ....[132]....
        /*03ac*/ 	.word	0xffffffff


	//   ....[133]....
        /*03b0*/ 	.word	0xffffffff


	//   ....[134]....
        /*03b4*/ 	.word	0xffffffff


	//   ....[135]....
        /*03b8*/ 	.word	0xffffffff


	//   ....[136]....
        /*03bc*/ 	.word	0xffffffff


	//   ....[137]....
        /*03c0*/ 	.word	0xffffffff


	//   ....[138]....
        /*03c4*/ 	.word	0xffffffff


	//   ....[139]....
        /*03c8*/ 	.word	0xffffffff


	//   ....[140]....
        /*03cc*/ 	.word	0xffffffff


	//   ....[141]....
        /*03d0*/ 	.word	0xffffffff


	//   ....[142]....
        /*03d4*/ 	.word	0xffffffff


	//   ....[143]....
        /*03d8*/ 	.word	0x0500000f


	//   ....[144]....
        /*03dc*/ 	.word	0x0500000f


	//   ....[145]....
        /*03e0*/ 	.word	0x0500000f


	//   ....[146]....
        /*03e4*/ 	.word	0x0500000f


	//   ....[147]....
        /*03e8*/ 	.word	0x0500000f


	//   ....[148]....
        /*03ec*/ 	.word	0x0500000f


	//   ....[149]....
        /*03f0*/ 	.word	0x0500000f


	//   ....[150]....
        /*03f4*/ 	.word	0x0500000f


	//   ....[151]....
        /*03f8*/ 	.word	0x0500000f


	//   ....[152]....
        /*03fc*/ 	.word	0x0500000f


	//   ....[153]....
        /*0400*/ 	.word	0x0500000f


	//   ....[154]....
        /*0404*/ 	.word	0x0500000f


	//   ....[155]....
        /*0408*/ 	.word	0x0500000f


	//   ....[156]....
        /*040c*/ 	.word	0x0500000f


	//   ....[157]....
        /*0410*/ 	.word	0x0500000f


	//   ....[158]....
        /*0414*/ 	.word	0x0500000f


	//   ....[159]....
        /*0418*/ 	.word	0x0500000f


	//   ....[160]....
        /*041c*/ 	.word	0x0500000f


	//   ....[161]....
        /*0420*/ 	.word	0x0500000f


	//   ....[162]....
        /*0424*/ 	.word	0x0500000f


	//   ....[163]....
        /*0428*/ 	.word	0x0500000f


	//   ....[164]....
        /*042c*/ 	.word	0x0500000f


	//   ....[165]....
        /*0430*/ 	.word	0x0500000f


	//   ....[166]....
        /*0434*/ 	.word	0x0500000f


	//   ....[167]....
        /*0438*/ 	.word	0x0500000f


	//   ....[168]....
        /*043c*/ 	.word	0x0500000f


	//   ....[169]....
        /*0440*/ 	.word	0x0500000f


	//   ....[170]....
        /*0444*/ 	.word	0x0500000f


	//   ....[171]....
        /*0448*/ 	.word	0x0500000f


	//   ....[172]....
        /*044c*/ 	.word	0x0500000f


	//   ....[173]....
        /*0450*/ 	.word	0x0500000f


	//   ....[174]....
        /*0454*/ 	.word	0x0500000f


	//   ....[175]....
        /*0458*/ 	.word	0x0500000f


	//   ....[176]....
        /*045c*/ 	.word	0x0500000f


	//   ....[177]....
        /*0460*/ 	.word	0x0500000f


	//   ....[178]....
        /*0464*/ 	.word	0x0500000f


	//   ....[179]....
        /*0468*/ 	.word	0x0500000f


	//   ....[180]....
        /*046c*/ 	.word	0x0500000f


	//   ....[181]....
        /*0470*/ 	.word	0x0500000f


	//   ....[182]....
        /*0474*/ 	.word	0x0500000f


	//   ....[183]....
        /*0478*/ 	.word	0x0500000f


	//   ....[184]....
        /*047c*/ 	.word	0x0500000f


	//   ....[185]....
        /*0480*/ 	.word	0x0500000f


	//   ....[186]....
        /*0484*/ 	.word	0x0500000f


	//   ....[187]....
        /*0488*/ 	.word	0x0500000f


	//   ....[188]....
        /*048c*/ 	.word	0x0500000f


	//   ....[189]....
        /*0490*/ 	.word	0x0500000f


	//   ....[190]....
        /*0494*/ 	.word	0x0500000f


	//   ....[191]....
        /*0498*/ 	.word	0x0500000f


	//   ....[192]....
        /*049c*/ 	.word	0x0500000f


	//   ....[193]....
        /*04a0*/ 	.word	0x0500000f


	//   ....[194]....
        /*04a4*/ 	.word	0x0500000f


	//   ....[195]....
        /*04a8*/ 	.word	0x0500000f


	//   ....[196]....
        /*04ac*/ 	.word	0x0500000f


	//   ....[197]....
        /*04b0*/ 	.word	0x0500000f


	//   ....[198]....
        /*04b4*/ 	.word	0x0500000f


	//   ....[199]....
        /*04b8*/ 	.word	0x0500000f


	//   ....[200]....
        /*04bc*/ 	.word	0x0500000f


	//   ....[201]....
        /*04c0*/ 	.word	0x0500000f


	//   ....[202]....
        /*04c4*/ 	.word	0x0500000f


	//   ....[203]....
        /*04c8*/ 	.word	0x0500000f


	//   ....[204]....
        /*04cc*/ 	.word	0x0500000f


	//   ....[205]....
        /*04d0*/ 	.word	0x0500000f


	//   ....[206]....
        /*04d4*/ 	.word	0x0500000f


	//   ....[207]....
        /*04d8*/ 	.word	0x0500000f


	//   ....[208]....
        /*04dc*/ 	.word	0x0500000f


	//   ....[209]....
        /*04e0*/ 	.word	0x0500000f


	//   ....[210]....
        /*04e4*/ 	.word	0x0500000f


	//   ....[211]....
        /*04e8*/ 	.word	0x0500000f


	//   ....[212]....
        /*04ec*/ 	.word	0x0500000f


	//   ....[213]....
        /*04f0*/ 	.word	0x0500000f


	//   ....[214]....
        /*04f4*/ 	.word	0x0500000f


	//   ....[215]....
        /*04f8*/ 	.word	0x0500000f


	//   ....[216]....
        /*04fc*/ 	.word	0x0500000f


	//   ....[217]....
        /*0500*/ 	.word	0x0500000f


	//   ....[218]....
        /*0504*/ 	.word	0x0500000f


	//   ....[219]....
        /*0508*/ 	.word	0x0500000f


	//   ....[220]....
        /*050c*/ 	.word	0x0500000f


	//   ....[221]....
        /*0510*/ 	.word	0x0500000f


	//   ....[222]....
        /*0514*/ 	.word	0x0500000f


	//   ....[223]....
        /*0518*/ 	.word	0x0500000f


	//   ....[224]....
        /*051c*/ 	.word	0x0500000f


	//   ....[225]....
        /*0520*/ 	.word	0x0500000f


	//   ....[226]....
        /*0524*/ 	.word	0x0500000f


	//----- nvinfo : EIATTR_COOP_GROUP_INSTR_OFFSETS
	.align		4
.L_113:
        /*0528*/ 	.byte	0x04, 0x28
        /*052a*/ 	.short	(.L_115 - .L_114)


	//   ....[0]....
.L_114:
        /*052c*/ 	.word	0x00000070


	//   ....[1]....
        /*0530*/ 	.word	0x000000b0


	//   ....[2]....
        /*0534*/ 	.word	0x000002d0


	//   ....[3]....
        /*0538*/ 	.word	0x00000430


	//   ....[4]....
        /*053c*/ 	.word	0x00000550


	//   ....[5]....
        /*0540*/ 	.word	0x000006b0


	//   ....[6]....
        /*0544*/ 	.word	0x00001b10


	//   ....[7]....
        /*0548*/ 	.word	0x00002df0


	//   ....[8]....
        /*054c*/ 	.word	0x00002e60


	//   ....[9]....
        /*0550*/ 	.word	0x00003360


	//   ....[10]....
        /*0554*/ 	.word	0x000033e0


	//   ....[11]....
        /*0558*/ 	.word	0x000053d0


	//   ....[12]....
        /*055c*/ 	.word	0x000053e0


	//   ....[13]....
        /*0560*/ 	.word	0x00005430


	//   ....[14]....
        /*0564*/ 	.word	0x00005440


	//   ....[15]....
        /*0568*/ 	.word	0x000067d0


	//   ....[16]....
        /*056c*/ 	.word	0x00006a10


	//   ....[17]....
        /*0570*/ 	.word	0x00006a40


	//   ....[18]....
        /*0574*/ 	.word	0x00006a50


	//   ....[19]....
        /*0578*/ 	.word	0x000081b0


	//   ....[20]....
        /*057c*/ 	.word	0x000081d0


	//   ....[21]....
        /*0580*/ 	.word	0x000081e0


	//   ....[22]....
        /*0584*/ 	.word	0x00008200


	//   ....[23]....
        /*0588*/ 	.word	0x00008b20


	//   ....[24]....
        /*058c*/ 	.word	0x00008b40


	//   ....[25]....
        /*0590*/ 	.word	0x00008c70


	//   ....[26]....
        /*0594*/ 	.word	0x00008c90


	//   ....[27]....
        /*0598*/ 	.word	0x00008d90


	//   ....[28]....
        /*059c*/ 	.word	0x00008db0


	//   ....[29]....
        /*05a0*/ 	.word	0x00008ec0


	//   ....[30]....
        /*05a4*/ 	.word	0x00008ee0


	//   ....[31]....
        /*05a8*/ 	.word	0x00009350


	//   ....[32]....
        /*05ac*/ 	.word	0x00009360


	//   ....[33]....
        /*05b0*/ 	.word	0x000099f0


	//   ....[34]....
        /*05b4*/ 	.word	0x00009a00


	//   ....[35]....
        /*05b8*/ 	.word	0x0000aa90


	//   ....[36]....
        /*05bc*/ 	.word	0x0000aac0


	//   ....[37]....
        /*05c0*/ 	.word	0x0000abe0


	//   ....[38]....
        /*05c4*/ 	.word	0x0000ac00


	//   ....[39]....
        /*05c8*/ 	.word	0x0000ad00


	//   ....[40]....
        /*05cc*/ 	.word	0x0000ad20


	//   ....[41]....
        /*05d0*/ 	.word	0x0000ae30


	//   ....[42]....
        /*05d4*/ 	.word	0x0000ae50


	//   ....[43]....
        /*05d8*/ 	.word	0x0000aff0


	//   ....[44]....
        /*05dc*/ 	.word	0x0000b1e0


	//   ....[45]....
        /*05e0*/ 	.word	0x0000b210


	//   ....[46]....
        /*05e4*/ 	.word	0x0000b240


	//   ....[47]....
        /*05e8*/ 	.word	0x0000b270


	//   ....[48]....
        /*05ec*/ 	.word	0x0000b2a0


	//   ....[49]....
        /*05f0*/ 	.word	0x0000b2d0


	//   ....[50]....
        /*05f4*/ 	.word	0x0000b440


	//   ....[51]....
        /*05f8*/ 	.word	0x0000b470


	//   ....[52]....
        /*05fc*/ 	.word	0x0000b4a0


	//   ....[53]....
        /*0600*/ 	.word	0x0000b4d0


	//   ....[54]....
        /*0604*/ 	.word	0x0000b500


	//   ....[55]....
        /*0608*/ 	.word	0x0000b530


	//   ....[56]....
        /*060c*/ 	.word	0x0000b5c0


	//   ....[57]....
        /*0610*/ 	.word	0x0000b5f0


	//   ....[58]....
        /*0614*/ 	.word	0x0000b600


	//   ....[59]....
        /*0618*/ 	.word	0x0000b690


	//   ....[60]....
        /*061c*/ 	.word	0x0000d020


	//   ....[61]....
        /*0620*/ 	.word	0x0000d040


	//   ....[62]....
        /*0624*/ 	.word	0x0000d0f0


	//   ....[63]....
        /*0628*/ 	.word	0x0000d110


	//   ....[64]....
        /*062c*/ 	.word	0x0000d1b0


	//   ....[65]....
        /*0630*/ 	.word	0x0000d1d0


	//   ....[66]....
        /*0634*/ 	.word	0x0000d270


	//   ....[67]....
        /*0638*/ 	.word	0x0000d290


	//   ....[68]....
        /*063c*/ 	.word	0x0000d330


	//   ....[69]....
        /*0640*/ 	.word	0x0000d350


	//   ....[70]....
        /*0644*/ 	.word	0x0000d360


	//   ....[71]....
        /*0648*/ 	.word	0x0000d3f0


	//   ....[72]....
        /*064c*/ 	.word	0x0000daf0


	//   ....[73]....
        /*0650*/ 	.word	0x0000db20


	//   ....[74]....
        /*0654*/ 	.word	0x0000db80


	//   ....[75]....
        /*0658*/ 	.word	0x0000dbd0


	//   ....[76]....
        /*065c*/ 	.word	0x0000dc20


	//   ....[77]....
        /*0660*/ 	.word	0x0000dc80


	//   ....[78]....
        /*0664*/ 	.word	0x0000dcd0


	//   ....[79]....
        /*0668*/ 	.word	0x0000dd30


	//   ....[80]....
        /*066c*/ 	.word	0x0000dd80


	//   ....[81]....
        /*0670*/ 	.word	0x0000dde0


	//   ....[82]....
        /*0674*/ 	.word	0x0000de20


	//   ....[83]....
        /*0678*/ 	.word	0x0000de90


	//   ....[84]....
        /*067c*/ 	.word	0x0000dee0


	//   ....[85]....
        /*0680*/ 	.word	0x0000df40


	//   ....[86]....
        /*0684*/ 	.word	0x0000df60


	//   ....[87]....
        /*0688*/ 	.word	0x0000dfa0


	//   ....[88]....
        /*068c*/ 	.word	0x0000e750


	//   ....[89]....
        /*0690*/ 	.word	0x0000e790


	//   ....[90]....
        /*0694*/ 	.word	0x0000e7a0


	//   ....[91]....
        /*0698*/ 	.word	0x0000e800


	//   ....[92]....
        /*069c*/ 	.word	0x0000e810


	//   ....[93]....
        /*06a0*/ 	.word	0x0000e870


	//   ....[94]....
        /*06a4*/ 	.word	0x0000e8a0


	//   ....[95]....
        /*06a8*/ 	.word	0x0000e8e0


	//   ....[96]....
        /*06ac*/ 	.word	0x0000e910


	//   ....[97]....
        /*06b0*/ 	.word	0x0000e950


	//   ....[98]....
        /*06b4*/ 	.word	0x0000e980


	//   ....[99]....
        /*06b8*/ 	.word	0x0000e9c0


	//   ....[100]....
        /*06bc*/ 	.word	0x0000ec30


	//   ....[101]....
        /*06c0*/ 	.word	0x0000ec50


	//   ....[102]....
        /*06c4*/ 	.word	0x0000ec60


	//   ....[103]....
        /*06c8*/ 	.word	0x0000ecf0


	//   ....[104]....
        /*06cc*/ 	.word	0x0000ed00


	//   ....[105]....
        /*06d0*/ 	.word	0x0000ed90


	//   ....[106]....
        /*06d4*/ 	.word	0x0000eda0


	//   ....[107]....
        /*06d8*/ 	.word	0x0000ee30


	//   ....[108]....
        /*06dc*/ 	.word	0x0000ee40


	//   ....[109]....
        /*06e0*/ 	.word	0x0000eed0


	//   ....[110]....
        /*06e4*/ 	.word	0x0000eee0


	//   ....[111]....
        /*06e8*/ 	.word	0x0000eef0


	//   ....[112]....
        /*06ec*/ 	.word	0x0000f4b0


	//   ....[113]....
        /*06f0*/ 	.word	0x0000f4f0


	//   ....[114]....
        /*06f4*/ 	.word	0x0000f530


	//   ....[115]....
        /*06f8*/ 	.word	0x0000f560


	//   ....[116]....
        /*06fc*/ 	.word	0x0000f5f0


	//   ....[117]....
        /*0700*/ 	.word	0x0000f620


	//   ....[118]....
        /*0704*/ 	.word	0x0000f690


	//   ....[119]....
        /*0708*/ 	.word	0x0000f6c0


	//   ....[120]....
        /*070c*/ 	.word	0x0000f730


	//   ....[121]....
        /*0710*/ 	.word	0x0000f760


	//   ....[122]....
        /*0714*/ 	.word	0x0000f790


	//   ....[123]....
        /*0718*/ 	.word	0x0000f7e0


	//   ....[124]....
        /*071c*/ 	.word	0x0000fc20


	//   ....[125]....
        /*0720*/ 	.word	0x0000fc30


	//   ....[126]....
        /*0724*/ 	.word	0x0000fc70


	//   ....[127]....
        /*0728*/ 	.word	0x0000fcb0


	//   ....[128]....
        /*072c*/ 	.word	0x0000fce0


	//   ....[129]....
        /*0730*/ 	.word	0x0000fd10


	//   ....[130]....
        /*0734*/ 	.word	0x0000fd40


	//   ....[131]....
        /*0738*/ 	.word	0x0000fd70


	//   ....[132]....
        /*073c*/ 	.word	0x0000ff20


	//   ....[133]....
        /*0740*/ 	.word	0x0000ff50


	//   ....[134]....
        /*0744*/ 	.word	0x0000ff80


	//   ....[135]....
        /*0748*/ 	.word	0x0000ffb0


	//   ....[136]....
        /*074c*/ 	.word	0x0000ffe0


	//   ....[137]....
        /*0750*/ 	.word	0x00010010


	//   ....[138]....
        /*0754*/ 	.word	0x000100d0


	//   ....[139]....
        /*0758*/ 	.word	0x000100f0


	//   ....[140]....
        /*075c*/ 	.word	0x00010100


	//   ....[141]....
        /*0760*/ 	.word	0x00010160


	//   ....[142]....
        /*0764*/ 	.word	0x00010780


	//   ....[143]....
        /*0768*/ 	.word	0x00010c60


	//   ....[144]....
        /*076c*/ 	.word	0x00010d50


	//   ....[145]....
        /*0770*/ 	.word	0x00010df0


	//   ....[146]....
        /*0774*/ 	.word	0x00010e50


	//   ....[147]....
        /*0778*/ 	.word	0x00010f60


	//   ....[148]....
        /*077c*/ 	.word	0x00010fd0


	//   ....[149]....
        /*0780*/ 	.word	0x000110e0


	//   ....[150]....
        /*0784*/ 	.word	0x00011150


	//   ....[151]....
        /*0788*/ 	.word	0x00011260


	//   ....[152]....
        /*078c*/ 	.word	0x000112d0


	//   ....[153]....
        /*0790*/ 	.word	0x000113e0


	//   ....[154]....
        /*0794*/ 	.word	0x00011450


	//   ....[155]....
        /*0798*/ 	.word	0x000114f0


	//   ....[156]....
        /*079c*/ 	.word	0x00011600


	//   ....[157]....
        /*07a0*/ 	.word	0x00011670


	//   ....[158]....
        /*07a4*/ 	.word	0x000116f0


	//   ....[159]....
        /*07a8*/ 	.word	0x000117b0


	//   ....[160]....
        /*07ac*/ 	.word	0x00011830


	//   ....[161]....
        /*07b0*/ 	.word	0x00011910


	//   ....[162]....
        /*07b4*/ 	.word	0x00011990


	//   ....[163]....
        /*07b8*/ 	.word	0x00011a70


	//   ....[164]....
        /*07bc*/ 	.word	0x00011af0


	//   ....[165]....
        /*07c0*/ 	.word	0x00011bd0


	//   ....[166]....
        /*07c4*/ 	.word	0x00011c50


	//   ....[167]....
        /*07c8*/ 	.word	0x00011d30


	//   ....[168]....
        /*07cc*/ 	.word	0x00011db0


	//   ....[169]....
        /*07d0*/ 	.word	0x00011e90


	//   ....[170]....
        /*07d4*/ 	.word	0x00011f10


	//   ....[171]....
        /*07d8*/ 	.word	0x00011fd0


	//   ....[172]....
        /*07dc*/ 	.word	0x00012100


	//   ....[173]....
        /*07e0*/ 	.word	0x000121d0


	//   ....[174]....
        /*07e4*/ 	.word	0x00012240


	//   ....[175]....
        /*07e8*/ 	.word	0x00012310


	//   ....[176]....
        /*07ec*/ 	.word	0x00012370


	//   ....[177]....
        /*07f0*/ 	.word	0x00012440


	//   ....[178]....
        /*07f4*/ 	.word	0x000124a0


	//   ....[179]....
        /*07f8*/ 	.word	0x00012570


	//   ....[180]....
        /*07fc*/ 	.word	0x000125d0


	//   ....[181]....
        /*0800*/ 	.word	0x000126a0


	//   ....[182]....
        /*0804*/ 	.word	0x00012700


	//   ....[183]....
        /*0808*/ 	.word	0x000127e0


	//   ....[184]....
        /*080c*/ 	.word	0x000128d0


	//   ....[185]....
        /*0810*/ 	.word	0x00012970


	//   ....[186]....
        /*0814*/ 	.word	0x000129d0


	//   ....[187]....
        /*0818*/ 	.word	0x00012ad0


	//   ....[188]....
        /*081c*/ 	.word	0x00012b30


	//   ....[189]....
        /*0820*/ 	.word	0x00012c30


	//   ....[190]....
        /*0824*/ 	.word	0x00012c90


	//   ....[191]....
        /*0828*/ 	.word	0x00012d90


	//   ....[192]....
        /*082c*/ 	.word	0x00012df0


	//   ....[193]....
        /*0830*/ 	.word	0x00012ef0


	//   ....[194]....
        /*0834*/ 	.word	0x00012f50


	//   ....[195]....
        /*0838*/ 	.word	0x00013020


	//   ....[196]....
        /*083c*/ 	.word	0x00013160


	//   ....[197]....
        /*0840*/ 	.word	0x00013200


	//   ....[198]....
        /*0844*/ 	.word	0x000132e0


	//   ....[199]....
        /*0848*/ 	.word	0x000133b0


	//   ....[200]....
        /*084c*/ 	.word	0x00013410


	//   ....[201]....
        /*0850*/ 	.word	0x00013500


	//   ....[202]....
        /*0854*/ 	.word	0x00013560


	//   ....[203]....
        /*0858*/ 	.word	0x00013650


	//   ....[204]....
        /*085c*/ 	.word	0x000136b0


	//   ....[205]....
        /*0860*/ 	.word	0x000137a0


	//   ....[206]....
        /*0864*/ 	.word	0x00013800


	//   ....[207]....
        /*0868*/ 	.word	0x000138e0


	//   ....[208]....
        /*086c*/ 	.word	0x00013970


	//   ....[209]....
        /*0870*/ 	.word	0x00013a10


	//   ....[210]....
        /*0874*/ 	.word	0x00013b70


	//   ....[211]....
        /*0878*/ 	.word	0x00013be0


	//   ....[212]....
        /*087c*/ 	.word	0x00013c60


	//   ....[213]....
        /*0880*/ 	.word	0x00013cd0


	//   ....[214]....
        /*0884*/ 	.word	0x00013d40


	//   ....[215]....
        /*0888*/ 	.word	0x00013dc0


	//   ....[216]....
        /*088c*/ 	.word	0x00013e40


	//   ....[217]....
        /*0890*/ 	.word	0x00013ed0


	//   ....[218]....
        /*0894*/ 	.word	0x00013f40


	//   ....[219]....
        /*0898*/ 	.word	0x00013fb0


	//   ....[220]....
        /*089c*/ 	.word	0x00014020


	//   ....[221]....
        /*08a0*/ 	.word	0x000140a0


	//   ....[222]....
        /*08a4*/ 	.word	0x00014110


	//   ....[223]....
        /*08a8*/ 	.word	0x000141b0


	//   ....[224]....
        /*08ac*/ 	.word	0x00014200


	//   ....[225]....
        /*08b0*/ 	.word	0x00014290


	//   ....[226]....
        /*08b4*/ 	.word	0x000143c0


	//----- nvinfo : EIATTR_REG_RECONFIG
	.align		4
.L_115:
        /*08b8*/ 	.byte	0x01, 0x54
	.zero		2


	//----- nvinfo : EIATTR_SYSCALL_OFFSETS
	.align		4
        /*08bc*/ 	.byte	0x04, 0x46
        /*08be*/ 	.short	(.L_117 - .L_116)


	//   ....[0]....
.L_116:
        /*08c0*/ 	.word	0x00001c90


	//   ....[1]....
        /*08c4*/ 	.word	0x0000c670


	//   ....[2]....
        /*08c8*/ 	.word	0x0000c7c0


	//   ....[3]....
        /*08cc*/ 	.word	0x0000c8b0


	//   ....[4]....
        /*08d0*/ 	.word	0x0000d780


	//----- nvinfo : EIATTR_MBARRIER_INSTR_OFFSETS
	.align		4
.L_117:
        /*08d4*/ 	.byte	0x04, 0x39
        /*08d6*/ 	.short	(.L_119 - .L_118)


	//   ....[0]....
.L_118:
        /*08d8*/ 	.word	0x00000180
        /*08dc*/ 	.word	0x000000ff
        /*08e0*/ 	.word	0x00030800
        /*08e4*/ 	.short	0x0100
        /*08e6*/ 	.byte	0x08
	.zero		1


	//   ....[1]....
        /*08e8*/ 	.word	0x00000190
        /*08ec*/ 	.word	0x000000ff
        /*08f0*/ 	.word	0x00030820
        /*08f4*/ 	.short	0x0100
        /*08f6*/ 	.byte	0x08
	.zero		1


	//   ....[2]....
        /*08f8*/ 	.word	0x00000280
        /*08fc*/ 	.word	0x000000ff
        /*0900*/ 	.word	0x00030830
        /*0904*/ 	.short	0x0100
        /*0906*/ 	.byte	0x08
	.zero		1


	//   ....[3]....
        /*0908*/ 	.word	0x00000290
        /*090c*/ 	.word	0x000000ff
        /*0910*/ 	.word	0x00030840
        /*0914*/ 	.short	0x0100
        /*0916*/ 	.byte	0x08
	.zero		1


	//   ....[4]....
        /*0918*/ 	.word	0x000002a0
        /*091c*/ 	.word	0x000000ff
        /*0920*/ 	.word	0x00030838
        /*0924*/ 	.short	0x0100
        /*0926*/ 	.byte	0x08
	.zero		1


	//   ....[5]....
        /*0928*/ 	.word	0x000002b0
        /*092c*/ 	.word	0x000000ff
        /*0930*/ 	.word	0x00030848
        /*0934*/ 	.short	0x0100
        /*0936*/ 	.byte	0x08
	.zero		1


	//   ....[6]....
        /*0938*/ 	.word	0x000003e0
        /*093c*/ 	.word	0x000000ff
        /*0940*/ 	.word	0x00030850
        /*0944*/ 	.short	0x0100
        /*0946*/ 	.byte	0x08
	.zero		1


	//   ....[7]....
        /*0948*/ 	.word	0x000003f0
        /*094c*/ 	.word	0x000000ff
        /*0950*/ 	.word	0x00030860
        /*0954*/ 	.short	0x0100
        /*0956*/ 	.byte	0x08
	.zero		1


	//   ....[8]....
        /*0958*/ 	.word	0x00000400
        /*095c*/ 	.word	0x000000ff
        /*0960*/ 	.word	0x00030858
        /*0964*/ 	.short	0x0100
        /*0966*/ 	.byte	0x08
	.zero		1


	//   ....[9]....
        /*0968*/ 	.word	0x00000410
        /*096c*/ 	.word	0x000000ff
        /*0970*/ 	.word	0x00030868
        /*0974*/ 	.short	0x0100
        /*0976*/ 	.byte	0x08
	.zero		1


	//   ....[10]....
        /*0978*/ 	.word	0x00000500
        /*097c*/ 	.word	0x000000ff
        /*0980*/ 	.word	0x00030870
        /*0984*/ 	.short	0x0100
        /*0986*/ 	.byte	0x06
	.zero		1


	//   ....[11]....
        /*0988*/ 	.word	0x00000510
        /*098c*/ 	.word	0x000000ff
        /*0990*/ 	.word	0x00030880
        /*0994*/ 	.short	0x0100
        /*0996*/ 	.byte	0x06
	.zero		1


	//   ....[12]....
        /*0998*/ 	.word	0x00000520
        /*099c*/ 	.word	0x000000ff
        /*09a0*/ 	.word	0x00030878
        /*09a4*/ 	.short	0x0100
        /*09a6*/ 	.byte	0x06
	.zero		1


	//   ....[13]....
        /*09a8*/ 	.word	0x00000530
        /*09ac*/ 	.word	0x000000ff
        /*09b0*/ 	.word	0x00030888
        /*09b4*/ 	.short	0x0100
        /*09b6*/ 	.byte	0x06
	.zero		1


	//   ....[14]....
        /*09b8*/ 	.word	0x00000660
        /*09bc*/ 	.word	0x000000ff
        /*09c0*/ 	.word	0x00030890
        /*09c4*/ 	.short	0x0100
        /*09c6*/ 	.byte	0x08
	.zero		1


	//   ....[15]....
        /*09c8*/ 	.word	0x00000670
        /*09cc*/ 	.word	0x000000ff
        /*09d0*/ 	.word	0x000308a0
        /*09d4*/ 	.short	0x0100
        /*09d6*/ 	.byte	0x08
	.zero		1


	//   ....[16]....
        /*09d8*/ 	.word	0x00000680
        /*09dc*/ 	.word	0x000000ff
        /*09e0*/ 	.word	0x00030898
        /*09e4*/ 	.short	0x0100
        /*09e6*/ 	.byte	0x08
	.zero		1


	//   ....[17]....
        /*09e8*/ 	.word	0x00000690
        /*09ec*/ 	.word	0x000000ff
        /*09f0*/ 	.word	0x000308a8
        /*09f4*/ 	.short	0x0100
        /*09f6*/ 	.byte	0x08
	.zero		1


	//   ....[18]....
        /*09f8*/ 	.word	0x000007d0
        /*09fc*/ 	.word	0x000000ff
        /*0a00*/ 	.word	0x000308b0
        /*0a04*/ 	.short	0x0100
        /*0a06*/ 	.byte	0x08
	.zero		1


	//   ....[19]....
        /*0a08*/ 	.word	0x000007e0
        /*0a0c*/ 	.word	0x000000ff
        /*0a10*/ 	.word	0x000308c0
        /*0a14*/ 	.short	0x0100
        /*0a16*/ 	.byte	0x08
	.zero		1


	//   ....[20]....
        /*0a18*/ 	.word	0x000007f0
        /*0a1c*/ 	.word	0x000000ff
        /*0a20*/ 	.word	0x000308b8
        /*0a24*/ 	.short	0x0100
        /*0a26*/ 	.byte	0x08
	.zero		1


	//   ....[21]....
        /*0a28*/ 	.word	0x00000800
        /*0a2c*/ 	.word	0x000000ff
        /*0a30*/ 	.word	0x000308c8
        /*0a34*/ 	.short	0x0100
        /*0a36*/ 	.byte	0x08
	.zero		1


	//   ....[22]....
        /*0a38*/ 	.word	0x00001d50
        /*0a3c*/ 	.word	0x00000004
        /*0a40*/ 	.word	0x00030800
        /*0a44*/ 	.short	0x010a
        /*0a46*/ 	.byte	0x3f
	.zero		1


	//   ....[23]....
        /*0a48*/ 	.word	0x00001e00
        /*0a4c*/ 	.word	0x00000000
        /*0a50*/ 	.word	0x00030830
        /*0a54*/ 	.short	0x010a
        /*0a56*/ 	.byte	0x3f
	.zero		1


	//   ....[24]....
        /*0a58*/ 	.word	0x00001e50
        /*0a5c*/ 	.word	0x00000000
        /*0a60*/ 	.word	0x00030830
        /*0a64*/ 	.short	0x010a
        /*0a66*/ 	.byte	0x3f
	.zero		1


	//   ....[25]....
        /*0a68*/ 	.word	0x00002590
        /*0a6c*/ 	.word	0x00000000
        /*0a70*/ 	.word	0x00000000
        /*0a74*/ 	.short	0x0101
        /*0a76*/ 	.byte	0x3f
	.zero		1


	//   ....[26]....
        /*0a78*/ 	.word	0x000042a0
        /*0a7c*/ 	.word	0x000000ff
        /*0a80*/ 	.word	0x00030830
        /*0a84*/ 	.short	0x010a
        /*0a86*/ 	.byte	0x08
	.zero		1


	//   ....[27]....
        /*0a88*/ 	.word	0x000042e0
        /*0a8c*/ 	.word	0x000000ff
        /*0a90*/ 	.word	0x00030830
        /*0a94*/ 	.short	0x010a
        /*0a96*/ 	.byte	0x08
	.zero		1


	//   ....[28]....
        /*0a98*/ 	.word	0x00004df0
        /*0a9c*/ 	.word	0x000000ff
        /*0aa0*/ 	.word	0x00030850
        /*0aa4*/ 	.short	0x010a
        /*0aa6*/ 	.byte	0x09
	.zero		1


	//   ....[29]....
        /*0aa8*/ 	.word	0x00004e30
        /*0aac*/ 	.word	0x000000ff
        /*0ab0*/ 	.word	0x00030850
        /*0ab4*/ 	.short	0x010a
        /*0ab6*/ 	.byte	0x09
	.zero		1


	//   ....[30]....
        /*0ab8*/ 	.word	0x00005400
        /*0abc*/ 	.word	0x000000ff
        /*0ac0*/ 	.word	0x00000000
        /*0ac4*/ 	.short	0x0101
        /*0ac6*/ 	.byte	0x08
	.zero		1


	//   ....[31]....
        /*0ac8*/ 	.word	0x00005f40
        /*0acc*/ 	.word	0x000000ff
        /*0ad0*/ 	.word	0x00000000
        /*0ad4*/ 	.short	0x0101
        /*0ad6*/ 	.byte	0x09
	.zero		1


	//   ....[32]....
        /*0ad8*/ 	.word	0x000066c0
        /*0adc*/ 	.word	0x0000000d
        /*0ae0*/ 	.word	0x00030850
        /*0ae4*/ 	.short	0x010a
        /*0ae6*/ 	.byte	0x3f
	.zero		1


	//   ....[33]....
        /*0ae8*/ 	.word	0x00006750
        /*0aec*/ 	.word	0x0000000d
        /*0af0*/ 	.word	0x00030850
        /*0af4*/ 	.short	0x010a
        /*0af6*/ 	.byte	0x3f
	.zero		1


	//   ....[34]....
        /*0af8*/ 	.word	0x00006c70
        /*0afc*/ 	.word	0x00000002
        /*0b00*/ 	.word	0x00000000
        /*0b04*/ 	.short	0x0101
        /*0b06*/ 	.byte	0x3f
	.zero		1


	//   ....[35]....
        /*0b08*/ 	.word	0x00008b00
        /*0b0c*/ 	.word	0x000000ff
        /*0b10*/ 	.word	0x00000000
        /*0b14*/ 	.short	0x0101
        /*0b16*/ 	.byte	0x08
	.zero		1


	//   ....[36]....
        /*0b18*/ 	.word	0x000091b0
        /*0b1c*/ 	.word	0x000000ff
        /*0b20*/ 	.word	0x00000000
        /*0b24*/ 	.short	0x0101
        /*0b26*/ 	.byte	0x08
	.zero		1


	//   ....[37]....
        /*0b28*/ 	.word	0x0000ce30
        /*0b2c*/ 	.word	0x00000007
        /*0b30*/ 	.word	0x00030840
        /*0b34*/ 	.short	0x010a
        /*0b36*/ 	.byte	0x3f
	.zero		1


	//   ....[38]....
        /*0b38*/ 	.word	0x0000d4b0
        /*0b3c*/ 	.word	0x00000007
        /*0b40*/ 	.word	0x00030830
        /*0b44*/ 	.short	0x0107
        /*0b46*/ 	.byte	0x3f
	.zero		1


	//   ....[39]....
        /*0b48*/ 	.word	0x0000d580
        /*0b4c*/ 	.word	0x00000007
        /*0b50*/ 	.word	0x00030830
        /*0b54*/ 	.short	0x0101
        /*0b56*/ 	.byte	0x3f
	.zero		1


	//   ....[40]....
        /*0b58*/ 	.word	0x0000e0b0
        /*0b5c*/ 	.word	0x00000016
        /*0b60*/ 	.word	0x00030800
        /*0b64*/ 	.short	0x0107
        /*0b66*/ 	.byte	0x3f
	.zero		1


	//   ....[41]....
        /*0b68*/ 	.word	0x0000e1d0
        /*0b6c*/ 	.word	0x00000016
        /*0b70*/ 	.word	0x00030800
        /*0b74*/ 	.short	0x0101
        /*0b76*/ 	.byte	0x3f
	.zero		1


	//   ....[42]....
        /*0b78*/ 	.word	0x0000e1f0
        /*0b7c*/ 	.word	0x00000016
        /*0b80*/ 	.word	0x00030820
        /*0b84*/ 	.short	0x010a
        /*0b86*/ 	.byte	0x3f
	.zero		1


	//   ....[43]....
        /*0b88*/ 	.word	0x0000e5b0
        /*0b8c*/ 	.word	0x00000006
        /*0b90*/ 	.word	0x00030840
        /*0b94*/ 	.short	0x010a
        /*0b96*/ 	.byte	0x3f
	.zero		1


	//   ....[44]....
        /*0b98*/ 	.word	0x0000ea70
        /*0b9c*/ 	.word	0x00000006
        /*0ba0*/ 	.word	0x00030830
        /*0ba4*/ 	.short	0x0107
        /*0ba6*/ 	.byte	0x3f
	.zero		1


	//   ....[45]....
        /*0ba8*/ 	.word	0x0000eb20
        /*0bac*/ 	.word	0x00000006
        /*0bb0*/ 	.word	0x00030830
        /*0bb4*/ 	.short	0x0101
        /*0bb6*/ 	.byte	0x3f
	.zero		1


	//   ....[46]....
        /*0bb8*/ 	.word	0x0000eb90
        /*0bbc*/ 	.word	0x00000006
        /*0bc0*/ 	.word	0x00030860
        /*0bc4*/ 	.short	0x010a
        /*0bc6*/ 	.byte	0x3f
	.zero		1


	//   ....[47]....
        /*0bc8*/ 	.word	0x0000f0e0
        /*0bcc*/ 	.word	0x00000006
        /*0bd0*/ 	.word	0x00030850
        /*0bd4*/ 	.short	0x0107
        /*0bd6*/ 	.byte	0x3f
	.zero		1


	//   ....[48]....
        /*0bd8*/ 	.word	0x0000f200
        /*0bdc*/ 	.word	0x00000006
        /*0be0*/ 	.word	0x00030850
        /*0be4*/ 	.short	0x0101
        /*0be6*/ 	.byte	0x3f
	.zero		1


	//   ....[49]....
        /*0be8*/ 	.word	0x0000f410
        /*0bec*/ 	.word	0x00000000
        /*0bf0*/ 	.word	0x00030860
        /*0bf4*/ 	.short	0x010a
        /*0bf6*/ 	.byte	0x3f
	.zero		1


	//   ....[50]....
        /*0bf8*/ 	.word	0x0000f910
        /*0bfc*/ 	.word	0x00000000
        /*0c00*/ 	.word	0x00030850
        /*0c04*/ 	.short	0x0107
        /*0c06*/ 	.byte	0x3f
	.zero		1


	//   ....[51]....
        /*0c08*/ 	.word	0x0000f9c0
        /*0c0c*/ 	.word	0x00000000
        /*0c10*/ 	.word	0x00030850
        /*0c14*/ 	.short	0x0101
        /*0c16*/ 	.byte	0x3f
	.zero		1


	//   ....[52]....
        /*0c18*/ 	.word	0x00010700
        /*0c1c*/ 	.word	0x00000004
        /*0c20*/ 	.word	0x00030820
        /*0c24*/ 	.short	0x010a
        /*0c26*/ 	.byte	0x3f
	.zero		1


	//   ....[53]....
        /*0c28*/ 	.word	0x000108a0
        /*0c2c*/ 	.word	0x00000005
        /*0c30*/ 	.word	0x00030840
        /*0c34*/ 	.short	0x010a
        /*0c36*/ 	.byte	0x3f
	.zero		1


	//   ....[54]....
        /*0c38*/ 	.word	0x00010940
        /*0c3c*/ 	.word	0x0000001b
        /*0c40*/ 	.word	0x00030840
        /*0c44*/ 	.short	0x010a
        /*0c46*/ 	.byte	0x3f
	.zero		1


	//   ....[55]....
        /*0c48*/ 	.word	0x00010980
        /*0c4c*/ 	.word	0x00000005
        /*0c50*/ 	.word	0x00030860
        /*0c54*/ 	.short	0x010a
        /*0c56*/ 	.byte	0x3f
	.zero		1


	//   ....[56]....
        /*0c58*/ 	.word	0x000109c0
        /*0c5c*/ 	.word	0x0000001b
        /*0c60*/ 	.word	0x00030860
        /*0c64*/ 	.short	0x010a
        /*0c66*/ 	.byte	0x3f
	.zero		1


	//   ....[57]....
        /*0c68*/ 	.word	0x00010a20
        /*0c6c*/ 	.word	0x00000004
        /*0c70*/ 	.word	0x00030800
        /*0c74*/ 	.short	0x010a
        /*0c76*/ 	.byte	0x3f
	.zero		1


	//   ....[58]....
        /*0c78*/ 	.word	0x00010a70
        /*0c7c*/ 	.word	0x00000000
        /*0c80*/ 	.word	0x00030830
        /*0c84*/ 	.short	0x010a
        /*0c86*/ 	.byte	0x3f
	.zero		1


	//   ....[59]....
        /*0c88*/ 	.word	0x00010ad0
        /*0c8c*/ 	.word	0x00000003
        /*0c90*/ 	.word	0x00030830
        /*0c94*/ 	.short	0x010a
        /*0c96*/ 	.byte	0x3f
	.zero		1


	//   ....[60]....
        /*0c98*/ 	.word	0x00010b30
        /*0c9c*/ 	.word	0x00000002
        /*0ca0*/ 	.word	0x00030850
        /*0ca4*/ 	.short	0x010a
        /*0ca6*/ 	.byte	0x3f
	.zero		1


	//   ....[61]....
        /*0ca8*/ 	.word	0x00010b80
        /*0cac*/ 	.word	0x0000000d
        /*0cb0*/ 	.word	0x00030850
        /*0cb4*/ 	.short	0x010a
        /*0cb6*/ 	.byte	0x3f
	.zero		1


	//   ....[62]....
        /*0cb8*/ 	.word	0x00010ca0
        /*0cbc*/ 	.word	0x00000007
        /*0cc0*/ 	.word	0x00030840
        /*0cc4*/ 	.short	0x010a
        /*0cc6*/ 	.byte	0x3f
	.zero		1


	//   ....[63]....
        /*0cc8*/ 	.word	0x00012000
        /*0ccc*/ 	.word	0x00000016
        /*0cd0*/ 	.word	0x00030820
        /*0cd4*/ 	.short	0x010a
        /*0cd6*/ 	.byte	0x3f
	.zero		1


	//   ....[64]....
        /*0cd8*/ 	.word	0x00012050
        /*0cdc*/ 	.word	0x00000006
        /*0ce0*/ 	.word	0x00030840
        /*0ce4*/ 	.short	0x010a
        /*0ce6*/ 	.byte	0x3f
	.zero		1


	//   ....[65]....
        /*0ce8*/ 	.word	0x00012820
        /*0cec*/ 	.word	0x00000006
        /*0cf0*/ 	.word	0x00030860
        /*0cf4*/ 	.short	0x010a
        /*0cf6*/ 	.byte	0x3f
	.zero		1


	//   ....[66]....
        /*0cf8*/ 	.word	0x000130b0
        /*0cfc*/ 	.word	0x00000000
        /*0d00*/ 	.word	0x00030860
        /*0d04*/ 	.short	0x010a
        /*0d06*/ 	.byte	0x3f
	.zero		1


	//   ....[67]....
        /*0d08*/ 	.word	0x000142e0
        /*0d0c*/ 	.word	0x00000004
        /*0d10*/ 	.word	0x00030820
        /*0d14*/ 	.short	0x010a
        /*0d16*/ 	.byte	0x3f
	.zero		1


	//   ....[68]....
        /*0d18*/ 	.word	0x00014480
        /*0d1c*/ 	.word	0x00000005
        /*0d20*/ 	.word	0x00030840
        /*0d24*/ 	.short	0x010a
        /*0d26*/ 	.byte	0x3f
	.zero		1


	//   ....[69]....
        /*0d28*/ 	.word	0x000144d0
        /*0d2c*/ 	.word	0x0000001b
        /*0d30*/ 	.word	0x00030840
        /*0d34*/ 	.short	0x010a
        /*0d36*/ 	.byte	0x3f
	.zero		1


	//   ....[70]....
        /*0d38*/ 	.word	0x00014520
        /*0d3c*/ 	.word	0x00000005
        /*0d40*/ 	.word	0x00030860
        /*0d44*/ 	.short	0x010a
        /*0d46*/ 	.byte	0x3f
	.zero		1


	//----- nvinfo : EIATTR_NUM_MBARRIERS
	.align		4
.L_119:
        /*0d48*/ 	.byte	0x03, 0x38
        /*0d4a*/ 	.short	0x0016


	//----- nvinfo : EIATTR_EXIT_INSTR_OFFSETS
	.align		4
        /*0d4c*/ 	.byte	0x04, 0x1c
        /*0d4e*/ 	.short	(.L_121 - .L_120)


	//   ....[0]....
.L_120:
        /*0d50*/ 	.word	0x00000990


	//   ....[1]....
        /*0d54*/ 	.word	0x0000af90


	//   ....[2]....
        /*0d58*/ 	.word	0x00010a10


	//----- nvinfo : EIATTR_MAX_THREADS
	.align		4
.L_121:
        /*0d5c*/ 	.byte	0x04, 0x05
        /*0d5e*/ 	.short	(.L_123 - .L_122)
.L_122:
        /*0d60*/ 	.word	0x00000180
        /*0d64*/ 	.word	0x00000001
        /*0d68*/ 	.word	0x00000001


	//----- nvinfo : EIATTR_CRS_STACK_SIZE
	.align		4
.L_123:
        /*0d6c*/ 	.byte	0x04, 0x1e
        /*0d6e*/ 	.short	(.L_125 - .L_124)
.L_124:
        /*0d70*/ 	.word	0x00000000


	//----- nvinfo : EIATTR_CBANK_PARAM_SIZE
	.align		4
.L_125:
        /*0d74*/ 	.byte	0x03, 0x19
        /*0d76*/ 	.short	0x0af0


	//----- nvinfo : EIATTR_PARAM_CBANK
	.align		4
        /*0d78*/ 	.byte	0x04, 0x0a
        /*0d7a*/ 	.short	(.L_127 - .L_126)
	.align		4
.L_126:
        /*0d7c*/ 	.word	index@(.nv.constant0._ZN7cutlass13device_kernelIN5flash11enable_sm90INS1_16FlashAttnFwdSm90INS1_25CollectiveMainloopFwdSm90ILi2EN4cute5tupleIJNS5_1CILi1EEES8_S8_EEENS6_IJNS7_ILi128EEENS7_ILi96EEENS7_ILi192EEEEEELi192ENS_10bfloat16_tEfNS_4arch4Sm90ELb0ELb0ELb0ELb1ELb1ELb0ELb0ELb1ELb1ELb1ELb1ELb0EEENS1_21CollectiveEpilogueFwdINS6_IJSA_SC_SB_EEES9_SE_SG_Li256ELb1ELb1ELb1ELb0EEENS1_36VarlenDynamicPersistentTileSchedulerILi128ELi96ELi256ELi128ELb1ELb1ELb1ELb0ELb1ELb1EEEEEEEEEvNT_6ParamsE)
        /*0d80*/ 	.short	0x0210
        /*0d82*/ 	.short	0x0af0


	//----- nvinfo : EIATTR_SW_WAR
	.align		4
.L_127:
        /*0d84*/ 	.byte	0x04, 0x36
        /*0d86*/ 	.short	(.L_129 - .L_128)
.L_128:
        /*0d88*/ 	.word	0x00000008
.L_129:


//--------------------- .nv.info._ZN7cutlass13device_kernelIN5flash11enable_sm90INS1_16FlashAttnFwdSm90INS1_25CollectiveMainloopFwdSm90ILi2EN4cute5tupleIJNS5_1CILi1EEES8_S8_EEENS6_IJNS7_ILi128EEENS7_ILi96EEENS7_ILi192EEEEEELi192ENS_10bfloat16_tEfNS_4arch4Sm90ELb0ELb0ELb0ELb1ELb1ELb1ELb0ELb1ELb1ELb1ELb1ELb0EEENS1_21CollectiveEpilogueFwdINS6_IJSA_SC_SB_EEES9_SE_SG_Li256ELb1ELb1ELb1ELb0EEENS1_36VarlenDynamicPersistentTileSchedulerILi128ELi96ELi256ELi128ELb1ELb1ELb1ELb0ELb1ELb1EEEEEEEEEvNT_6ParamsE --------------------------
	.section	.nv.info._ZN7cutlass13device_kernelIN5flash11enable_sm90INS1_16FlashAttnFwdSm90INS1_25CollectiveMainloopFwdSm90ILi2EN4cute5tupleIJNS5_1CILi1EEES8_S8_EEENS6_IJNS7_ILi128EEENS7_ILi96EEENS7_ILi192EEEEEELi192ENS_10bfloat16_tEfNS_4arch4Sm90ELb0ELb0ELb0ELb1ELb1ELb1ELb0ELb1ELb1ELb1ELb1ELb0EEENS1_21CollectiveEpilogueFwdINS6_IJSA_SC_SB_EEES9_SE_SG_Li256ELb1ELb1ELb1ELb0EEENS1_36VarlenDynamicPersistentTileSchedulerILi128ELi96ELi256ELi128ELb1ELb1ELb1ELb0ELb1ELb1EEEEEEEEEvNT_6ParamsE,"",@"SHT_CUDA_INFO"
	.sectionflags	@""
	.align	4


	//----- nvinfo : EIATTR_CUDA_API_VERSION
	.align		4
        /*0000*/ 	.byte	0x04, 0x37
        /*0002*/ 	.short	(.L_131 - .L_130)
.L_130:
        /*0004*/ 	.word	0x00000082


	//----- nvinfo : EIATTR_KPARAM_INFO
	.align		4
.L_131:
        /*0008*/ 	.byte	0x04, 0x17
        /*000a*/ 	.short	(.L_133 - .L_132)
.L_132:
        /*000c*/ 	.word	0x00000000
        /*0010*/ 	.short	0x0000
        /*0012*/ 	.short	0x0070
        /*0014*/ 	.byte	0x00, 0xf0, 0x01, 0x2a


	//----- nvinfo : EIATTR_SPARSE_MMA_MASK
	.align		4
.L_133:
        /*0018*/ 	.byte	0x03, 0x50
        /*001a*/ 	.short	0x0000


	//----- nvinfo : EIATTR_MAXREG_COUNT
	.align		4
        /*001c*/ 	.byte	0x03, 0x1b
        /*001e*/ 	.short	0x00a8


	//----- nvinfo : EIATTR_NUM_BARRIERS
	.align		4
        /*0020*/ 	.byte	0x02, 0x4c
        /*0022*/ 	.byte	0x10
	.zero		1


	//----- nvinfo : EIATTR_EXTERNS
	.align		4
        /*0024*/ 	.byte	0x04, 0x0f
        /*0026*/ 	.short	(.L_135 - .L_134)


	//   ....[0]....
	.align		4
.L_134:
        /*0028*/ 	.word	index@(__assertfail)


	//----- nvinfo : EIATTR_ANNOTATIONS
	.align		4
.L_135:
        /*002c*/ 	.byte	0x04, 0x55
        /*002e*/ 	.short	(.L_137 - .L_136)


	//   ....[0]....
.L_136:
        /* <DEDUP_REMOVED lines=98> */
        /*0644*/ 	.byte	0xf0, 0x52, 0x02, 0x00


	//----- nvinfo : EIATTR_MERCURY_ISA_VERSION
	.align		4
.L_137:
        /*0648*/ 	.byte	0x03, 0x5f
        /*064a*/ 	.short	0x0101


	//----- nvinfo : EIATTR_UNUSED_LOAD_BYTE_OFFSET
	.align		4
        /*064c*/ 	.byte	0x04, 0x44
        /*064e*/ 	.short	(.L_139 - .L_138)


	//   ....[0]....
.L_138:
        /*0650*/ 	.word	0x00000a20
        /*0654*/ 	.word	0x0000fff0


	//   ....[1]....
        /*0658*/ 	.word	0x00017650
        /*065c*/ 	.word	0x0000fff0


	//----- nvinfo : EIATTR_INT_WARP_WIDE_INSTR_OFFSETS
	.align		4
.L_139:
        /*0660*/ 	.byte	0x04, 0x31
        /*0662*/ 	.short	(.L_141 - .L_140)


	//   ....[0]....
.L_140:
        /*0664*/ 	.word	0x00000120


	//   ....[1]....
        /*0668*/ 	.word	0x00000160


	//   ....[2]....
        /*066c*/ 	.word	0x00000220


	//   ....[3]....
        /*0670*/ 	.word	0x0001dfc0


	//   ....[4]....
        /*0674*/ 	.word	0x0001e050


	//   ....[5]....
        /*0678*/ 	.word	0x00020ed0


	//   ....[6]....
        /*067c*/ 	.word	0x00020f60


	//----- nvinfo : EIATTR_COOP_GROUP_MASK_REGIDS
	.align		4
.L_141:
        /*0680*/ 	.byte	0x04, 0x29
        /*0682*/ 	.short	(.L_143 - .L_142)


	//   ....[0]....
.L_142:
        /*0684*/ 	.word	0xffffffff


	//   ....[1]....
        /*0688*/ 	.word	0xffffffff


	//   ....[2]....
        /*068c*/ 	.word	0xffffffff


	//   ....[3]....
        /*0690*/ 	.word	0xffffffff


	//   ....[4]....
        /*0694*/ 	.word	0xffffffff


	//   ....[5]....
        /*0698*/ 	.word	0xffffffff


	//   ....[6]....
        /*069c*/ 	.word	0xffffffff


	//   ....[7]....
        /*06a0*/ 	.word	0xffffffff


	//   ....[8]....
        /*06a4*/ 	.word	0xffffffff


	//   ....[9]....
        /*06a8*/ 	.word	0xffffffff


	//   ....[10]....
        /*06ac*/ 	.word	0xffffffff


	//   ....[11]....
        /*06b0*/ 	.word	0xffffffff


	//   ....[12]....
        /*06b4*/ 	.word	0xffffffff


	//   ....[13]....
        /*06b8*/ 	.word	0xffffffff


	//   ....[14]....
        /*06bc*/ 	.word	0xffffffff


	//   ....[15]....
        /*06c0*/ 	.word	0xffffffff


	//   ....[16]....
        /*06c4*/ 	.word	0xffffffff


	//   ....[17]....
        /*06c8*/ 	.word	0xffffffff


	//   ....[18]....
        /*06cc*/ 	.word	0xffffffff


	//   ....[19]....
        /*06d0*/ 	.word	0xffffffff


	//   ....[20]....
        /*06d4*/ 	.word	0xffffffff


	//   ....[21]....
        /*06d8*/ 	.word	0xffffffff


	//   ....[22]....
        /*06dc*/ 	.word	0xffffffff


	//   ....[23]....
        /*06e0*/ 	.word	0xffffffff


	//   ....[24]....
        /*06e4*/ 	.word	0xffffffff


	//   ....[25]....
        /*06e8*/ 	.word	0xffffffff


	//   ....[26]....
        /*06ec*/ 	.word	0xffffffff


	//   ....[27]....
        /*06f0*/ 	.word	0xffffffff


	//   ....[28]....
        /*06f4*/ 	.word	0xffffffff


	//   ....[29]....
        /*06f8*/ 	.word	0xffffffff


	//   ....[30]....
        /*06fc*/ 	.word	0xffffffff


	//   ....[31]....
        /*0700*/ 	.word	0xffffffff


	//   ....[32]....
        /*0704*/ 	.word	0xffffffff


	//   ....[33]....
        /*0708*/ 	.word	0xffffffff


	//   ....[34]....
        /*070c*/ 	.word	0xffffffff


	//   ....[35]....
        /*0710*/ 	.word	0xffffffff


	//   ....[36]....
        /*0714*/ 	.word	0xffffffff


	//   ....[37]....
        /*0718*/ 	.word	0xffffffff


	//   ....[38]....
        /*071c*/ 	.word	0xffffffff


	//   ....[39]....
        /*0720*/ 	.word	0xffffffff


	//   ....[40]....
        /*0724*/ 	.word	0xffffffff


	//   ....[41]....
        /*0728*/ 	.word	0xffffffff


	//   ....[42]....
        /*072c*/ 	.word	0xffffffff


	//   ....[43]....
        /*0730*/ 	.word	0xffffffff


	//   ....[44]....
        /*0734*/ 	.word	0xffffffff


	//   ....[45]....
        /*0738*/ 	.word	0xffffffff


	//   ....[46]....
        /*073c*/ 	.word	0xffffffff


	//   ....[47]....
        /*0740*/ 	.word	0xffffffff


	//   ....[48]....
        /*0744*/ 	.word	0xffffffff


	//   ....[49]....
        /*0748*/ 	.word	0xffffffff


	//   ....[50]....
        /*074c*/ 	.word	0xffffffff


	//   ....[51]....
        /*0750*/ 	.word	0xffffffff


	//   ....[52]....
        /*0754*/ 	.word	0xffffffff


	//   ....[53]....
        /*0758*/ 	.word	0xffffffff


	//   ....[54]....
        /*075c*/ 	.word	0xffffffff


	//   ....[55]....
        /*0760*/ 	.word	0xffffffff


	//   ....[56]....
        /*0764*/ 	.word	0xffffffff


	//   ....[57]....
        /*0768*/ 	.word	0xffffffff


	//   ....[58]....
        /*076c*/ 	.word	0xffffffff


	//   ....[59]....
        /*0770*/ 	.word	0xffffffff


	//   ....[60]....
        /*0774*/ 	.word	0xffffffff


	//   ....[61]....
        /*0778*/ 	.word	0xffffffff


	//   ....[62]....
        /*077c*/ 	.word	0xffffffff


	//   ....[63]....
        /*0780*/ 	.word	0xffffffff


	//   ....[64]....
        /*0784*/ 	.word	0xffffffff


	//   ....[65]....
        /*0788*/ 	.word	0xffffffff


	//   ....[66]....
        /*078c*/ 	.word	0xffffffff


	//   ....[67]....
        /*0790*/ 	.word	0xffffffff


	//   ....[68]....
        /*0794*/ 	.word	0xffffffff


	//   ....[69]....
        /*0798*/ 	.word	0xffffffff


	//   ....[70]....
        /*079c*/ 	.word	0xffffffff


	//   ....[71]....
        /*07a0*/ 	.word	0xffffffff


	//   ....[72]....
        /*07a4*/ 	.word	0xffffffff


	//   ....[73]....
        /*07a8*/ 	.word	0xffffffff


	//   ....[74]....
        /*07ac*/ 	.word	0xffffffff


	//   ....[75]....
        /*07b0*/ 	.word	0xffffffff


	//   ....[76]....
        /*07b4*/ 	.word	0xffffffff


	//   ....[77]....
        /*07b8*/ 	.word	0xffffffff


	//   ....[78]....
        /*07bc*/ 	.word	0xffffffff


	//   ....[79]....
        /*07c0*/ 	.word	0xffffffff


	//   ....[80]....
        /*07c4*/ 	.word	0xffffffff


	//   ....[81]....
        /*07c8*/ 	.word	0xffffffff


	//   ....[82]....
        /*07cc*/ 	.word	0xffffffff


	//   ....[83]....
        /*07d0*/ 	.word	0xffffffff


	//   ....[84]....
        /*07d4*/ 	.word	0xffffffff


	//   ....[85]....
        /*07d8*/ 	.word	0xffffffff


	//   ....[86]....
        /*07dc*/ 	.word	0xffffffff


	//   ....[87]....
        /*07e0*/ 	.word	0xffffffff


	//   ....[88]....
        /*07e4*/ 	.word	0xffffffff


	//   ....[89]....
        /*07e8*/ 	.word	0xffffffff


	//   ....[90]....
        /*07ec*/ 	.word	0xffffffff


	//   ....[91]....
        /*07f0*/ 	.word	0xffffffff


	//   ....[92]....
        /*07f4*/ 	.word	0xffffffff


	//   ....[93]....
        /*07f8*/ 	.word	0xffffffff


	//   ....[94]....
        /*07fc*/ 	.word	0xffffffff


	//   ....[95]....
        /*0800*/ 	.word	0xffffffff


	//   ....[96]....
        /*0804*/ 	.word	0xffffffff


	//   ....[97]....
        /*0808*/ 	.word	0xffffffff


	//   ....[98]....
        /*080c*/ 	.word	0xffffffff


	//   ....[99]....
        /*0810*/ 	.word	0xffffffff


	//   ....[100]....
        /*0814*/ 	.word	0xffffffff


	//   ....[101]....
        /*0818*/ 	.word	0xffffffff


	//   ....[102]....
        /*081c*/ 	.word	0xffffffff


	//   ....[103]....
        /*0820*/ 	.word	0xffffffff


	//   ....[104]....
        /*0824*/ 	.word	0xffffffff


	//   ....[105]....
        /*0828*/ 	.word	0xffffffff


	//   ....[106]....
        /*082c*/ 	.word	0xffffffff


	//   ....[107]....
        /*0830*/ 	.word	0xffffffff


	//   ....[108]....
        /*0834*/ 	.word	0xffffffff


	//   ....[109]....
        /*0838*/ 	.word	0xffffffff


	//   ....[110]....
        /*083c*/ 	.word	0xffffffff


	//   ....[111]....
        /*0840*/ 	.word	0xffffffff


	//   ....[112]....
        /*0844*/ 	.word	0xffffffff


	//   ....[113]....
        /*0848*/ 	.word	0xffffffff


	//   ....[114]....
        /*084c*/ 	.word	0xffffffff


	//   ....[115]....
        /*0850*/ 	.word	0xffffffff


	//   ....[116]....
        /*0854*/ 	.word	0xffffffff


	//   ....[117]....
        /*0858*/ 	.word	0xffffffff


	//   ....[118]....
        /*085c*/ 	.word	0xffffffff


	//   ....[119]....
        /*0860*/ 	.word	0xffffffff


	//   ....[120]....
        /*0864*/ 	.word	0xffffffff


	//   ....[121]....
        /*0868*/ 	.word	0xffffffff


	//   ....[122]....
        /*086c*/ 	.word	0xffffffff


	//   ....[123]....
        /*0870*/ 	.word	0xffffffff


	//   ....[124]....
        /*0874*/ 	.word	0xffffffff


	//   ....[125]....
        /*0878*/ 	.word	0xffffffff


	//   ....[126]....
        /*087c*/ 	.word	0xffffffff


	//   ....[127]....
        /*0880*/ 	.word	0xffffffff


	//   ....[128]....
        /*0884*/ 	.word	0xffffffff


	//   ....[129]....
        /*0888*/ 	.word	0xffffffff


	//   ....[130]....
        /*088c*/ 	.word	0xffffffff


	//   ....[131]....
        /*0890*/ 	.word	0xffffffff


	//   ....[132]....
        /*0894*/ 	.word	0xffffffff


	//   ....[133]....
        /*0898*/ 	.word	0xffffffff


	//   ....[134]....
        /*089c*/ 	.word	0xffffffff


	//   ....[135]....
        /*08a0*/ 	.word	0xffffffff


	//   ....[136]....
        /*08a4*/ 	.word	0xffffffff


	//   ....[137]....
        /*08a8*/ 	.word	0xffffffff


	//   ....[138]....
        /*08ac*/ 	.word	0xffffffff


	//   ....[139]....
        /*08b0*/ 	.word	0xffffffff


	//   ....[140]....
        /*08b4*/ 	.word	0xffffffff


	//   ....[141]....
        /*08b8*/ 	.word	0xffffffff


	//   ....[142]....
        /*08bc*/ 	.word	0xffffffff


	//   ....[143]....
        /*08c0*/ 	.word	0xffffffff


	//   ....[144]....
        /*08c4*/ 	.word	0xffffffff


	//   ....[145]....
        /*08c8*/ 	.word	0xffffffff


	//   ....[146]....
        /*08cc*/ 	.word	0xffffffff


	//   ....[147]....
        /*08d0*/ 	.word	0xffffffff


	//   ....[148]....
        /*08d4*/ 	.word	0xffffffff


	//   ....[149]....
        /*08d8*/ 	.word	0xffffffff


	//   ....[150]....
        /*08dc*/ 	.word	0xffffffff


	//   ....[151]....
        /*08e0*/ 	.word	0xffffffff


	//   ....[152]....
        /*08e4*/ 	.word	0xffffffff


	//   ....[153]....
        /*08e8*/ 	.word	0xffffffff


	//   ....[154]....
        /*08ec*/ 	.word	0xffffffff


	//   ....[155]....
        /*08f0*/ 	.word	0xffffffff


	//   ....[156]....
        /*08f4*/ 	.word	0xffffffff


	//   ....[157]....
        /*08f8*/ 	.word	0xffffffff


	//   ....[158]....
        /*08fc*/ 	.word	0xffffffff


	//   ....[159]....
        /*0900*/ 	.word	0xffffffff


	//   ....[160]....
        /*0904*/ 	.word	0xffffffff


	//   ....[161]....
        /*0908*/ 	.word	0xffffffff


	//   ....[162]....
        /*090c*/ 	.word	0xffffffff


	//   ....[163]....
        /*0910*/ 	.word	0xffffffff


	//   ....[164]....
        /*0914*/ 	.word	0xffffffff


	//   ....[165]....
        /*0918*/ 	.word	0xffffffff


	//   ....[166]....
        /*091c*/ 	.word	0xffffffff


	//   ....[167]....
        /*0920*/ 	.word	0xffffffff


	//   ....[168]....
        /*0924*/ 	.word	0xffffffff


	//   ....[169]....
        /*0928*/ 	.word	0x0500000f


	//   ....[170]....
        /*092c*/ 	.word	0x0500000f


	//   ....[171]....
        /*0930*/ 	.word	0x0500000f


	//   ....[172]....
        /*0934*/ 	.word	0x0500000f


	//   ....[173]....
        /*0938*/ 	.word	0x0500000f


	//   ....[174]....
        /*093c*/ 	.word	0x0500000f


	//   ....[175]....
        /*0940*/ 	.word	0x0500000f


	//   ....[176]....
        /*0944*/ 	.word	0x0500000f


	//   ....[177]....
        /*0948*/ 	.word	0x0500000f


	//   ....[178]....
        /*094c*/ 	.word	0x0500000f


	//   ....[179]....
        /*0950*/ 	.word	0x0500000f


	//   ....[180]....
        /*0954*/ 	.word	0x0500000f


	//   ....[181]....
        /*0958*/ 	.word	0x0500000f


	//   ....[182]....
        /*095c*/ 	.word	0x0500000f


	//   ....[183]....
        /*0960*/ 	.word	0x0500000f


	//   ....[184]....
        /*0964*/ 	.word	0x0500000f


	//   ....[185]....
        /*0968*/ 	.word	0x0500000f


	//   ....[186]....
        /*096c*/ 	.word	0x0500000f


	//   ....[187]....
        /*0970*/ 	.word	0x0500000f


	//   ....[188]....
        /*0974*/ 	.word	0x0500000f


	//   ....[189]....
        /*0978*/ 	.word	0x0500000f


	//   ....[190]....
        /*097c*/ 	.word	0x0500000f


	//   ....[191]....
        /*0980*/ 	.word	0x0500000f


	//   ....[192]....
        /*0984*/ 	.word	0x0500000f


	//   ....[193]....
        /*0988*/ 	.word	0x0500000f


	//   ....[194]....
        /*098c*/ 	.word	0x0500000f


	//   ....[195]....
        /*0990*/ 	.word	0x0500000f


	//   ....[196]....
        /*0994*/ 	.word	0x0500000f


	//   ....[197]....
        /*0998*/ 	.word	0x0500000f


	//   ....[198]....
        /*099c*/ 	.word	0x0500000f


	//   ....[199]....
        /*09a0*/ 	.word	0x0500000f


	//   ....[200]....
        /*09a4*/ 	.word	0x0500000f


	//   ....[201]....
        /*09a8*/ 	.word	0x0500000f


	//   ....[202]....
        /*09ac*/ 	.word	0x0500000f


	//   ....[203]....
        /*09b0*/ 	.word	0x0500000f


	//   ....[204]....
        /*09b4*/ 	.word	0x0500000f


	//   ....[205]....
        /*09b8*/ 	.word	0x0500000f


	//   ....[206]....
        /*09bc*/ 	.word	0x0500000f


	//   ....[207]....
        /*09c0*/ 	.word	0x0500000f


	//   ....[208]....
        /*09c4*/ 	.word	0x0500000f


	//   ....[209]....
        /*09c8*/ 	.word	0x0500000f


	//   ....[210]....
        /*09cc*/ 	.word	0x0500000f


	//   ....[211]....
        /*09d0*/ 	.word	0x0500000f


	//   ....[212]....
        /*09d4*/ 	.word	0x0500000f


	//   ....[213]....
        /*09d8*/ 	.word	0x0500000f


	//   ....[214]....
        /*09dc*/ 	.word	0x0500000f


	//   ....[215]....
        /*09e0*/ 	.word	0x0500000f


	//   ....[216]....
        /*09e4*/ 	.word	0x0500000f


	//   ....[217]....
        /*09e8*/ 	.word	0x0500000f


	//   ....[218]....
        /*09ec*/ 	.word	0x0500000f


	//   ....[219]....
        /*09f0*/ 	.word	0x0500000f


	//   ....[220]....
        /*09f4*/ 	.word	0x0500000f


	//   ....[221]....
        /*09f8*/ 	.word	0x0500000f


	//   ....[222]....
        /*09fc*/ 	.word	0x0500000f


	//   ....[223]....
        /*0a00*/ 	.word	0x0500000f


	//   ....[224]....
        /*0a04*/ 	.word	0x0500000f


	//   ....[225]....
        /*0a08*/ 	.word	0x0500000f


	//   ....[226]....
        /*0a0c*/ 	.word	0x0500000f


	//   ....[227]....
        /*0a10*/ 	.word	0x0500000f


	//   ....[228]....
        /*0a14*/ 	.word	0x0500000f


	//   ....[229]....
        /*0a18*/ 	.word	0x0500000f


	//   ....[230]....
        /*0a1c*/ 	.word	0x0500000f


	//   ....[231]....
        /*0a20*/ 	.word	0x0500000f


	//   ....[232]....
        /*0a24*/ 	.word	0x0500000f


	//   ....[233]....
        /*0a28*/ 	.word	0x0500000f


	//   ....[234]....
        /*0a2c*/ 	.word	0x0500000f


	//   ....[235]....
        /*0a30*/ 	.word	0x0500000f


	//   ....[236]....
        /*0a34*/ 	.word	0x0500000f


	//   ....[237]....
        /*0a38*/ 	.word	0x0500000f


	//   ....[238]....
        /*0a3c*/ 	.word	0x0500000f


	//   ....[239]....
        /*0a40*/ 	.word	0x0500000f


	//   ....[240]....
        /*0a44*/ 	.word	0x0500000f


	//   ....[241]....
        /*0a48*/ 	.word	0x0500000f


	//   ....[242]....
        /*0a4c*/ 	.word	0x0500000f


	//   ....[243]....
        /*0a50*/ 	.word	0x0500000f


	//   ....[244]....
        /*0a54*/ 	.word	0x0500000f


	//   ....[245]....
        /*0a58*/ 	.word	0x0500000f


	//   ....[246]....
        /*0a5c*/ 	.word	0x0500000f


	//   ....[247]....
        /*0a60*/ 	.word	0x0500000f


	//   ....[248]....
        /*0a64*/ 	.word	0x0500000f


	//   ....[249]....
        /*0a68*/ 	.word	0x0500000f


	//   ....[250]....
        /*0a6c*/ 	.word	0x0500000f


	//   ....[251]....
        /*0a70*/ 	.word	0x0500000f


	//   ....[252]....
        /*0a74*/ 	.word	0x0500000f


	//   ....[253]....
        /*0a78*/ 	.word	0x0500000f


	//   ....[254]....
        /*0a7c*/ 	.word	0x0500000f


	//   ....[255]....
        /*0a80*/ 	.word	0x0500000f


	//   ....[0]....
        /*0a84*/ 	.word	0x0500000f


	//   ....[1]....
        /*0a88*/ 	.word	0x0500000f


	//   ....[2]....
        /*0a8c*/ 	.word	0x0500000f


	//   ....[3]....
        /*0a90*/ 	.word	0x0500000f


	//   ....[4]....
        /*0a94*/ 	.word	0x0500000f


	//   ....[5]....
        /*0a98*/ 	.word	0x0500000f


	//   ....[6]....
        /*0a9c*/ 	.word	0x0500000f


	//   ....[7]....
        /*0aa0*/ 	.word	0x0500000f


	//   ....[8]....
        /*0aa4*/ 	.word	0x0500000f


	//   ....[9]....
        /*0aa8*/ 	.word	0x0500000f


	//   ....[10]....
        /*0aac*/ 	.word	0x0500000f


	//   ....[11]....
        /*0ab0*/ 	.word	0x0500000f


	//   ....[12]....
        /*0ab4*/ 	.word	0x0500000f


	//   ....[13]....
        /*0ab8*/ 	.word	0x0500000f


	//   ....[14]....
        /*0abc*/ 	.word	0x0500000f


	//   ....[15]....
        /*0ac0*/ 	.word	0x0500000f


	//   ....[16]....
        /*0ac4*/ 	.word	0x0500000f


	//   ....[17]....
        /*0ac8*/ 	.word	0x0500000f


	//----- nvinfo : EIATTR_COOP_GROUP_INSTR_OFFSETS
	.align		4
.L_143:
        /*0acc*/ 	.byte	0x04, 0x28
        /*0ace*/ 	.short	(.L_145 - .L_144)


	//   ....[0]....
.L_144:
        /*0ad0*/ 	.word	0x00000060


	//   ....[1]....
        /*0ad4*/ 	.word	0x00000130


	//   ....[2]....
        /*0ad8*/ 	.word	0x00000230


	//   ....[3]....
        /*0adc*/ 	.word	0x000003a0


	//   ....[4]....
        /*0ae0*/ 	.word	0x00000500


	//   ....[5]....
        /*0ae4*/ 	.word	0x00000620


	//   ....[6]....
        /*0ae8*/ 	.word	0x00000780


	//   ....[7]....
        /*0aec*/ 	.word	0x00003cd0


	//   ....[8]....
        /*0af0*/ 	.word	0x00003ce0


	//   ....[9]....
        /*0af4*/ 	.word	0x00005380


	//   ....[10]....
        /*0af8*/ 	.word	0x00005390


	//   ....[11]....
        /*0afc*/ 	.word	0x000074e0


	//   ....[12]....
        /*0b00*/ 	.word	0x000074f0


	//   ....[13]....
        /*0b04*/ 	.word	0x00008d00


	//   ....[14]....
        /*0b08*/ 	.word	0x00008d10


	//   ....[15]....
        /*0b0c*/ 	.word	0x0000a710


	//   ....[16]....
        /*0b10*/ 	.word	0x0000a720


	//   ....[17]....
        /*0b14*/ 	.word	0x0000a9b0


	//   ....[18]....
        /*0b18*/ 	.word	0x0000a9c0


	//   ....[19]....
        /*0b1c*/ 	.word	0x0000aec0


	//   ....[20]....
        /*0b20*/ 	.word	0x0000aee0


	//   ....[21]....
        /*0b24*/ 	.word	0x0000b120


	//   ....[22]....
        /*0b28*/ 	.word	0x0000b140


	//   ....[23]....
        /*0b2c*/ 	.word	0x0000bb00


	//   ....[24]....
        /*0b30*/ 	.word	0x0000c040


	//   ....[25]....
        /*0b34*/ 	.word	0x0000c050


	//   ....[26]....
        /*0b38*/ 	.word	0x0000c060


	//   ....[27]....
        /*0b3c*/ 	.word	0x0000c070


	//   ....[28]....
        /*0b40*/ 	.word	0x0000ec10


	//   ....[29]....
        /*0b44*/ 	.word	0x0000ec20


	//   ....[30]....
        /*0b48*/ 	.word	0x0000ec30


	//   ....[31]....
        /*0b4c*/ 	.word	0x0000ec40


	//   ....[32]....
        /*0b50*/ 	.word	0x00012d60


	//   ....[33]....
        /*0b54*/ 	.word	0x00012d80


	//   ....[34]....
        /*0b58*/ 	.word	0x00013250


	//   ....[35]....
        /*0b5c*/ 	.word	0x000132c0


	//   ....[36]....
        /*0b60*/ 	.word	0x00015620


	//   ....[37]....
        /*0b64*/ 	.word	0x00015650


	//   ....[38]....
        /*0b68*/ 	.word	0x000157f0


	//   ....[39]....
        /*0b6c*/ 	.word	0x00015820


	//   ....[40]....
        /*0b70*/ 	.word	0x00016da0


	//   ....[41]....
        /*0b74*/ 	.word	0x00016db0


	//   ....[42]....
        /*0b78*/ 	.word	0x00016de0


	//   ....[43]....
        /*0b7c*/ 	.word	0x00016df0


	//   ....[44]....
        /*0b80*/ 	.word	0x000183f0


	//   ....[45]....
        /*0b84*/ 	.word	0x00018400


	//   ....[46]....
        /*0b88*/ 	.word	0x00018410


	//   ....[47]....
        /*0b8c*/ 	.word	0x00018420


	//   ....[48]....
        /*0b90*/ 	.word	0x00018d10


	//   ....[49]....
        /*0b94*/ 	.word	0x00018d60


	//   ....[50]....
        /*0b98*/ 	.word	0x00018e90


	//   ....[51]....
        /*0b9c*/ 	.word	0x00018ec0


	//   ....[52]....
        /*0ba0*/ 	.word	0x00018fe0


	//   ....[53]....
        /*0ba4*/ 	.word	0x00019000


	//   ....[54]....
        /*0ba8*/ 	.word	0x00019110


	//   ....[55]....
        /*0bac*/ 	.word	0x00019130


	//   ....[56]....
        /*0bb0*/ 	.word	0x000197d0


	//   ....[57]....
        /*0bb4*/ 	.word	0x00019800


	//   ....[58]....
        /*0bb8*/ 	.word	0x00019e40


	//   ....[59]....
        /*0bbc*/ 	.word	0x00019e50


	//   ....[60]....
        /*0bc0*/ 	.word	0x0001ada0


	//   ....[61]....
        /*0bc4*/ 	.word	0x0001adc0


	//   ....[62]....
        /*0bc8*/ 	.word	0x0001aec0


	//   ....[63]....
        /*0bcc*/ 	.word	0x0001aee0


	//   ....[64]....
        /*0bd0*/ 	.word	0x0001afe0


	//   ....[65]....
        /*0bd4*/ 	.word	0x0001b000


	//   ....[66]....
        /*0bd8*/ 	.word	0x0001b110


	//   ....[67]....
        /*0bdc*/ 	.word	0x0001b130


	//   ....[68]....
        /*0be0*/ 	.word	0x0001b2c0


	//   ....[69]....
        /*0be4*/ 	.word	0x0001b4d0


	//   ....[70]....
        /*0be8*/ 	.word	0x0001b500


	//   ....[71]....
        /*0bec*/ 	.word	0x0001b530


	//   ....[72]....
        /*0bf0*/ 	.word	0x0001b560


	//   ....[73]....
        /*0bf4*/ 	.word	0x0001b590


	//   ....[74]....
        /*0bf8*/ 	.word	0x0001b5c0


	//   ....[75]....
        /*0bfc*/ 	.word	0x0001b750


	//   ....[76]....
        /*0c00*/ 	.word	0x0001b780


	//   ....[77]....
        /*0c04*/ 	.word	0x0001b7b0


	//   ....[78]....
        /*0c08*/ 	.word	0x0001b7e0


	//   ....[79]....
        /*0c0c*/ 	.word	0x0001b810


	//   ....[80]....
        /*0c10*/ 	.word	0x0001b840


	//   ....[81]....
        /*0c14*/ 	.word	0x0001b8d0


	//   ....[82]....
        /*0c18*/ 	.word	0x0001b900


	//   ....[83]....
        /*0c1c*/ 	.word	0x0001b910


	//   ....[84]....
        /*0c20*/ 	.word	0x0001b9a0


	//   ....[85]....
        /*0c24*/ 	.word	0x0001c930


	//   ....[86]....
        /*0c28*/ 	.word	0x0001eb80


	//   ....[87]....
        /*0c2c*/ 	.word	0x0001eba0


	//   ....[88]....
        /*0c30*/ 	.word	0x0001ec50


	//   ....[89]....
        /*0c34*/ 	.word	0x0001ec70


	//   ....[90]....
        /*0c38*/ 	.word	0x0001ed10


	//   ....[91]....
        /*0c3c*/ 	.word	0x0001ed30


	//   ....[92]....
        /*0c40*/ 	.word	0x0001edd0


	//   ....[93]....
        /*0c44*/ 	.word	0x0001edf0


	//   ....[94]....
        /*0c48*/ 	.word	0x0001ee90


	//   ....[95]....
        /*0c4c*/ 	.word	0x0001eeb0


	//   ....[96]....
        /*0c50*/ 	.word	0x0001eec0


	//   ....[97]....
        /*0c54*/ 	.word	0x0001ef50


	//   ....[98]....
        /*0c58*/ 	.word	0x0001f680


	//   ....[99]....
        /*0c5c*/ 	.word	0x0001f6b0


	//   ....[100]....
        /*0c60*/ 	.word	0x0001f6d0


	//   ....[101]....
        /*0c64*/ 	.word	0x0001f760


	//   ....[102]....
        /*0c68*/ 	.word	0x0001f770


	//   ....[103]....
        /*0c6c*/ 	.word	0x0001f810


	//   ....[104]....
        /*0c70*/ 	.word	0x0001f820


	//   ....[105]....
        /*0c74*/ 	.word	0x0001f8c0


	//   ....[106]....
        /*0c78*/ 	.word	0x0001f8d0


	//   ....[107]....
        /*0c7c*/ 	.word	0x0001f970


	//   ....[108]....
        /*0c80*/ 	.word	0x0001f980


	//   ....[109]....
        /*0c84*/ 	.word	0x0001fa20


	//   ....[110]....
        /*0c88*/ 	.word	0x0001fa30


	//   ....[111]....
        /*0c8c*/ 	.word	0x0001fad0


	//   ....[112]....
        /*0c90*/ 	.word	0x0001fae0


	//   ....[113]....
        /*0c94*/ 	.word	0x0001faf0


	//   ....[114]....
        /*0c98*/ 	.word	0x00020310


	//   ....[115]....
        /*0c9c*/ 	.word	0x00020320


	//   ....[116]....
        /*0ca0*/ 	.word	0x00020350


	//   ....[117]....
        /*0ca4*/ 	.word	0x000203a0


	//   ....[118]....
        /*0ca8*/ 	.word	0x000203b0


	//   ....[119]....
        /*0cac*/ 	.word	0x00020410


	//   ....[120]....
        /*0cb0*/ 	.word	0x00020440


	//   ....[121]....
        /*0cb4*/ 	.word	0x00020480


	//   ....[122]....
        /*0cb8*/ 	.word	0x000204b0


	//   ....[123]....
        /*0cbc*/ 	.word	0x000204f0


	//   ....[124]....
        /*0cc0*/ 	.word	0x00020520


	//   ....[125]....
        /*0cc4*/ 	.word	0x00020560


	//   ....[126]....
        /*0cc8*/ 	.word	0x00020800


	//   ....[127]....
        /*0ccc*/ 	.word	0x00020820


	//   ....[128]....
        /*0cd0*/ 	.word	0x000208c0


	//   ....[129]....
        /*0cd4*/ 	.word	0x000208d0


	//   ....[130]....
        /*0cd8*/ 	.word	0x00020960


	//   ....[131]....
        /*0cdc*/ 	.word	0x00020970


	//   ....[132]....
        /*0ce0*/ 	.word	0x00020a00


	//   ....[133]....
        /*0ce4*/ 	.word	0x00020a10


	//   ....[134]....
        /*0ce8*/ 	.word	0x00020aa0


	//   ....[135]....
        /*0cec*/ 	.word	0x00020ab0


	//   ....[136]....
        /*0cf0*/ 	.word	0x00020ac0


	//   ....[137]....
        /*0cf4*/ 	.word	0x00020b50


	//   ....[138]....
        /*0cf8*/ 	.word	0x000210c0


	//   ....[139]....
        /*0cfc*/ 	.word	0x00021100


	//   ....[140]....
        /*0d00*/ 	.word	0x00021140


	//   ....[141]....
        /*0d04*/ 	.word	0x00021170


	//   ....[142]....
        /*0d08*/ 	.word	0x00021200


	//   ....[143]....
        /*0d0c*/ 	.word	0x00021230


	//   ....[144]....
        /*0d10*/ 	.word	0x000212a0


	//   ....[145]....
        /*0d14*/ 	.word	0x000212d0


	//   ....[146]....
        /*0d18*/ 	.word	0x00021340


	//   ....[147]....
        /*0d1c*/ 	.word	0x00021370


	//   ....[148]....
        /*0d20*/ 	.word	0x000213a0


	//   ....[149]....
        /*0d24*/ 	.word	0x000213f0


	//   ....[150]....
        /*0d28*/ 	.word	0x00021830


	//   ....[151]....
        /*0d2c*/ 	.word	0x00021860


	//   ....[152]....
        /*0d30*/ 	.word	0x000218c0


	//   ....[153]....
        /*0d34*/ 	.word	0x000218f0


	//   ....[154]....
        /*0d38*/ 	.word	0x00021920


	//   ....[155]....
        /*0d3c*/ 	.word	0x00021950


	//   ....[156]....
        /*0d40*/ 	.word	0x00021980


	//   ....[157]....
        /*0d44*/ 	.word	0x000219b0


	//   ....[158]....
        /*0d48*/ 	.word	0x00021b50


	//   ....[159]....
        /*0d4c*/ 	.word	0x00021b80


	//   ....[160]....
        /*0d50*/ 	.word	0x00021bb0


	//   ....[161]....
        /*0d54*/ 	.word	0x00021be0


	//   ....[162]....
        /*0d58*/ 	.word	0x00021c10


	//   ....[163]....
        /*0d5c*/ 	.word	0x00021c40


	//   ....[164]....
        /*0d60*/ 	.word	0x00021d00


	//   ....[165]....
        /*0d64*/ 	.word	0x00021d20


	//   ....[166]....
        /*0d68*/ 	.word	0x00021d30


	//   ....[167]....
        /*0d6c*/ 	.word	0x00021d90


	//   ....[168]....
        /*0d70*/ 	.word	0x000223b0


	//   ....[169]....
        /*0d74*/ 	.word	0x000226d0


	//   ....[170]....
        /*0d78*/ 	.word	0x00022760


	//   ....[171]....
        /*0d7c*/ 	.word	0x00022800


	//   ....[172]....
        /*0d80*/ 	.word	0x00022890


	//   ....[173]....
        /*0d84*/ 	.word	0x00022980


	//   ....[174]....
        /*0d88*/ 	.word	0x00022a10


	//   ....[175]....
        /*0d8c*/ 	.word	0x00022ab0


	//   ....[176]....
        /*0d90*/ 	.word	0x00022b40


	//   ....[177]....
        /*0d94*/ 	.word	0x00022c30


	//   ....[178]....
        /*0d98*/ 	.word	0x00022cc0


	//   ....[179]....
        /*0d9c*/ 	.word	0x00022d60


	//   ....[180]....
        /*0da0*/ 	.word	0x00022df0


	//   ....[181]....
        /*0da4*/ 	.word	0x00022ee0


	//   ....[182]....
        /*0da8*/ 	.word	0x00022f70


	//   ....[183]....
        /*0dac*/ 	.word	0x00022fc0


	//   ....[184]....
        /*0db0*/ 	.word	0x00023010


	//   ....[185]....
        /*0db4*/ 	.word	0x00023100


	//   ....[186]....
        /*0db8*/ 	.word	0x00023190


	//   ....[187]....
        /*0dbc*/ 	.word	0x000231e0


	//   ....[188]....
        /*0dc0*/ 	.word	0x00023230


	//   ....[189]....
        /*0dc4*/ 	.word	0x00023490


	//   ....[190]....
        /*0dc8*/ 	.word	0x00023770


	//   ....[191]....
        /*0dcc*/ 	.word	0x00023860


	//   ....[192]....
        /*0dd0*/ 	.word	0x00023900


	//   ....[193]....
        /*0dd4*/ 	.word	0x00023960


	//   ....[194]....
        /*0dd8*/ 	.word	0x00023a70


	//   ....[195]....
        /*0ddc*/ 	.word	0x00023ae0


	//   ....[196]....
        /*0de0*/ 	.word	0x00023bf0


	//   ....[197]....
        /*0de4*/ 	.word	0x00023c60


	//   ....[198]....
        /*0de8*/ 	.word	0x00023d70


	//   ....[199]....
        /*0dec*/ 	.word	0x00023de0


	//   ....[200]....
        /*0df0*/ 	.word	0x00023ef0


	//   ....[201]....
        /*0df4*/ 	.word	0x00023f60


	//   ....[202]....
        /*0df8*/ 	.word	0x00024000


	//   ....[203]....
        /*0dfc*/ 	.word	0x00024110


	//   ....[204]....
        /*0e00*/ 	.word	0x00024170


	//   ....[205]....
        /*0e04*/ 	.word	0x000241d0


	//   ....[206]....
        /*0e08*/ 	.word	0x000242d0


	//   ....[207]....
        /*0e0c*/ 	.word	0x00024330


	//   ....[208]....
        /*0e10*/ 	.word	0x00024440


	//   ....[209]....
        /*0e14*/ 	.word	0x000244a0


	//   ....[210]....
        /*0e18*/ 	.word	0x000245b0


	//   ....[211]....
        /*0e1c*/ 	.word	0x00024610


	//   ....[212]....
        /*0e20*/ 	.word	0x00024720


	//   ....[213]....
        /*0e24*/ 	.word	0x00024780


	//   ....[214]....
        /*0e28*/ 	.word	0x00024890


	//   ....[215]....
        /*0e2c*/ 	.word	0x000248f0


	//   ....[216]....
        /*0e30*/ 	.word	0x00024a00


	//   ....[217]....
        /*0e34*/ 	.word	0x00024a60


	//   ....[218]....
        /*0e38*/ 	.word	0x00024b50


	//   ....[219]....
        /*0e3c*/ 	.word	0x00024c80


	//   ....[220]....
        /*0e40*/ 	.word	0x00024d40


	//   ....[221]....
        /*0e44*/ 	.word	0x00024db0


	//   ....[222]....
        /*0e48*/ 	.word	0x00024ec0


	//   ....[223]....
        /*0e4c*/ 	.word	0x00024f20


	//   ....[224]....
        /*0e50*/ 	.word	0x00024ff0


	//   ....[225]....
        /*0e54*/ 	.word	0x00025050


	//   ....[226]....
        /*0e58*/ 	.word	0x00025120


	//   ....[227]....
        /*0e5c*/ 	.word	0x00025180


	//   ....[228]....
        /*0e60*/ 	.word	0x00025250


	//   ....[229]....
        /*0e64*/ 	.word	0x00025340


	//   ....[230]....
        /*0e68*/ 	.word	0x000253d0


	//   ....[231]....
        /*0e6c*/ 	.word	0x000254c0


	//   ....[232]....
        /*0e70*/ 	.word	0x00025560


	//   ....[233]....
        /*0e74*/ 	.word	0x000255c0


	//   ....[234]....
        /*0e78*/ 	.word	0x000256c0


	//   ....[235]....
        /*0e7c*/ 	.word	0x00025720


	//   ....[236]....
        /*0e80*/ 	.word	0x00025820


	//   ....[237]....
        /*0e84*/ 	.word	0x00025880


	//   ....[238]....
        /*0e88*/ 	.word	0x00025980


	//   ....[239]....
        /*0e8c*/ 	.word	0x000259e0


	//   ....[240]....
        /*0e90*/ 	.word	0x00025ae0


	//   ....[241]....
        /*0e94*/ 	.word	0x00025b40


	//   ....[242]....
        /*0e98*/ 	.word	0x00025c10


	//   ....[243]....
        /*0e9c*/ 	.word	0x00025d60


	//   ....[244]....
        /*0ea0*/ 	.word	0x00025e00


	//   ....[245]....
        /*0ea4*/ 	.word	0x00025ee0


	//   ....[246]....
        /*0ea8*/ 	.word	0x00025fb0


	//   ....[247]....
        /*0eac*/ 	.word	0x00026010


	//   ....[248]....
        /*0eb0*/ 	.word	0x00026100


	//   ....[249]....
        /*0eb4*/ 	.word	0x00026160


	//   ....[250]....
        /*0eb8*/ 	.word	0x00026250


	//   ....[251]....
        /*0ebc*/ 	.word	0x000262b0


	//   ....[252]....
        /*0ec0*/ 	.word	0x000263a0


	//   ....[253]....
        /*0ec4*/ 	.word	0x00026400


	//   ....[254]....
        /*0ec8*/ 	.word	0x000264e0


	//   ....[255]....
        /*0ecc*/ 	.word	0x00026570


	//   ....[0]....
        /*0ed0*/ 	.word	0x00026610


	//   ....[1]....
        /*0ed4*/ 	.word	0x00026780


	//   ....[2]....
        /*0ed8*/ 	.word	0x000267f0


	//   ....[3]....
        /*0edc*/ 	.word	0x00026860


	//   ....[4]....
        /*0ee0*/ 	.word	0x000268d0


	//   ....[5]....
        /*0ee4*/ 	.word	0x00026940


	//   ....[6]....
        /*0ee8*/ 	.word	0x000269c0


	//   ....[7]....
        /*0eec*/ 	.word	0x00026a40


	//   ....[8]....
        /*0ef0*/ 	.word	0x00026ad0


	//   ....[9]....
        /*0ef4*/ 	.word	0x00026b40


	//   ....[10]....
        /*0ef8*/ 	.word	0x00026bb0


	//   ....[11]....
        /*0efc*/ 	.word	0x00026c20


	//   ....[12]....
        /*0f00*/ 	.word	0x00026ca0


	//   ....[13]....
        /*0f04*/ 	.word	0x00026d10


	//   ....[14]....
        /*0f08*/ 	.word	0x00026db0


	//   ....[15]....
        /*0f0c*/ 	.word	0x00026e00


	//   ....[16]....
        /*0f10*/ 	.word	0x00026e90


	//   ....[17]....
        /*0f14*/ 	.word	0x00026fc0


	//----- nvinfo : EIATTR_REG_RECONFIG
	.align		4
.L_145:
        /*0f18*/ 	.byte	0x01, 0x54
	.zero		2


	//----- nvinfo : EIATTR_SYSCALL_OFFSETS
	.align		4
        /*0f1c*/ 	.byte	0x04, 0x46
        /*0f1e*/ 	.short	(.L_147 - .L_146)


	//   ....[0]....
.L_146:
        /*0f20*/ 	.word	0x00002060


	//   ....[1]....
        /*0f24*/ 	.word	0x000021b0


	//   ....[2]....
        /*0f28*/ 	.word	0x0000bc70


	//   ....[3]....
        /*0f2c*/ 	.word	0x0000bfc0


	//   ....[4]....
        /*0f30*/ 	.word	0x0001e1b0


	//   ....[5]....
        /*0f34*/ 	.word	0x0001e300


	//   ....[6]....
        /*0f38*/ 	.word	0x0001e3f0


	//   ....[7]....
        /*0f3c*/ 	.word	0x0001f310


	//----- nvinfo : EIATTR_MBARRIER_INSTR_OFFSETS
	.align		4
.L_147:
        /*0f40*/ 	.byte	0x04, 0x39
        /*0f42*/ 	.short	(.L_149 - .L_148)


	//   ....[0]....
.L_148:
        /*0f44*/ 	.word	0x00000250
        /*0f48*/ 	.word	0x000000ff
        /*0f4c*/ 	.word	0x00030800
        /*0f50*/ 	.short	0x0100
        /*0f52*/ 	.byte	0x08
	.zero		1


	//   ....[1]....
        /*0f54*/ 	.word	0x00000260
        /*0f58*/ 	.word	0x000000ff
        /*0f5c*/ 	.word	0x00030820
        /*0f60*/ 	.short	0x0100
        /*0f62*/ 	.byte	0x08
	.zero		1


	//   ....[2]....
        /*0f64*/ 	.word	0x00000350
        /*0f68*/ 	.word	0x000000ff
        /*0f6c*/ 	.word	0x00030830
        /*0f70*/ 	.short	0x0100
        /*0f72*/ 	.byte	0x08
	.zero		1


	//   ....[3]....
        /*0f74*/ 	.word	0x00000360
        /*0f78*/ 	.word	0x000000ff
        /*0f7c*/ 	.word	0x00030840
        /*0f80*/ 	.short	0x0100
        /*0f82*/ 	.byte	0x08
	.zero		1


	//   ....[4]....
        /*0f84*/ 	.word	0x00000370
        /*0f88*/ 	.word	0x000000ff
        /*0f8c*/ 	.word	0x00030838
        /*0f90*/ 	.short	0x0100
        /*0f92*/ 	.byte	0x08
	.zero		1


	//   ....[5]....
        /*0f94*/ 	.word	0x00000380
        /*0f98*/ 	.word	0x000000ff
        /*0f9c*/ 	.word	0x00030848
        /*0fa0*/ 	.short	0x0100
        /*0fa2*/ 	.byte	0x08
	.zero		1


	//   ....[6]....
        /*0fa4*/ 	.word	0x000004b0
        /*0fa8*/ 	.word	0x000000ff
        /*0fac*/ 	.word	0x00030850
        /*0fb0*/ 	.short	0x0100
        /*0fb2*/ 	.byte	0x08
	.zero		1


	//   ....[7]....
        /*0fb4*/ 	.word	0x000004c0
        /*0fb8*/ 	.word	0x000000ff
        /*0fbc*/ 	.word	0x00030860
        /*0fc0*/ 	.short	0x0100
        /*0fc2*/ 	.byte	0x08
	.zero		1


	//   ....[8]....
        /*0fc4*/ 	.word	0x000004d0
        /*0fc8*/ 	.word	0x000000ff
        /*0fcc*/ 	.word	0x00030858
        /*0fd0*/ 	.short	0x0100
        /*0fd2*/ 	.byte	0x08
	.zero		1


	//   ....[9]....
        /*0fd4*/ 	.word	0x000004e0
        /*0fd8*/ 	.word	0x000000ff
        /*0fdc*/ 	.word	0x00030868
        /*0fe0*/ 	.short	0x0100
        /*0fe2*/ 	.byte	0x08
	.zero		1


	//   ....[10]....
        /*0fe4*/ 	.word	0x000005d0
        /*0fe8*/ 	.word	0x000000ff
        /*0fec*/ 	.word	0x00030870
        /*0ff0*/ 	.short	0x0100
        /*0ff2*/ 	.byte	0x06
	.zero		1


	//   ....[11]....
        /*0ff4*/ 	.word	0x000005e0
        /*0ff8*/ 	.word	0x000000ff
        /*0ffc*/ 	.word	0x00030880
        /*1000*/ 	.short	0x0100
        /*1002*/ 	.byte	0x06
	.zero		1


	//   ....[12]....
        /*1004*/ 	.word	0x000005f0
        /*1008*/ 	.word	0x000000ff
        /*100c*/ 	.word	0x00030878
        /*1010*/ 	.short	0x0100
        /*1012*/ 	.byte	0x06
	.zero		1


	//   ....[13]....
        /*1014*/ 	.word	0x00000600
        /*1018*/ 	.word	0x000000ff
        /*101c*/ 	.word	0x00030888
        /*1020*/ 	.short	0x0100
        /*1022*/ 	.byte	0x06
	.zero		1


	//   ....[14]....
        /*1024*/ 	.word	0x00000730
        /*1028*/ 	.word	0x000000ff
        /*102c*/ 	.word	0x00030890
        /*1030*/ 	.short	0x0100
        /*1032*/ 	.byte	0x08
	.zero		1


	//   ....[15]....
        /*1034*/ 	.word	0x00000740
        /*1038*/ 	.word	0x000000ff
        /*103c*/ 	.word	0x000308a0
        /*1040*/ 	.short	0x0100
        /*1042*/ 	.byte	0x08
	.zero		1


	//   ....[16]....
        /*1044*/ 	.word	0x00000750
        /*1048*/ 	.word	0x000000ff
        /*104c*/ 	.word	0x00030898
        /*1050*/ 	.short	0x0100
        /*1052*/ 	.byte	0x08
	.zero		1


	//   ....[17]....
        /*1054*/ 	.word	0x00000760
        /*1058*/ 	.word	0x000000ff
        /*105c*/ 	.word	0x000308a8
        /*1060*/ 	.short	0x0100
        /*1062*/ 	.byte	0x08
	.zero		1


	//   ....[18]....
        /*1064*/ 	.word	0x00000890
        /*1068*/ 	.word	0x000000ff
        /*106c*/ 	.word	0x000308b0
        /*1070*/ 	.short	0x0100
        /*1072*/ 	.byte	0x08
	.zero		1


	//   ....[19]....
        /*1074*/ 	.word	0x000008a0
        /*1078*/ 	.word	0x000000ff
        /*107c*/ 	.word	0x000308c0
        /*1080*/ 	.short	0x0100
        /*1082*/ 	.byte	0x08
	.zero		1


	//   ....[20]....
        /*1084*/ 	.word	0x000008b0
        /*1088*/ 	.word	0x000000ff
        /*108c*/ 	.word	0x000308b8
        /*1090*/ 	.short	0x0100
        /*1092*/ 	.byte	0x08
	.zero		1


	//   ....[21]....
        /*1094*/ 	.word	0x000008c0
        /*1098*/ 	.word	0x000000ff
        /*109c*/ 	.word	0x000308c8
        /*10a0*/ 	.short	0x0100
        /*10a2*/ 	.byte	0x08
	.zero		1


	//   ....[22]....
        /*10a4*/ 	.word	0x00003c80
        /*10a8*/ 	.word	0x00000053
        /*10ac*/ 	.word	0x00030890
        /*10b0*/ 	.short	0x010a
        /*10b2*/ 	.byte	0x3f
	.zero		1


	//   ....[23]....
        /*10b4*/ 	.word	0x00007470
        /*10b8*/ 	.word	0x00000053
        /*10bc*/ 	.word	0x00030890
        /*10c0*/ 	.short	0x010a
        /*10c2*/ 	.byte	0x3f
	.zero		1


	//   ....[24]....
        /*10c4*/ 	.word	0x0000a570
        /*10c8*/ 	.word	0x00000053
        /*10cc*/ 	.word	0x00030890
        /*10d0*/ 	.short	0x010a
        /*10d2*/ 	.byte	0x3f
	.zero		1


	//   ....[25]....
        /*10d4*/ 	.word	0x0000ad10
        /*10d8*/ 	.word	0x0000000b
        /*10dc*/ 	.word	0x00000000
        /*10e0*/ 	.short	0x0101
        /*10e2*/ 	.byte	0x3f
	.zero		1


	//   ....[26]....
        /*10e4*/ 	.word	0x0000ad50
        /*10e8*/ 	.word	0x00000053
        /*10ec*/ 	.word	0x000308b0
        /*10f0*/ 	.short	0x010a
        /*10f2*/ 	.byte	0x3f
	.zero		1


	//   ....[27]....
        /*10f4*/ 	.word	0x0000b440
        /*10f8*/ 	.word	0x00000053
        /*10fc*/ 	.word	0x00000000
        /*1100*/ 	.short	0x0101
        /*1102*/ 	.byte	0x3f
	.zero		1


	//   ....[28]....
        /*1104*/ 	.word	0x0000bcf0
        /*1108*/ 	.word	0x00000012
        /*110c*/ 	.word	0x00030800
        /*1110*/ 	.short	0x010a
        /*1112*/ 	.byte	0x3f
	.zero		1


	//   ....[29]....
        /*1114*/ 	.word	0x0000bd40
        /*1118*/ 	.word	0x00000012
        /*111c*/ 	.word	0x00030800
        /*1120*/ 	.short	0x010a
        /*1122*/ 	.byte	0x3f
	.zero		1


	//   ....[30]....
        /*1124*/ 	.word	0x0000c7a0
        /*1128*/ 	.word	0x00000012
        /*112c*/ 	.word	0x00030800
        /*1130*/ 	.short	0x010a
        /*1132*/ 	.byte	0x3f
	.zero		1


	//   ....[31]....
        /*1134*/ 	.word	0x0000f100
        /*1138*/ 	.word	0x00000012
        /*113c*/ 	.word	0x00030800
        /*1140*/ 	.short	0x010a
        /*1142*/ 	.byte	0x3f
	.zero		1


	//   ....[32]....
        /*1144*/ 	.word	0x00011b00
        /*1148*/ 	.word	0x00000003
        /*114c*/ 	.word	0x00030830
        /*1150*/ 	.short	0x010a
        /*1152*/ 	.byte	0x3f
	.zero		1


	//   ....[33]....
        /*1154*/ 	.word	0x00011b50
        /*1158*/ 	.word	0x00000003
        /*115c*/ 	.word	0x00030830
        /*1160*/ 	.short	0x010a
        /*1162*/ 	.byte	0x3f
	.zero		1


	//   ....[34]....
        /*1164*/ 	.word	0x000137e0
        /*1168*/ 	.word	0x00000003
        /*116c*/ 	.word	0x00000000
        /*1170*/ 	.short	0x0101
        /*1172*/ 	.byte	0x3f
	.zero		1


	//   ....[35]....
        /*1174*/ 	.word	0x00014200
        /*1178*/ 	.word	0x00000000
        /*117c*/ 	.word	0x00030830
        /*1180*/ 	.short	0x010a
        /*1182*/ 	.byte	0x3f
	.zero		1


	//   ....[36]....
        /*1184*/ 	.word	0x00014280
        /*1188*/ 	.word	0x00000000
        /*118c*/ 	.word	0x00030830
        /*1190*/ 	.short	0x010a
        /*1192*/ 	.byte	0x3f
	.zero		1


	//   ....[37]....
        /*1194*/ 	.word	0x000150f0
        /*1198*/ 	.word	0x0000000a
        /*119c*/ 	.word	0x00030850
        /*11a0*/ 	.short	0x010a
        /*11a2*/ 	.byte	0x3f
	.zero		1


	//   ....[38]....
        /*11a4*/ 	.word	0x00015140
        /*11a8*/ 	.word	0x0000000a
        /*11ac*/ 	.word	0x00030850
        /*11b0*/ 	.short	0x010a
        /*11b2*/ 	.byte	0x3f
	.zero		1


	//   ....[39]....
        /*11b4*/ 	.word	0x00015490
        /*11b8*/ 	.word	0x00000000
        /*11bc*/ 	.word	0x00000000
        /*11c0*/ 	.short	0x0101
        /*11c2*/ 	.byte	0x3f
	.zero		1


	//   ....[40]....
        /*11c4*/ 	.word	0x00016270
        /*11c8*/ 	.word	0x0000000a
        /*11cc*/ 	.word	0x00000000
        /*11d0*/ 	.short	0x0101
        /*11d2*/ 	.byte	0x3f
	.zero		1


	//   ....[41]....
        /*11d4*/ 	.word	0x00016a50
        /*11d8*/ 	.word	0x00000007
        /*11dc*/ 	.word	0x00030850
        /*11e0*/ 	.short	0x010a
        /*11e2*/ 	.byte	0x3f
	.zero		1


	//   ....[42]....
        /*11e4*/ 	.word	0x00016af0
        /*11e8*/ 	.word	0x00000007
        /*11ec*/ 	.word	0x00030850
        /*11f0*/ 	.short	0x010a
        /*11f2*/ 	.byte	0x3f
	.zero		1


	//   ....[43]....
        /*11f4*/ 	.word	0x00016fe0
        /*11f8*/ 	.word	0x00000000
        /*11fc*/ 	.word	0x00000000
        /*1200*/ 	.short	0x0101
        /*1202*/ 	.byte	0x3f
	.zero		1


	//   ....[44]....
        /*1204*/ 	.word	0x00018d00
        /*1208*/ 	.word	0x00000000
        /*120c*/ 	.word	0x00000000
        /*1210*/ 	.short	0x0101
        /*1212*/ 	.byte	0x3f
	.zero		1


	//   ....[45]....
        /*1214*/ 	.word	0x000197f0
        /*1218*/ 	.word	0x00000038
        /*121c*/ 	.word	0x00000000
        /*1220*/ 	.short	0x0101
        /*1222*/ 	.byte	0x3f
	.zero		1


	//   ....[46]....
        /*1224*/ 	.word	0x0001ca10
        /*1228*/ 	.word	0x00000016
        /*122c*/ 	.word	0x00030820
        /*1230*/ 	.short	0x010a
        /*1232*/ 	.byte	0x3f
	.zero		1


	//   ....[47]....
        /*1234*/ 	.word	0x0001caa0
        /*1238*/ 	.word	0x0000000c
        /*123c*/ 	.word	0x000308a0
        /*1240*/ 	.short	0x010a
        /*1242*/ 	.byte	0x3f
	.zero		1


	//   ....[48]....
        /*1244*/ 	.word	0x0001cef0
        /*1248*/ 	.word	0x0000000c
        /*124c*/ 	.word	0x000308c0
        /*1250*/ 	.short	0x010a
        /*1252*/ 	.byte	0x3f
	.zero		1


	//   ....[49]....
        /*1254*/ 	.word	0x0001d400
        /*1258*/ 	.word	0x0000000b
        /*125c*/ 	.word	0x000308a0
        /*1260*/ 	.short	0x010a
        /*1262*/ 	.byte	0x3f
	.zero		1


	//   ....[50]....
        /*1264*/ 	.word	0x0001d840
        /*1268*/ 	.word	0x0000000b
        /*126c*/ 	.word	0x000308c0
        /*1270*/ 	.short	0x010a
        /*1272*/ 	.byte	0x3f
	.zero		1


	//   ....[51]....
        /*1274*/ 	.word	0x0001e970
        /*1278*/ 	.word	0x00000007
        /*127c*/ 	.word	0x00030840
        /*1280*/ 	.short	0x010a
        /*1282*/ 	.byte	0x3f
	.zero		1


	//   ....[52]....
        /*1284*/ 	.word	0x0001f010
        /*1288*/ 	.word	0x00000007
        /*128c*/ 	.word	0x00030830
        /*1290*/ 	.short	0x0107
        /*1292*/ 	.byte	0x3f
	.zero		1


	//   ....[53]....
        /*1294*/ 	.word	0x0001f0e0
        /*1298*/ 	.word	0x00000007
        /*129c*/ 	.word	0x00030830
        /*12a0*/ 	.short	0x0101
        /*12a2*/ 	.byte	0x3f
	.zero		1


	//   ....[54]....
        /*12a4*/ 	.word	0x0001fc40
        /*12a8*/ 	.word	0x00000016
        /*12ac*/ 	.word	0x00030800
        /*12b0*/ 	.short	0x0107
        /*12b2*/ 	.byte	0x3f
	.zero		1


	//   ....[55]....
        /*12b4*/ 	.word	0x0001fd50
        /*12b8*/ 	.word	0x00000016
        /*12bc*/ 	.word	0x00030800
        /*12c0*/ 	.short	0x0101
        /*12c2*/ 	.byte	0x3f
	.zero		1


	//   ....[56]....
        /*12c4*/ 	.word	0x0001fd70
        /*12c8*/ 	.word	0x00000016
        /*12cc*/ 	.word	0x00030820
        /*12d0*/ 	.short	0x010a
        /*12d2*/ 	.byte	0x3f
	.zero		1


	//   ....[57]....
        /*12d4*/ 	.word	0x00020130
        /*12d8*/ 	.word	0x00000007
        /*12dc*/ 	.word	0x00030840
        /*12e0*/ 	.short	0x010a
        /*12e2*/ 	.byte	0x3f
	.zero		1


	//   ....[58]....
        /*12e4*/ 	.word	0x00020620
        /*12e8*/ 	.word	0x00000007
        /*12ec*/ 	.word	0x00030830
        /*12f0*/ 	.short	0x0107
        /*12f2*/ 	.byte	0x3f
	.zero		1


	//   ....[59]....
        /*12f4*/ 	.word	0x000206e0
        /*12f8*/ 	.word	0x00000007
        /*12fc*/ 	.word	0x00030830
        /*1300*/ 	.short	0x0101
        /*1302*/ 	.byte	0x3f
	.zero		1


	//   ....[60]....
        /*1304*/ 	.word	0x00020740
        /*1308*/ 	.word	0x00000006
        /*130c*/ 	.word	0x00030860
        /*1310*/ 	.short	0x010a
        /*1312*/ 	.byte	0x3f
	.zero		1


	//   ....[61]....
        /*1314*/ 	.word	0x00020cc0
        /*1318*/ 	.word	0x00000006
        /*131c*/ 	.word	0x00030850
        /*1320*/ 	.short	0x0107
        /*1322*/ 	.byte	0x3f
	.zero		1


	//   ....[62]....
        /*1324*/ 	.word	0x00020df0
        /*1328*/ 	.word	0x00000006
        /*132c*/ 	.word	0x00030850
        /*1330*/ 	.short	0x0101
        /*1332*/ 	.byte	0x3f
	.zero		1


	//   ....[63]....
        /*1334*/ 	.word	0x00021010
        /*1338*/ 	.word	0x00000000
        /*133c*/ 	.word	0x00030860
        /*1340*/ 	.short	0x010a
        /*1342*/ 	.byte	0x3f
	.zero		1


	//   ....[64]....
        /*1344*/ 	.word	0x00021520
        /*1348*/ 	.word	0x00000000
        /*134c*/ 	.word	0x00030850
        /*1350*/ 	.short	0x0107
        /*1352*/ 	.byte	0x3f
	.zero		1


	//   ....[65]....
        /*1354*/ 	.word	0x000215e0
        /*1358*/ 	.word	0x00000000
        /*135c*/ 	.word	0x00030850
        /*1360*/ 	.short	0x0101
        /*1362*/ 	.byte	0x3f
	.zero		1


	//   ....[66]....
        /*1364*/ 	.word	0x00022330
        /*1368*/ 	.word	0x00000007
        /*136c*/ 	.word	0x00030820
        /*1370*/ 	.short	0x010a
        /*1372*/ 	.byte	0x3f
	.zero		1


	//   ....[67]....
        /*1374*/ 	.word	0x000224a0
        /*1378*/ 	.word	0x00000005
        /*137c*/ 	.word	0x00030840
        /*1380*/ 	.short	0x010a
        /*1382*/ 	.byte	0x3f
	.zero		1


	//   ....[68]....
        /*1384*/ 	.word	0x00022540
        /*1388*/ 	.word	0x00000003
        /*138c*/ 	.word	0x00030840
        /*1390*/ 	.short	0x010a
        /*1392*/ 	.byte	0x3f
	.zero		1


	//   ....[69]....
        /*1394*/ 	.word	0x00022580
        /*1398*/ 	.word	0x00000005
        /*139c*/ 	.word	0x00030860
        /*13a0*/ 	.short	0x010a
        /*13a2*/ 	.byte	0x3f
	.zero		1


	//   ....[70]....
        /*13a4*/ 	.word	0x000225c0
        /*13a8*/ 	.word	0x00000003
        /*13ac*/ 	.word	0x00030860
        /*13b0*/ 	.short	0x010a
        /*13b2*/ 	.byte	0x3f
	.zero		1


	//   ....[71]....
        /*13b4*/ 	.word	0x00022620
        /*13b8*/ 	.word	0x00000053
        /*13bc*/ 	.word	0x00030890
        /*13c0*/ 	.short	0x010a
        /*13c2*/ 	.byte	0x3f
	.zero		1


	//   ....[72]....
        /*13c4*/ 	.word	0x000228d0
        /*13c8*/ 	.word	0x00000053
        /*13cc*/ 	.word	0x00030890
        /*13d0*/ 	.short	0x010a
        /*13d2*/ 	.byte	0x3f
	.zero		1


	//   ....[73]....
        /*13d4*/ 	.word	0x00022b80
        /*13d8*/ 	.word	0x00000053
        /*13dc*/ 	.word	0x00030890
        /*13e0*/ 	.short	0x010a
        /*13e2*/ 	.byte	0x3f
	.zero		1


	//   ....[74]....
        /*13e4*/ 	.word	0x00022e30
        /*13e8*/ 	.word	0x00000053
        /*13ec*/ 	.word	0x000308b0
        /*13f0*/ 	.short	0x010a
        /*13f2*/ 	.byte	0x3f
	.zero		1


	//   ....[75]....
        /*13f4*/ 	.word	0x00023050
        /*13f8*/ 	.word	0x00000012
        /*13fc*/ 	.word	0x00030800
        /*1400*/ 	.short	0x010a
        /*1402*/ 	.byte	0x3f
	.zero		1


	//   ....[76]....
        /*1404*/ 	.word	0x00023270
        /*1408*/ 	.word	0x00000012
        /*140c*/ 	.word	0x00030800
        /*1410*/ 	.short	0x010a
        /*1412*/ 	.byte	0x3f
	.zero		1


	//   ....[77]....
        /*1414*/ 	.word	0x000232c0
        /*1418*/ 	.word	0x00000003
        /*141c*/ 	.word	0x00030830
        /*1420*/ 	.short	0x010a
        /*1422*/ 	.byte	0x3f
	.zero		1


	//   ....[78]....
        /*1424*/ 	.word	0x00023310
        /*1428*/ 	.word	0x00000000
        /*142c*/ 	.word	0x00030830
        /*1430*/ 	.short	0x010a
        /*1432*/ 	.byte	0x3f
	.zero		1


	//   ....[79]....
        /*1434*/ 	.word	0x00023360
        /*1438*/ 	.word	0x0000000a
        /*143c*/ 	.word	0x00030850
        /*1440*/ 	.short	0x010a
        /*1442*/ 	.byte	0x3f
	.zero		1


	//   ....[80]....
        /*1444*/ 	.word	0x000233b0
        /*1448*/ 	.word	0x00000007
        /*144c*/ 	.word	0x00030850
        /*1450*/ 	.short	0x010a
        /*1452*/ 	.byte	0x3f
	.zero		1


	//   ....[81]....
        /*1454*/ 	.word	0x00023550
        /*1458*/ 	.word	0x00000016
        /*145c*/ 	.word	0x00030820
        /*1460*/ 	.short	0x010a
        /*1462*/ 	.byte	0x3f
	.zero		1


	//   ....[82]....
        /*1464*/ 	.word	0x000235a0
        /*1468*/ 	.word	0x0000000c
        /*146c*/ 	.word	0x000308a0
        /*1470*/ 	.short	0x010a
        /*1472*/ 	.byte	0x3f
	.zero		1


	//   ....[83]....
        /*1474*/ 	.word	0x000235f0
        /*1478*/ 	.word	0x0000000c
        /*147c*/ 	.word	0x000308c0
        /*1480*/ 	.short	0x010a
        /*1482*/ 	.byte	0x3f
	.zero		1


	//   ....[84]....
        /*1484*/ 	.word	0x00023640
        /*1488*/ 	.word	0x0000000b
        /*148c*/ 	.word	0x000308a0
        /*1490*/ 	.short	0x010a
        /*1492*/ 	.byte	0x3f
	.zero		1


	//   ....[85]....
        /*1494*/ 	.word	0x00023690
        /*1498*/ 	.word	0x0000000b
        /*149c*/ 	.word	0x000308c0
        /*14a0*/ 	.short	0x010a
        /*14a2*/ 	.byte	0x3f
	.zero		1


	//   ....[86]....
        /*14a4*/ 	.word	0x000237b0
        /*14a8*/ 	.word	0x00000007
        /*14ac*/ 	.word	0x00030840
        /*14b0*/ 	.short	0x010a
        /*14b2*/ 	.byte	0x3f
	.zero		1


	//   ....[87]....
        /*14b4*/ 	.word	0x00024b80
        /*14b8*/ 	.word	0x00000016
        /*14bc*/ 	.word	0x00030820
        /*14c0*/ 	.short	0x010a
        /*14c2*/ 	.byte	0x3f
	.zero		1


	//   ....[88]....
        /*14c4*/ 	.word	0x00024bd0
        /*14c8*/ 	.word	0x00000007
        /*14cc*/ 	.word	0x00030840
        /*14d0*/ 	.short	0x010a
        /*14d2*/ 	.byte	0x3f
	.zero		1


	//   ....[89]....
        /*14d4*/ 	.word	0x00025410
        /*14d8*/ 	.word	0x00000006
        /*14dc*/ 	.word	0x00030860
        /*14e0*/ 	.short	0x010a
        /*14e2*/ 	.byte	0x3f
	.zero		1


	//   ....[90]....
        /*14e4*/ 	.word	0x00025cb0
        /*14e8*/ 	.word	0x00000000
        /*14ec*/ 	.word	0x00030860
        /*14f0*/ 	.short	0x010a
        /*14f2*/ 	.byte	0x3f
	.zero		1


	//   ....[91]....
        /*14f4*/ 	.word	0x00026ee0
        /*14f8*/ 	.word	0x00000007
        /*14fc*/ 	.word	0x00030820
        /*1500*/ 	.short	0x010a
        /*1502*/ 	.byte	0x3f
	.zero		1


	//   ....[92]....
        /*1504*/ 	.word	0x00027080
        /*1508*/ 	.word	0x00000005
        /*150c*/ 	.word	0x00030840
        /*1510*/ 	.short	0x010a
        /*1512*/ 	.byte	0x3f
	.zero		1


	//   ....[93]....
        /*1514*/ 	.word	0x000270d0
        /*1518*/ 	.word	0x00000003
        /*151c*/ 	.word	0x00030840
        /*1520*/ 	.short	0x010a
        /*1522*/ 	.byte	0x3f
	.zero		1


	//   ....[94]....
        /*1524*/ 	.word	0x00027120
        /*1528*/ 	.word	0x00000005
        /*152c*/ 	.word	0x00030860
        /*1530*/ 	.short	0x010a
        /*1532*/ 	.byte	0x3f
	.zero		1


	//----- nvinfo : EIATTR_NUM_MBARRIERS
	.align		4
.L_149:
        /*1534*/ 	.byte	0x03, 0x38
        /*1536*/ 	.short	0x0016


	//----- nvinfo : EIATTR_EXIT_INSTR_OFFSETS
	.align		4
        /*1538*/ 	.byte	0x04, 0x1c
        /*153a*/ 	.short	(.L_151 - .L_150)


	//   ....[0]....
.L_150:
        /*153c*/ 	.word	0x00022610


	//----- nvinfo : EIATTR_MAX_THREADS
	.align		4
.L_151:
        /*1540*/ 	.byte	0x04, 0x05
        /*1542*/ 	.short	(.L_153 - .L_152)
.L_152:
        /*1544*/ 	.word	0x00000180
        /*1548*/ 	.word	0x00000001
        /*154c*/ 	.word	0x00000001


	//----- nvinfo : EIATTR_CRS_STACK_SIZE
	.align		4
.L_153:
        /*1550*/ 	.byte	0x04, 0x1e
        /*1552*/ 	.short	(.L_155 - .L_154)
.L_154:
        /*1554*/ 	.word	0x00000000


	//----- nvinfo : EIATTR_CBANK_PARAM_SIZE
	.align		4
.L_155:
        /*1558*/ 	.byte	0x03, 0x19
        /*155a*/ 	.short	0x0af0


	//----- nvinfo : EIATTR_PARAM_CBANK
	.align		4
        /*155c*/ 	.byte	0x04, 0x0a
        /*155e*/ 	.short	(.L_157 - .L_156)
	.align		4
.L_156:
        /*1560*/ 	.word	index@(.nv.constant0._ZN7cutlass13device_kernelIN5flash11enable_sm90INS1_16FlashAttnFwdSm90INS1_25CollectiveMainloopFwdSm90ILi2EN4cute5tupleIJNS5_1CILi1EEES8_S8_EEENS6_IJNS7_ILi128EEENS7_ILi96EEENS7_ILi192EEEEEELi192ENS_10bfloat16_tEfNS_4arch4Sm90ELb0ELb0ELb0ELb1ELb1ELb1ELb0ELb1ELb1ELb1ELb1ELb0EEENS1_21CollectiveEpilogueFwdINS6_IJSA_SC_SB_EEES9_SE_SG_Li256ELb1ELb1ELb1ELb0EEENS1_36VarlenDynamicPersistentTileSchedulerILi128ELi96ELi256ELi128ELb1ELb1ELb1ELb0ELb1ELb1EEEEEEEEEvNT_6ParamsE)
        /*1564*/ 	.short	0x0210
        /*1566*/ 	.short	0x0af0


	//----- nvinfo : EIATTR_SW_WAR
	.align		4
.L_157:
        /*1568*/ 	.byte	0x04, 0x36
        /*156a*/ 	.short	(.L_159 - .L_158)
.L_158:
        /*156c*/ 	.word	0x00000008
.L_159:


//--------------------- .nv.info._ZN7cutlass13device_kernelIN5flash11enable_sm90INS1_16FlashAttnFwdSm90INS1_25CollectiveMainloopFwdSm90ILi2EN4cute5tupleIJNS5_1CILi1EEES8_S8_EEENS6_IJNS7_ILi128EEENS7_ILi96EEENS7_ILi192EEEEEELi192ENS_10bfloat16_tEfNS_4arch4Sm90ELb0ELb1ELb0ELb0ELb1ELb0ELb0ELb1ELb1ELb1ELb1ELb0EEENS1_21CollectiveEpilogueFwdINS6_IJSA_SC_SB_EEES9_SE_SG_Li256ELb0ELb1ELb1ELb0EEENS1_19SingleTileSchedulerILb0ELb1ELb1ELi128EEEEEEEEEvNT_6ParamsE --------------------------
	.section	.nv.info._ZN7cutlass13device_kernelIN5flash11enable_sm90INS1_16FlashAttnFwdSm90INS1_25CollectiveMainloopFwdSm90ILi2EN4cute5tupleIJNS5_1CILi1EEES8_S8_EEENS6_IJNS7_ILi128EEENS7_ILi96EEENS7_ILi192EEEEEELi192ENS_10bfloat16_tEfNS_4arch4Sm90ELb0ELb1ELb0ELb0ELb1ELb0ELb0ELb1ELb1ELb1ELb1ELb0EEENS1_21CollectiveEpilogueFwdINS6_IJSA_SC_SB_EEES9_SE_SG_Li256ELb0ELb1ELb1ELb0EEENS1_19SingleTileSchedulerILb0ELb1ELb1ELi128EEEEEEEEEvNT_6ParamsE,"",@"SHT_CUDA_INFO"
	.sectionflags	@""
	.align	4


	//----- nvinfo : EIATTR_CUDA_API_VERSION
	.align		4
        /*0000*/ 	.byte	0x04, 0x37
        /*0002*/ 	.short	(.L_161 - .L_160)
.L_160:
        /*0004*/ 	.word	0x00000082


	//----- nvinfo : EIATTR_KPARAM_INFO
	.align		4
.L_161:
        /*0008*/ 	.byte	0x04, 0x17
        /*000a*/ 	.short	(.L_163 - .L_162)
.L_162:
        /*000c*/ 	.word	0x00000000
        /*0010*/ 	.short	0x0000
        /*0012*/ 	.short	0x0070
        /*0014*/ 	.byte	0x00, 0xf0, 0x01, 0x28


	//----- nvinfo : EIATTR_SPARSE_MMA_MASK
	.align		4
.L_163:
        /*0018*/ 	.byte	0x03, 0x50
        /*001a*/ 	.short	0x0000


	//----- nvinfo : EIATTR_MAXREG_COUNT
	.align		4
        /*001c*/ 	.byte	0x03, 0x1b
        /*001e*/ 	.short	0x00a8


	//----- nvinfo : EIATTR_NUM_BARRIERS
	.align		4
        /*0020*/ 	.byte	0x02, 0x4c
        /*0022*/ 	.byte	0x09
	.zero		1


	//----- nvinfo : EIATTR_EXTERNS
	.align		4
        /*0024*/ 	.byte	0x04, 0x0f
        /*0026*/ 	.short	(.L_165 - .L_164)


	//   ....[0]....
	.align		4
.L_164:
        /*0028*/ 	.word	index@(__assertfail)


	//----- nvinfo : EIATTR_ANNOTATIONS
	.align		4
.L_165:
        /*002c*/ 	.byte	0x04, 0x55
        /*002e*/ 	.short	(.L_167 - .L_166)


	//   ....[0]....
.L_166:
        /*0030*/ 	.word	0x00000001
        /*0034*/ 	.byte	0xb0, 0x08, 0x00, 0x00, 0x01, 0x00, 0x00, 0x00, 0xe0, 0x09, 0x00, 0x00, 0x01, 0x00, 0x00, 0x00
        /*0044*/ 	.byte	0x70, 0x18, 0x00, 0x00, 0x01, 0x00, 0x00, 0x00, 0xa0, 0xdd, 0x00, 0x00, 0x01, 0x00, 0x00, 0x00
        /*0054*/ 	.byte	0xb0, 0xf9, 0x00, 0x00, 0x01, 0x00, 0x00, 0x00, 0x70, 0x0d, 0x01, 0x00, 0x01, 0x00, 0x00, 0x00
        /*0064*/ 	.byte	0xa0, 0x0e, 0x01, 0x00, 0x01, 0x00, 0x00, 0x00, 0x90, 0x23, 0x01, 0x00, 0x01, 0x00, 0x00, 0x00
        /*0074*/ 	.byte	0xe0, 0x3a, 0x01, 0x00


	//----- nvinfo : EIATTR_MERCURY_ISA_VERSION
	.align		4
.L_167:
        /*0078*/ 	.byte	0x03, 0x5f
        /*007a*/ 	.short	0x0101


	//----- nvinfo : EIATTR_INT_WARP_WIDE_INSTR_OFFSETS
	.align		4
        /*007c*/ 	.byte	0x04, 0x31
        /*007e*/ 	.short	(.L_169 - .L_168)


	//   ....[0]....
.L_168:
        /*0080*/ 	.word	0x000000c0


	//   ....[1]....
        /*0084*/ 	.word	0x000000d0


	//   ....[2]....
        /*0088*/ 	.word	0x00000170


	//----- nvinfo : EIATTR_COOP_GROUP_MASK_REGIDS
	.align		4
.L_169:
        /*008c*/ 	.byte	0x04, 0x29
        /*008e*/ 	.short	(.L_171 - .L_170)


	//   ....[0]....
.L_170:
        /*0090*/ 	.word	0xffffffff


	//   ....[1]....
        /*0094*/ 	.word	0xffffffff


	//   ....[2]....
        /*0098*/ 	.word	0xffffffff


	//   ....[3]....
        /*009c*/ 	.word	0xffffffff


	//   ....[4]....
        /*00a0*/ 	.word	0xffffffff


	//   ....[5]....
        /*00a4*/ 	.word	0xffffffff


	//   ....[6]....
        /*00a8*/ 	.word	0xffffffff


	//   ....[7]....
        /*00ac*/ 	.word	0xffffffff


	//   ....[8]....
        /*00b0*/ 	.word	0xffffffff


	//   ....[9]....
        /*00b4*/ 	.word	0xffffffff


	//   ....[10]....
        /*00b8*/ 	.word	0xffffffff


	//   ....[11]....
        /*00bc*/ 	.word	0xffffffff


	//   ....[12]....
        /*00c0*/ 	.word	0xffffffff


	//   ....[13]....
        /*00c4*/ 	.word	0xffffffff


	//   ....[14]....
        /*00c8*/ 	.word	0xffffffff


	//   ....[15]....
        /*00cc*/ 	.word	0xffffffff


	//   ....[16]....
        /*00d0*/ 	.word	0xffffffff


	//   ....[17]....
        /*00d4*/ 	.word	0xffffffff


	//   ....[18]....
        /*00d8*/ 	.word	0xffffffff


	//   ....[19]....
        /*00dc*/ 	.word	0xffffffff


	//   ....[20]....
        /*00e0*/ 	.word	0xffffffff


	//   ....[21]....
        /*00e4*/ 	.word	0xffffffff


	//   ....[22]....
        /*00e8*/ 	.word	0xffffffff


	//   ....[23]....
        /*00ec*/ 	.word	0xffffffff


	//   ....[24]....
        /*00f0*/ 	.word	0xffffffff


	//   ....[25]....
        /*00f4*/ 	.word	0xffffffff


	//   ....[26]....
        /*00f8*/ 	.word	0xffffffff


	//   ....[27]....
        /*00fc*/ 	.word	0xffffffff


	//   ....[28]....
        /*0100*/ 	.word	0xffffffff


	//   ....[29]....
        /*0104*/ 	.word	0xffffffff


	//   ....[30]....
        /*0108*/ 	.word	0xffffffff


	//   ....[31]....
        /*010c*/ 	.word	0xffffffff


	//   ....[32]....
        /*0110*/ 	.word	0xffffffff


	//   ....[33]....
        /*0114*/ 	.word	0xffffffff


	//   ....[34]....
        /*0118*/ 	.word	0xffffffff


	//   ....[35]....
        /*011c*/ 	.word	0xffffffff


	//   ....[36]....
        /*0120*/ 	.word	0xffffffff


	//   ....[37]....
        /*0124*/ 	.word	0xffffffff


	//   ....[38]....
        /*0128*/ 	.word	0xffffffff


	//   ....[39]....
        /*012c*/ 	.word	0xffffffff


	//   ....[40]....
        /*0130*/ 	.word	0xffffffff


	//   ....[41]....
        /*0134*/ 	.word	0xffffffff


	//   ....[42]....
        /*0138*/ 	.word	0xffffffff


	//   ....[43]....
        /*013c*/ 	.word	0xffffffff


	//   ....[44]....
        /*0140*/ 	.word	0xffffffff


	//   ....[45]....
        /*0144*/ 	.word	0xffffffff


	//   ....[46]....
        /*0148*/ 	.word	0xffffffff


	//   ....[47]....
        /*014c*/ 	.word	0xffffffff


	//   ....[48]....
        /*0150*/ 	.word	0xffffffff


	//   ....[49]....
        /*0154*/ 	.word	0xffffffff


	//   ....[50]....
        /*0158*/ 	.word	0xffffffff


	//   ....[51]....
        /*015c*/ 	.word	0xffffffff


	//   ....[52]....
        /*0160*/ 	.word	0xffffffff


	//   ....[53]....
        /*0164*/ 	.word	0xffffffff


	//   ....[54]....
        /*0168*/ 	.word	0xffffffff


	//   ....[55]....
        /*016c*/ 	.word	0xffffffff


	//   ....[56]....
        /*0170*/ 	.word	0xffffffff


	//   ....[57]....
        /*0174*/ 	.word	0xffffffff


	//   ....[58]....
        /*0178*/ 	.word	0xffffffff


	//   ....[59]....
        /*017c*/ 	.word	0xffffffff


	//   ....[60]....
        /*0180*/ 	.word	0xffffffff


	//   ....[61]....
        /*0184*/ 	.word	0xffffffff


	//   ....[62]....
        /*0188*/ 	.word	0xffffffff


	//   ....[63]....
        /*018c*/ 	.word	0xffffffff


	//   ....[64]....
        /*0190*/ 	.word	0xffffffff


	//   ....[65]....
        /*0194*/ 	.word	0xffffffff


	//   ....[66]....
        /*0198*/ 	.word	0xffffffff


	//   ....[67]....
        /*019c*/ 	.word	0xffffffff


	//   ....[68]....
        /*01a0*/ 	.word	0xffffffff


	//   ....[69]....
        /*01a4*/ 	.word	0xffffffff


	//   ....[70]....
        /*01a8*/ 	.word	0xffffffff


	//   ....[71]....
        /*01ac*/ 	.word	0xffffffff


	//   ....[72]....
        /*01b0*/ 	.word	0xffffffff


	//   ....[73]....
        /*01b4*/ 	.word	0xffffffff


	//   ....[74]....
        /*01b8*/ 	.word	0xffffffff


	//   ....[75]....
        /*01bc*/ 	.word	0xffffffff


	//   ....[76]....
        /*01c0*/ 	.word	0xffffffff


	//   ....[77]....
        /*01c4*/ 	.word	0xffffffff


	//   ....[78]....
        /*01c8*/ 	.word	0xffffffff


	//   ....[79]....
        /*01cc*/ 	.word	0xffffffff


	//   ....[80]....
        /*01d0*/ 	.word	0xffffffff


	//   ....[81]....
        /*01d4*/ 	.word	0xffffffff


	//   ....[82]....
        /*01d8*/ 	.word	0xffffffff


	//   ....[83]....
        /*01dc*/ 	.word	0xffffffff


	//   ....[84]....
        /*01e0*/ 	.word	0xffffffff


	//   ....[85]....
        /*01e4*/ 	.word	0xffffffff


	//   ....[86]....
        /*01e8*/ 	.word	0xffffffff


	//   ....[87]....
        /*01ec*/ 	.word	0xffffffff


	//   ....[88]....
        /*01f0*/ 	.word	0xffffffff


	//   ....[89]....
        /*01f4*/ 	.word	0xffffffff


	//   ....[90]....
        /*01f8*/ 	.word	0xffffffff


	//   ....[91]....
        /*01fc*/ 	.word	0xffffffff


	//   ....[92]....
        /*0200*/ 	.word	0xffffffff


	//   ....[93]....
        /*0204*/ 	.word	0xffffffff


	//   ....[94]....
        /*0208*/ 	.word	0xffffffff


	//   ....[95]....
        /*020c*/ 	.word	0xffffffff


	//   ....[96]....
        /*0210*/ 	.word	0xffffffff


	//   ....[97]....
        /*0214*/ 	.word	0xffffffff


	//   ....[98]....
        /*0218*/ 	.word	0xffffffff


	//   ....[99]....
        /*021c*/ 	.word	0xffffffff


	//   ....[100]....
        /*0220*/ 	.word	0xffffffff


	//   ....[101]....
        /*0224*/ 	.word	0xffffffff


	//   ....[102]....
        /*0228*/ 	.word	0xffffffff


	//   ....[103]....
        /*022c*/ 	.word	0xffffffff


	//   ....[104]....
        /*0230*/ 	.word	0xffffffff


	//   ....[105]....
        /*0234*/ 	.word	0xffffffff


	//   ....[106]....
        /*0238*/ 	.word	0xffffffff


	//   ....[107]....
        /*023c*/ 	.word	0x0500000f


	//   ....[108]....
        /*0240*/ 	.word	0x0500000f


	//   ....[109]....
        /*0244*/ 	.word	0x0500000f


	//   ....[110]....
        /*0248*/ 	.word	0x0500000f


	//   ....[111]....
        /*024c*/ 	.word	0x0500000f


	//   ....[112]....
        /*0250*/ 	.word	0x0500000f


	//   ....[113]....
        /*0254*/ 	.word	0x0500000f


	//   ....[114]....
        /*0258*/ 	.word	0x0500000f


	//   ....[115]....
        /*025c*/ 	.word	0x0500000f


	//   ....[116]....
        /*0260*/ 	.word	0x0500000f


	//   ....[117]....
        /*0264*/ 	.word	0x0500000f


	//   ....[118]....
        /*0268*/ 	.word	0x0500000f


	//   ....[119]....
        /*026c*/ 	.word	0x0500000f


	//   ....[120]....
        /*0270*/ 	.word	0x0500000f


	//   ....[121]....
        /*0274*/ 	.word	0x0500000f


	//   ....[122]....
        /*0278*/ 	.word	0x0500000f


	//   ....[123]....
        /*027c*/ 	.word	0x0500000f


	//   ....[124]....
        /*0280*/ 	.word	0x0500000f


	//   ....[125]....
        /*0284*/ 	.word	0x0500000f


	//   ....[126]....
        /*0288*/ 	.word	0x0500000f


	//   ....[127]....
        /*028c*/ 	.word	0x0500000f


	//   ....[128]....
        /*0290*/ 	.word	0x0500000f


	//   ....[129]....
        /*0294*/ 	.word	0x0500000f


	//   ....[130]....
        /*0298*/ 	.word	0x0500000f


	//   ....[131]....
        /*029c*/ 	.word	0x0500000f


	//   ....[132]....
        /*02a0*/ 	.word	0x0500000f


	//   ....[133]....
        /*02a4*/ 	.word	0x0500000f


	//   ....[134]....
        /*02a8*/ 	.word	0x0500000f


	//   ....[135]....
        /*02ac*/ 	.word	0x0500000f


	//   ....[136]....
        /*02b0*/ 	.word	0x0500000f


	//   ....[137]....
        /*02b4*/ 	.word	0x0500000f


	//   ....[138]....
        /*02b8*/ 	.word	0x0500000f


	//   ....[139]....
        /*02bc*/ 	.word	0x0500000f


	//   ....[140]....
        /*02c0*/ 	.word	0x0500000f


	//   ....[141]....
        /*02c4*/ 	.word	0x0500000f


	//   ....[142]....
        /*02c8*/ 	.word	0x0500000f


	//   ....[143]....
        /*02cc*/ 	.word	0x0500000f


	//   ....[144]....
        /*02d0*/ 	.word	0x0500000f


	//   ....[145]....
        /*02d4*/ 	.word	0x0500000f


	//   ....[146]....
        /*02d8*/ 	.word	0x0500000f


	//   ....[147]....
        /*02dc*/ 	.word	0x0500000f


	//   ....[148]....
        /*02e0*/ 	.word	0x0500000f


	//   ....[149]....
        /*02e4*/ 	.word	0x0500000f


	//   ....[150]....
        /*02e8*/ 	.word	0x0500000f


	//   ....[151]....
        /*02ec*/ 	.word	0x0500000f


	//   ....[152]....
        /*02f0*/ 	.word	0x0500000f


	//   ....[153]....
        /*02f4*/ 	.word	0x0500000f


	//   ....[154]....
        /*02f8*/ 	.word	0x0500000f


	//   ....[155]....
        /*02fc*/ 	.word	0x0500000f


	//   ....[156]....
        /*0300*/ 	.word	0x0500000f


	//   ....[157]....
        /*0304*/ 	.word	0x0500000f


	//   ....[158]....
        /*0308*/ 	.word	0x0500000f


	//   ....[159]....
        /*030c*/ 	.word	0x0500000f


	//   ....[160]....
        /*0310*/ 	.word	0x0500000f


	//   ....[161]....
        /*0314*/ 	.word	0x0500000f


	//   ....[162]....
        /*0318*/ 	.word	0x0500000f


	//   ....[163]....
        /*031c*/ 	.word	0x0500000f


	//   ....[164]....
        /*0320*/ 	.word	0x0500000f


	//   ....[165]....
        /*0324*/ 	.word	0x0500000f


	//   ....[166]....
        /*0328*/ 	.word	0x0500000f


	//   ....[167]....
        /*032c*/ 	.word	0x0500000f


	//   ....[168]....
        /*0330*/ 	.word	0x0500000f


	//   ....[169]....
        /*0334*/ 	.word	0x0500000f


	//   ....[170]....
        /*0338*/ 	.word	0x0500000f


	//   ....[171]....
        /*033c*/ 	.word	0x0500000f


	//   ....[172]....
        /*0340*/ 	.word	0x0500000f


	//----- nvinfo : EIATTR_COOP_GROUP_INSTR_OFFSETS
	.align		4
.L_171:
        /*0344*/ 	.byte	0x04, 0x28
        /*0346*/ 	.short	(.L_173 - .L_172)


	//   ....[0]....
.L_172:
        /*0348*/ 	.word	0x00000070


	//   ....[1]....
        /*034c*/ 	.word	0x000000b0


	//   ....[2]....
        /*0350*/ 	.word	0x000002d0


	//   ....[3]....
        /*0354*/ 	.word	0x00000430


	//   ....[4]....
        /*0358*/ 	.word	0x00000550


	//   ....[5]....
        /*035c*/ 	.word	0x000006b0


	//   ....[6]....
        /*0360*/ 	.word	0x00001670


	//   ....[7]....
        /*0364*/ 	.word	0x000022e0


	//   ....[8]....
        /*0368*/ 	.word	0x00002c90


	//   ....[9]....
        /*036c*/ 	.word	0x000032c0


	//   ....[10]....
        /*0370*/ 	.word	0x00003400


	//   ....[11]....
        /*0374*/ 	.word	0x000039f0


	//   ....[12]....
        /*0378*/ 	.word	0x00003ad0


	//   ....[13]....
        /*037c*/ 	.word	0x000057b0


	//   ....[14]....
        /*0380*/ 	.word	0x00005a20


	//   ....[15]....
        /*0384*/ 	.word	0x00006900


	//   ....[16]....
        /*0388*/ 	.word	0x00006a20


	//   ....[17]....
        /*038c*/ 	.word	0x00006fd0


	//   ....[18]....
        /*0390*/ 	.word	0x00007030


	//   ....[19]....
        /*0394*/ 	.word	0x00008e60


	//   ....[20]....
        /*0398*/ 	.word	0x00008e70


	//   ....[21]....
        /*039c*/ 	.word	0x00008eb0


	//   ....[22]....
        /*03a0*/ 	.word	0x00008ec0


	//   ....[23]....
        /*03a4*/ 	.word	0x0000aa60


	//   ....[24]....
        /*03a8*/ 	.word	0x0000b4f0


	//   ....[25]....
        /*03ac*/ 	.word	0x0000bbb0


	//   ....[26]....
        /*03b0*/ 	.word	0x0000bcd0


	//   ....[27]....
        /*03b4*/ 	.word	0x0000c280


	//   ....[28]....
        /*03b8*/ 	.word	0x0000c2e0


	//   ....[29]....
        /*03bc*/ 	.word	0x0000d390


	//   ....[30]....
        /*03c0*/ 	.word	0x0000d3b0


	//   ....[31]....
        /*03c4*/ 	.word	0x0000d460


	//   ....[32]....
        /*03c8*/ 	.word	0x0000d470


	//   ....[33]....
        /*03cc*/ 	.word	0x0000e520


	//   ....[34]....
        /*03d0*/ 	.word	0x0000e570


	//   ....[35]....
        /*03d4*/ 	.word	0x0000e5b0


	//   ....[36]....
        /*03d8*/ 	.word	0x0000e5f0


	//   ....[37]....
        /*03dc*/ 	.word	0x0000e630


	//   ....[38]....
        /*03e0*/ 	.word	0x0000e650


	//   ....[39]....
        /*03e4*/ 	.word	0x0000efc0


	//   ....[40]....
        /*03e8*/ 	.word	0x0000efd0


	//   ....[41]....
        /*03ec*/ 	.word	0x0000fd20


	//   ....[42]....
        /*03f0*/ 	.word	0x00011370


	//   ....[43]....
        /*03f4*/ 	.word	0x00011390


	//   ....[44]....
        /*03f8*/ 	.word	0x000113a0


	//   ....[45]....
        /*03fc*/ 	.word	0x000113b0


	//   ....[46]....
        /*0400*/ 	.word	0x000113c0


	//   ....[47]....
        /*0404*/ 	.word	0x000113d0


	//   ....[48]....
        /*0408*/ 	.word	0x000113e0


	//   ....[49]....
        /*040c*/ 	.word	0x00011440


	//   ....[50]....
        /*0410*/ 	.word	0x00011480


	//   ....[51]....
        /*0414*/ 	.word	0x000114e0


	//   ....[52]....
        /*0418*/ 	.word	0x000114f0


	//   ....[53]....
        /*041c*/ 	.word	0x000115b0


	//   ....[54]....
        /*0420*/ 	.word	0x00011c00


	//   ....[55]....
        /*0424*/ 	.word	0x00011c30


	//   ....[56]....
        /*0428*/ 	.word	0x00011c60


	//   ....[57]....
        /*042c*/ 	.word	0x00011c80


	//   ....[58]....
        /*0430*/ 	.word	0x00011c90


	//   ....[59]....
        /*0434*/ 	.word	0x00011d10


	//   ....[60]....
        /*0438*/ 	.word	0x00011d50


	//   ....[61]....
        /*043c*/ 	.word	0x00011da0


	//   ....[62]....
        /*0440*/ 	.word	0x00011dd0


	//   ....[63]....
        /*0444*/ 	.word	0x00011e30


	//   ....[64]....
        /*0448*/ 	.word	0x00011e70


	//   ....[65]....
        /*044c*/ 	.word	0x00011ec0


	//   ....[66]....
        /*0450*/ 	.word	0x00011ef0


	//   ....[67]....
        /*0454*/ 	.word	0x00011f40


	//   ....[68]....
        /*0458*/ 	.word	0x00011f80


	//   ....[69]....
        /*045c*/ 	.word	0x00011fd0


	//   ....[70]....
        /*0460*/ 	.word	0x000127a0


	//   ....[71]....
        /*0464*/ 	.word	0x000127d0


	//   ....[72]....
        /*0468*/ 	.word	0x000127f0


	//   ....[73]....
        /*046c*/ 	.word	0x00012800


	//   ....[74]....
        /*0470*/ 	.word	0x00012820


	//   ....[75]....
        /*0474*/ 	.word	0x00012880


	//   ....[76]....
        /*0478*/ 	.word	0x000128a0


	//   ....[77]....
        /*047c*/ 	.word	0x000128c0


	//   ....[78]....
        /*0480*/ 	.word	0x000128d0


	//   ....[79]....
        /*0484*/ 	.word	0x00012930


	//   ....[80]....
        /*0488*/ 	.word	0x00012960


	//   ....[81]....
        /*048c*/ 	.word	0x000129e0


	//   ....[82]....
        /*0490*/ 	.word	0x00012c50


	//   ....[83]....
        /*0494*/ 	.word	0x00012c70


	//   ....[84]....
        /*0498*/ 	.word	0x00012c80


	//   ....[85]....
        /*049c*/ 	.word	0x00012ca0


	//   ....[86]....
        /*04a0*/ 	.word	0x00012d30


	//   ....[87]....
        /*04a4*/ 	.word	0x00012d60


	//   ....[88]....
        /*04a8*/ 	.word	0x00012dd0


	//   ....[89]....
        /*04ac*/ 	.word	0x00012e00


	//   ....[90]....
        /*04b0*/ 	.word	0x00012e70


	//   ....[91]....
        /*04b4*/ 	.word	0x00012ea0


	//   ....[92]....
        /*04b8*/ 	.word	0x00012f10


	//   ....[93]....
        /*04bc*/ 	.word	0x00012f40


	//   ....[94]....
        /*04c0*/ 	.word	0x00013410


	//   ....[95]....
        /*04c4*/ 	.word	0x00013440


	//   ....[96]....
        /*04c8*/ 	.word	0x00013470


	//   ....[97]....
        /*04cc*/ 	.word	0x000134a0


	//   ....[98]....
        /*04d0*/ 	.word	0x000134d0


	//   ....[99]....
        /*04d4*/ 	.word	0x000134e0


	//   ....[100]....
        /*04d8*/ 	.word	0x00013580


	//   ....[101]....
        /*04dc*/ 	.word	0x000135a0


	//   ....[102]....
        /*04e0*/ 	.word	0x00013630


	//   ....[103]....
        /*04e4*/ 	.word	0x00013650


	//   ....[104]....
        /*04e8*/ 	.word	0x000136c0


	//   ....[105]....
        /*04ec*/ 	.word	0x000136f0


	//   ....[106]....
        /*04f0*/ 	.word	0x00013a70


	//   ....[107]....
        /*04f4*/ 	.word	0x000140b0


	//   ....[108]....
        /*04f8*/ 	.word	0x000141a0


	//   ....[109]....
        /*04fc*/ 	.word	0x00014240


	//   ....[110]....
        /*0500*/ 	.word	0x000142a0


	//   ....[111]....
        /*0504*/ 	.word	0x00014370


	//   ....[112]....
        /*0508*/ 	.word	0x000143e0


	//   ....[113]....
        /*050c*/ 	.word	0x000144b0


	//   ....[114]....
        /*0510*/ 	.word	0x00014530


	//   ....[115]....
        /*0514*/ 	.word	0x00014600


	//   ....[116]....
        /*0518*/ 	.word	0x00014680


	//   ....[117]....
        /*051c*/ 	.word	0x00014760


	//   ....[118]....
        /*0520*/ 	.word	0x000147e0


	//   ....[119]....
        /*0524*/ 	.word	0x000148a0


	//   ....[120]....
        /*0528*/ 	.word	0x00014930


	//   ....[121]....
        /*052c*/ 	.word	0x00014990


	//   ....[122]....
        /*0530*/ 	.word	0x00014a30


	//   ....[123]....
        /*0534*/ 	.word	0x00014b00


	//   ....[124]....
        /*0538*/ 	.word	0x00014b80


	//   ....[125]....
        /*053c*/ 	.word	0x00014c50


	//   ....[126]....
        /*0540*/ 	.word	0x00014cd0


	//   ....[127]....
        /*0544*/ 	.word	0x00014da0


	//   ....[128]....
        /*0548*/ 	.word	0x00014e20


	//   ....[129]....
        /*054c*/ 	.word	0x00014ef0


	//   ....[130]....
        /*0550*/ 	.word	0x00014f70


	//   ....[131]....
        /*0554*/ 	.word	0x00015040


	//   ....[132]....
        /*0558*/ 	.word	0x000150c0


	//   ....[133]....
        /*055c*/ 	.word	0x00015190


	//   ....[134]....
        /*0560*/ 	.word	0x00015200


	//   ....[135]....
        /*0564*/ 	.word	0x000152c0


	//   ....[136]....
        /*0568*/ 	.word	0x00015400


	//   ....[137]....
        /*056c*/ 	.word	0x000154d0


	//   ....[138]....
        /*0570*/ 	.word	0x00015530


	//   ....[139]....
        /*0574*/ 	.word	0x000155f0


	//   ....[140]....
        /*0578*/ 	.word	0x00015650


	//   ....[141]....
        /*057c*/ 	.word	0x00015710


	//   ....[142]....
        /*0580*/ 	.word	0x00015770


	//   ....[143]....
        /*0584*/ 	.word	0x00015840


	//   ....[144]....
        /*0588*/ 	.word	0x000158a0


	//   ....[145]....
        /*058c*/ 	.word	0x00015970


	//   ....[146]....
        /*0590*/ 	.word	0x000159d0


	//   ....[147]....
        /*0594*/ 	.word	0x00015ab0


	//   ....[148]....
        /*0598*/ 	.word	0x00015b90


	//   ....[149]....
        /*059c*/ 	.word	0x00015c30


	//   ....[150]....
        /*05a0*/ 	.word	0x00015c90


	//   ....[151]....
        /*05a4*/ 	.word	0x00015d50


	//   ....[152]....
        /*05a8*/ 	.word	0x00015e10


	//   ....[153]....
        /*05ac*/ 	.word	0x00015ed0


	//   ....[154]....
        /*05b0*/ 	.word	0x00015f90


	//   ....[155]....
        /*05b4*/ 	.word	0x00016050


	//   ....[156]....
        /*05b8*/ 	.word	0x00016110


	//   ....[157]....
        /*05bc*/ 	.word	0x000161d0


	//   ....[158]....
        /*05c0*/ 	.word	0x00016290


	//   ....[159]....
        /*05c4*/ 	.word	0x00016350


	//   ....[160]....
        /*05c8*/ 	.word	0x00016490


	//   ....[161]....
        /*05cc*/ 	.word	0x00016530


	//   ....[162]....
        /*05d0*/ 	.word	0x00016600


	//   ....[163]....
        /*05d4*/ 	.word	0x000166f0


	//   ....[164]....
        /*05d8*/ 	.word	0x00016760


	//   ....[165]....
        /*05dc*/ 	.word	0x00016850


	//   ....[166]....
        /*05e0*/ 	.word	0x000168c0


	//   ....[167]....
        /*05e4*/ 	.word	0x000169c0


	//   ....[168]....
        /*05e8*/ 	.word	0x00016a40


	//   ....[169]....
        /*05ec*/ 	.word	0x00016b30


	//   ....[170]....
        /*05f0*/ 	.word	0x00016ba0


	//   ....[171]....
        /*05f4*/ 	.word	0x00016c70


	//   ....[172]....
        /*05f8*/ 	.word	0x00016d80


	//----- nvinfo : EIATTR_REG_RECONFIG
	.align		4
.L_173:
        /*05fc*/ 	.byte	0x01, 0x54
	.zero		2


	//----- nvinfo : EIATTR_SYSCALL_OFFSETS
	.align		4
        /*0600*/ 	.byte	0x04, 0x46
        /*0602*/ 	.short	(.L_175 - .L_174)


	//   ....[0]....
.L_174:
        /*0604*/ 	.word	0x00001830


	//   ....[1]....
        /*0608*/ 	.word	0x000108e0


	//   ....[2]....
        /*060c*/ 	.word	0x00010a20


	//   ....[3]....
        /*0610*/ 	.word	0x00010b10


	//   ....[4]....
        /*0614*/ 	.word	0x00011950


	//----- nvinfo : EIATTR_MBARRIER_INSTR_OFFSETS
	.align		4
.L_175:
        /*0618*/ 	.byte	0x04, 0x39
        /*061a*/ 	.short	(.L_177 - .L_176)


	//   ....[0]....
.L_176:
        /*061c*/ 	.word	0x00000180
        /*0620*/ 	.word	0x000000ff
        /*0624*/ 	.word	0x00030800
        /*0628*/ 	.short	0x0100
        /*062a*/ 	.byte	0x08
	.zero		1


	//   ....[1]....
        /*062c*/ 	.word	0x00000190
        /*0630*/ 	.word	0x000000ff
        /*0634*/ 	.word	0x00030820
        /*0638*/ 	.short	0x0100
        /*063a*/ 	.byte	0x08
	.zero		1


	//   ....[2]....
        /*063c*/ 	.word	0x00000280
        /*0640*/ 	.word	0x000000ff
        /*0644*/ 	.word	0x00030830
        /*0648*/ 	.short	0x0100
        /*064a*/ 	.byte	0x08
	.zero		1


	//   ....[3]....
        /*064c*/ 	.word	0x00000290
        /*0650*/ 	.word	0x000000ff
        /*0654*/ 	.word	0x00030840
        /*0658*/ 	.short	0x0100
        /*065a*/ 	.byte	0x08
	.zero		1


	//   ....[4]....
        /*065c*/ 	.word	0x000002a0
        /*0660*/ 	.word	0x000000ff
        /*0664*/ 	.word	0x00030838
        /*0668*/ 	.short	0x0100
        /*066a*/ 	.byte	0x08
	.zero		1


	//   ....[5]....
        /*066c*/ 	.word	0x000002b0
        /*0670*/ 	.word	0x000000ff
        /*0674*/ 	.word	0x00030848
        /*0678*/ 	.short	0x0100
        /*067a*/ 	.byte	0x08
	.zero		1


	//   ....[6]....
        /*067c*/ 	.word	0x000003e0
        /*0680*/ 	.word	0x000000ff
        /*0684*/ 	.word	0x00030850
        /*0688*/ 	.short	0x0100
        /*068a*/ 	.byte	0x08
	.zero		1


	//   ....[7]....
        /*068c*/ 	.word	0x000003f0
        /*0690*/ 	.word	0x000000ff
        /*0694*/ 	.word	0x00030860
        /*0698*/ 	.short	0x0100
        /*069a*/ 	.byte	0x08
	.zero		1


	//   ....[8]....
        /*069c*/ 	.word	0x00000400
        /*06a0*/ 	.word	0x000000ff
        /*06a4*/ 	.word	0x00030858
        /*06a8*/ 	.short	0x0100
        /*06aa*/ 	.byte	0x08
	.zero		1


	//   ....[9]....
        /*06ac*/ 	.word	0x00000410
        /*06b0*/ 	.word	0x000000ff
        /*06b4*/ 	.word	0x00030868
        /*06b8*/ 	.short	0x0100
        /*06ba*/ 	.byte	0x08
	.zero		1


	//   ....[10]....
        /*06bc*/ 	.word	0x00000500
        /*06c0*/ 	.word	0x000000ff
        /*06c4*/ 	.word	0x00030870
        /*06c8*/ 	.short	0x0100
        /*06ca*/ 	.byte	0x06
	.zero		1


	//   ....[11]....
        /*06cc*/ 	.word	0x00000510
        /*06d0*/ 	.word	0x000000ff
        /*06d4*/ 	.word	0x00030880
        /*06d8*/ 	.short	0x0100
        /*06da*/ 	.byte	0x06
	.zero		1


	//   ....[12]....
        /*06dc*/ 	.word	0x00000520
        /*06e0*/ 	.word	0x000000ff
        /*06e4*/ 	.word	0x00030878
        /*06e8*/ 	.short	0x0100
        /*06ea*/ 	.byte	0x06
	.zero		1


	//   ....[13]....
        /*06ec*/ 	.word	0x00000530
        /*06f0*/ 	.word	0x000000ff
        /*06f4*/ 	.word	0x00030888
        /*06f8*/ 	.short	0x0100
        /*06fa*/ 	.byte	0x06
	.zero		1


	//   ....[14]....
        /*06fc*/ 	.word	0x00000660
        /*0700*/ 	.word	0x000000ff
        /*0704*/ 	.word	0x00030890
        /*0708*/ 	.short	0x0100
        /*070a*/ 	.byte	0x08
	.zero		1


	//   ....[15]....
        /*070c*/ 	.word	0x00000670
        /*0710*/ 	.word	0x000000ff
        /*0714*/ 	.word	0x000308a0
        /*0718*/ 	.short	0x0100
        /*071a*/ 	.byte	0x08
	.zero		1


	//   ....[16]....
        /*071c*/ 	.word	0x00000680
        /*0720*/ 	.word	0x000000ff
        /*0724*/ 	.word	0x00030898
        /*0728*/ 	.short	0x0100
        /*072a*/ 	.byte	0x08
	.zero		1


	//   ....[17]....
        /*072c*/ 	.word	0x00000690
        /*0730*/ 	.word	0x000000ff
        /*0734*/ 	.word	0x000308a8
        /*0738*/ 	.short	0x0100
        /*073a*/ 	.byte	0x08
	.zero		1


	//   ....[18]....
        /*073c*/ 	.word	0x000007d0
        /*0740*/ 	.word	0x000000ff
        /*0744*/ 	.word	0x000308b0
        /*0748*/ 	.short	0x0100
        /*074a*/ 	.byte	0x08
	.zero		1


	//   ....[19]....
        /*074c*/ 	.word	0x000007e0
        /*0750*/ 	.word	0x000000ff
        /*0754*/ 	.word	0x000308c0
        /*0758*/ 	.short	0x0100
        /*075a*/ 	.byte	0x08
	.zero		1


	//   ....[20]....
        /*075c*/ 	.word	0x000007f0
        /*0760*/ 	.word	0x000000ff
        /*0764*/ 	.word	0x000308b8
        /*0768*/ 	.short	0x0100
        /*076a*/ 	.byte	0x08
	.zero		1


	//   ....[21]....
        /*076c*/ 	.word	0x00000800
        /*0770*/ 	.word	0x000000ff
        /*0774*/ 	.word	0x000308c8
        /*0778*/ 	.short	0x0100
        /*077a*/ 	.byte	0x08
	.zero		1


	//   ....[22]....
        /*077c*/ 	.word	0x00001850
        /*0780*/ 	.word	0x000000ff
        /*0784*/ 	.word	0x00030800
        /*0788*/ 	.short	0x010a
        /*078a*/ 	.byte	0x26
	.zero		1


	//   ....[23]....
        /*078c*/ 	.word	0x000018e0
        /*0790*/ 	.word	0x000000ff
        /*0794*/ 	.word	0x00030830
        /*0798*/ 	.short	0x010a
        /*079a*/ 	.byte	0x26
	.zero		1


	//   ....[24]....
        /*079c*/ 	.word	0x00001940
        /*07a0*/ 	.word	0x000000ff
        /*07a4*/ 	.word	0x00030830
        /*07a8*/ 	.short	0x010a
        /*07aa*/ 	.byte	0x26
	.zero		1


	//   ....[25]....
        /*07ac*/ 	.word	0x00002330
        /*07b0*/ 	.word	0x000000ff
        /*07b4*/ 	.word	0x00000000
        /*07b8*/ 	.short	0x0101
        /*07ba*/ 	.byte	0x04
	.zero		1


	//   ....[26]....
        /*07bc*/ 	.word	0x00004930
        /*07c0*/ 	.word	0x000000ff
        /*07c4*/ 	.word	0x00030830
        /*07c8*/ 	.short	0x010a
        /*07ca*/ 	.byte	0x27
	.zero		1


	//   ....[27]....
        /*07cc*/ 	.word	0x00004970
        /*07d0*/ 	.word	0x000000ff
        /*07d4*/ 	.word	0x00030830
        /*07d8*/ 	.short	0x010a
        /*07da*/ 	.byte	0x27
	.zero		1


	//   ....[28]....
        /*07dc*/ 	.word	0x000053d0
        /*07e0*/ 	.word	0x000000ff
        /*07e4*/ 	.word	0x00030850
        /*07e8*/ 	.short	0x010a
        /*07ea*/ 	.byte	0x0e
	.zero		1


	//   ....[29]....
        /*07ec*/ 	.word	0x00005410
        /*07f0*/ 	.word	0x000000ff
        /*07f4*/ 	.word	0x00030850
        /*07f8*/ 	.short	0x010a
        /*07fa*/ 	.byte	0x0e
	.zero		1


	//   ....[30]....
        /*07fc*/ 	.word	0x00005800
        /*0800*/ 	.word	0x000000ff
        /*0804*/ 	.word	0x00000000
        /*0808*/ 	.short	0x0101
        /*080a*/ 	.byte	0x27
	.zero		1


	//   ....[31]....
        /*080c*/ 	.word	0x00007920
        /*0810*/ 	.word	0x000000ff
        /*0814*/ 	.word	0x00000000
        /*0818*/ 	.short	0x0101
        /*081a*/ 	.byte	0x0e
	.zero		1


	//   ....[32]....
        /*081c*/ 	.word	0x00007dc0
        /*0820*/ 	.word	0x000000ff
        /*0824*/ 	.word	0x00030830
        /*0828*/ 	.short	0x010a
        /*082a*/ 	.byte	0x05
	.zero		1


	//   ....[33]....
        /*082c*/ 	.word	0x00007e00
        /*0830*/ 	.word	0x000000ff
        /*0834*/ 	.word	0x00030830
        /*0838*/ 	.short	0x010a
        /*083a*/ 	.byte	0x05
	.zero		1


	//   ....[34]....
        /*083c*/ 	.word	0x00008860
        /*0840*/ 	.word	0x000000ff
        /*0844*/ 	.word	0x00030850
        /*0848*/ 	.short	0x010a
        /*084a*/ 	.byte	0x05
	.zero		1


	//   ....[35]....
        /*084c*/ 	.word	0x000088a0
        /*0850*/ 	.word	0x000000ff
        /*0854*/ 	.word	0x00030850
        /*0858*/ 	.short	0x010a
        /*085a*/ 	.byte	0x05
	.zero		1


	//   ....[36]....
        /*085c*/ 	.word	0x00008c70
        /*0860*/ 	.word	0x000000ff
        /*0864*/ 	.word	0x00000000
        /*0868*/ 	.short	0x0101
        /*086a*/ 	.byte	0x07
	.zero		1


	//   ....[37]....
        /*086c*/ 	.word	0x00009a00
        /*0870*/ 	.word	0x000000ff
        /*0874*/ 	.word	0x00000000
        /*0878*/ 	.short	0x0101
        /*087a*/ 	.byte	0x05
	.zero		1


	//   ....[38]....
        /*087c*/ 	.word	0x00009be0
        /*0880*/ 	.word	0x000000ff
        /*0884*/ 	.word	0x00030830
        /*0888*/ 	.short	0x010a
        /*088a*/ 	.byte	0x27
	.zero		1


	//   ....[39]....
        /*088c*/ 	.word	0x00009c20
        /*0890*/ 	.word	0x000000ff
        /*0894*/ 	.word	0x00030830
        /*0898*/ 	.short	0x010a
        /*089a*/ 	.byte	0x27
	.zero		1


	//   ....[40]....
        /*089c*/ 	.word	0x0000a680
        /*08a0*/ 	.word	0x000000ff
        /*08a4*/ 	.word	0x00030850
        /*08a8*/ 	.short	0x010a
        /*08aa*/ 	.byte	0x05
	.zero		1


	//   ....[41]....
        /*08ac*/ 	.word	0x0000a6c0
        /*08b0*/ 	.word	0x000000ff
        /*08b4*/ 	.word	0x00030850
        /*08b8*/ 	.short	0x010a
        /*08ba*/ 	.byte	0x05
	.zero		1


	//   ....[42]....
        /*08bc*/ 	.word	0x0000aab0
        /*08c0*/ 	.word	0x000000ff
        /*08c4*/ 	.word	0x00000000
        /*08c8*/ 	.short	0x0101
        /*08ca*/ 	.byte	0x27
	.zero		1


	//   ....[43]....
        /*08cc*/ 	.word	0x0000cbe0
        /*08d0*/ 	.word	0x000000ff
        /*08d4*/ 	.word	0x00000000
        /*08d8*/ 	.short	0x0101
        /*08da*/ 	.byte	0x05
	.zero		1


	//   ....[44]....
        /*08dc*/ 	.word	0x0000d300
        /*08e0*/ 	.word	0x000000ff
        /*08e4*/ 	.word	0x00030850
        /*08e8*/ 	.short	0x010a
        /*08ea*/ 	.byte	0x05
	.zero		1


	//   ....[45]....
        /*08ec*/ 	.word	0x0000d340
        /*08f0*/ 	.word	0x000000ff
        /*08f4*/ 	.word	0x00030850
        /*08f8*/ 	.short	0x010a
        /*08fa*/ 	.byte	0x05
	.zero		1


	//   ....[46]....
        /*08fc*/ 	.word	0x0000d950
        /*0900*/ 	.word	0x000000ff
        /*0904*/ 	.word	0x00000000
        /*0908*/ 	.short	0x0101
        /*090a*/ 	.byte	0x04
	.zero		1


	//   ....[47]....
        /*090c*/ 	.word	0x0000e660
        /*0910*/ 	.word	0x000000ff
        /*0914*/ 	.word	0x00000000
        /*0918*/ 	.short	0x0101
        /*091a*/ 	.byte	0x04
	.zero		1


	//   ....[48]....
        /*091c*/ 	.word	0x00011120
        /*0920*/ 	.word	0x000000ff
        /*0924*/ 	.word	0x00030840
        /*0928*/ 	.short	0x010a
        /*092a*/ 	.byte	0x30
	.zero		1


	//   ....[49]....
        /*092c*/ 	.word	0x00011710
        /*0930*/ 	.word	0x000000ff
        /*0934*/ 	.word	0x00030830
        /*0938*/ 	.short	0x0107
        /*093a*/ 	.byte	0x30
	.zero		1


	//   ....[50]....
        /*093c*/ 	.word	0x00011780
        /*0940*/ 	.word	0x000000ff
        /*0944*/ 	.word	0x00030830
        /*0948*/ 	.short	0x0101
        /*094a*/ 	.byte	0x30
	.zero		1


	//   ....[51]....
        /*094c*/ 	.word	0x00012120
        /*0950*/ 	.word	0x000000ff
        /*0954*/ 	.word	0x00030800
        /*0958*/ 	.short	0x0107
        /*095a*/ 	.byte	0x30
	.zero		1


	//   ....[52]....
        /*095c*/ 	.word	0x00012180
        /*0960*/ 	.word	0x000000ff
        /*0964*/ 	.word	0x00030800
        /*0968*/ 	.short	0x0101
        /*096a*/ 	.byte	0x30
	.zero		1


	//   ....[53]....
        /*096c*/ 	.word	0x000121a0
        /*0970*/ 	.word	0x000000ff
        /*0974*/ 	.word	0x00030820
        /*0978*/ 	.short	0x010a
        /*097a*/ 	.byte	0x30
	.zero		1


	//   ....[54]....
        /*097c*/ 	.word	0x00012590
        /*0980*/ 	.word	0x00000013
        /*0984*/ 	.word	0x00030840
        /*0988*/ 	.short	0x010a
        /*098a*/ 	.byte	0x3f
	.zero		1


	//   ....[55]....
        /*098c*/ 	.word	0x00012ad0
        /*0990*/ 	.word	0x00000013
        /*0994*/ 	.word	0x00030830
        /*0998*/ 	.short	0x0107
        /*099a*/ 	.byte	0x3f
	.zero		1


	//   ....[56]....
        /*099c*/ 	.word	0x00012b80
        /*09a0*/ 	.word	0x00000013
        /*09a4*/ 	.word	0x00030830
        /*09a8*/ 	.short	0x0101
        /*09aa*/ 	.byte	0x3f
	.zero		1


	//   ....[57]....
        /*09ac*/ 	.word	0x00012be0
        /*09b0*/ 	.word	0x00000006
        /*09b4*/ 	.word	0x00030860
        /*09b8*/ 	.short	0x010a
        /*09ba*/ 	.byte	0x3f
	.zero		1


	//   ....[58]....
        /*09bc*/ 	.word	0x00013090
        /*09c0*/ 	.word	0x00000006
        /*09c4*/ 	.word	0x00030850
        /*09c8*/ 	.short	0x0107
        /*09ca*/ 	.byte	0x3f
	.zero		1


	//   ....[59]....
        /*09cc*/ 	.word	0x000131e0
        /*09d0*/ 	.word	0x00000006
        /*09d4*/ 	.word	0x00030850
        /*09d8*/ 	.short	0x0101
        /*09da*/ 	.byte	0x3f
	.zero		1


	//   ....[60]....
        /*09dc*/ 	.word	0x00013380
        /*09e0*/ 	.word	0x00000000
        /*09e4*/ 	.word	0x00030860
        /*09e8*/ 	.short	0x010a
        /*09ea*/ 	.byte	0x3f
	.zero		1


	//   ....[61]....
        /*09ec*/ 	.word	0x000138b0
        /*09f0*/ 	.word	0x00000000
        /*09f4*/ 	.word	0x00030850
        /*09f8*/ 	.short	0x0107
        /*09fa*/ 	.byte	0x3f
	.zero		1


	//   ....[62]....
        /*09fc*/ 	.word	0x00013960
        /*0a00*/ 	.word	0x00000000
        /*0a04*/ 	.word	0x00030850
        /*0a08*/ 	.short	0x0101
        /*0a0a*/ 	.byte	0x3f
	.zero		1


	//   ....[63]....
        /*0a0c*/ 	.word	0x00013a00
        /*0a10*/ 	.word	0x00000007
        /*0a14*/ 	.word	0x00030820
        /*0a18*/ 	.short	0x010a
        /*0a1a*/ 	.byte	0x3f
	.zero		1


	//   ....[64]....
        /*0a1c*/ 	.word	0x00013b80
        /*0a20*/ 	.word	0x00000005
        /*0a24*/ 	.word	0x00030840
        /*0a28*/ 	.short	0x010a
        /*0a2a*/ 	.byte	0x3f
	.zero		1


	//   ....[65]....
        /*0a2c*/ 	.word	0x00013c20
        /*0a30*/ 	.word	0x00000007
        /*0a34*/ 	.word	0x00030840
        /*0a38*/ 	.short	0x010a
        /*0a3a*/ 	.byte	0x3f
	.zero		1


	//   ....[66]....
        /*0a3c*/ 	.word	0x00013c60
        /*0a40*/ 	.word	0x00000005
        /*0a44*/ 	.word	0x00030860
        /*0a48*/ 	.short	0x010a
        /*0a4a*/ 	.byte	0x3f
	.zero		1


	//   ....[67]....
        /*0a4c*/ 	.word	0x00013ca0
        /*0a50*/ 	.word	0x00000007
        /*0a54*/ 	.word	0x00030860
        /*0a58*/ 	.short	0x010a
        /*0a5a*/ 	.byte	0x3f
	.zero		1


	//   ....[68]....
        /*0a5c*/ 	.word	0x00013d10
        /*0a60*/ 	.word	0x00000003
        /*0a64*/ 	.word	0x00030800
        /*0a68*/ 	.short	0x010a
        /*0a6a*/ 	.byte	0x3f
	.zero		1


	//   ....[69]....
        /*0a6c*/ 	.word	0x00013d70
        /*0a70*/ 	.word	0x00000003
        /*0a74*/ 	.word	0x00030830
        /*0a78*/ 	.short	0x010a
        /*0a7a*/ 	.byte	0x3f
	.zero		1


	//   ....[70]....
        /*0a7c*/ 	.word	0x00013dd0
        /*0a80*/ 	.word	0x00000005
        /*0a84*/ 	.word	0x00030830
        /*0a88*/ 	.short	0x010a
        /*0a8a*/ 	.byte	0x3f
	.zero		1


	//   ....[71]....
        /*0a8c*/ 	.word	0x00013e30
        /*0a90*/ 	.word	0x00000003
        /*0a94*/ 	.word	0x00030850
        /*0a98*/ 	.short	0x010a
        /*0a9a*/ 	.byte	0x3f
	.zero		1


	//   ....[72]....
        /*0a9c*/ 	.word	0x00013e90
        /*0aa0*/ 	.word	0x00000005
        /*0aa4*/ 	.word	0x00030830
        /*0aa8*/ 	.short	0x010a
        /*0aaa*/ 	.byte	0x3f
	.zero		1


	//   ....[73]....
        /*0aac*/ 	.word	0x00013ef0
        /*0ab0*/ 	.word	0x00000003
        /*0ab4*/ 	.word	0x00030850
        /*0ab8*/ 	.short	0x010a
        /*0aba*/ 	.byte	0x3f
	.zero		1


	//   ....[74]....
        /*0abc*/ 	.word	0x00013f50
        /*0ac0*/ 	.word	0x00000005
        /*0ac4*/ 	.word	0x00030830
        /*0ac8*/ 	.short	0x010a
        /*0aca*/ 	.byte	0x3f
	.zero		1


	//   ....[75]....
        /*0acc*/ 	.word	0x00013fb0
        /*0ad0*/ 	.word	0x00000003
        /*0ad4*/ 	.word	0x00030850
        /*0ad8*/ 	.short	0x010a
        /*0ada*/ 	.byte	0x3f
	.zero		1


	//   ....[76]....
        /*0adc*/ 	.word	0x00014010
        /*0ae0*/ 	.word	0x00000003
        /*0ae4*/ 	.word	0x00030850
        /*0ae8*/ 	.short	0x010a
        /*0aea*/ 	.byte	0x3f
	.zero		1


	//   ....[77]....
        /*0aec*/ 	.word	0x000140f0
        /*0af0*/ 	.word	0x00000003
        /*0af4*/ 	.word	0x00030840
        /*0af8*/ 	.short	0x010a
        /*0afa*/ 	.byte	0x3f
	.zero		1


	//   ....[78]....
        /*0afc*/ 	.word	0x00015300
        /*0b00*/ 	.word	0x00000003
        /*0b04*/ 	.word	0x00030820
        /*0b08*/ 	.short	0x010a
        /*0b0a*/ 	.byte	0x3f
	.zero		1


	//   ....[79]....
        /*0b0c*/ 	.word	0x00015350
        /*0b10*/ 	.word	0x00000013
        /*0b14*/ 	.word	0x00030840
        /*0b18*/ 	.short	0x010a
        /*0b1a*/ 	.byte	0x3f
	.zero		1


	//   ....[80]....
        /*0b1c*/ 	.word	0x00015ae0
        /*0b20*/ 	.word	0x00000006
        /*0b24*/ 	.word	0x00030860
        /*0b28*/ 	.short	0x010a
        /*0b2a*/ 	.byte	0x3f
	.zero		1


	//   ....[81]....
        /*0b2c*/ 	.word	0x000163e0
        /*0b30*/ 	.word	0x00000000
        /*0b34*/ 	.word	0x00030860
        /*0b38*/ 	.short	0x010a
        /*0b3a*/ 	.byte	0x3f
	.zero		1


	//   ....[82]....
        /*0b3c*/ 	.word	0x00016ca0
        /*0b40*/ 	.word	0x00000007
        /*0b44*/ 	.word	0x00030820
        /*0b48*/ 	.short	0x010a
        /*0b4a*/ 	.byte	0x3f
	.zero		1


	//   ....[83]....
        /*0b4c*/ 	.word	0x00016e40
        /*0b50*/ 	.word	0x00000005
        /*0b54*/ 	.word	0x00030840
        /*0b58*/ 	.short	0x010a
        /*0b5a*/ 	.byte	0x3f
	.zero		1


	//   ....[84]....
        /*0b5c*/ 	.word	0x00016e90
        /*0b60*/ 	.word	0x00000007
        /*0b64*/ 	.word	0x00030840
        /*0b68*/ 	.short	0x010a
        /*0b6a*/ 	.byte	0x3f
	.zero		1


	//   ....[85]....
        /*0b6c*/ 	.word	0x00016ee0
        /*0b70*/ 	.word	0x00000005
        /*0b74*/ 	.word	0x00030860
        /*0b78*/ 	.short	0x010a
        /*0b7a*/ 	.byte	0x3f
	.zero		1


	//----- nvinfo : EIATTR_NUM_MBARRIERS
	.align		4
.L_177:
        /*0b7c*/ 	.byte	0x03, 0x38
        /*0b7e*/ 	.short	0x0016


	//----- nvinfo : EIATTR_EXIT_INSTR_OFFSETS
	.align		4
        /*0b80*/ 	.byte	0x04, 0x1c
        /*0b82*/ 	.short	(.L_179 - .L_178)


	//   ....[0]....
.L_178:
        /*0b84*/ 	.word	0x00013cf0


	//----- nvinfo : EIATTR_MAX_THREADS
	.align		4
.L_179:
        /*0b88*/ 	.byte	0x04, 0x05
        /*0b8a*/ 	.short	(.L_181 - .L_180)
.L_180:
        /*0b8c*/ 	.word	0x00000180
        /*0b90*/ 	.word	0x00000001
        /*0b94*/ 	.word	0x00000001


	//----- nvinfo : EIATTR_CRS_STACK_SIZE
	.align		4
.L_181:
        /*0b98*/ 	.byte	0x04, 0x1e
        /*0b9a*/ 	.short	(.L_183 - .L_182)
.L_182:
        /*0b9c*/ 	.word	0x00000000


	//----- nvinfo : EIATTR_CBANK_PARAM_SIZE
	.align		4
.L_183:
        /*0ba0*/ 	.byte	0x03, 0x19
        /*0ba2*/ 	.short	0x0a70


	//----- nvinfo : EIATTR_PARAM_CBANK
	.align		4
        /*0ba4*/ 	.byte	0x04, 0x0a
        /*0ba6*/ 	.short	(.L_185 - .L_184)
	.align		4
.L_184:
        /*0ba8*/ 	.word	index@(.nv.constant0._ZN7cutlass13device_kernelIN5flash11enable_sm90INS1_16FlashAttnFwdSm90INS1_25CollectiveMainloopFwdSm90ILi2EN4cute5tupleIJNS5_1CILi1EEES8_S8_EEENS6_IJNS7_ILi128EEENS7_ILi96EEENS7_ILi192EEEEEELi192ENS_10bfloat16_tEfNS_4arch4Sm90ELb0ELb1ELb0ELb0ELb1ELb0ELb0ELb1ELb1ELb1ELb1ELb0EEENS1_21CollectiveEpilogueFwdINS6_IJSA_SC_SB_EEES9_SE_SG_Li256ELb0ELb1ELb1ELb0EEENS1_19SingleTileSchedulerILb0ELb1ELb1ELi128EEEEEEEEEvNT_6ParamsE)
        /*0bac*/ 	.short	0x0210
        /*0bae*/ 	.short	0x0a70


	//----- nvinfo : EIATTR_SW_WAR
	.align		4
.L_185:
        /*0bb0*/ 	.byte	0x04, 0x36
        /*0bb2*/ 	.short	(.L_187 - .L_186)
.L_186:
        /*0bb4*/ 	.word	0x00000008
.L_187:


//--------------------- .nv.info._ZN7cutlass13device_kernelIN5flash11enable_sm90INS1_16FlashAttnFwdSm90INS1_25CollectiveMainloopFwdSm90ILi2EN4cute5tupleIJNS5_1CILi1EEES8_S8_EEENS6_IJNS7_ILi128EEENS7_ILi96EEENS7_ILi192EEEEEELi192ENS_10bfloat16_tEfNS_4arch4Sm90ELb0ELb1ELb0ELb1ELb1ELb0ELb0ELb1ELb1ELb1ELb1ELb0EEENS1_21CollectiveEpilogueFwdINS6_IJSA_SC_SB_EEES9_SE_SG_Li256ELb1ELb1ELb1ELb0EEENS1_36VarlenDynamicPersistentTileSchedulerILi128ELi96ELi256ELi128ELb1ELb1ELb1ELb1ELb0ELb1EEEEEEEEEvNT_6ParamsE --------------------------
	.section	.nv.info._ZN7cutlass13device_kernelIN5flash11enable_sm90INS1_16FlashAttnFwdSm90INS1_25CollectiveMainloopFwdSm90ILi2EN4cute5tupleIJNS5_1CILi1EEES8_S8_EEENS6_IJNS7_ILi128EEENS7_ILi96EEENS7_ILi192EEEEEELi192ENS_10bfloat16_tEfNS_4arch4Sm90ELb0ELb1ELb0ELb1ELb1ELb0ELb0ELb1ELb1ELb1ELb1ELb0EEENS1_21CollectiveEpilogueFwdINS6_IJSA_SC_SB_EEES9_SE_SG_Li256ELb1ELb1ELb1ELb0EEENS1_36VarlenDynamicPersistentTileSchedulerILi128ELi96ELi256ELi128ELb1ELb1ELb1ELb1ELb0ELb1EEEEEEEEEvNT_6ParamsE,"",@"SHT_CUDA_INFO"
	.sectionflags	@""
	.align	4


	//----- nvinfo : EIATTR_CUDA_API_VERSION
	.align		4
        /*0000*/ 	.byte	0x04, 0x37
        /*0002*/ 	.short	(.L_189 - .L_188)
.L_188:
        /*0004*/ 	.word	0x00000082


	//----- nvinfo : EIATTR_KPARAM_INFO
	.align		4
.L_189:
        /*0008*/ 	.byte	0x04, 0x17
        /*000a*/ 	.short	(.L_191 - .L_190)
.L_190:
        /*000c*/ 	.word	0x00000000
        /*0010*/ 	.short	0x0000
        /*0012*/ 	.short	0x0070
        /*0014*/ 	.byte	0x00, 0xf0, 0x01, 0x2a


	//----- nvinfo : EIATTR_SPARSE_MMA_MASK
	.align		4
.L_191:
        /*0018*/ 	.byte	0x03, 0x50
        /*001a*/ 	.short	0x0000


	//----- nvinfo : EIATTR_MAXREG_COUNT
	.align		4
        /*001c*/ 	.byte	0x03, 0x1b
        /*001e*/ 	.short	0x00a8


	//----- nvinfo : EIATTR_NUM_BARRIERS
	.align		4
        /*0020*/ 	.byte	0x02, 0x4c
        /*0022*/ 	.byte	0x09
	.zero		1


	//----- nvinfo : EIATTR_EXTERNS
	.align		4
        /*0024*/ 	.byte	0x04, 0x0f
        /*0026*/ 	.short	(.L_193 - .L_192)


	//   ....[0]....
	.align		4
.L_192:
        /*0028*/ 	.word	index@(__assertfail)


	//----- nvinfo : EIATTR_ANNOTATIONS
	.align		4
.L_193:
        /*002c*/ 	.byte	0x04, 0x55
        /*002e*/ 	.short	(.L_195 - .L_194)


	//   ....[0]....
.L_194:
        /* <DEDUP_REMOVED lines=14> */


	//----- nvinfo : EIATTR_MERCURY_ISA_VERSION
	.align		4
.L_195:
        /*0100*/ 	.byte	0x03, 0x5f
        /*0102*/ 	.short	0x0101


	//----- nvinfo : EIATTR_UNUSED_LOAD_BYTE_OFFSET
	.align		4
        /*0104*/ 	.byte	0x04, 0x44
        /*0106*/ 	.short	(.L_197 - .L_196)


	//   ....[0]....
.L_196:
        /*0108*/ 	.word	0x00000950
        /*010c*/ 	.word	0x0000fff0


	//   ....[1]....
        /*0110*/ 	.word	0x0000e550
        /*0114*/ 	.word	0x0000fff0


	//----- nvinfo : EIATTR_INT_WARP_WIDE_INSTR_OFFSETS
	.align		4
.L_197:
        /*0118*/ 	.byte	0x04, 0x31
        /*011a*/ 	.short	(.L_199 - .L_198)


	//   ....[0]....
.L_198:
        /*011c*/ 	.word	0x000000c0


	//   ....[1]....
        /*0120*/ 	.word	0x000000d0


	//   ....[2]....
        /*0124*/ 	.word	0x00000170


	//   ....[3]....
        /*0128*/ 	.word	0x00013fc0


	//   ....[4]....
        /*012c*/ 	.word	0x00014050


	//   ....[5]....
        /*0130*/ 	.word	0x00016df0


	//   ....[6]....
        /*0134*/ 	.word	0x00016e80


	//----- nvinfo : EIATTR_COOP_GROUP_MASK_REGIDS
	.align		4
.L_199:
        /*0138*/ 	.byte	0x04, 0x29
        /*013a*/ 	.short	(.L_201 - .L_200)


	//   ....[0]....
.L_200:
        /*013c*/ 	.word	0xffffffff


	//   ....[1]....
        /*0140*/ 	.word	0xffffffff


	//   ....[2]....
        /*0144*/ 	.word	0xffffffff


	//   ....[3]....
        /*0148*/ 	.word	0xffffffff


	//   ....[4]....
        /*014c*/ 	.word	0xffffffff


	//   ....[5]....
        /*0150*/ 	.word	0xffffffff


	//   ....[6]....
        /*0154*/ 	.word	0xffffffff


	//   ....[7]....
        /*0158*/ 	.word	0xffffffff


	//   ....[8]....
        /*015c*/ 	.word	0xffffffff


	//   ....[9]....
        /*0160*/ 	.word	0xffffffff


	//   ....[10]....
        /*0164*/ 	.word	0xffffffff


	//   ....[11]....
        /*0168*/ 	.word	0xffffffff


	//   ....[12]....
        /*016c*/ 	.word	0xffffffff


	//   ....[13]....
        /*0170*/ 	.word	0xffffffff


	//   ....[14]....
        /*0174*/ 	.word	0xffffffff


	//   ....[15]....
        /*0178*/ 	.word	0xffffffff


	//   ....[16]....
        /*017c*/ 	.word	0xffffffff


	//   ....[17]....
        /*0180*/ 	.word	0xffffffff


	//   ....[18]....
        /*0184*/ 	.word	0xffffffff


	//   ....[19]....
        /*0188*/ 	.word	0xffffffff


	//   ....[20]....
        /*018c*/ 	.word	0xffffffff


	//   ....[21]....
        /*0190*/ 	.word	0xffffffff


	//   ....[22]....
        /*0194*/ 	.word	0xffffffff


	//   ....[23]....
        /*0198*/ 	.word	0xffffffff


	//   ....[24]....
        /*019c*/ 	.word	0xffffffff


	//   ....[25]....
        /*01a0*/ 	.word	0xffffffff


	//   ....[26]....
        /*01a4*/ 	.word	0xffffffff


	//   ....[27]....
        /*01a8*/ 	.word	0xffffffff


	//   ....[28]....
        /*01ac*/ 	.word	0xffffffff


	//   ....[29]....
        /*01b0*/ 	.word	0xffffffff


	//   ....[30]....
        /*01b4*/ 	.word	0xffffffff


	//   ....[31]....
        /*01b8*/ 	.word	0xffffffff


	//   ....[32]....
        /*01bc*/ 	.word	0xffffffff


	//   ....[33]....
        /*01c0*/ 	.word	0xffffffff


	//   ....[34]....
        /*01c4*/ 	.word	0xffffffff


	//   ....[35]....
        /*01c8*/ 	.word	0xffffffff


	//   ....[36]....
        /*01cc*/ 	.word	0xffffffff


	//   ....[37]....
        /*01d0*/ 	.word	0xffffffff


	//   ....[38]....
        /*01d4*/ 	.word	0xffffffff


	//   ....[39]....
        /*01d8*/ 	.word	0xffffffff


	//   ....[40]....
        /*01dc*/ 	.word	0xffffffff


	//   ....[41]....
        /*01e0*/ 	.word	0xffffffff


	//   ....[42]....
        /*01e4*/ 	.word	0xffffffff


	//   ....[43]....
        /*01e8*/ 	.word	0xffffffff


	//   ....[44]....
        /*01ec*/ 	.word	0xffffffff


	//   ....[45]....
        /*01f0*/ 	.word	0xffffffff


	//   ....[46]....
        /*01f4*/ 	.word	0xffffffff


	//   ....[47]....
        /*01f8*/ 	.word	0xffffffff


	//   ....[48]....
        /*01fc*/ 	.word	0xffffffff


	//   ....[49]....
        /*0200*/ 	.word	0xffffffff


	//   ....[50]....
        /*0204*/ 	.word	0xffffffff


	//   ....[51]....
        /*0208*/ 	.word	0xffffffff


	//   ....[52]....
        /*020c*/ 	.word	0xffffffff


	//   ....[53]....
        /*0210*/ 	.word	0xffffffff


	//   ....[54]....
        /*0214*/ 	.word	0xffffffff


	//   ....[55]....
        /*0218*/ 	.word	0xffffffff


	//   ....[56]....
        /*021c*/ 	.word	0xffffffff


	//   ....[57]....
        /*0220*/ 	.word	0xffffffff


	//   ....[58]....
        /*0224*/ 	.word	0xffffffff


	//   ....[59]....
        /*0228*/ 	.word	0xffffffff


	//   ....[60]....
        /*022c*/ 	.word	0xffffffff


	//   ....[61]....
        /*0230*/ 	.word	0xffffffff


	//   ....[62]....
        /*0234*/ 	.word	0xffffffff


	//   ....[63]....
        /*0238*/ 	.word	0xffffffff


	//   ....[64]....
        /*023c*/ 	.word	0xffffffff


	//   ....[65]....
        /*0240*/ 	.word	0xffffffff


	//   ....[66]....
        /*0244*/ 	.word	0xffffffff


	//   ....[67]....
        /*0248*/ 	.word	0xffffffff


	//   ....[68]....
        /*024c*/ 	.word	0xffffffff


	//   ....[69]....
        /*0250*/ 	.word	0xffffffff


	//   ....[70]....
        /*0254*/ 	.word	0xffffffff


	//   ....[71]....
        /*0258*/ 	.word	0xffffffff


	//   ....[72]....
        /*025c*/ 	.word	0xffffffff


	//   ....[73]....
        /*0260*/ 	.word	0xffffffff


	//   ....[74]....
        /*0264*/ 	.word	0xffffffff


	//   ....[75]....
        /*0268*/ 	.word	0xffffffff


	//   ....[76]....
        /*026c*/ 	.word	0xffffffff


	//   ....[77]....
        /*0270*/ 	.word	0xffffffff


	//   ....[78]....
        /*0274*/ 	.word	0xffffffff


	//   ....[79]....
        /*0278*/ 	.word	0xffffffff


	//   ....[80]....
        /*027c*/ 	.word	0xffffffff


	//   ....[81]....
        /*0280*/ 	.word	0xffffffff


	//   ....[82]....
        /*0284*/ 	.word	0xffffffff


	//   ....[83]....
        /*0288*/ 	.word	0xffffffff


	//   ....[84]....
        /*028c*/ 	.word	0xffffffff


	//   ....[85]....
        /*0290*/ 	.word	0xffffffff


	//   ....[86]....
        /*0294*/ 	.word	0xffffffff


	//   ....[87]....
        /*0298*/ 	.word	0xffffffff


	//   ....[88]....
        /*029c*/ 	.word	0xffffffff


	//   ....[89]....
        /*02a0*/ 	.word	0xffffffff


	//   ....[90]....
        /*02a4*/ 	.word	0xffffffff


	//   ....[91]....
        /*02a8*/ 	.word	0xffffffff


	//   ....[92]....
        /*02ac*/ 	.word	0xffffffff


	//   ....[93]....
        /*02b0*/ 	.word	0xffffffff


	//   ....[94]....
        /*02b4*/ 	.word	0xffffffff


	//   ....[95]....
        /*02b8*/ 	.word	0xffffffff


	//   ....[96]....
        /*02bc*/ 	.word	0xffffffff


	//   ....[97]....
        /*02c0*/ 	.word	0xffffffff


	//   ....[98]....
        /*02c4*/ 	.word	0xffffffff


	//   ....[99]....
        /*02c8*/ 	.word	0xffffffff


	//   ....[100]....
        /*02cc*/ 	.word	0xffffffff


	//   ....[101]....
        /*02d0*/ 	.word	0xffffffff


	//   ....[102]....
        /*02d4*/ 	.word	0xffffffff


	//   ....[103]....
        /*02d8*/ 	.word	0xffffffff


	//   ....[104]....
        /*02dc*/ 	.word	0xffffffff


	//   ....[105]....
        /*02e0*/ 	.word	0xffffffff


	//   ....[106]....
        /*02e4*/ 	.word	0xffffffff


	//   ....[107]....
        /*02e8*/ 	.word	0xffffffff


	//   ....[108]....
        /*02ec*/ 	.word	0xffffffff


	//   ....[109]....
        /*02f0*/ 	.word	0xffffffff


	//   ....[110]....
        /*02f4*/ 	.word	0xffffffff


	//   ....[111]....
        /*02f8*/ 	.word	0xffffffff


	//   ....[112]....
        /*02fc*/ 	.word	0xffffffff


	//   ....[113]....
        /*0300*/ 	.word	0xffffffff


	//   ....[114]....
        /*0304*/ 	.word	0xffffffff


	//   ....[115]....
        /*0308*/ 	.word	0xffffffff


	//   ....[116]....
        /*030c*/ 	.word	0xffffffff


	//   ....[117]....
        /*0310*/ 	.word	0xffffffff


	//   ....[118]....
        /*0314*/ 	.word	0xffffffff


	//   ....[119]....
        /*0318*/ 	.word	0xffffffff


	//   ....[120]....
        /*031c*/ 	.word	0xffffffff


	//   ....[121]....
        /*0320*/ 	.word	0xffffffff


	//   ....[122]....
        /*0324*/ 	.word	0xffffffff


	//   ....[123]....
        /*0328*/ 	.word	0xffffffff


	//   ....[124]....
        /*032c*/ 	.word	0xffffffff


	//   ....[125]....
        /*0330*/ 	.word	0xffffffff


	//   ....[126]....
        /*0334*/ 	.word	0xffffffff


	//   ....[127]....
        /*0338*/ 	.word	0xffffffff


	//   ....[128]....
        /*033c*/ 	.word	0xffffffff


	//   ....[129]....
        /*0340*/ 	.word	0xffffffff


	//   ....[130]....
        /*0344*/ 	.word	0xffffffff


	//   ....[131]....
        /*0348*/ 	.word	0xffffffff


	//   ....[132]....
        /*034c*/ 	.word	0xffffffff


	//   ....[133]....
        /*0350*/ 	.word	0xffffffff


	//   ....[134]....
        /*0354*/ 	.word	0xffffffff


	//   ....[135]....
        /*0358*/ 	.word	0xffffffff


	//   ....[136]....
        /*035c*/ 	.word	0xffffffff


	//   ....[137]....
        /*0360*/ 	.word	0xffffffff


	//   ....[138]....
        /*0364*/ 	.word	0xffffffff


	//   ....[139]....
        /*0368*/ 	.word	0xffffffff


	//   ....[140]....
        /*036c*/ 	.word	0xffffffff


	//   ....[141]....
        /*0370*/ 	.word	0xffffffff


	//   ....[142]....
        /*0374*/ 	.word	0xffffffff


	//   ....[143]....
        /*0378*/ 	.word	0xffffffff


	//   ....[144]....
        /*037c*/ 	.word	0xffffffff


	//   ....[145]....
        /*0380*/ 	.word	0xffffffff


	//   ....[146]....
        /*0384*/ 	.word	0xffffffff


	//   ....[147]....
        /*0388*/ 	.word	0xffffffff


	//   ....[148]....
        /*038c*/ 	.word	0xffffffff


	//   ....[149]....
        /*0390*/ 	.word	0xffffffff


	//   ....[150]....
        /*0394*/ 	.word	0xffffffff


	//   ....[151]....
        /*0398*/ 	.word	0xffffffff


	//   ....[152]....
        /*039c*/ 	.word	0xffffffff


	//   ....[153]....
        /*03a0*/ 	.word	0xffffffff


	//   ....[154]....
        /*03a4*/ 	.word	0xffffffff


	//   ....[155]....
        /*03a8*/ 	.word	0xffffffff


	//   ....[156]....
        /*03ac*/ 	.word	0xffffffff


	//   ....[157]....
        /*03b0*/ 	.word	0x0500000f


	//   ....[158]....
        /*03b4*/ 	.word	0x0500000f


	//   ....[159]....
        /*03b8*/ 	.word	0x0500000f


	//   ....[160]....
        /*03bc*/ 	.word	0x0500000f


	//   ....[161]....
        /*03c0*/ 	.word	0x0500000f


	//   ....[162]....
        /*03c4*/ 	.word	0x0500000f


	//   ....[163]....
        /*03c8*/ 	.word	0x0500000f


	//   ....[164]....
        /*03cc*/ 	.word	0x0500000f


	//   ....[165]....
        /*03d0*/ 	.word	0x0500000f


	//   ....[166]....
        /*03d4*/ 	.word	0x0500000f


	//   ....[167]....
        /*03d8*/ 	.word	0x0500000f


	//   ....[168]....
        /*03dc*/ 	.word	0x0500000f


	//   ....[169]....
        /*03e0*/ 	.word	0x0500000f


	//   ....[170]....
        /*03e4*/ 	.word	0x0500000f


	//   ....[171]....
        /*03e8*/ 	.word	0x0500000f


	//   ....[172]....
        /*03ec*/ 	.word	0x0500000f


	//   ....[173]....
        /*03f0*/ 	.word	0x0500000f


	//   ....[174]....
        /*03f4*/ 	.word	0x0500000f


	//   ....[175]....
        /*03f8*/ 	.word	0x0500000f


	//   ....[176]....
        /*03fc*/ 	.word	0x0500000f


	//   ....[177]....
        /*0400*/ 	.word	0x0500000f


	//   ....[178]....
        /*0404*/ 	.word	0x0500000f


	//   ....[179]....
        /*0408*/ 	.word	0x0500000f


	//   ....[180]....
        /*040c*/ 	.word	0x0500000f


	//   ....[181]....
        /*0410*/ 	.word	0x0500000f


	//   ....[182]....
        /*0414*/ 	.word	0x0500000f


	//   ....[183]....
        /*0418*/ 	.word	0x0500000f


	//   ....[184]....
        /*041c*/ 	.word	0x0500000f


	//   ....[185]....
        /*0420*/ 	.word	0x0500000f


	//   ....[186]....
        /*0424*/ 	.word	0x0500000f


	//   ....[187]....
        /*0428*/ 	.word	0x0500000f


	//   ....[188]....
        /*042c*/ 	.word	0x0500000f


	//   ....[189]....
        /*0430*/ 	.word	0x0500000f


	//   ....[190]....
        /*0434*/ 	.word	0x0500000f


	//   ....[191]....
        /*0438*/ 	.word	0x0500000f


	//   ....[192]....
        /*043c*/ 	.word	0x0500000f


	//   ....[193]....
        /*0440*/ 	.word	0x0500000f


	//   ....[194]....
        /*0444*/ 	.word	0x0500000f


	//   ....[195]....
        /*0448*/ 	.word	0x0500000f


	//   ....[196]....
        /*044c*/ 	.word	0x0500000f


	//   ....[197]....
        /*0450*/ 	.word	0x0500000f


	//   ....[198]....
        /*0454*/ 	.word	0x0500000f


	//   ....[199]....
        /*0458*/ 	.word	0x0500000f


	//   ....[200]....
        /*045c*/ 	.word	0x0500000f


	//   ....[201]....
        /*0460*/ 	.word	0x0500000f


	//   ....[202]....
        /*0464*/ 	.word	0x0500000f


	//   ....[203]....
        /*0468*/ 	.word	0x0500000f


	//   ....[204]....
        /*046c*/ 	.word	0x0500000f


	//   ....[205]....
        /*0470*/ 	.word	0x0500000f


	//   ....[206]....
        /*0474*/ 	.word	0x0500000f


	//   ....[207]....
        /*0478*/ 	.word	0x0500000f


	//   ....[208]....
        /*047c*/ 	.word	0x0500000f


	//   ....[209]....
        /*0480*/ 	.word	0x0500000f


	//   ....[210]....
        /*0484*/ 	.word	0x0500000f


	//   ....[211]....
        /*0488*/ 	.word	0x0500000f


	//   ....[212]....
        /*048c*/ 	.word	0x0500000f


	//   ....[213]....
        /*0490*/ 	.word	0x0500000f


	//   ....[214]....
        /*0494*/ 	.word	0x0500000f


	//   ....[215]....
        /*0498*/ 	.word	0x0500000f


	//   ....[216]....
        /*049c*/ 	.word	0x0500000f


	//   ....[217]....
        /*04a0*/ 	.word	0x0500000f


	//   ....[218]....
        /*04a4*/ 	.word	0x0500000f


	//   ....[219]....
        /*04a8*/ 	.word	0x0500000f


	//   ....[220]....
        /*04ac*/ 	.word	0x0500000f


	//   ....[221]....
        /*04b0*/ 	.word	0x0500000f


	//   ....[222]....
        /*04b4*/ 	.word	0x0500000f


	//   ....[223]....
        /*04b8*/ 	.word	0x0500000f


	//   ....[224]....
        /*04bc*/ 	.word	0x0500000f


	//   ....[225]....
        /*04c0*/ 	.word	0x0500000f


	//   ....[226]....
        /*04c4*/ 	.word	0x0500000f


	//   ....[227]....
        /*04c8*/ 	.word	0x0500000f


	//   ....[228]....
        /*04cc*/ 	.word	0x0500000f


	//   ....[229]....
        /*04d0*/ 	.word	0x0500000f


	//   ....[230]....
        /*04d4*/ 	.word	0x0500000f


	//   ....[231]....
        /*04d8*/ 	.word	0x0500000f


	//   ....[232]....
        /*04dc*/ 	.word	0x0500000f


	//   ....[233]....
        /*04e0*/ 	.word	0x0500000f


	//   ....[234]....
        /*04e4*/ 	.word	0x0500000f


	//   ....[235]....
        /*04e8*/ 	.word	0x0500000f


	//   ....[236]....
        /*04ec*/ 	.word	0x0500000f


	//   ....[237]....
        /*04f0*/ 	.word	0x0500000f


	//   ....[238]....
        /*04f4*/ 	.word	0x0500000f


	//   ....[239]....
        /*04f8*/ 	.word	0x0500000f


	//   ....[240]....
        /*04fc*/ 	.word	0x0500000f


	//----- nvinfo : EIATTR_COOP_GROUP_INSTR_OFFSETS
	.align		4
.L_201:
        /*0500*/ 	.byte	0x04, 0x28
        /*0502*/ 	.short	(.L_203 - .L_202)


	//   ....[0]....
.L_202:
        /*0504*/ 	.word	0x00000070


	//   ....[1]....
        /*0508*/ 	.word	0x000000b0


	//   ....[2]....
        /*050c*/ 	.word	0x000002d0


	//   ....[3]....
        /*0510*/ 	.word	0x00000430


	//   ....[4]....
        /*0514*/ 	.word	0x00000550


	//   ....[5]....
        /*0518*/ 	.word	0x000006b0


	//   ....[6]....
        /*051c*/ 	.word	0x00001fe0


	//   ....[7]....
        /*0520*/ 	.word	0x00002a60


	//   ....[8]....
        /*0524*/ 	.word	0x00002ca0


	//   ....[9]....
        /*0528*/ 	.word	0x000039f0


	//   ....[10]....
        /*052c*/ 	.word	0x00003b00


	//   ....[11]....
        /*0530*/ 	.word	0x00004190


	//   ....[12]....
        /*0534*/ 	.word	0x00004230


	//   ....[13]....
        /*0538*/ 	.word	0x00005f60


	//   ....[14]....
        /*053c*/ 	.word	0x000069a0


	//   ....[15]....
        /*0540*/ 	.word	0x00006fc0


	//   ....[16]....
        /*0544*/ 	.word	0x000070d0


	//   ....[17]....
        /*0548*/ 	.word	0x00007680


	//   ....[18]....
        /*054c*/ 	.word	0x000076e0


	//   ....[19]....
        /*0550*/ 	.word	0x00009580


	//   ....[20]....
        /*0554*/ 	.word	0x00009590


	//   ....[21]....
        /*0558*/ 	.word	0x000095c0


	//   ....[22]....
        /*055c*/ 	.word	0x000095d0


	//   ....[23]....
        /*0560*/ 	.word	0x0000b210


	//   ....[24]....
        /*0564*/ 	.word	0x0000bc50


	//   ....[25]....
        /*0568*/ 	.word	0x0000c270


	//   ....[26]....
        /*056c*/ 	.word	0x0000c380


	//   ....[27]....
        /*0570*/ 	.word	0x0000c930


	//   ....[28]....
        /*0574*/ 	.word	0x0000c990


	//   ....[29]....
        /*0578*/ 	.word	0x0000da70


	//   ....[30]....
        /*057c*/ 	.word	0x0000da90


	//   ....[31]....
        /*0580*/ 	.word	0x0000db40


	//   ....[32]....
        /*0584*/ 	.word	0x0000db50


	//   ....[33]....
        /*0588*/ 	.word	0x0000f400


	//   ....[34]....
        /*058c*/ 	.word	0x0000f420


	//   ....[35]....
        /*0590*/ 	.word	0x0000f430


	//   ....[36]....
        /*0594*/ 	.word	0x0000f440


	//   ....[37]....
        /*0598*/ 	.word	0x0000fd50


	//   ....[38]....
        /*059c*/ 	.word	0x0000fd70


	//   ....[39]....
        /*05a0*/ 	.word	0x0000fea0


	//   ....[40]....
        /*05a4*/ 	.word	0x0000fec0


	//   ....[41]....
        /*05a8*/ 	.word	0x0000ffc0


	//   ....[42]....
        /*05ac*/ 	.word	0x0000ffe0


	//   ....[43]....
        /*05b0*/ 	.word	0x000100f0


	//   ....[44]....
        /*05b4*/ 	.word	0x00010110


	//   ....[45]....
        /*05b8*/ 	.word	0x00010540


	//   ....[46]....
        /*05bc*/ 	.word	0x00010550


	//   ....[47]....
        /*05c0*/ 	.word	0x00010c80


	//   ....[48]....
        /*05c4*/ 	.word	0x00010c90


	//   ....[49]....
        /*05c8*/ 	.word	0x00011e30


	//   ....[50]....
        /*05cc*/ 	.word	0x00011e60


	//   ....[51]....
        /*05d0*/ 	.word	0x00011f80


	//   ....[52]....
        /*05d4*/ 	.word	0x00011fa0


	//   ....[53]....
        /*05d8*/ 	.word	0x000120a0


	//   ....[54]....
        /*05dc*/ 	.word	0x000120c0


	//   ....[55]....
        /*05e0*/ 	.word	0x000121d0


	//   ....[56]....
        /*05e4*/ 	.word	0x000121f0


	//   ....[57]....
        /*05e8*/ 	.word	0x00012390


	//   ....[58]....
        /*05ec*/ 	.word	0x00012580


	//   ....[59]....
        /*05f0*/ 	.word	0x000125b0


	//   ....[60]....
        /*05f4*/ 	.word	0x000125e0


	//   ....[61]....
        /*05f8*/ 	.word	0x00012610


	//   ....[62]....
        /*05fc*/ 	.word	0x00012640


	//   ....[63]....
        /*0600*/ 	.word	0x00012670


	//   ....[64]....
        /*0604*/ 	.word	0x000127e0


	//   ....[65]....
        /*0608*/ 	.word	0x00012810


	//   ....[66]....
        /*060c*/ 	.word	0x00012840


	//   ....[67]....
        /*0610*/ 	.word	0x00012870


	//   ....[68]....
        /*0614*/ 	.word	0x000128a0


	//   ....[69]....
        /*0618*/ 	.word	0x000128d0


	//   ....[70]....
        /*061c*/ 	.word	0x00012960


	//   ....[71]....
        /*0620*/ 	.word	0x00012990


	//   ....[72]....
        /*0624*/ 	.word	0x000129a0


	//   ....[73]....
        /*0628*/ 	.word	0x000129e0


	//   ....[74]....
        /*062c*/ 	.word	0x00014b50


	//   ....[75]....
        /*0630*/ 	.word	0x00014b70


	//   ....[76]....
        /*0634*/ 	.word	0x00014c20


	//   ....[77]....
        /*0638*/ 	.word	0x00014c40


	//   ....[78]....
        /*063c*/ 	.word	0x00014ce0


	//   ....[79]....
        /*0640*/ 	.word	0x00014d00


	//   ....[80]....
        /*0644*/ 	.word	0x00014da0


	//   ....[81]....
        /*0648*/ 	.word	0x00014dc0


	//   ....[82]....
        /*064c*/ 	.word	0x00014e60


	//   ....[83]....
        /*0650*/ 	.word	0x00014e80


	//   ....[84]....
        /*0654*/ 	.word	0x00014e90


	//   ....[85]....
        /*0658*/ 	.word	0x00014f20


	//   ....[86]....
        /*065c*/ 	.word	0x00015600


	//   ....[87]....
        /*0660*/ 	.word	0x00015630


	//   ....[88]....
        /*0664*/ 	.word	0x00015690


	//   ....[89]....
        /*0668*/ 	.word	0x000156f0


	//   ....[90]....
        /*066c*/ 	.word	0x00015740


	//   ....[91]....
        /*0670*/ 	.word	0x000157a0


	//   ....[92]....
        /*0674*/ 	.word	0x000157f0


	//   ....[93]....
        /*0678*/ 	.word	0x00015850


	//   ....[94]....
        /*067c*/ 	.word	0x000158a0


	//   ....[95]....
        /*0680*/ 	.word	0x00015900


	//   ....[96]....
        /*0684*/ 	.word	0x00015950


	//   ....[97]....
        /*0688*/ 	.word	0x000159b0


	//   ....[98]....
        /*068c*/ 	.word	0x00015a00


	//   ....[99]....
        /*0690*/ 	.word	0x00015a50


	//   ....[100]....
        /*0694*/ 	.word	0x00015a70


	//   ....[101]....
        /*0698*/ 	.word	0x00015ab0


	//   ....[102]....
        /*069c*/ 	.word	0x00016260


	//   ....[103]....
        /*06a0*/ 	.word	0x000162a0


	//   ....[104]....
        /*06a4*/ 	.word	0x000162b0


	//   ....[105]....
        /*06a8*/ 	.word	0x00016310


	//   ....[106]....
        /*06ac*/ 	.word	0x00016320


	//   ....[107]....
        /*06b0*/ 	.word	0x00016380


	//   ....[108]....
        /*06b4*/ 	.word	0x000163b0


	//   ....[109]....
        /*06b8*/ 	.word	0x000163f0


	//   ....[110]....
        /*06bc*/ 	.word	0x00016420


	//   ....[111]....
        /*06c0*/ 	.word	0x00016460


	//   ....[112]....
        /*06c4*/ 	.word	0x00016490


	//   ....[113]....
        /*06c8*/ 	.word	0x000164d0


	//   ....[114]....
        /*06cc*/ 	.word	0x00016740


	//   ....[115]....
        /*06d0*/ 	.word	0x00016760


	//   ....[116]....
        /*06d4*/ 	.word	0x00016770


	//   ....[117]....
        /*06d8*/ 	.word	0x00016800


	//   ....[118]....
        /*06dc*/ 	.word	0x00016810


	//   ....[119]....
        /*06e0*/ 	.word	0x000168a0


	//   ....[120]....
        /*06e4*/ 	.word	0x000168b0


	//   ....[121]....
        /*06e8*/ 	.word	0x00016940


	//   ....[122]....
        /*06ec*/ 	.word	0x00016950


	//   ....[123]....
        /*06f0*/ 	.word	0x000169e0


	//   ....[124]....
        /*06f4*/ 	.word	0x000169f0


	//   ....[125]....
        /*06f8*/ 	.word	0x00016a00


	//   ....[126]....
        /*06fc*/ 	.word	0x00016fc0


	//   ....[127]....
        /*0700*/ 	.word	0x00017000


	//   ....[128]....
        /*0704*/ 	.word	0x00017040


	//   ....[129]....
        /*0708*/ 	.word	0x00017070


	//   ....[130]....
        /*070c*/ 	.word	0x00017100


	//   ....[131]....
        /*0710*/ 	.word	0x00017130


	//   ....[132]....
        /*0714*/ 	.word	0x000171a0


	//   ....[133]....
        /*0718*/ 	.word	0x000171d0


	//   ....[134]....
        /*071c*/ 	.word	0x00017240


	//   ....[135]....
        /*0720*/ 	.word	0x00017270


	//   ....[136]....
        /*0724*/ 	.word	0x000172a0


	//   ....[137]....
        /*0728*/ 	.word	0x000172f0


	//   ....[138]....
        /*072c*/ 	.word	0x00017730


	//   ....[139]....
        /*0730*/ 	.word	0x00017740


	//   ....[140]....
        /*0734*/ 	.word	0x00017780


	//   ....[141]....
        /*0738*/ 	.word	0x000177c0


	//   ....[142]....
        /*073c*/ 	.word	0x000177f0


	//   ....[143]....
        /*0740*/ 	.word	0x00017820


	//   ....[144]....
        /*0744*/ 	.word	0x00017850


	//   ....[145]....
        /*0748*/ 	.word	0x00017880


	//   ....[146]....
        /*074c*/ 	.word	0x00017a30


	//   ....[147]....
        /*0750*/ 	.word	0x00017a60


	//   ....[148]....
        /*0754*/ 	.word	0x00017a90


	//   ....[149]....
        /*0758*/ 	.word	0x00017ac0


	//   ....[150]....
        /*075c*/ 	.word	0x00017af0


	//   ....[151]....
        /*0760*/ 	.word	0x00017b20


	//   ....[152]....
        /*0764*/ 	.word	0x00017be0


	//   ....[153]....
        /*0768*/ 	.word	0x00017c00


	//   ....[154]....
        /*076c*/ 	.word	0x00017c20


	//   ....[155]....
        /*0770*/ 	.word	0x00017c80


	//   ....[156]....
        /*0774*/ 	.word	0x000186a0


	//   ....[157]....
        /*0778*/ 	.word	0x00018d20


	//   ....[158]....
        /*077c*/ 	.word	0x00018e10


	//   ....[159]....
        /*0780*/ 	.word	0x00018eb0


	//   ....[160]....
        /*0784*/ 	.word	0x00018f10


	//   ....[161]....
        /*0788*/ 	.word	0x00019020


	//   ....[162]....
        /*078c*/ 	.word	0x00019090


	//   ....[163]....
        /*0790*/ 	.word	0x000191a0


	//   ....[164]....
        /*0794*/ 	.word	0x00019210


	//   ....[165]....
        /*0798*/ 	.word	0x00019320


	//   ....[166]....
        /*079c*/ 	.word	0x00019390


	//   ....[167]....
        /*07a0*/ 	.word	0x000194a0


	//   ....[168]....
        /*07a4*/ 	.word	0x00019510


	//   ....[169]....
        /*07a8*/ 	.word	0x000195b0


	//   ....[170]....
        /*07ac*/ 	.word	0x000196c0


	//   ....[171]....
        /*07b0*/ 	.word	0x00019730


	//   ....[172]....
        /*07b4*/ 	.word	0x000197b0


	//   ....[173]....
        /*07b8*/ 	.word	0x00019880


	//   ....[174]....
        /*07bc*/ 	.word	0x00019900


	//   ....[175]....
        /*07c0*/ 	.word	0x000199e0


	//   ....[176]....
        /*07c4*/ 	.word	0x00019a60


	//   ....[177]....
        /*07c8*/ 	.word	0x00019b40


	//   ....[178]....
        /*07cc*/ 	.word	0x00019bc0


	//   ....[179]....
        /*07d0*/ 	.word	0x00019ca0


	//   ....[180]....
        /*07d4*/ 	.word	0x00019d20


	//   ....[181]....
        /*07d8*/ 	.word	0x00019e00


	//   ....[182]....
        /*07dc*/ 	.word	0x00019e80


	//   ....[183]....
        /*07e0*/ 	.word	0x00019f50


	//   ....[184]....
        /*07e4*/ 	.word	0x00019fd0


	//   ....[185]....
        /*07e8*/ 	.word	0x0001a090


	//   ....[186]....
        /*07ec*/ 	.word	0x0001a1c0


	//   ....[187]....
        /*07f0*/ 	.word	0x0001a290


	//   ....[188]....
        /*07f4*/ 	.word	0x0001a300


	//   ....[189]....
        /*07f8*/ 	.word	0x0001a3d0


	//   ....[190]....
        /*07fc*/ 	.word	0x0001a430


	//   ....[191]....
        /*0800*/ 	.word	0x0001a500


	//   ....[192]....
        /*0804*/ 	.word	0x0001a560


	//   ....[193]....
        /*0808*/ 	.word	0x0001a630


	//   ....[194]....
        /*080c*/ 	.word	0x0001a690


	//   ....[195]....
        /*0810*/ 	.word	0x0001a760


	//   ....[196]....
        /*0814*/ 	.word	0x0001a7c0


	//   ....[197]....
        /*0818*/ 	.word	0x0001a8a0


	//   ....[198]....
        /*081c*/ 	.word	0x0001a990


	//   ....[199]....
        /*0820*/ 	.word	0x0001aa30


	//   ....[200]....
        /*0824*/ 	.word	0x0001aa90


	//   ....[201]....
        /*0828*/ 	.word	0x0001ab90


	//   ....[202]....
        /*082c*/ 	.word	0x0001abf0


	//   ....[203]....
        /*0830*/ 	.word	0x0001acf0


	//   ....[204]....
        /*0834*/ 	.word	0x0001ad50


	//   ....[205]....
        /*0838*/ 	.word	0x0001ae50


	//   ....[206]....
        /*083c*/ 	.word	0x0001aeb0


	//   ....[207]....
        /*0840*/ 	.word	0x0001afb0


	//   ....[208]....
        /*0844*/ 	.word	0x0001b010


	//   ....[209]....
        /*0848*/ 	.word	0x0001b0e0


	//   ....[210]....
        /*084c*/ 	.word	0x0001b220


	//   ....[211]....
        /*0850*/ 	.word	0x0001b2c0


	//   ....[212]....
        /*0854*/ 	.word	0x0001b3a0


	//   ....[213]....
        /*0858*/ 	.word	0x0001b470


	//   ....[214]....
        /*085c*/ 	.word	0x0001b4d0


	//   ....[215]....
        /*0860*/ 	.word	0x0001b5c0


	//   ....[216]....
        /*0864*/ 	.word	0x0001b620


	//   ....[217]....
        /*0868*/ 	.word	0x0001b710


	//   ....[218]....
        /*086c*/ 	.word	0x0001b770


	//   ....[219]....
        /*0870*/ 	.word	0x0001b860


	//   ....[220]....
        /*0874*/ 	.word	0x0001b8c0


	//   ....[221]....
        /*0878*/ 	.word	0x0001b9a0


	//   ....[222]....
        /*087c*/ 	.word	0x0001ba30


	//   ....[223]....
        /*0880*/ 	.word	0x0001bad0


	//   ....[224]....
        /*0884*/ 	.word	0x0001bc40


	//   ....[225]....
        /*0888*/ 	.word	0x0001bcb0


	//   ....[226]....
        /*088c*/ 	.word	0x0001bd30


	//   ....[227]....
        /*0890*/ 	.word	0x0001bda0


	//   ....[228]....
        /*0894*/ 	.word	0x0001be10


	//   ....[229]....
        /*0898*/ 	.word	0x0001be90


	//   ....[230]....
        /*089c*/ 	.word	0x0001bf10


	//   ....[231]....
        /*08a0*/ 	.word	0x0001bfa0


	//   ....[232]....
        /*08a4*/ 	.word	0x0001c010


	//   ....[233]....
        /*08a8*/ 	.word	0x0001c080


	//   ....[234]....
        /*08ac*/ 	.word	0x0001c0f0


	//   ....[235]....
        /*08b0*/ 	.word	0x0001c170


	//   ....[236]....
        /*08b4*/ 	.word	0x0001c1e0


	//   ....[237]....
        /*08b8*/ 	.word	0x0001c270


	//   ....[238]....
        /*08bc*/ 	.word	0x0001c2d0


	//   ....[239]....
        /*08c0*/ 	.word	0x0001c360


	//   ....[240]....
        /*08c4*/ 	.word	0x0001c490


	//----- nvinfo : EIATTR_REG_RECONFIG
	.align		4
.L_203:
        /*08c8*/ 	.byte	0x01, 0x54
	.zero		2


	//----- nvinfo : EIATTR_SYSCALL_OFFSETS
	.align		4
        /*08cc*/ 	.byte	0x04, 0x46
        /*08ce*/ 	.short	(.L_205 - .L_204)


	//   ....[0]....
.L_204:
        /*08d0*/ 	.word	0x00002160


	//   ....[1]....
        /*08d4*/ 	.word	0x000141b0


	//   ....[2]....
        /*08d8*/ 	.word	0x00014300


	//   ....[3]....
        /*08dc*/ 	.word	0x000143f0


	//   ....[4]....
        /*08e0*/ 	.word	0x00015260


	//----- nvinfo : EIATTR_MBARRIER_INSTR_OFFSETS
	.align		4
.L_205:
        /*08e4*/ 	.byte	0x04, 0x39
        /*08e6*/ 	.short	(.L_207 - .L_206)


	//   ....[0]....
.L_206:
        /*08e8*/ 	.word	0x00000180
        /*08ec*/ 	.word	0x000000ff
        /*08f0*/ 	.word	0x00030800
        /*08f4*/ 	.short	0x0100
        /*08f6*/ 	.byte	0x08
	.zero		1


	//   ....[1]....
        /*08f8*/ 	.word	0x00000190
        /*08fc*/ 	.word	0x000000ff
        /*0900*/ 	.word	0x00030820
        /*0904*/ 	.short	0x0100
        /*0906*/ 	.byte	0x08
	.zero		1


	//   ....[2]....
        /*0908*/ 	.word	0x00000280
        /*090c*/ 	.word	0x000000ff
        /*0910*/ 	.word	0x00030830
        /*0914*/ 	.short	0x0100
        /*0916*/ 	.byte	0x08
	.zero		1


	//   ....[3]....
        /*0918*/ 	.word	0x00000290
        /*091c*/ 	.word	0x000000ff
        /*0920*/ 	.word	0x00030840
        /*0924*/ 	.short	0x0100
        /*0926*/ 	.byte	0x08
	.zero		1


	//   ....[4]....
        /*0928*/ 	.word	0x000002a0
        /*092c*/ 	.word	0x000000ff
        /*0930*/ 	.word	0x00030838
        /*0934*/ 	.short	0x0100
        /*0936*/ 	.byte	0x08
	.zero		1


	//   ....[5]....
        /*0938*/ 	.word	0x000002b0
        /*093c*/ 	.word	0x000000ff
        /*0940*/ 	.word	0x00030848
        /*0944*/ 	.short	0x0100
        /*0946*/ 	.byte	0x08
	.zero		1


	//   ....[6]....
        /*0948*/ 	.word	0x000003e0
        /*094c*/ 	.word	0x000000ff
        /*0950*/ 	.word	0x00030850
        /*0954*/ 	.short	0x0100
        /*0956*/ 	.byte	0x08
	.zero		1


	//   ....[7]....
        /*0958*/ 	.word	0x000003f0
        /*095c*/ 	.word	0x000000ff
        /*0960*/ 	.word	0x00030860
        /*0964*/ 	.short	0x0100
        /*0966*/ 	.byte	0x08
	.zero		1


	//   ....[8]....
        /*0968*/ 	.word	0x00000400
        /*096c*/ 	.word	0x000000ff
        /*0970*/ 	.word	0x00030858
        /*0974*/ 	.short	0x0100
        /*0976*/ 	.byte	0x08
	.zero		1


	//   ....[9]....
        /*0978*/ 	.word	0x00000410
        /*097c*/ 	.word	0x000000ff
        /*0980*/ 	.word	0x00030868
        /*0984*/ 	.short	0x0100
        /*0986*/ 	.byte	0x08
	.zero		1


	//   ....[10]....
        /*0988*/ 	.word	0x00000500
        /*098c*/ 	.word	0x000000ff
        /*0990*/ 	.word	0x00030870
        /*0994*/ 	.short	0x0100
        /*0996*/ 	.byte	0x06
	.zero		1


	//   ....[11]....
        /*0998*/ 	.word	0x00000510
        /*099c*/ 	.word	0x000000ff
        /*09a0*/ 	.word	0x00030880
        /*09a4*/ 	.short	0x0100
        /*09a6*/ 	.byte	0x06
	.zero		1


	//   ....[12]....
        /*09a8*/ 	.word	0x00000520
        /*09ac*/ 	.word	0x000000ff
        /*09b0*/ 	.word	0x00030878
        /*09b4*/ 	.short	0x0100
        /*09b6*/ 	.byte	0x06
	.zero		1


	//   ....[13]....
        /*09b8*/ 	.word	0x00000530
        /*09bc*/ 	.word	0x000000ff
        /*09c0*/ 	.word	0x00030888
        /*09c4*/ 	.short	0x0100
        /*09c6*/ 	.byte	0x06
	.zero		1


	//   ....[14]....
        /*09c8*/ 	.word	0x00000660
        /*09cc*/ 	.word	0x000000ff
        /*09d0*/ 	.word	0x00030890
        /*09d4*/ 	.short	0x0100
        /*09d6*/ 	.byte	0x08
	.zero		1


	//   ....[15]....
        /*09d8*/ 	.word	0x00000670
        /*09dc*/ 	.word	0x000000ff
        /*09e0*/ 	.word	0x000308a0
        /*09e4*/ 	.short	0x0100
        /*09e6*/ 	.byte	0x08
	.zero		1


	//   ....[16]....
        /*09e8*/ 	.word	0x00000680
        /*09ec*/ 	.word	0x000000ff
        /*09f0*/ 	.word	0x00030898
        /*09f4*/ 	.short	0x0100
        /*09f6*/ 	.byte	0x08
	.zero		1


	//   ....[17]....
        /*09f8*/ 	.word	0x00000690
        /*09fc*/ 	.word	0x000000ff
        /*0a00*/ 	.word	0x000308a8
        /*0a04*/ 	.short	0x0100
        /*0a06*/ 	.byte	0x08
	.zero		1


	//   ....[18]....
        /*0a08*/ 	.word	0x000007d0
        /*0a0c*/ 	.word	0x000000ff
        /*0a10*/ 	.word	0x000308b0
        /*0a14*/ 	.short	0x0100
        /*0a16*/ 	.byte	0x08
	.zero		1


	//   ....[19]....
        /*0a18*/ 	.word	0x000007e0
        /*0a1c*/ 	.word	0x000000ff
        /*0a20*/ 	.word	0x000308c0
        /*0a24*/ 	.short	0x0100
        /*0a26*/ 	.byte	0x08
	.zero		1


	//   ....[20]....
        /*0a28*/ 	.word	0x000007f0
        /*0a2c*/ 	.word	0x000000ff
        /*0a30*/ 	.word	0x000308b8
        /*0a34*/ 	.short	0x0100
        /*0a36*/ 	.byte	0x08
	.zero		1


	//   ....[21]....
        /*0a38*/ 	.word	0x00000800
        /*0a3c*/ 	.word	0x000000ff
        /*0a40*/ 	.word	0x000308c8
        /*0a44*/ 	.short	0x0100
        /*0a46*/ 	.byte	0x08
	.zero		1


	//   ....[22]....
        /*0a48*/ 	.word	0x000021e0
        /*0a4c*/ 	.word	0x000000ff
        /*0a50*/ 	.word	0x00030800
        /*0a54*/ 	.short	0x010a
        /*0a56*/ 	.byte	0x3c
	.zero		1


	//   ....[23]....
        /*0a58*/ 	.word	0x00002290
        /*0a5c*/ 	.word	0x00000003
        /*0a60*/ 	.word	0x00030830
        /*0a64*/ 	.short	0x010a
        /*0a66*/ 	.byte	0x3f
	.zero		1


	//   ....[24]....
        /*0a68*/ 	.word	0x000022d0
        /*0a6c*/ 	.word	0x00000003
        /*0a70*/ 	.word	0x00030830
        /*0a74*/ 	.short	0x010a
        /*0a76*/ 	.byte	0x3f
	.zero		1


	//   ....[25]....
        /*0a78*/ 	.word	0x00002a40
        /*0a7c*/ 	.word	0x000000ff
        /*0a80*/ 	.word	0x00000000
        /*0a84*/ 	.short	0x0101
        /*0a86*/ 	.byte	0x04
	.zero		1


	//   ....[26]....
        /*0a88*/ 	.word	0x00005070
        /*0a8c*/ 	.word	0x000000ff
        /*0a90*/ 	.word	0x00030830
        /*0a94*/ 	.short	0x010a
        /*0a96*/ 	.byte	0x05
	.zero		1


	//   ....[27]....
        /*0a98*/ 	.word	0x000050b0
        /*0a9c*/ 	.word	0x000000ff
        /*0aa0*/ 	.word	0x00030830
        /*0aa4*/ 	.short	0x010a
        /*0aa6*/ 	.byte	0x05
	.zero		1


	//   ....[28]....
        /*0aa8*/ 	.word	0x00005b80
        /*0aac*/ 	.word	0x000000ff
        /*0ab0*/ 	.word	0x00030850
        /*0ab4*/ 	.short	0x010a
        /*0ab6*/ 	.byte	0x0a
	.zero		1


	//   ....[29]....
        /*0ab8*/ 	.word	0x00005bc0
        /*0abc*/ 	.word	0x000000ff
        /*0ac0*/ 	.word	0x00030850
        /*0ac4*/ 	.short	0x010a
        /*0ac6*/ 	.byte	0x0a
	.zero		1


	//   ....[30]....
        /*0ac8*/ 	.word	0x00005f80
        /*0acc*/ 	.word	0x000000ff
        /*0ad0*/ 	.word	0x00000000
        /*0ad4*/ 	.short	0x0101
        /*0ad6*/ 	.byte	0x05
	.zero		1


	//   ....[31]....
        /*0ad8*/ 	.word	0x00008000
        /*0adc*/ 	.word	0x000000ff
        /*0ae0*/ 	.word	0x00000000
        /*0ae4*/ 	.short	0x0101
        /*0ae6*/ 	.byte	0x0a
	.zero		1


	//   ....[32]....
        /*0ae8*/ 	.word	0x00008470
        /*0aec*/ 	.word	0x000000ff
        /*0af0*/ 	.word	0x00030830
        /*0af4*/ 	.short	0x010a
        /*0af6*/ 	.byte	0x05
	.zero		1


	//   ....[33]....
        /*0af8*/ 	.word	0x000084b0
        /*0afc*/ 	.word	0x000000ff
        /*0b00*/ 	.word	0x00030830
        /*0b04*/ 	.short	0x010a
        /*0b06*/ 	.byte	0x05
	.zero		1


	//   ....[34]....
        /*0b08*/ 	.word	0x00008f80
        /*0b0c*/ 	.word	0x000000ff
        /*0b10*/ 	.word	0x00030850
        /*0b14*/ 	.short	0x010a
        /*0b16*/ 	.byte	0x0a
	.zero		1


	//   ....[35]....
        /*0b18*/ 	.word	0x00008fc0
        /*0b1c*/ 	.word	0x000000ff
        /*0b20*/ 	.word	0x00030850
        /*0b24*/ 	.short	0x010a
        /*0b26*/ 	.byte	0x0a
	.zero		1


	//   ....[36]....
        /*0b28*/ 	.word	0x000093a0
        /*0b2c*/ 	.word	0x000000ff
        /*0b30*/ 	.word	0x00000000
        /*0b34*/ 	.short	0x0101
        /*0b36*/ 	.byte	0x05
	.zero		1


	//   ....[37]....
        /*0b38*/ 	.word	0x0000a110
        /*0b3c*/ 	.word	0x000000ff
        /*0b40*/ 	.word	0x00000000
        /*0b44*/ 	.short	0x0101
        /*0b46*/ 	.byte	0x0a
	.zero		1


	//   ....[38]....
        /*0b48*/ 	.word	0x0000a330
        /*0b4c*/ 	.word	0x000000ff
        /*0b50*/ 	.word	0x00030830
        /*0b54*/ 	.short	0x010a
        /*0b56*/ 	.byte	0x05
	.zero		1


	//   ....[39]....
        /*0b58*/ 	.word	0x0000a370
        /*0b5c*/ 	.word	0x000000ff
        /*0b60*/ 	.word	0x00030830
        /*0b64*/ 	.short	0x010a
        /*0b66*/ 	.byte	0x05
	.zero		1


	//   ....[40]....
        /*0b68*/ 	.word	0x0000ae40
        /*0b6c*/ 	.word	0x000000ff
        /*0b70*/ 	.word	0x00030850
        /*0b74*/ 	.short	0x010a
        /*0b76*/ 	.byte	0x0a
	.zero		1


	//   ....[41]....
        /*0b78*/ 	.word	0x0000ae80
        /*0b7c*/ 	.word	0x000000ff
        /*0b80*/ 	.word	0x00030850
        /*0b84*/ 	.short	0x010a
        /*0b86*/ 	.byte	0x0a
	.zero		1


	//   ....[42]....
        /*0b88*/ 	.word	0x0000b230
        /*0b8c*/ 	.word	0x000000ff
        /*0b90*/ 	.word	0x00000000
        /*0b94*/ 	.short	0x0101
        /*0b96*/ 	.byte	0x05
	.zero		1


	//   ....[43]....
        /*0b98*/ 	.word	0x0000d2c0
        /*0b9c*/ 	.word	0x000000ff
        /*0ba0*/ 	.word	0x00000000
        /*0ba4*/ 	.short	0x0101
        /*0ba6*/ 	.byte	0x0a
	.zero		1


	//   ....[44]....
        /*0ba8*/ 	.word	0x0000d9e0
        /*0bac*/ 	.word	0x000000ff
        /*0bb0*/ 	.word	0x00030850
        /*0bb4*/ 	.short	0x010a
        /*0bb6*/ 	.byte	0x05
	.zero		1


	//   ....[45]....
        /*0bb8*/ 	.word	0x0000da20
        /*0bbc*/ 	.word	0x000000ff
        /*0bc0*/ 	.word	0x00030850
        /*0bc4*/ 	.short	0x010a
        /*0bc6*/ 	.byte	0x05
	.zero		1


	//   ....[46]....
        /*0bc8*/ 	.word	0x0000e1c0
        /*0bcc*/ 	.word	0x000000ff
        /*0bd0*/ 	.word	0x00000000
        /*0bd4*/ 	.short	0x0101
        /*0bd6*/ 	.byte	0x04
	.zero		1


	//   ....[47]....
        /*0bd8*/ 	.word	0x0000fd40
        /*0bdc*/ 	.word	0x000000ff
        /*0be0*/ 	.word	0x00000000
        /*0be4*/ 	.short	0x0101
        /*0be6*/ 	.byte	0x08
	.zero		1


	//   ....[48]....
        /*0be8*/ 	.word	0x000103a0
        /*0bec*/ 	.word	0x000000ff
        /*0bf0*/ 	.word	0x00000000
        /*0bf4*/ 	.short	0x0101
        /*0bf6*/ 	.byte	0x08
	.zero		1


	//   ....[49]....
        /*0bf8*/ 	.word	0x00014960
        /*0bfc*/ 	.word	0x00000007
        /*0c00*/ 	.word	0x00030840
        /*0c04*/ 	.short	0x010a
        /*0c06*/ 	.byte	0x3f
	.zero		1


	//   ....[50]....
        /*0c08*/ 	.word	0x00014fe0
        /*0c0c*/ 	.word	0x00000007
        /*0c10*/ 	.word	0x00030830
        /*0c14*/ 	.short	0x0107
        /*0c16*/ 	.byte	0x3f
	.zero		1


	//   ....[51]....
        /*0c18*/ 	.word	0x00015090
        /*0c1c*/ 	.word	0x00000007
        /*0c20*/ 	.word	0x00030830
        /*0c24*/ 	.short	0x0101
        /*0c26*/ 	.byte	0x3f
	.zero		1


	//   ....[52]....
        /*0c28*/ 	.word	0x00015bc0
        /*0c2c*/ 	.word	0x00000011
        /*0c30*/ 	.word	0x00030800
        /*0c34*/ 	.short	0x0107
        /*0c36*/ 	.byte	0x3f
	.zero		1


	//   ....[53]....
        /*0c38*/ 	.word	0x00015ce0
        /*0c3c*/ 	.word	0x00000011
        /*0c40*/ 	.word	0x00030800
        /*0c44*/ 	.short	0x0101
        /*0c46*/ 	.byte	0x3f
	.zero		1


	//   ....[54]....
        /*0c48*/ 	.word	0x00015d00
        /*0c4c*/ 	.word	0x00000011
        /*0c50*/ 	.word	0x00030820
        /*0c54*/ 	.short	0x010a
        /*0c56*/ 	.byte	0x3f
	.zero		1


	//   ....[55]....
        /*0c58*/ 	.word	0x000160c0
        /*0c5c*/ 	.word	0x00000006
        /*0c60*/ 	.word	0x00030840
        /*0c64*/ 	.short	0x010a
        /*0c66*/ 	.byte	0x3f
	.zero		1


	//   ....[56]....
        /*0c68*/ 	.word	0x00016580
        /*0c6c*/ 	.word	0x00000006
        /*0c70*/ 	.word	0x00030830
        /*0c74*/ 	.short	0x0107
        /*0c76*/ 	.byte	0x3f
	.zero		1


	//   ....[57]....
        /*0c78*/ 	.word	0x00016630
        /*0c7c*/ 	.word	0x00000006
        /*0c80*/ 	.word	0x00030830
        /*0c84*/ 	.short	0x0101
        /*0c86*/ 	.byte	0x3f
	.zero		1


	//   ....[58]....
        /*0c88*/ 	.word	0x000166a0
        /*0c8c*/ 	.word	0x00000006
        /*0c90*/ 	.word	0x00030860
        /*0c94*/ 	.short	0x010a
        /*0c96*/ 	.byte	0x3f
	.zero		1


	//   ....[59]....
        /*0c98*/ 	.word	0x00016bf0
        /*0c9c*/ 	.word	0x00000006
        /*0ca0*/ 	.word	0x00030850
        /*0ca4*/ 	.short	0x0107
        /*0ca6*/ 	.byte	0x3f
	.zero		1


	//   ....[60]....
        /*0ca8*/ 	.word	0x00016d10
        /*0cac*/ 	.word	0x00000006
        /*0cb0*/ 	.word	0x00030850
        /*0cb4*/ 	.short	0x0101
        /*0cb6*/ 	.byte	0x3f
	.zero		1


	//   ....[61]....
        /*0cb8*/ 	.word	0x00016f20
        /*0cbc*/ 	.word	0x00000000
        /*0cc0*/ 	.word	0x00030860
        /*0cc4*/ 	.short	0x010a
        /*0cc6*/ 	.byte	0x3f
	.zero		1


	//   ....[62]....
        /*0cc8*/ 	.word	0x00017420
        /*0ccc*/ 	.word	0x00000000
        /*0cd0*/ 	.word	0x00030850
        /*0cd4*/ 	.short	0x0107
        /*0cd6*/ 	.byte	0x3f
	.zero		1


	//   ....[63]....
        /*0cd8*/ 	.word	0x000174d0
        /*0cdc*/ 	.word	0x00000000
        /*0ce0*/ 	.word	0x00030850
        /*0ce4*/ 	.short	0x0101
        /*0ce6*/ 	.byte	0x3f
	.zero		1


	//   ....[64]....
        /*0ce8*/ 	.word	0x00018620
        /*0cec*/ 	.word	0x00000004
        /*0cf0*/ 	.word	0x00030820
        /*0cf4*/ 	.short	0x010a
        /*0cf6*/ 	.byte	0x3f
	.zero		1


	//   ....[65]....
        /*0cf8*/ 	.word	0x000187c0
        /*0cfc*/ 	.word	0x00000005
        /*0d00*/ 	.word	0x00030840
        /*0d04*/ 	.short	0x010a
        /*0d06*/ 	.byte	0x3f
	.zero		1


	//   ....[66]....
        /*0d08*/ 	.word	0x00018860
        /*0d0c*/ 	.word	0x00000017
        /*0d10*/ 	.word	0x00030840
        /*0d14*/ 	.short	0x010a
        /*0d16*/ 	.byte	0x3f
	.zero		1


	//   ....[67]....
        /*0d18*/ 	.word	0x000188a0
        /*0d1c*/ 	.word	0x00000005
        /*0d20*/ 	.word	0x00030860
        /*0d24*/ 	.short	0x010a
        /*0d26*/ 	.byte	0x3f
	.zero		1


	//   ....[68]....
        /*0d28*/ 	.word	0x000188e0
        /*0d2c*/ 	.word	0x00000017
        /*0d30*/ 	.word	0x00030860
        /*0d34*/ 	.short	0x010a
        /*0d36*/ 	.byte	0x3f
	.zero		1


	//   ....[69]....
        /*0d38*/ 	.word	0x00018950
        /*0d3c*/ 	.word	0x00000003
        /*0d40*/ 	.word	0x00030800
        /*0d44*/ 	.short	0x010a
        /*0d46*/ 	.byte	0x3f
	.zero		1


	//   ....[70]....
        /*0d48*/ 	.word	0x000189a0
        /*0d4c*/ 	.word	0x00000003
        /*0d50*/ 	.word	0x00030830
        /*0d54*/ 	.short	0x010a
        /*0d56*/ 	.byte	0x3f
	.zero		1


	//   ....[71]....
        /*0d58*/ 	.word	0x00018a00
        /*0d5c*/ 	.word	0x00000004
        /*0d60*/ 	.word	0x00030830
        /*0d64*/ 	.short	0x010a
        /*0d66*/ 	.byte	0x3f
	.zero		1


	//   ....[72]....
        /*0d68*/ 	.word	0x00018a60
        /*0d6c*/ 	.word	0x00000002
        /*0d70*/ 	.word	0x00030850
        /*0d74*/ 	.short	0x010a
        /*0d76*/ 	.byte	0x3f
	.zero		1


	//   ....[73]....
        /*0d78*/ 	.word	0x00018ac0
        /*0d7c*/ 	.word	0x00000004
        /*0d80*/ 	.word	0x00030830
        /*0d84*/ 	.short	0x010a
        /*0d86*/ 	.byte	0x3f
	.zero		1


	//   ....[74]....
        /*0d88*/ 	.word	0x00018b20
        /*0d8c*/ 	.word	0x00000002
        /*0d90*/ 	.word	0x00030850
        /*0d94*/ 	.short	0x010a
        /*0d96*/ 	.byte	0x3f
	.zero		1


	//   ....[75]....
        /*0d98*/ 	.word	0x00018b80
        /*0d9c*/ 	.word	0x00000004
        /*0da0*/ 	.word	0x00030830
        /*0da4*/ 	.short	0x010a
        /*0da6*/ 	.byte	0x3f
	.zero		1


	//   ....[76]....
        /*0da8*/ 	.word	0x00018be0
        /*0dac*/ 	.word	0x00000002
        /*0db0*/ 	.word	0x00030850
        /*0db4*/ 	.short	0x010a
        /*0db6*/ 	.byte	0x3f
	.zero		1


	//   ....[77]....
        /*0db8*/ 	.word	0x00018c40
        /*0dbc*/ 	.word	0x00000007
        /*0dc0*/ 	.word	0x00030850
        /*0dc4*/ 	.short	0x010a
        /*0dc6*/ 	.byte	0x3f
	.zero		1


	//   ....[78]....
        /*0dc8*/ 	.word	0x00018d60
        /*0dcc*/ 	.word	0x00000007
        /*0dd0*/ 	.word	0x00030840
        /*0dd4*/ 	.short	0x010a
        /*0dd6*/ 	.byte	0x3f
	.zero		1


	//   ....[79]....
        /*0dd8*/ 	.word	0x0001a0c0
        /*0ddc*/ 	.word	0x00000011
        /*0de0*/ 	.word	0x00030820
        /*0de4*/ 	.short	0x010a
        /*0de6*/ 	.byte	0x3f
	.zero		1


	//   ....[80]....
        /*0de8*/ 	.word	0x0001a110
        /*0dec*/ 	.word	0x00000006
        /*0df0*/ 	.word	0x00030840
        /*0df4*/ 	.short	0x010a
        /*0df6*/ 	.byte	0x3f
	.zero		1


	//   ....[81]....
        /*0df8*/ 	.word	0x0001a8e0
        /*0dfc*/ 	.word	0x00000006
        /*0e00*/ 	.word	0x00030860
        /*0e04*/ 	.short	0x010a
        /*0e06*/ 	.byte	0x3f
	.zero		1


	//   ....[82]....
        /*0e08*/ 	.word	0x0001b170
        /*0e0c*/ 	.word	0x00000000
        /*0e10*/ 	.word	0x00030860
        /*0e14*/ 	.short	0x010a
        /*0e16*/ 	.byte	0x3f
	.zero		1


	//   ....[83]....
        /*0e18*/ 	.word	0x0001c3b0
        /*0e1c*/ 	.word	0x00000004
        /*0e20*/ 	.word	0x00030820
        /*0e24*/ 	.short	0x010a
        /*0e26*/ 	.byte	0x3f
	.zero		1


	//   ....[84]....
        /*0e28*/ 	.word	0x0001c550
        /*0e2c*/ 	.word	0x00000005
        /*0e30*/ 	.word	0x00030840
        /*0e34*/ 	.short	0x010a
        /*0e36*/ 	.byte	0x3f
	.zero		1


	//   ....[85]....
        /*0e38*/ 	.word	0x0001c5a0
        /*0e3c*/ 	.word	0x00000017
        /*0e40*/ 	.word	0x00030840
        /*0e44*/ 	.short	0x010a
        /*0e46*/ 	.byte	0x3f
	.zero		1


	//   ....[86]....
        /*0e48*/ 	.word	0x0001c5f0
        /*0e4c*/ 	.word	0x00000005
        /*0e50*/ 	.word	0x00030860
        /*0e54*/ 	.short	0x010a
        /*0e56*/ 	.byte	0x3f
	.zero		1


	//----- nvinfo : EIATTR_NUM_MBARRIERS
	.align		4
.L_207:
        /*0e58*/ 	.byte	0x03, 0x38
        /*0e5a*/ 	.short	0x0016


	//----- nvinfo : EIATTR_EXIT_INSTR_OFFSETS
	.align		4
        /*0e5c*/ 	.byte	0x04, 0x1c
        /*0e5e*/ 	.short	(.L_209 - .L_208)


	//   ....[0]....
.L_208:
        /*0e60*/ 	.word	0x00000990


	//   ....[1]....
        /*0e64*/ 	.word	0x00012330


	//   ....[2]....
        /*0e68*/ 	.word	0x00018930


	//----- nvinfo : EIATTR_MAX_THREADS
	.align		4
.L_209:
        /*0e6c*/ 	.byte	0x04, 0x05
        /*0e6e*/ 	.short	(.L_211 - .L_210)
.L_210:
        /*0e70*/ 	.word	0x00000180
        /*0e74*/ 	.word	0x00000001
        /*0e78*/ 	.word	0x00000001


	//----- nvinfo : EIATTR_CRS_STACK_SIZE
	.align		4
.L_211:
        /*0e7c*/ 	.byte	0x04, 0x1e
        /*0e7e*/ 	.short	(.L_213 - .L_212)
.L_212:
        /*0e80*/ 	.word	0x00000000


	//----- nvinfo : EIATTR_CBANK_PARAM_SIZE
	.align		4
.L_213:
        /*0e84*/ 	.byte	0x03, 0x19
        /*0e86*/ 	.short	0x0af0


	//----- nvinfo : EIATTR_PARAM_CBANK
	.align		4
        /*0e88*/ 	.byte	0x04, 0x0a
        /*0e8a*/ 	.short	(.L_215 - .L_214)
	.align		4
.L_214:
        /*0e8c*/ 	.word	index@(.nv.constant0._ZN7cutlass13device_kernelIN5flash11enable_sm90INS1_16FlashAttnFwdSm90INS1_25CollectiveMainloopFwdSm90ILi2EN4cute5tupleIJNS5_1CILi1EEES8_S8_EEENS6_IJNS7_ILi128EEENS7_ILi96EEENS7_ILi192EEEEEELi192ENS_10bfloat16_tEfNS_4arch4Sm90ELb0ELb1ELb0ELb1ELb1ELb0ELb0ELb1ELb1ELb1ELb1ELb0EEENS1_21CollectiveEpilogueFwdINS6_IJSA_SC_SB_EEES9_SE_SG_Li256ELb1ELb1ELb1ELb0EEENS1_36VarlenDynamicPersistentTileSchedulerILi128ELi96ELi256ELi128ELb1ELb1ELb1ELb1ELb0ELb1EEEEEEEEEvNT_6ParamsE)
        /*0e90*/ 	.short	0x0210
        /*0e92*/ 	.short	0x0af0


	//----- nvinfo : EIATTR_SW_WAR
	.align		4
.L_215:
        /*0e94*/ 	.byte	0x04, 0x36
        /*0e96*/ 	.short	(.L_217 - .L_216)
.L_216:
        /*0e98*/ 	.word	0x00000008
.L_217:


//--------------------- .nv.info._ZN7cutlass13device_kernelIN5flash11enable_sm90INS1_16FlashAttnFwdSm90INS1_25CollectiveMainloopFwdSm90ILi2EN4cute5tupleIJNS5_1CILi1EEES8_S8_EEENS6_IJNS7_ILi128EEENS7_ILi96EEENS7_ILi192EEEEEELi192ENS_10bfloat16_tEfNS_4arch4Sm90ELb0ELb1ELb0ELb1ELb1ELb1ELb0ELb1ELb1ELb1ELb1ELb0EEENS1_21CollectiveEpilogueFwdINS6_IJSA_SC_SB_EEES9_SE_SG_Li256ELb1ELb1ELb1ELb0EEENS1_36VarlenDynamicPersistentTileSchedulerILi128ELi96ELi256ELi128ELb1ELb1ELb1ELb1ELb0ELb1EEEEEEEEEvNT_6ParamsE --------------------------
	.section	.nv.info._ZN7cutlass13device_kernelIN5flash11enable_sm90INS1_16FlashAttnFwdSm90INS1_25CollectiveMainloopFwdSm90ILi2EN4cute5tupleIJNS5_1CILi1EEES8_S8_EEENS6_IJNS7_ILi128EEENS7_ILi96EEENS7_ILi192EEEEEELi192ENS_10bfloat16_tEfNS_4arch4Sm90ELb0ELb1ELb0ELb1ELb1ELb1ELb0ELb1ELb1ELb1ELb1ELb0EEENS1_21CollectiveEpilogueFwdINS6_IJSA_SC_SB_EEES9_SE_SG_Li256ELb1ELb1ELb1ELb0EEENS1_36VarlenDynamicPersistentTileSchedulerILi128ELi96ELi256ELi128ELb1ELb1ELb1ELb1ELb0ELb1EEEEEEEEEvNT_6ParamsE,"",@"SHT_CUDA_INFO"
	.sectionflags	@""
	.align	4


	//----- nvinfo : EIATTR_CUDA_API_VERSION
	.align		4
        /*0000*/ 	.byte	0x04, 0x37
        /*0002*/ 	.short	(.L_219 - .L_218)
.L_218:
        /*0004*/ 	.word	0x00000082


	//----- nvinfo : EIATTR_KPARAM_INFO
	.align		4
.L_219:
        /*0008*/ 	.byte	0x04, 0x17
        /*000a*/ 	.short	(.L_221 - .L_220)
.L_220:
        /*000c*/ 	.word	0x00000000
        /*0010*/ 	.short	0x0000
        /*0012*/ 	.short	0x0070
        /*0014*/ 	.byte	0x00, 0xf0, 0x01, 0x2a


	//----- nvinfo : EIATTR_SPARSE_MMA_MASK
	.align		4
.L_221:
        /*0018*/ 	.byte	0x03, 0x50
        /*001a*/ 	.short	0x0000


	//----- nvinfo : EIATTR_MAXREG_COUNT
	.align		4
        /*001c*/ 	.byte	0x03, 0x1b
        /*001e*/ 	.short	0x00a8


	//----- nvinfo : EIATTR_NUM_BARRIERS
	.align		4
        /*0020*/ 	.byte	0x02, 0x4c
        /*0022*/ 	.byte	0x10
	.zero		1


	//----- nvinfo : EIATTR_EXTERNS
	.align		4
        /*0024*/ 	.byte	0x04, 0x0f
        /*0026*/ 	.short	(.L_223 - .L_222)


	//   ....[0]....
	.align		4
.L_222:
        /*0028*/ 	.word	index@(__assertfail)


	//----- nvinfo : EIATTR_ANNOTATIONS
	.align		4
.L_223:
        /*002c*/ 	.byte	0x04, 0x55
        /*002e*/ 	.short	(.L_225 - .L_224)


	//   ....[0]....
.L_224:
        /* <DEDUP_REMOVED lines=64> */


	//----- nvinfo : EIATTR_MERCURY_ISA_VERSION
	.align		4
.L_225:
        /*0420*/ 	.byte	0x03, 0x5f
        /*0422*/ 	.short	0x0101


	//----- nvinfo : EIATTR_UNUSED_LOAD_BYTE_OFFSET
	.align		4
        /*0424*/ 	.byte	0x04, 0x44
        /*0426*/ 	.short	(.L_227 - .L_226)


	//   ....[0]....
.L_226:
        /*0428*/ 	.word	0x00000a50
        /*042c*/ 	.word	0x0000fff0


	//   ....[1]....
        /*0430*/ 	.word	0x00021590
        /*0434*/ 	.word	0x0000fff0


	//----- nvinfo : EIATTR_INT_WARP_WIDE_INSTR_OFFSETS
	.align		4
.L_227:
        /*0438*/ 	.byte	0x04, 0x31
        /*043a*/ 	.short	(.L_229 - .L_228)


	//   ....[0]....
.L_228:
        /*043c*/ 	.word	0x00000130


	//   ....[1]....
        /*0440*/ 	.word	0x00000170


	//   ....[2]....
        /*0444*/ 	.word	0x000001e0


	//   ....[3]....
        /*0448*/ 	.word	0x00028c30


	//   ....[4]....
        /*044c*/ 	.word	0x00028cc0


	//   ....[5]....
        /*0450*/ 	.word	0x0002bab0


	//   ....[6]....
        /*0454*/ 	.word	0x0002bb40


	//----- nvinfo : EIATTR_COOP_GROUP_MASK_REGIDS
	.align		4
.L_229:
        /*0458*/ 	.byte	0x04, 0x29
        /*045a*/ 	.short	(.L_231 - .L_230)


	//   ....[0]....
.L_230:
        /*045c*/ 	.word	0xffffffff


	//   ....[1]....
        /*0460*/ 	.word	0xffffffff


	//   ....[2]....
        /*0464*/ 	.word	0xffffffff


	//   ....[3]....
        /*0468*/ 	.word	0xffffffff


	//   ....[4]....
        /*046c*/ 	.word	0xffffffff


	//   ....[5]....
        /*0470*/ 	.word	0xffffffff


	//   ....[6]....
        /*0474*/ 	.word	0xffffffff


	//   ....[7]....
        /*0478*/ 	.word	0xffffffff


	//   ....[8]....
        /*047c*/ 	.word	0xffffffff


	//   ....[9]....
        /*0480*/ 	.word	0xffffffff


	//   ....[10]....
        /*0484*/ 	.word	0xffffffff


	//   ....[11]....
        /*0488*/ 	.word	0xffffffff


	//   ....[12]....
        /*048c*/ 	.word	0xffffffff


	//   ....[13]....
        /*0490*/ 	.word	0xffffffff


	//   ....[14]....
        /*0494*/ 	.word	0xffffffff


	//   ....[15]....
        /*0498*/ 	.word	0xffffffff


	//   ....[16]....
        /*049c*/ 	.word	0xffffffff


	//   ....[17]....
        /*04a0*/ 	.word	0xffffffff


	//   ....[18]....
        /*04a4*/ 	.word	0xffffffff


	//   ....[19]....
        /*04a8*/ 	.word	0xffffffff


	//   ....[20]....
        /*04ac*/ 	.word	0xffffffff


	//   ....[21]....
        /*04b0*/ 	.word	0xffffffff


	//   ....[22]....
        /*04b4*/ 	.word	0xffffffff


	//   ....[23]....
        /*04b8*/ 	.word	0xffffffff


	//   ....[24]....
        /*04bc*/ 	.word	0xffffffff


	//   ....[25]....
        /*04c0*/ 	.word	0xffffffff


	//   ....[26]....
        /*04c4*/ 	.word	0xffffffff


	//   ....[27]....
        /*04c8*/ 	.word	0xffffffff


	//   ....[28]....
        /*04cc*/ 	.word	0xffffffff


	//   ....[29]....
        /*04d0*/ 	.word	0xffffffff


	//   ....[30]....
        /*04d4*/ 	.word	0xffffffff


	//   ....[31]....
        /*04d8*/ 	.word	0xffffffff


	//   ....[32]....
        /*04dc*/ 	.word	0xffffffff


	//   ....[33]....
        /*04e0*/ 	.word	0xffffffff


	//   ....[34]....
        /*04e4*/ 	.word	0xffffffff


	//   ....[35]....
        /*04e8*/ 	.word	0xffffffff


	//   ....[36]....
        /*04ec*/ 	.word	0xffffffff


	//   ....[37]....
        /*04f0*/ 	.word	0xffffffff


	//   ....[38]....
        /*04f4*/ 	.word	0xffffffff


	//   ....[39]....
        /*04f8*/ 	.word	0xffffffff


	//   ....[40]....
        /*04fc*/ 	.word	0xffffffff


	//   ....[41]....
        /*0500*/ 	.word	0xffffffff


	//   ....[42]....
        /*0504*/ 	.word	0xffffffff


	//   ....[43]....
        /*0508*/ 	.word	0xffffffff


	//   ....[44]....
        /*050c*/ 	.word	0xffffffff


	//   ....[45]....
        /*0510*/ 	.word	0xffffffff


	//   ....[46]....
        /*0514*/ 	.word	0xffffffff


	//   ....[47]....
        /*0518*/ 	.word	0xffffffff


	//   ....[48]....
        /*051c*/ 	.word	0xffffffff


	//   ....[49]....
        /*0520*/ 	.word	0xffffffff


	//   ....[50]....
        /*0524*/ 	.word	0xffffffff


	//   ....[51]....
        /*0528*/ 	.word	0xffffffff


	//   ....[52]....
        /*052c*/ 	.word	0xffffffff


	//   ....[53]....
        /*0530*/ 	.word	0xffffffff


	//   ....[54]....
        /*0534*/ 	.word	0xffffffff


	//   ....[55]....
        /*0538*/ 	.word	0xffffffff


	//   ....[56]....
        /*053c*/ 	.word	0xffffffff


	//   ....[57]....
        /*0540*/ 	.word	0xffffffff


	//   ....[58]....
        /*0544*/ 	.word	0xffffffff


	//   ....[59]....
        /*0548*/ 	.word	0xffffffff


	//   ....[60]....
        /*054c*/ 	.word	0xffffffff


	//   ....[61]....
        /*0550*/ 	.word	0xffffffff


	//   ....[62]....
        /*0554*/ 	.word	0xffffffff


	//   ....[63]....
        /*0558*/ 	.word	0xffffffff


	//   ....[64]....
        /*055c*/ 	.word	0xffffffff


	//   ....[65]....
        /*0560*/ 	.word	0xffffffff


	//   ....[66]....
        /*0564*/ 	.word	0xffffffff


	//   ....[67]....
        /*0568*/ 	.word	0xffffffff


	//   ....[68]....
        /*056c*/ 	.word	0xffffffff


	//   ....[69]....
        /*0570*/ 	.word	0xffffffff


	//   ....[70]....
        /*0574*/ 	.word	0xffffffff


	//   ....[71]....
        /*0578*/ 	.word	0xffffffff


	//   ....[72]....
        /*057c*/ 	.word	0xffffffff


	//   ....[73]....
        /*0580*/ 	.word	0xffffffff


	//   ....[74]....
        /*0584*/ 	.word	0xffffffff


	//   ....[75]....
        /*0588*/ 	.word	0xffffffff


	//   ....[76]....
        /*058c*/ 	.word	0xffffffff


	//   ....[77]....
        /*0590*/ 	.word	0xffffffff


	//   ....[78]....
        /*0594*/ 	.word	0xffffffff


	//   ....[79]....
        /*0598*/ 	.word	0xffffffff


	//   ....[80]....
        /*059c*/ 	.word	0xffffffff


	//   ....[81]....
        /*05a0*/ 	.word	0xffffffff


	//   ....[82]....
        /*05a4*/ 	.word	0xffffffff


	//   ....[83]....
        /*05a8*/ 	.word	0xffffffff


	//   ....[84]....
        /*05ac*/ 	.word	0xffffffff


	//   ....[85]....
        /*05b0*/ 	.word	0xffffffff


	//   ....[86]....
        /*05b4*/ 	.word	0xffffffff


	//   ....[87]....
        /*05b8*/ 	.word	0xffffffff


	//   ....[88]....
        /*05bc*/ 	.word	0xffffffff


	//   ....[89]....
        /*05c0*/ 	.word	0xffffffff


	//   ....[90]....
        /*05c4*/ 	.word	0xffffffff


	//   ....[91]....
        /*05c8*/ 	.word	0xffffffff


	//   ....[92]....
        /*05cc*/ 	.word	0xffffffff


	//   ....[93]....
        /*05d0*/ 	.word	0xffffffff


	//   ....[94]....
        /*05d4*/ 	.word	0xffffffff


	//   ....[95]....
        /*05d8*/ 	.word	0xffffffff


	//   ....[96]....
        /*05dc*/ 	.word	0xffffffff


	//   ....[97]....
        /*05e0*/ 	.word	0xffffffff


	//   ....[98]....
        /*05e4*/ 	.word	0xffffffff


	//   ....[99]....
        /*05e8*/ 	.word	0xffffffff


	//   ....[100]....
        /*05ec*/ 	.word	0xffffffff


	//   ....[101]....
        /*05f0*/ 	.word	0xffffffff


	//   ....[102]....
        /*05f4*/ 	.word	0xffffffff


	//   ....[103]....
        /*05f8*/ 	.word	0xffffffff


	//   ....[104]....
        /*05fc*/ 	.word	0xffffffff


	//   ....[105]....
        /*0600*/ 	.word	0xffffffff


	//   ....[106]....
        /*0604*/ 	.word	0xffffffff


	//   ....[107]....
        /*0608*/ 	.word	0xffffffff


	//   ....[108]....
        /*060c*/ 	.word	0xffffffff


	//   ....[109]....
        /*0610*/ 	.word	0xffffffff


	//   ....[110]....
        /*0614*/ 	.word	0xffffffff


	//   ....[111]....
        /*0618*/ 	.word	0xffffffff


	//   ....[112]....
        /*061c*/ 	.word	0xffffffff


	//   ....[113]....
        /*0620*/ 	.word	0xffffffff


	//   ....[114]....
        /*0624*/ 	.word	0xffffffff


	//   ....[115]....
        /*0628*/ 	.word	0xffffffff


	//   ....[116]....
        /*062c*/ 	.word	0xffffffff


	//   ....[117]....
        /*0630*/ 	.word	0xffffffff


	//   ....[118]....
        /*0634*/ 	.word	0xffffffff


	//   ....[119]....
        /*0638*/ 	.word	0xffffffff


	//   ....[120]....
        /*063c*/ 	.word	0xffffffff


	//   ....[121]....
        /*0640*/ 	.word	0xffffffff


	//   ....[122]....
        /*0644*/ 	.word	0xffffffff


	//   ....[123]....
        /*0648*/ 	.word	0xffffffff


	//   ....[124]....
        /*064c*/ 	.word	0xffffffff


	//   ....[125]....
        /*0650*/ 	.word	0xffffffff


	//   ....[126]....
        /*0654*/ 	.word	0xffffffff


	//   ....[127]....
        /*0658*/ 	.word	0xffffffff


	//   ....[128]....
        /*065c*/ 	.word	0xffffffff


	//   ....[129]....
        /*0660*/ 	.word	0xffffffff


	//   ....[130]....
        /*0664*/ 	.word	0xffffffff


	//   ....[131]....
        /*0668*/ 	.word	0xffffffff


	//   ....[132]....
        /*066c*/ 	.word	0xffffffff


	//   ....[133]....
        /*0670*/ 	.word	0xffffffff


	//   ....[134]....
        /*0674*/ 	.word	0xffffffff


	//   ....[135]....
        /*0678*/ 	.word	0xffffffff


	//   ....[136]....
        /*067c*/ 	.word	0xffffffff


	//   ....[137]....
        /*0680*/ 	.word	0xffffffff


	//   ....[138]....
        /*0684*/ 	.word	0xffffffff


	//   ....[139]....
        /*0688*/ 	.word	0xffffffff


	//   ....[140]....
        /*068c*/ 	.word	0xffffffff


	//   ....[141]....
        /*0690*/ 	.word	0xffffffff


	//   ....[142]....
        /*0694*/ 	.word	0xffffffff


	//   ....[143]....
        /*0698*/ 	.word	0xffffffff


	//   ....[144]....
        /*069c*/ 	.word	0xffffffff


	//   ....[145]....
        /*06a0*/ 	.word	0xffffffff


	//   ....[146]....
        /*06a4*/ 	.word	0xffffffff


	//   ....[147]....
        /*06a8*/ 	.word	0xffffffff


	//   ....[148]....
        /*06ac*/ 	.word	0xffffffff


	//   ....[149]....
        /*06b0*/ 	.word	0xffffffff


	//   ....[150]....
        /*06b4*/ 	.word	0xffffffff


	//   ....[151]....
        /*06b8*/ 	.word	0xffffffff


	//   ....[152]....
        /*06bc*/ 	.word	0xffffffff


	//   ....[153]....
        /*06c0*/ 	.word	0xffffffff


	//   ....[154]....
        /*06c4*/ 	.word	0xffffffff


	//   ....[155]....
        /*06c8*/ 	.word	0xffffffff


	//   ....[156]....
        /*06cc*/ 	.word	0xffffffff


	//   ....[157]....
        /*06d0*/ 	.word	0xffffffff


	//   ....[158]....
        /*06d4*/ 	.word	0xffffffff


	//   ....[159]....
        /*06d8*/ 	.word	0xffffffff


	//   ....[160]....
        /*06dc*/ 	.word	0xffffffff


	//   ....[161]....
        /*06e0*/ 	.word	0xffffffff


	//   ....[162]....
        /*06e4*/ 	.word	0xffffffff


	//   ....[163]....
        /*06e8*/ 	.word	0xffffffff


	//   ....[164]....
        /*06ec*/ 	.word	0xffffffff


	//   ....[165]....
        /*06f0*/ 	.word	0xffffffff


	//   ....[166]....
        /*06f4*/ 	.word	0xffffffff


	//   ....[167]....
        /*06f8*/ 	.word	0xffffffff


	//   ....[168]....
        /*06fc*/ 	.word	0xffffffff


	//   ....[169]....
        /*0700*/ 	.word	0xffffffff


	//   ....[170]....
        /*0704*/ 	.word	0xffffffff


	//   ....[171]....
        /*0708*/ 	.word	0xffffffff


	//   ....[172]....
        /*070c*/ 	.word	0xffffffff


	//   ....[173]....
        /*0710*/ 	.word	0xffffffff


	//   ....[174]....
        /*0714*/ 	.word	0xffffffff


	//   ....[175]....
        /*0718*/ 	.word	0xffffffff


	//   ....[176]....
        /*071c*/ 	.word	0xffffffff


	//   ....[177]....
        /*0720*/ 	.word	0xffffffff


	//   ....[178]....
        /*0724*/ 	.word	0xffffffff


	//   ....[179]....
        /*0728*/ 	.word	0xffffffff


	//   ....[180]....
        /*072c*/ 	.word	0xffffffff


	//   ....[181]....
        /*0730*/ 	.word	0xffffffff


	//   ....[182]....
        /*0734*/ 	.word	0xffffffff


	//   ....[183]....
        /*0738*/ 	.word	0xffffffff


	//   ....[184]....
        /*073c*/ 	.word	0xffffffff


	//   ....[185]....
        /*0740*/ 	.word	0xffffffff


	//   ....[186]....
        /*0744*/ 	.word	0xffffffff


	//   ....[187]....
        /*0748*/ 	.word	0xffffffff


	//   ....[188]....
        /*074c*/ 	.word	0xffffffff


	//   ....[189]....
        /*0750*/ 	.word	0xffffffff


	//   ....[190]....
        /*0754*/ 	.word	0xffffffff


	//   ....[191]....
        /*0758*/ 	.word	0x0500000f


	//   ....[192]....
        /*075c*/ 	.word	0x0500000f


	//   ....[193]....
        /*0760*/ 	.word	0x0500000f


	//   ....[194]....
        /*0764*/ 	.word	0x0500000f


	//   ....[195]....
        /*0768*/ 	.word	0x0500000f


	//   ....[196]....
        /*076c*/ 	.word	0x0500000f


	//   ....[197]....
        /*0770*/ 	.word	0x0500000f


	//   ....[198]....
        /*0774*/ 	.word	0x0500000f


	//   ....[199]....
        /*0778*/ 	.word	0x0500000f


	//   ....[200]....
        /*077c*/ 	.word	0x0500000f


	//   ....[201]....
        /*0780*/ 	.word	0x0500000f


	//   ....[202]....
        /*0784*/ 	.word	0x0500000f


	//   ....[203]....
        /*0788*/ 	.word	0x0500000f


	//   ....[204]....
        /*078c*/ 	.word	0x0500000f


	//   ....[205]....
        /*0790*/ 	.word	0x0500000f


	//   ....[206]....
        /*0794*/ 	.word	0x0500000f


	//   ....[207]....
        /*0798*/ 	.word	0x0500000f


	//   ....[208]....
        /*079c*/ 	.word	0x0500000f


	//   ....[209]....
        /*07a0*/ 	.word	0x0500000f


	//   ....[210]....
        /*07a4*/ 	.word	0x0500000f


	//   ....[211]....
        /*07a8*/ 	.word	0x0500000f


	//   ....[212]....
        /*07ac*/ 	.word	0x0500000f


	//   ....[213]....
        /*07b0*/ 	.word	0x0500000f


	//   ....[214]....
        /*07b4*/ 	.word	0x0500000f


	//   ....[215]....
        /*07b8*/ 	.word	0x0500000f


	//   ....[216]....
        /*07bc*/ 	.word	0x0500000f


	//   ....[217]....
        /*07c0*/ 	.word	0x0500000f


	//   ....[218]....
        /*07c4*/ 	.word	0x0500000f


	//   ....[219]....
        /*07c8*/ 	.word	0x0500000f


	//   ....[220]....
        /*07cc*/ 	.word	0x0500000f


	//   ....[221]....
        /*07d0*/ 	.word	0x0500000f


	//   ....[222]....
        /*07d4*/ 	.word	0x0500000f


	//   ....[223]....
        /*07d8*/ 	.word	0x0500000f


	//   ....[224]....
        /*07dc*/ 	.word	0x0500000f


	//   ....[225]....
        /*07e0*/ 	.word	0x0500000f


	//   ....[226]....
        /*07e4*/ 	.word	0x0500000f


	//   ....[227]....
        /*07e8*/ 	.word	0x0500000f


	//   ....[228]....
        /*07ec*/ 	.word	0x0500000f


	//   ....[229]....
        /*07f0*/ 	.word	0x0500000f


	//   ....[230]....
        /*07f4*/ 	.word	0x0500000f


	//   ....[231]....
        /*07f8*/ 	.word	0x0500000f


	//   ....[232]....
        /*07fc*/ 	.word	0x0500000f


	//   ....[233]....
        /*0800*/ 	.word	0x0500000f


	//   ....[234]....
        /*0804*/ 	.word	0x0500000f


	//   ....[235]....
        /*0808*/ 	.word	0x0500000f


	//   ....[236]....
        /*080c*/ 	.word	0x0500000f


	//   ....[237]....
        /*0810*/ 	.word	0x0500000f


	//   ....[238]....
        /*0814*/ 	.word	0x0500000f


	//   ....[239]....
        /*0818*/ 	.word	0x0500000f


	//   ....[240]....
        /*081c*/ 	.word	0x0500000f


	//   ....[241]....
        /*0820*/ 	.word	0x0500000f


	//   ....[242]....
        /*0824*/ 	.word	0x0500000f


	//   ....[243]....
        /*0828*/ 	.word	0x0500000f


	//   ....[244]....
        /*082c*/ 	.word	0x0500000f


	//   ....[245]....
        /*0830*/ 	.word	0x0500000f


	//   ....[246]....
        /*0834*/ 	.word	0x0500000f


	//   ....[247]....
        /*0838*/ 	.word	0x0500000f


	//   ....[248]....
        /*083c*/ 	.word	0x0500000f


	//   ....[249]....
        /*0840*/ 	.word	0x0500000f


	//   ....[250]....
        /*0844*/ 	.word	0x0500000f


	//   ....[251]....
        /*0848*/ 	.word	0x0500000f


	//   ....[252]....
        /*084c*/ 	.word	0x0500000f


	//   ....[253]....
        /*0850*/ 	.word	0x0500000f


	//   ....[254]....
        /*0854*/ 	.word	0x0500000f


	//   ....[255]....
        /*0858*/ 	.word	0x0500000f


	//   ....[0]....
        /*085c*/ 	.word	0x0500000f


	//   ....[1]....
        /*0860*/ 	.word	0x0500000f


	//   ....[2]....
        /*0864*/ 	.word	0x0500000f


	//   ....[3]....
        /*0868*/ 	.word	0x0500000f


	//   ....[4]....
        /*086c*/ 	.word	0x0500000f


	//   ....[5]....
        /*0870*/ 	.word	0x0500000f


	//   ....[6]....
        /*0874*/ 	.word	0x0500000f


	//   ....[7]....
        /*0878*/ 	.word	0x0500000f


	//   ....[8]....
        /*087c*/ 	.word	0x0500000f


	//   ....[9]....
        /*0880*/ 	.word	0x0500000f


	//   ....[10]....
        /*0884*/ 	.word	0x0500000f


	//   ....[11]....
        /*0888*/ 	.word	0x0500000f


	//   ....[12]....
        /*088c*/ 	.word	0x0500000f


	//   ....[13]....
        /*0890*/ 	.word	0x0500000f


	//   ....[14]....
        /*0894*/ 	.word	0x0500000f


	//   ....[15]....
        /*0898*/ 	.word	0x0500000f


	//   ....[16]....
        /*089c*/ 	.word	0x0500000f


	//   ....[17]....
        /*08a0*/ 	.word	0x0500000f


	//   ....[18]....
        /*08a4*/ 	.word	0x0500000f


	//   ....[19]....
        /*08a8*/ 	.word	0x0500000f


	//   ....[20]....
        /*08ac*/ 	.word	0x0500000f


	//   ....[21]....
        /*08b0*/ 	.word	0x0500000f


	//   ....[22]....
        /*08b4*/ 	.word	0x0500000f


	//   ....[23]....
        /*08b8*/ 	.word	0x0500000f


	//   ....[24]....
        /*08bc*/ 	.word	0x0500000f


	//   ....[25]....
        /*08c0*/ 	.word	0x0500000f


	//   ....[26]....
        /*08c4*/ 	.word	0x0500000f


	//   ....[27]....
        /*08c8*/ 	.word	0x0500000f


	//   ....[28]....
        /*08cc*/ 	.word	0x0500000f


	//   ....[29]....
        /*08d0*/ 	.word	0x0500000f


	//   ....[30]....
        /*08d4*/ 	.word	0x0500000f


	//   ....[31]....
        /*08d8*/ 	.word	0x0500000f


	//   ....[32]....
        /*08dc*/ 	.word	0x0500000f


	//   ....[33]....
        /*08e0*/ 	.word	0x0500000f


	//   ....[34]....
        /*08e4*/ 	.word	0x0500000f


	//   ....[35]....
        /*08e8*/ 	.word	0x0500000f


	//   ....[36]....
        /*08ec*/ 	.word	0x0500000f


	//   ....[37]....
        /*08f0*/ 	.word	0x0500000f


	//   ....[38]....
        /*08f4*/ 	.word	0x0500000f


	//   ....[39]....
        /*08f8*/ 	.word	0x0500000f


	//   ....[40]....
        /*08fc*/ 	.word	0x0500000f


	//   ....[41]....
        /*0900*/ 	.word	0x0500000f


	//   ....[42]....
        /*0904*/ 	.word	0x0500000f


	//   ....[43]....
        /*0908*/ 	.word	0x0500000f


	//   ....[44]....
        /*090c*/ 	.word	0x0500000f


	//   ....[45]....
        /*0910*/ 	.word	0x0500000f


	//   ....[46]....
        /*0914*/ 	.word	0x0500000f


	//   ....[47]....
        /*0918*/ 	.word	0x0500000f


	//----- nvinfo : EIATTR_COOP_GROUP_INSTR_OFFSETS
	.align		4
.L_231:
        /*091c*/ 	.byte	0x04, 0x28
        /*091e*/ 	.short	(.L_233 - .L_232)


	//   ....[0]....
.L_232:
        /*0920*/ 	.word	0x00000060


	//   ....[1]....
        /*0924*/ 	.word	0x00000140


	//   ....[2]....
        /*0928*/ 	.word	0x00000190


	//   ....[3]....
        /*092c*/ 	.word	0x000003c0


	//   ....[4]....
        /*0930*/ 	.word	0x00000520


	//   ....[5]....
        /*0934*/ 	.word	0x00000640


	//   ....[6]....
        /*0938*/ 	.word	0x000007a0


	//   ....[7]....
        /*093c*/ 	.word	0x00003e40


	//   ....[8]....
        /*0940*/ 	.word	0x00003e50


	//   ....[9]....
        /*0944*/ 	.word	0x000054f0


	//   ....[10]....
        /*0948*/ 	.word	0x00005500


	//   ....[11]....
        /*094c*/ 	.word	0x000076c0


	//   ....[12]....
        /*0950*/ 	.word	0x000076d0


	//   ....[13]....
        /*0954*/ 	.word	0x00008f20


	//   ....[14]....
        /*0958*/ 	.word	0x00008f30


	//   ....[15]....
        /*095c*/ 	.word	0x0000a970


	//   ....[16]....
        /*0960*/ 	.word	0x0000a980


	//   ....[17]....
        /*0964*/ 	.word	0x0000ac10


	//   ....[18]....
        /*0968*/ 	.word	0x0000ac20


	//   ....[19]....
        /*096c*/ 	.word	0x0000b110


	//   ....[20]....
        /*0970*/ 	.word	0x0000b130


	//   ....[21]....
        /*0974*/ 	.word	0x0000b380


	//   ....[22]....
        /*0978*/ 	.word	0x0000b3a0


	//   ....[23]....
        /*097c*/ 	.word	0x0000c1e0


	//   ....[24]....
        /*0980*/ 	.word	0x0000c900


	//   ....[25]....
        /*0984*/ 	.word	0x0000c910


	//   ....[26]....
        /*0988*/ 	.word	0x0000c920


	//   ....[27]....
        /*098c*/ 	.word	0x0000c930


	//   ....[28]....
        /*0990*/ 	.word	0x0000d1f0


	//   ....[29]....
        /*0994*/ 	.word	0x0000d200


	//   ....[30]....
        /*0998*/ 	.word	0x0000d210


	//   ....[31]....
        /*099c*/ 	.word	0x0000d220


	//   ....[32]....
        /*09a0*/ 	.word	0x00010420


	//   ....[33]....
        /*09a4*/ 	.word	0x00010430


	//   ....[34]....
        /*09a8*/ 	.word	0x00010440


	//   ....[35]....
        /*09ac*/ 	.word	0x00010450


	//   ....[36]....
        /*09b0*/ 	.word	0x00010af0


	//   ....[37]....
        /*09b4*/ 	.word	0x00010b00


	//   ....[38]....
        /*09b8*/ 	.word	0x00010b10


	//   ....[39]....
        /*09bc*/ 	.word	0x00010b20


	//   ....[40]....
        /*09c0*/ 	.word	0x00014920


	//   ....[41]....
        /*09c4*/ 	.word	0x00014b60


	//   ....[42]....
        /*09c8*/ 	.word	0x00015870


	//   ....[43]....
        /*09cc*/ 	.word	0x00015980


	//   ....[44]....
        /*09d0*/ 	.word	0x00015ee0


	//   ....[45]....
        /*09d4*/ 	.word	0x00015f70


	//   ....[46]....
        /*09d8*/ 	.word	0x000182a0


	//   ....[47]....
        /*09dc*/ 	.word	0x00018480


	//   ....[48]....
        /*09e0*/ 	.word	0x000193d0


	//   ....[49]....
        /*09e4*/ 	.word	0x00019500


	//   ....[50]....
        /*09e8*/ 	.word	0x00019af0


	//   ....[51]....
        /*09ec*/ 	.word	0x00019b50


	//   ....[52]....
        /*09f0*/ 	.word	0x0001bda0


	//   ....[53]....
        /*09f4*/ 	.word	0x0001bdd0


	//   ....[54]....
        /*09f8*/ 	.word	0x0001bf70


	//   ....[55]....
        /*09fc*/ 	.word	0x0001bfa0


	//   ....[56]....
        /*0a00*/ 	.word	0x0001e0d0


	//   ....[57]....
        /*0a04*/ 	.word	0x0001e280


	//   ....[58]....
        /*0a08*/ 	.word	0x0001f1a0


	//   ....[59]....
        /*0a0c*/ 	.word	0x0001f2c0


	//   ....[60]....
        /*0a10*/ 	.word	0x0001f930


	//   ....[61]....
        /*0a14*/ 	.word	0x0001f990


	//   ....[62]....
        /*0a18*/ 	.word	0x00020a60


	//   ....[63]....
        /*0a1c*/ 	.word	0x00020c80


	//   ....[64]....
        /*0a20*/ 	.word	0x00020cf0


	//   ....[65]....
        /*0a24*/ 	.word	0x00020d00


	//   ....[66]....
        /*0a28*/ 	.word	0x00022360


	//   ....[67]....
        /*0a2c*/ 	.word	0x00022370


	//   ....[68]....
        /*0a30*/ 	.word	0x00022380


	//   ....[69]....
        /*0a34*/ 	.word	0x00022390


	//   ....[70]....
        /*0a38*/ 	.word	0x00022c80


	//   ....[71]....
        /*0a3c*/ 	.word	0x00022ca0


	//   ....[72]....
        /*0a40*/ 	.word	0x00022de0


	//   ....[73]....
        /*0a44*/ 	.word	0x00022e00


	//   ....[74]....
        /*0a48*/ 	.word	0x00022f00


	//   ....[75]....
        /*0a4c*/ 	.word	0x00022f20


	//   ....[76]....
        /*0a50*/ 	.word	0x00023030


	//   ....[77]....
        /*0a54*/ 	.word	0x00023050


	//   ....[78]....
        /*0a58*/ 	.word	0x000234b0


	//   ....[79]....
        /*0a5c*/ 	.word	0x000234f0


	//   ....[80]....
        /*0a60*/ 	.word	0x00023ea0


	//   ....[81]....
        /*0a64*/ 	.word	0x00023eb0


	//   ....[82]....
        /*0a68*/ 	.word	0x00024e50


	//   ....[83]....
        /*0a6c*/ 	.word	0x00024e70


	//   ....[84]....
        /*0a70*/ 	.word	0x00024f70


	//   ....[85]....
        /*0a74*/ 	.word	0x00024f90


	//   ....[86]....
        /*0a78*/ 	.word	0x00025090


	//   ....[87]....
        /*0a7c*/ 	.word	0x000250b0


	//   ....[88]....
        /*0a80*/ 	.word	0x000251c0


	//   ....[89]....
        /*0a84*/ 	.word	0x000251e0


	//   ....[90]....
        /*0a88*/ 	.word	0x00025370


	//   ....[91]....
        /*0a8c*/ 	.word	0x00025560


	//   ....[92]....
        /*0a90*/ 	.word	0x00025590


	//   ....[93]....
        /*0a94*/ 	.word	0x000255c0


	//   ....[94]....
        /*0a98*/ 	.word	0x000255f0


	//   ....[95]....
        /*0a9c*/ 	.word	0x00025620


	//   ....[96]....
        /*0aa0*/ 	.word	0x00025650


	//   ....[97]....
        /*0aa4*/ 	.word	0x000257e0


	//   ....[98]....
        /*0aa8*/ 	.word	0x00025810


	//   ....[99]....
        /*0aac*/ 	.word	0x00025840


	//   ....[100]....
        /*0ab0*/ 	.word	0x00025870


	//   ....[101]....
        /*0ab4*/ 	.word	0x000258a0


	//   ....[102]....
        /*0ab8*/ 	.word	0x000258d0


	//   ....[103]....
        /*0abc*/ 	.word	0x00025960


	//   ....[104]....
        /*0ac0*/ 	.word	0x00025990


	//   ....[105]....
        /*0ac4*/ 	.word	0x000259a0


	//   ....[106]....
        /*0ac8*/ 	.word	0x000259e0


	//   ....[107]....
        /*0acc*/ 	.word	0x00027170


	//   ....[108]....
        /*0ad0*/ 	.word	0x000297c0


	//   ....[109]....
        /*0ad4*/ 	.word	0x000297e0


	//   ....[110]....
        /*0ad8*/ 	.word	0x00029890


	//   ....[111]....
        /*0adc*/ 	.word	0x000298b0


	//   ....[112]....
        /*0ae0*/ 	.word	0x00029950


	//   ....[113]....
        /*0ae4*/ 	.word	0x00029970


	//   ....[114]....
        /*0ae8*/ 	.word	0x00029a10


	//   ....[115]....
        /*0aec*/ 	.word	0x00029a30


	//   ....[116]....
        /*0af0*/ 	.word	0x00029ad0


	//   ....[117]....
        /*0af4*/ 	.word	0x00029af0


	//   ....[118]....
        /*0af8*/ 	.word	0x00029b00


	//   ....[119]....
        /*0afc*/ 	.word	0x00029b90


	//   ....[120]....
        /*0b00*/ 	.word	0x0002a2c0


	//   ....[121]....
        /*0b04*/ 	.word	0x0002a2f0


	//   ....[122]....
        /*0b08*/ 	.word	0x0002a350


	//   ....[123]....
        /*0b0c*/ 	.word	0x0002a3b0


	//   ....[124]....
        /*0b10*/ 	.word	0x0002a400


	//   ....[125]....
        /*0b14*/ 	.word	0x0002a460


	//   ....[126]....
        /*0b18*/ 	.word	0x0002a4b0


	//   ....[127]....
        /*0b1c*/ 	.word	0x0002a510


	//   ....[128]....
        /*0b20*/ 	.word	0x0002a560


	//   ....[129]....
        /*0b24*/ 	.word	0x0002a5c0


	//   ....[130]....
        /*0b28*/ 	.word	0x0002a610


	//   ....[131]....
        /*0b2c*/ 	.word	0x0002a670


	//   ....[132]....
        /*0b30*/ 	.word	0x0002a6c0


	//   ....[133]....
        /*0b34*/ 	.word	0x0002a710


	//   ....[134]....
        /*0b38*/ 	.word	0x0002a730


	//   ....[135]....
        /*0b3c*/ 	.word	0x0002a770


	//   ....[136]....
        /*0b40*/ 	.word	0x0002af10


	//   ....[137]....
        /*0b44*/ 	.word	0x0002af50


	//   ....[138]....
        /*0b48*/ 	.word	0x0002af60


	//   ....[139]....
        /*0b4c*/ 	.word	0x0002afc0


	//   ....[140]....
        /*0b50*/ 	.word	0x0002afd0


	//   ....[141]....
        /*0b54*/ 	.word	0x0002b030


	//   ....[142]....
        /*0b58*/ 	.word	0x0002b060


	//   ....[143]....
        /*0b5c*/ 	.word	0x0002b0a0


	//   ....[144]....
        /*0b60*/ 	.word	0x0002b0d0


	//   ....[145]....
        /*0b64*/ 	.word	0x0002b110


	//   ....[146]....
        /*0b68*/ 	.word	0x0002b140


	//   ....[147]....
        /*0b6c*/ 	.word	0x0002b180


	//   ....[148]....
        /*0b70*/ 	.word	0x0002b400


	//   ....[149]....
        /*0b74*/ 	.word	0x0002b420


	//   ....[150]....
        /*0b78*/ 	.word	0x0002b430


	//   ....[151]....
        /*0b7c*/ 	.word	0x0002b4c0


	//   ....[152]....
        /*0b80*/ 	.word	0x0002b4d0


	//   ....[153]....
        /*0b84*/ 	.word	0x0002b560


	//   ....[154]....
        /*0b88*/ 	.word	0x0002b570


	//   ....[155]....
        /*0b8c*/ 	.word	0x0002b600


	//   ....[156]....
        /*0b90*/ 	.word	0x0002b610


	//   ....[157]....
        /*0b94*/ 	.word	0x0002b6a0


	//   ....[158]....
        /*0b98*/ 	.word	0x0002b6b0


	//   ....[159]....
        /*0b9c*/ 	.word	0x0002b6c0


	//   ....[160]....
        /*0ba0*/ 	.word	0x0002bc90


	//   ....[161]....
        /*0ba4*/ 	.word	0x0002bcd0


	//   ....[162]....
        /*0ba8*/ 	.word	0x0002bd10


	//   ....[163]....
        /*0bac*/ 	.word	0x0002bd40


	//   ....[164]....
        /*0bb0*/ 	.word	0x0002bdd0


	//   ....[165]....
        /*0bb4*/ 	.word	0x0002be00


	//   ....[166]....
        /*0bb8*/ 	.word	0x0002be70


	//   ....[167]....
        /*0bbc*/ 	.word	0x0002bea0


	//   ....[168]....
        /*0bc0*/ 	.word	0x0002bf10


	//   ....[169]....
        /*0bc4*/ 	.word	0x0002bf40


	//   ....[170]....
        /*0bc8*/ 	.word	0x0002bf70


	//   ....[171]....
        /*0bcc*/ 	.word	0x0002bfc0


	//   ....[172]....
        /*0bd0*/ 	.word	0x0002c3e0


	//   ....[173]....
        /*0bd4*/ 	.word	0x0002c410


	//   ....[174]....
        /*0bd8*/ 	.word	0x0002c470


	//   ....[175]....
        /*0bdc*/ 	.word	0x0002c4a0


	//   ....[176]....
        /*0be0*/ 	.word	0x0002c4d0


	//   ....[177]....
        /*0be4*/ 	.word	0x0002c500


	//   ....[178]....
        /*0be8*/ 	.word	0x0002c530


	//   ....[179]....
        /*0bec*/ 	.word	0x0002c560


	//   ....[180]....
        /*0bf0*/ 	.word	0x0002c700


	//   ....[181]....
        /*0bf4*/ 	.word	0x0002c730


	//   ....[182]....
        /*0bf8*/ 	.word	0x0002c760


	//   ....[183]....
        /*0bfc*/ 	.word	0x0002c790


	//   ....[184]....
        /*0c00*/ 	.word	0x0002c7c0


	//   ....[185]....
        /*0c04*/ 	.word	0x0002c7f0


	//   ....[186]....
        /*0c08*/ 	.word	0x0002c8b0


	//   ....[187]....
        /*0c0c*/ 	.word	0x0002c8d0


	//   ....[188]....
        /*0c10*/ 	.word	0x0002c8f0


	//   ....[189]....
        /*0c14*/ 	.word	0x0002c950


	//   ....[190]....
        /*0c18*/ 	.word	0x0002d370


	//   ....[191]....
        /*0c1c*/ 	.word	0x0002d6b0


	//   ....[192]....
        /*0c20*/ 	.word	0x0002d740


	//   ....[193]....
        /*0c24*/ 	.word	0x0002d7e0


	//   ....[194]....
        /*0c28*/ 	.word	0x0002d870


	//   ....[195]....
        /*0c2c*/ 	.word	0x0002d960


	//   ....[196]....
        /*0c30*/ 	.word	0x0002d9f0


	//   ....[197]....
        /*0c34*/ 	.word	0x0002da90


	//   ....[198]....
        /*0c38*/ 	.word	0x0002db20


	//   ....[199]....
        /*0c3c*/ 	.word	0x0002dc10


	//   ....[200]....
        /*0c40*/ 	.word	0x0002dca0


	//   ....[201]....
        /*0c44*/ 	.word	0x0002dd40


	//   ....[202]....
        /*0c48*/ 	.word	0x0002ddd0


	//   ....[203]....
        /*0c4c*/ 	.word	0x0002dec0


	//   ....[204]....
        /*0c50*/ 	.word	0x0002df50


	//   ....[205]....
        /*0c54*/ 	.word	0x0002dfa0


	//   ....[206]....
        /*0c58*/ 	.word	0x0002dff0


	//   ....[207]....
        /*0c5c*/ 	.word	0x0002e090


	//   ....[208]....
        /*0c60*/ 	.word	0x0002e120


	//   ....[209]....
        /*0c64*/ 	.word	0x0002e170


	//   ....[210]....
        /*0c68*/ 	.word	0x0002e1c0


	//   ....[211]....
        /*0c6c*/ 	.word	0x0002e2b0


	//   ....[212]....
        /*0c70*/ 	.word	0x0002e340


	//   ....[213]....
        /*0c74*/ 	.word	0x0002e390


	//   ....[214]....
        /*0c78*/ 	.word	0x0002e3e0


	//   ....[215]....
        /*0c7c*/ 	.word	0x0002e480


	//   ....[216]....
        /*0c80*/ 	.word	0x0002e510


	//   ....[217]....
        /*0c84*/ 	.word	0x0002e560


	//   ....[218]....
        /*0c88*/ 	.word	0x0002e5b0


	//   ....[219]....
        /*0c8c*/ 	.word	0x0002e950


	//   ....[220]....
        /*0c90*/ 	.word	0x0002ec30


	//   ....[221]....
        /*0c94*/ 	.word	0x0002ed20


	//   ....[222]....
        /*0c98*/ 	.word	0x0002edc0


	//   ....[223]....
        /*0c9c*/ 	.word	0x0002ee20


	//   ....[224]....
        /*0ca0*/ 	.word	0x0002ef30


	//   ....[225]....
        /*0ca4*/ 	.word	0x0002efa0


	//   ....[226]....
        /*0ca8*/ 	.word	0x0002f0b0


	//   ....[227]....
        /*0cac*/ 	.word	0x0002f120


	//   ....[228]....
        /*0cb0*/ 	.word	0x0002f230


	//   ....[229]....
        /*0cb4*/ 	.word	0x0002f2a0


	//   ....[230]....
        /*0cb8*/ 	.word	0x0002f3b0


	//   ....[231]....
        /*0cbc*/ 	.word	0x0002f420


	//   ....[232]....
        /*0cc0*/ 	.word	0x0002f4c0


	//   ....[233]....
        /*0cc4*/ 	.word	0x0002f5d0


	//   ....[234]....
        /*0cc8*/ 	.word	0x0002f640


	//   ....[235]....
        /*0ccc*/ 	.word	0x0002f6c0


	//   ....[236]....
        /*0cd0*/ 	.word	0x0002f790


	//   ....[237]....
        /*0cd4*/ 	.word	0x0002f810


	//   ....[238]....
        /*0cd8*/ 	.word	0x0002f8f0


	//   ....[239]....
        /*0cdc*/ 	.word	0x0002f970


	//   ....[240]....
        /*0ce0*/ 	.word	0x0002fa50


	//   ....[241]....
        /*0ce4*/ 	.word	0x0002fad0


	//   ....[242]....
        /*0ce8*/ 	.word	0x0002fbb0


	//   ....[243]....
        /*0cec*/ 	.word	0x0002fc30


	//   ....[244]....
        /*0cf0*/ 	.word	0x0002fd10


	//   ....[245]....
        /*0cf4*/ 	.word	0x0002fd90


	//   ....[246]....
        /*0cf8*/ 	.word	0x0002fe60


	//   ....[247]....
        /*0cfc*/ 	.word	0x0002fee0


	//   ....[248]....
        /*0d00*/ 	.word	0x0002ffa0


	//   ....[249]....
        /*0d04*/ 	.word	0x000300d0


	//   ....[250]....
        /*0d08*/ 	.word	0x000301a0


	//   ....[251]....
        /*0d0c*/ 	.word	0x00030210


	//   ....[252]....
        /*0d10*/ 	.word	0x000302e0


	//   ....[253]....
        /*0d14*/ 	.word	0x00030340


	//   ....[254]....
        /*0d18*/ 	.word	0x00030410


	//   ....[255]....
        /*0d1c*/ 	.word	0x00030470


	//   ....[0]....
        /*0d20*/ 	.word	0x00030540


	//   ....[1]....
        /*0d24*/ 	.word	0x000305a0


	//   ....[2]....
        /*0d28*/ 	.word	0x00030670


	//   ....[3]....
        /*0d2c*/ 	.word	0x000306d0


	//   ....[4]....
        /*0d30*/ 	.word	0x000307b0


	//   ....[5]....
        /*0d34*/ 	.word	0x000308a0


	//   ....[6]....
        /*0d38*/ 	.word	0x00030940


	//   ....[7]....
        /*0d3c*/ 	.word	0x000309a0


	//   ....[8]....
        /*0d40*/ 	.word	0x00030aa0


	//   ....[9]....
        /*0d44*/ 	.word	0x00030b00


	//   ....[10]....
        /*0d48*/ 	.word	0x00030c00


	//   ....[11]....
        /*0d4c*/ 	.word	0x00030c60


	//   ....[12]....
        /*0d50*/ 	.word	0x00030d60


	//   ....[13]....
        /*0d54*/ 	.word	0x00030dc0


	//   ....[14]....
        /*0d58*/ 	.word	0x00030ec0


	//   ....[15]....
        /*0d5c*/ 	.word	0x00030f20


	//   ....[16]....
        /*0d60*/ 	.word	0x00030ff0


	//   ....[17]....
        /*0d64*/ 	.word	0x00031130


	//   ....[18]....
        /*0d68*/ 	.word	0x000311d0


	//   ....[19]....
        /*0d6c*/ 	.word	0x000312b0


	//   ....[20]....
        /*0d70*/ 	.word	0x00031380


	//   ....[21]....
        /*0d74*/ 	.word	0x000313e0


	//   ....[22]....
        /*0d78*/ 	.word	0x000314d0


	//   ....[23]....
        /*0d7c*/ 	.word	0x00031530


	//   ....[24]....
        /*0d80*/ 	.word	0x00031620


	//   ....[25]....
        /*0d84*/ 	.word	0x00031680


	//   ....[26]....
        /*0d88*/ 	.word	0x00031770


	//   ....[27]....
        /*0d8c*/ 	.word	0x000317d0


	//   ....[28]....
        /*0d90*/ 	.word	0x000318b0


	//   ....[29]....
        /*0d94*/ 	.word	0x00031940


	//   ....[30]....
        /*0d98*/ 	.word	0x000319e0


	//   ....[31]....
        /*0d9c*/ 	.word	0x00031b60


	//   ....[32]....
        /*0da0*/ 	.word	0x00031bd0


	//   ....[33]....
        /*0da4*/ 	.word	0x00031c40


	//   ....[34]....
        /*0da8*/ 	.word	0x00031cb0


	//   ....[35]....
        /*0dac*/ 	.word	0x00031d20


	//   ....[36]....
        /*0db0*/ 	.word	0x00031da0


	//   ....[37]....
        /*0db4*/ 	.word	0x00031e20


	//   ....[38]....
        /*0db8*/ 	.word	0x00031eb0


	//   ....[39]....
        /*0dbc*/ 	.word	0x00031f20


	//   ....[40]....
        /*0dc0*/ 	.word	0x00031f90


	//   ....[41]....
        /*0dc4*/ 	.word	0x00032000


	//   ....[42]....
        /*0dc8*/ 	.word	0x00032080


	//   ....[43]....
        /*0dcc*/ 	.word	0x000320f0


	//   ....[44]....
        /*0dd0*/ 	.word	0x00032180


	//   ....[45]....
        /*0dd4*/ 	.word	0x000321e0


	//   ....[46]....
        /*0dd8*/ 	.word	0x00032270


	//   ....[47]....
        /*0ddc*/ 	.word	0x000323a0


	//----- nvinfo : EIATTR_REG_RECONFIG
	.align		4
.L_233:
        /*0de0*/ 	.byte	0x01, 0x54
	.zero		2


	//----- nvinfo : EIATTR_SYSCALL_OFFSETS
	.align		4
        /*0de4*/ 	.byte	0x04, 0x46
        /*0de6*/ 	.short	(.L_235 - .L_234)


	//   ....[0]....
.L_234:
        /*0de8*/ 	.word	0x000021b0


	//   ....[1]....
        /*0dec*/ 	.word	0x00002300


	//   ....[2]....
        /*0df0*/ 	.word	0x0000c350


	//   ....[3]....
        /*0df4*/ 	.word	0x0000c680


	//   ....[4]....
        /*0df8*/ 	.word	0x00028e20


	//   ....[5]....
        /*0dfc*/ 	.word	0x00028f70


	//   ....[6]....
        /*0e00*/ 	.word	0x00029060


	//   ....[7]....
        /*0e04*/ 	.word	0x00029f50


	//----- nvinfo : EIATTR_MBARRIER_INSTR_OFFSETS
	.align		4
.L_235:
        /*0e08*/ 	.byte	0x04, 0x39
        /*0e0a*/ 	.short	(.L_237 - .L_236)


	//   ....[0]....
.L_236:
        /*0e0c*/ 	.word	0x00000270
        /*0e10*/ 	.word	0x000000ff
        /*0e14*/ 	.word	0x00030800
        /*0e18*/ 	.short	0x0100
        /*0e1a*/ 	.byte	0x08
	.zero		1


	//   ....[1]....
        /*0e1c*/ 	.word	0x00000280
        /*0e20*/ 	.word	0x000000ff
        /*0e24*/ 	.word	0x00030820
        /*0e28*/ 	.short	0x0100
        /*0e2a*/ 	.byte	0x08
	.zero		1


	//   ....[2]....
        /*0e2c*/ 	.word	0x00000370
        /*0e30*/ 	.word	0x000000ff
        /*0e34*/ 	.word	0x00030830
        /*0e38*/ 	.short	0x0100
        /*0e3a*/ 	.byte	0x08
	.zero		1


	//   ....[3]....
        /*0e3c*/ 	.word	0x00000380
        /*0e40*/ 	.word	0x000000ff
        /*0e44*/ 	.word	0x00030840
        /*0e48*/ 	.short	0x0100
        /*0e4a*/ 	.byte	0x08
	.zero		1


	//   ....[4]....
        /*0e4c*/ 	.word	0x00000390
        /*0e50*/ 	.word	0x000000ff
        /*0e54*/ 	.word	0x00030838
        /*0e58*/ 	.short	0x0100
        /*0e5a*/ 	.byte	0x08
	.zero		1


	//   ....[5]....
        /*0e5c*/ 	.word	0x000003a0
        /*0e60*/ 	.word	0x000000ff
        /*0e64*/ 	.word	0x00030848
        /*0e68*/ 	.short	0x0100
        /*0e6a*/ 	.byte	0x08
	.zero		1


	//   ....[6]....
        /*0e6c*/ 	.word	0x000004d0
        /*0e70*/ 	.word	0x000000ff
        /*0e74*/ 	.word	0x00030850
        /*0e78*/ 	.short	0x0100
        /*0e7a*/ 	.byte	0x08
	.zero		1


	//   ....[7]....
        /*0e7c*/ 	.word	0x000004e0
        /*0e80*/ 	.word	0x000000ff
        /*0e84*/ 	.word	0x00030860
        /*0e88*/ 	.short	0x0100
        /*0e8a*/ 	.byte	0x08
	.zero		1


	//   ....[8]....
        /*0e8c*/ 	.word	0x000004f0
        /*0e90*/ 	.word	0x000000ff
        /*0e94*/ 	.word	0x00030858
        /*0e98*/ 	.short	0x0100
        /*0e9a*/ 	.byte	0x08
	.zero		1


	//   ....[9]....
        /*0e9c*/ 	.word	0x00000500
        /*0ea0*/ 	.word	0x000000ff
        /*0ea4*/ 	.word	0x00030868
        /*0ea8*/ 	.short	0x0100
        /*0eaa*/ 	.byte	0x08
	.zero		1


	//   ....[10]....
        /*0eac*/ 	.word	0x000005f0
        /*0eb0*/ 	.word	0x000000ff
        /*0eb4*/ 	.word	0x00030870
        /*0eb8*/ 	.short	0x0100
        /*0eba*/ 	.byte	0x06
	.zero		1


	//   ....[11]....
        /*0ebc*/ 	.word	0x00000600
        /*0ec0*/ 	.word	0x000000ff
        /*0ec4*/ 	.word	0x00030880
        /*0ec8*/ 	.short	0x0100
        /*0eca*/ 	.byte	0x06
	.zero		1


	//   ....[12]....
        /*0ecc*/ 	.word	0x00000610
        /*0ed0*/ 	.word	0x000000ff
        /*0ed4*/ 	.word	0x00030878
        /*0ed8*/ 	.short	0x0100
        /*0eda*/ 	.byte	0x06
	.zero		1


	//   ....[13]....
        /*0edc*/ 	.word	0x00000620
        /*0ee0*/ 	.word	0x000000ff
        /*0ee4*/ 	.word	0x00030888
        /*0ee8*/ 	.short	0x0100
        /*0eea*/ 	.byte	0x06
	.zero		1


	//   ....[14]....
        /*0eec*/ 	.word	0x00000750
        /*0ef0*/ 	.word	0x000000ff
        /*0ef4*/ 	.word	0x00030890
        /*0ef8*/ 	.short	0x0100
        /*0efa*/ 	.byte	0x08
	.zero		1


	//   ....[15]....
        /*0efc*/ 	.word	0x00000760
        /*0f00*/ 	.word	0x000000ff
        /*0f04*/ 	.word	0x000308a0
        /*0f08*/ 	.short	0x0100
        /*0f0a*/ 	.byte	0x08
	.zero		1


	//   ....[16]....
        /*0f0c*/ 	.word	0x00000770
        /*0f10*/ 	.word	0x000000ff
        /*0f14*/ 	.word	0x00030898
        /*0f18*/ 	.short	0x0100
        /*0f1a*/ 	.byte	0x08
	.zero		1


	//   ....[17]....
        /*0f1c*/ 	.word	0x00000780
        /*0f20*/ 	.word	0x000000ff
        /*0f24*/ 	.word	0x000308a8
        /*0f28*/ 	.short	0x0100
        /*0f2a*/ 	.byte	0x08
	.zero		1


	//   ....[18]....
        /*0f2c*/ 	.word	0x000008b0
        /*0f30*/ 	.word	0x000000ff
        /*0f34*/ 	.word	0x000308b0
        /*0f38*/ 	.short	0x0100
        /*0f3a*/ 	.byte	0x08
	.zero		1


	//   ....[19]....
        /*0f3c*/ 	.word	0x000008c0
        /*0f40*/ 	.word	0x000000ff
        /*0f44*/ 	.word	0x000308c0
        /*0f48*/ 	.short	0x0100
        /*0f4a*/ 	.byte	0x08
	.zero		1


	//   ....[20]....
        /*0f4c*/ 	.word	0x000008d0
        /*0f50*/ 	.word	0x000000ff
        /*0f54*/ 	.word	0x000308b8
        /*0f58*/ 	.short	0x0100
        /*0f5a*/ 	.byte	0x08
	.zero		1


	//   ....[21]....
        /*0f5c*/ 	.word	0x000008e0
        /*0f60*/ 	.word	0x000000ff
        /*0f64*/ 	.word	0x000308c8
        /*0f68*/ 	.short	0x0100
        /*0f6a*/ 	.byte	0x08
	.zero		1


	//   ....[22]....
        /*0f6c*/ 	.word	0x00003df0
        /*0f70*/ 	.word	0x00000056
        /*0f74*/ 	.word	0x00030890
        /*0f78*/ 	.short	0x010a
        /*0f7a*/ 	.byte	0x3f
	.zero		1


	//   ....[23]....
        /*0f7c*/ 	.word	0x00007650
        /*0f80*/ 	.word	0x00000056
        /*0f84*/ 	.word	0x00030890
        /*0f88*/ 	.short	0x010a
        /*0f8a*/ 	.byte	0x3f
	.zero		1


	//   ....[24]....
        /*0f8c*/ 	.word	0x0000a7d0
        /*0f90*/ 	.word	0x00000056
        /*0f94*/ 	.word	0x00030890
        /*0f98*/ 	.short	0x010a
        /*0f9a*/ 	.byte	0x3f
	.zero		1


	//   ....[25]....
        /*0f9c*/ 	.word	0x0000af70
        /*0fa0*/ 	.word	0x0000000b
        /*0fa4*/ 	.word	0x00000000
        /*0fa8*/ 	.short	0x0101
        /*0faa*/ 	.byte	0x3f
	.zero		1


	//   ....[26]....
        /*0fac*/ 	.word	0x0000afb0
        /*0fb0*/ 	.word	0x00000056
        /*0fb4*/ 	.word	0x000308b0
        /*0fb8*/ 	.short	0x010a
        /*0fba*/ 	.byte	0x3f
	.zero		1


	//   ....[27]....
        /*0fbc*/ 	.word	0x0000b6a0
        /*0fc0*/ 	.word	0x00000056
        /*0fc4*/ 	.word	0x00000000
        /*0fc8*/ 	.short	0x0101
        /*0fca*/ 	.byte	0x3f
	.zero		1


	//   ....[28]....
        /*0fcc*/ 	.word	0x0000c3e0
        /*0fd0*/ 	.word	0x00000011
        /*0fd4*/ 	.word	0x00030800
        /*0fd8*/ 	.short	0x010a
        /*0fda*/ 	.byte	0x3f
	.zero		1


	//   ....[29]....
        /*0fdc*/ 	.word	0x0000c430
        /*0fe0*/ 	.word	0x00000011
        /*0fe4*/ 	.word	0x00030800
        /*0fe8*/ 	.short	0x010a
        /*0fea*/ 	.byte	0x3f
	.zero		1


	//   ....[30]....
        /*0fec*/ 	.word	0x0000dbc0
        /*0ff0*/ 	.word	0x00000011
        /*0ff4*/ 	.word	0x00030800
        /*0ff8*/ 	.short	0x010a
        /*0ffa*/ 	.byte	0x3f
	.zero		1


	//   ....[31]....
        /*0ffc*/ 	.word	0x00011110
        /*1000*/ 	.word	0x00000011
        /*1004*/ 	.word	0x00030800
        /*1008*/ 	.short	0x010a
        /*100a*/ 	.byte	0x3f
	.zero		1


	//   ....[32]....
        /*100c*/ 	.word	0x00013ed0
        /*1010*/ 	.word	0x00000003
        /*1014*/ 	.word	0x00030830
        /*1018*/ 	.short	0x010a
        /*101a*/ 	.byte	0x3f
	.zero		1


	//   ....[33]....
        /*101c*/ 	.word	0x00013f10
        /*1020*/ 	.word	0x00000003
        /*1024*/ 	.word	0x00030830
        /*1028*/ 	.short	0x010a
        /*102a*/ 	.byte	0x3f
	.zero		1


	//   ....[34]....
        /*102c*/ 	.word	0x00014950
        /*1030*/ 	.word	0x00000000
        /*1034*/ 	.word	0x00000000
        /*1038*/ 	.short	0x0101
        /*103a*/ 	.byte	0x3f
	.zero		1


	//   ....[35]....
        /*103c*/ 	.word	0x00016eb0
        /*1040*/ 	.word	0x00000000
        /*1044*/ 	.word	0x00030830
        /*1048*/ 	.short	0x010a
        /*104a*/ 	.byte	0x3f
	.zero		1


	//   ....[36]....
        /*104c*/ 	.word	0x00016f30
        /*1050*/ 	.word	0x00000000
        /*1054*/ 	.word	0x00030830
        /*1058*/ 	.short	0x010a
        /*105a*/ 	.byte	0x3f
	.zero		1


	//   ....[37]....
        /*105c*/ 	.word	0x00017e10
        /*1060*/ 	.word	0x00000014
        /*1064*/ 	.word	0x00030850
        /*1068*/ 	.short	0x010a
        /*106a*/ 	.byte	0x3f
	.zero		1


	//   ....[38]....
        /*106c*/ 	.word	0x00017e60
        /*1070*/ 	.word	0x00000014
        /*1074*/ 	.word	0x00030850
        /*1078*/ 	.short	0x010a
        /*107a*/ 	.byte	0x3f
	.zero		1


	//   ....[39]....
        /*107c*/ 	.word	0x00018250
        /*1080*/ 	.word	0x00000000
        /*1084*/ 	.word	0x00000000
        /*1088*/ 	.short	0x0101
        /*108a*/ 	.byte	0x3f
	.zero		1


	//   ....[40]....
        /*108c*/ 	.word	0x0001a370
        /*1090*/ 	.word	0x00000014
        /*1094*/ 	.word	0x00000000
        /*1098*/ 	.short	0x0101
        /*109a*/ 	.byte	0x3f
	.zero		1


	//   ....[41]....
        /*109c*/ 	.word	0x0001a910
        /*10a0*/ 	.word	0x00000000
        /*10a4*/ 	.word	0x00030830
        /*10a8*/ 	.short	0x010a
        /*10aa*/ 	.byte	0x3f
	.zero		1


	//   ....[42]....
        /*10ac*/ 	.word	0x0001a990
        /*10b0*/ 	.word	0x00000000
        /*10b4*/ 	.word	0x00030830
        /*10b8*/ 	.short	0x010a
        /*10ba*/ 	.byte	0x3f
	.zero		1


	//   ....[43]....
        /*10bc*/ 	.word	0x0001b870
        /*10c0*/ 	.word	0x0000000b
        /*10c4*/ 	.word	0x00030850
        /*10c8*/ 	.short	0x010a
        /*10ca*/ 	.byte	0x3f
	.zero		1


	//   ....[44]....
        /*10cc*/ 	.word	0x0001b8c0
        /*10d0*/ 	.word	0x0000000b
        /*10d4*/ 	.word	0x00030850
        /*10d8*/ 	.short	0x010a
        /*10da*/ 	.byte	0x3f
	.zero		1


	//   ....[45]....
        /*10dc*/ 	.word	0x0001bc10
        /*10e0*/ 	.word	0x00000000
        /*10e4*/ 	.word	0x00000000
        /*10e8*/ 	.short	0x0101
        /*10ea*/ 	.byte	0x3f
	.zero		1


	//   ....[46]....
        /*10ec*/ 	.word	0x0001c9f0
        /*10f0*/ 	.word	0x0000000b
        /*10f4*/ 	.word	0x00000000
        /*10f8*/ 	.short	0x0101
        /*10fa*/ 	.byte	0x3f
	.zero		1


	//   ....[47]....
        /*10fc*/ 	.word	0x0001ccb0
        /*1100*/ 	.word	0x00000000
        /*1104*/ 	.word	0x00030830
        /*1108*/ 	.short	0x010a
        /*110a*/ 	.byte	0x3f
	.zero		1


	//   ....[48]....
        /*110c*/ 	.word	0x0001cd30
        /*1110*/ 	.word	0x00000000
        /*1114*/ 	.word	0x00030830
        /*1118*/ 	.short	0x010a
        /*111a*/ 	.byte	0x3f
	.zero		1


	//   ....[49]....
        /*111c*/ 	.word	0x0001dc10
        /*1120*/ 	.word	0x0000000b
        /*1124*/ 	.word	0x00030850
        /*1128*/ 	.short	0x010a
        /*112a*/ 	.byte	0x3f
	.zero		1


	//   ....[50]....
        /*112c*/ 	.word	0x0001dc60
        /*1130*/ 	.word	0x0000000b
        /*1134*/ 	.word	0x00030850
        /*1138*/ 	.short	0x010a
        /*113a*/ 	.byte	0x3f
	.zero		1


	//   ....[51]....
        /*113c*/ 	.word	0x0001e070
        /*1140*/ 	.word	0x00000000
        /*1144*/ 	.word	0x00000000
        /*1148*/ 	.short	0x0101
        /*114a*/ 	.byte	0x3f
	.zero		1


	//   ....[52]....
        /*114c*/ 	.word	0x00020150
        /*1150*/ 	.word	0x0000000b
        /*1154*/ 	.word	0x00000000
        /*1158*/ 	.short	0x0101
        /*115a*/ 	.byte	0x3f
	.zero		1


	//   ....[53]....
        /*115c*/ 	.word	0x00020960
        /*1160*/ 	.word	0x00000006
        /*1164*/ 	.word	0x00030850
        /*1168*/ 	.short	0x010a
        /*116a*/ 	.byte	0x3f
	.zero		1


	//   ....[54]....
        /*116c*/ 	.word	0x00020a00
        /*1170*/ 	.word	0x00000006
        /*1174*/ 	.word	0x00030850
        /*1178*/ 	.short	0x010a
        /*117a*/ 	.byte	0x3f
	.zero		1


	//   ....[55]....
        /*117c*/ 	.word	0x00020f10
        /*1180*/ 	.word	0x00000006
        /*1184*/ 	.word	0x00000000
        /*1188*/ 	.short	0x0101
        /*118a*/ 	.byte	0x3f
	.zero		1


	//   ....[56]....
        /*118c*/ 	.word	0x00022c70
        /*1190*/ 	.word	0x00000000
        /*1194*/ 	.word	0x00000000
        /*1198*/ 	.short	0x0101
        /*119a*/ 	.byte	0x3f
	.zero		1


	//   ....[57]....
        /*119c*/ 	.word	0x00023260
        /*11a0*/ 	.word	0x00000004
        /*11a4*/ 	.word	0x00000000
        /*11a8*/ 	.short	0x0101
        /*11aa*/ 	.byte	0x3f
	.zero		1


	//   ....[58]....
        /*11ac*/ 	.word	0x00027250
        /*11b0*/ 	.word	0x00000011
        /*11b4*/ 	.word	0x00030820
        /*11b8*/ 	.short	0x010a
        /*11ba*/ 	.byte	0x3f
	.zero		1


	//   ....[59]....
        /*11bc*/ 	.word	0x000272e0
        /*11c0*/ 	.word	0x0000000c
        /*11c4*/ 	.word	0x000308a0
        /*11c8*/ 	.short	0x010a
        /*11ca*/ 	.byte	0x3f
	.zero		1


	//   ....[60]....
        /*11cc*/ 	.word	0x00027730
        /*11d0*/ 	.word	0x0000000c
        /*11d4*/ 	.word	0x000308c0
        /*11d8*/ 	.short	0x010a
        /*11da*/ 	.byte	0x3f
	.zero		1


	//   ....[61]....
        /*11dc*/ 	.word	0x00027c40
        /*11e0*/ 	.word	0x00000007
        /*11e4*/ 	.word	0x000308a0
        /*11e8*/ 	.short	0x010a
        /*11ea*/ 	.byte	0x3f
	.zero		1


	//   ....[62]....
        /*11ec*/ 	.word	0x00028080
        /*11f0*/ 	.word	0x00000007
        /*11f4*/ 	.word	0x000308c0
        /*11f8*/ 	.short	0x010a
        /*11fa*/ 	.byte	0x3f
	.zero		1


	//   ....[63]....
        /*11fc*/ 	.word	0x000295c0
        /*1200*/ 	.word	0x00000007
        /*1204*/ 	.word	0x00030840
        /*1208*/ 	.short	0x010a
        /*120a*/ 	.byte	0x3f
	.zero		1


	//   ....[64]....
        /*120c*/ 	.word	0x00029c50
        /*1210*/ 	.word	0x00000007
        /*1214*/ 	.word	0x00030830
        /*1218*/ 	.short	0x0107
        /*121a*/ 	.byte	0x3f
	.zero		1


	//   ....[65]....
        /*121c*/ 	.word	0x00029d00
        /*1220*/ 	.word	0x00000007
        /*1224*/ 	.word	0x00030830
        /*1228*/ 	.short	0x0101
        /*122a*/ 	.byte	0x3f
	.zero		1


	//   ....[66]....
        /*122c*/ 	.word	0x0002a880
        /*1230*/ 	.word	0x00000011
        /*1234*/ 	.word	0x00030800
        /*1238*/ 	.short	0x0107
        /*123a*/ 	.byte	0x3f
	.zero		1


	//   ....[67]....
        /*123c*/ 	.word	0x0002a990
        /*1240*/ 	.word	0x00000011
        /*1244*/ 	.word	0x00030800
        /*1248*/ 	.short	0x0101
        /*124a*/ 	.byte	0x3f
	.zero		1


	//   ....[68]....
        /*124c*/ 	.word	0x0002a9b0
        /*1250*/ 	.word	0x00000011
        /*1254*/ 	.word	0x00030820
        /*1258*/ 	.short	0x010a
        /*125a*/ 	.byte	0x3f
	.zero		1


	//   ....[69]....
        /*125c*/ 	.word	0x0002ad70
        /*1260*/ 	.word	0x00000007
        /*1264*/ 	.word	0x00030840
        /*1268*/ 	.short	0x010a
        /*126a*/ 	.byte	0x3f
	.zero		1


	//   ....[70]....
        /*126c*/ 	.word	0x0002b230
        /*1270*/ 	.word	0x00000007
        /*1274*/ 	.word	0x00030830
        /*1278*/ 	.short	0x0107
        /*127a*/ 	.byte	0x3f
	.zero		1


	//   ....[71]....
        /*127c*/ 	.word	0x0002b2e0
        /*1280*/ 	.word	0x00000007
        /*1284*/ 	.word	0x00030830
        /*1288*/ 	.short	0x0101
        /*128a*/ 	.byte	0x3f
	.zero		1


	//   ....[72]....
        /*128c*/ 	.word	0x0002b340
        /*1290*/ 	.word	0x00000006
        /*1294*/ 	.word	0x00030860
        /*1298*/ 	.short	0x010a
        /*129a*/ 	.byte	0x3f
	.zero		1


	//   ....[73]....
        /*129c*/ 	.word	0x0002b8b0
        /*12a0*/ 	.word	0x00000006
        /*12a4*/ 	.word	0x00030850
        /*12a8*/ 	.short	0x0107
        /*12aa*/ 	.byte	0x3f
	.zero		1


	//   ....[74]....
        /*12ac*/ 	.word	0x0002b9d0
        /*12b0*/ 	.word	0x00000006
        /*12b4*/ 	.word	0x00030850
        /*12b8*/ 	.short	0x0101
        /*12ba*/ 	.byte	0x3f
	.zero		1


	//   ....[75]....
        /*12bc*/ 	.word	0x0002bbe0
        /*12c0*/ 	.word	0x00000000
        /*12c4*/ 	.word	0x00030860
        /*12c8*/ 	.short	0x010a
        /*12ca*/ 	.byte	0x3f
	.zero		1


	//   ....[76]....
        /*12cc*/ 	.word	0x0002c0f0
        /*12d0*/ 	.word	0x00000000
        /*12d4*/ 	.word	0x00030850
        /*12d8*/ 	.short	0x0107
        /*12da*/ 	.byte	0x3f
	.zero		1


	//   ....[77]....
        /*12dc*/ 	.word	0x0002c1b0
        /*12e0*/ 	.word	0x00000000
        /*12e4*/ 	.word	0x00030850
        /*12e8*/ 	.short	0x0101
        /*12ea*/ 	.byte	0x3f
	.zero		1


	//   ....[78]....
        /*12ec*/ 	.word	0x0002d2f0
        /*12f0*/ 	.word	0x00000005
        /*12f4*/ 	.word	0x00030820
        /*12f8*/ 	.short	0x010a
        /*12fa*/ 	.byte	0x3f
	.zero		1


	//   ....[79]....
        /*12fc*/ 	.word	0x0002d480
        /*1300*/ 	.word	0x00000003
        /*1304*/ 	.word	0x00030840
        /*1308*/ 	.short	0x010a
        /*130a*/ 	.byte	0x3f
	.zero		1


	//   ....[80]....
        /*130c*/ 	.word	0x0002d520
        /*1310*/ 	.word	0x00000017
        /*1314*/ 	.word	0x00030840
        /*1318*/ 	.short	0x010a
        /*131a*/ 	.byte	0x3f
	.zero		1


	//   ....[81]....
        /*131c*/ 	.word	0x0002d560
        /*1320*/ 	.word	0x00000003
        /*1324*/ 	.word	0x00030860
        /*1328*/ 	.short	0x010a
        /*132a*/ 	.byte	0x3f
	.zero		1


	//   ....[82]....
        /*132c*/ 	.word	0x0002d5a0
        /*1330*/ 	.word	0x00000017
        /*1334*/ 	.word	0x00030860
        /*1338*/ 	.short	0x010a
        /*133a*/ 	.byte	0x3f
	.zero		1


	//   ....[83]....
        /*133c*/ 	.word	0x0002d600
        /*1340*/ 	.word	0x00000056
        /*1344*/ 	.word	0x00030890
        /*1348*/ 	.short	0x010a
        /*134a*/ 	.byte	0x3f
	.zero		1


	//   ....[84]....
        /*134c*/ 	.word	0x0002d8b0
        /*1350*/ 	.word	0x00000056
        /*1354*/ 	.word	0x00030890
        /*1358*/ 	.short	0x010a
        /*135a*/ 	.byte	0x3f
	.zero		1


	//   ....[85]....
        /*135c*/ 	.word	0x0002db60
        /*1360*/ 	.word	0x00000056
        /*1364*/ 	.word	0x00030890
        /*1368*/ 	.short	0x010a
        /*136a*/ 	.byte	0x3f
	.zero		1


	//   ....[86]....
        /*136c*/ 	.word	0x0002de10
        /*1370*/ 	.word	0x00000056
        /*1374*/ 	.word	0x000308b0
        /*1378*/ 	.short	0x010a
        /*137a*/ 	.byte	0x3f
	.zero		1


	//   ....[87]....
        /*137c*/ 	.word	0x0002e200
        /*1380*/ 	.word	0x00000011
        /*1384*/ 	.word	0x00030800
        /*1388*/ 	.short	0x010a
        /*138a*/ 	.byte	0x3f
	.zero		1


	//   ....[88]....
        /*138c*/ 	.word	0x0002e5f0
        /*1390*/ 	.word	0x00000011
        /*1394*/ 	.word	0x00030800
        /*1398*/ 	.short	0x010a
        /*139a*/ 	.byte	0x3f
	.zero		1


	//   ....[89]....
        /*139c*/ 	.word	0x0002e640
        /*13a0*/ 	.word	0x00000003
        /*13a4*/ 	.word	0x00030830
        /*13a8*/ 	.short	0x010a
        /*13aa*/ 	.byte	0x3f
	.zero		1


	//   ....[90]....
        /*13ac*/ 	.word	0x0002e690
        /*13b0*/ 	.word	0x00000000
        /*13b4*/ 	.word	0x00030830
        /*13b8*/ 	.short	0x010a
        /*13ba*/ 	.byte	0x3f
	.zero		1


	//   ....[91]....
        /*13bc*/ 	.word	0x0002e6e0
        /*13c0*/ 	.word	0x00000014
        /*13c4*/ 	.word	0x00030850
        /*13c8*/ 	.short	0x010a
        /*13ca*/ 	.byte	0x3f
	.zero		1


	//   ....[92]....
        /*13cc*/ 	.word	0x0002e730
        /*13d0*/ 	.word	0x00000000
        /*13d4*/ 	.word	0x00030830
        /*13d8*/ 	.short	0x010a
        /*13da*/ 	.byte	0x3f
	.zero		1


	//   ....[93]....
        /*13dc*/ 	.word	0x0002e780
        /*13e0*/ 	.word	0x0000000b
        /*13e4*/ 	.word	0x00030850
        /*13e8*/ 	.short	0x010a
        /*13ea*/ 	.byte	0x3f
	.zero		1


	//   ....[94]....
        /*13ec*/ 	.word	0x0002e7d0
        /*13f0*/ 	.word	0x00000000
        /*13f4*/ 	.word	0x00030830
        /*13f8*/ 	.short	0x010a
        /*13fa*/ 	.byte	0x3f
	.zero		1


	//   ....[95]....
        /*13fc*/ 	.word	0x0002e820
        /*1400*/ 	.word	0x0000000b
        /*1404*/ 	.word	0x00030850
        /*1408*/ 	.short	0x010a
        /*140a*/ 	.byte	0x3f
	.zero		1


	//   ....[96]....
        /*140c*/ 	.word	0x0002e870
        /*1410*/ 	.word	0x00000006
        /*1414*/ 	.word	0x00030850
        /*1418*/ 	.short	0x010a
        /*141a*/ 	.byte	0x3f
	.zero		1


	//   ....[97]....
        /*141c*/ 	.word	0x0002ea10
        /*1420*/ 	.word	0x00000011
        /*1424*/ 	.word	0x00030820
        /*1428*/ 	.short	0x010a
        /*142a*/ 	.byte	0x3f
	.zero		1


	//   ....[98]....
        /*142c*/ 	.word	0x0002ea60
        /*1430*/ 	.word	0x0000000c
        /*1434*/ 	.word	0x000308a0
        /*1438*/ 	.short	0x010a
        /*143a*/ 	.byte	0x3f
	.zero		1


	//   ....[99]....
        /*143c*/ 	.word	0x0002eab0
        /*1440*/ 	.word	0x0000000c
        /*1444*/ 	.word	0x000308c0
        /*1448*/ 	.short	0x010a
        /*144a*/ 	.byte	0x3f
	.zero		1


	//   ....[100]....
        /*144c*/ 	.word	0x0002eb00
        /*1450*/ 	.word	0x00000007
        /*1454*/ 	.word	0x000308a0
        /*1458*/ 	.short	0x010a
        /*145a*/ 	.byte	0x3f
	.zero		1


	//   ....[101]....
        /*145c*/ 	.word	0x0002eb50
        /*1460*/ 	.word	0x00000007
        /*1464*/ 	.word	0x000308c0
        /*1468*/ 	.short	0x010a
        /*146a*/ 	.byte	0x3f
	.zero		1


	//   ....[102]....
        /*146c*/ 	.word	0x0002ec70
        /*1470*/ 	.word	0x00000007
        /*1474*/ 	.word	0x00030840
        /*1478*/ 	.short	0x010a
        /*147a*/ 	.byte	0x3f
	.zero		1


	//   ....[103]....
        /*147c*/ 	.word	0x0002ffd0
        /*1480*/ 	.word	0x00000011
        /*1484*/ 	.word	0x00030820
        /*1488*/ 	.short	0x010a
        /*148a*/ 	.byte	0x3f
	.zero		1


	//   ....[104]....
        /*148c*/ 	.word	0x00030020
        /*1490*/ 	.word	0x00000007
        /*1494*/ 	.word	0x00030840
        /*1498*/ 	.short	0x010a
        /*149a*/ 	.byte	0x3f
	.zero		1


	//   ....[105]....
        /*149c*/ 	.word	0x000307f0
        /*14a0*/ 	.word	0x00000006
        /*14a4*/ 	.word	0x00030860
        /*14a8*/ 	.short	0x010a
        /*14aa*/ 	.byte	0x3f
	.zero		1


	//   ....[106]....
        /*14ac*/ 	.word	0x00031080
        /*14b0*/ 	.word	0x00000000
        /*14b4*/ 	.word	0x00030860
        /*14b8*/ 	.short	0x010a
        /*14ba*/ 	.byte	0x3f
	.zero		1


	//   ....[107]....
        /*14bc*/ 	.word	0x000322c0
        /*14c0*/ 	.word	0x00000005
        /*14c4*/ 	.word	0x00030820
        /*14c8*/ 	.short	0x010a
        /*14ca*/ 	.byte	0x3f
	.zero		1


	//   ....[108]....
        /*14cc*/ 	.word	0x00032460
        /*14d0*/ 	.word	0x00000003
        /*14d4*/ 	.word	0x00030840
        /*14d8*/ 	.short	0x010a
        /*14da*/ 	.byte	0x3f
	.zero		1


	//   ....[109]....
        /*14dc*/ 	.word	0x000324b0
        /*14e0*/ 	.word	0x00000017
        /*14e4*/ 	.word	0x00030840
        /*14e8*/ 	.short	0x010a
        /*14ea*/ 	.byte	0x3f
	.zero		1


	//   ....[110]....
        /*14ec*/ 	.word	0x00032500
        /*14f0*/ 	.word	0x00000003
        /*14f4*/ 	.word	0x00030860
        /*14f8*/ 	.short	0x010a
        /*14fa*/ 	.byte	0x3f
	.zero		1


	//----- nvinfo : EIATTR_NUM_MBARRIERS
	.align		4
.L_237:
        /*14fc*/ 	.byte	0x03, 0x38
        /*14fe*/ 	.short	0x0016


	//----- nvinfo : EIATTR_EXIT_INSTR_OFFSETS
	.align		4
        /*1500*/ 	.byte	0x04, 0x1c
        /*1502*/ 	.short	(.L_239 - .L_238)


	//   ....[0]....
.L_238:
        /*1504*/ 	.word	0x0002d5f0


	//----- nvinfo : EIATTR_MAX_THREADS
	.align		4
.L_239:
        /*1508*/ 	.byte	0x04, 0x05
        /*150a*/ 	.short	(.L_241 - .L_240)
.L_240:
        /*150c*/ 	.word	0x00000180
        /*1510*/ 	.word	0x00000001
        /*1514*/ 	.word	0x00000001


	//----- nvinfo : EIATTR_CRS_STACK_SIZE
	.align		4
.L_241:
        /*1518*/ 	.byte	0x04, 0x1e
        /*151a*/ 	.short	(.L_243 - .L_242)
.L_242:
        /*151c*/ 	.word	0x00000000


	//----- nvinfo : EIATTR_CBANK_PARAM_SIZE
	.align		4
.L_243:
        /*1520*/ 	.byte	0x03, 0x19
        /*1522*/ 	.short	0x0af0


	//----- nvinfo : EIATTR_PARAM_CBANK
	.align		4
        /*1524*/ 	.byte	0x04, 0x0a
        /*1526*/ 	.short	(.L_245 - .L_244)
	.align		4
.L_244:
        /*1528*/ 	.word	index@(.nv.constant0._ZN7cutlass13device_kernelIN5flash11enable_sm90INS1_16FlashAttnFwdSm90INS1_25CollectiveMainloopFwdSm90ILi2EN4cute5tupleIJNS5_1CILi1EEES8_S8_EEENS6_IJNS7_ILi128EEENS7_ILi96EEENS7_ILi192EEEEEELi192ENS_10bfloat16_tEfNS_4arch4Sm90ELb0ELb1ELb0ELb1ELb1ELb1ELb0ELb1ELb1ELb1ELb1ELb0EEENS1_21CollectiveEpilogueFwdINS6_IJSA_SC_SB_EEES9_SE_SG_Li256ELb1ELb1ELb1ELb0EEENS1_36VarlenDynamicPersistentTileSchedulerILi128ELi96ELi256ELi128ELb1ELb1ELb1ELb1ELb0ELb1EEEEEEEEEvNT_6ParamsE)
        /*152c*/ 	.short	0x0210
        /*152e*/ 	.short	0x0af0


	//----- nvinfo : EIATTR_SW_WAR
	.align		4
.L_245:
        /*1530*/ 	.byte	0x04, 0x36
        /*1532*/ 	.short	(.L_247 - .L_246)
.L_246:
        /*1534*/ 	.word	0x00000008
.L_247:


//--------------------- .nv.info._ZN7cutlass13device_kernelIN5flash11enable_sm90INS1_16FlashAttnFwdSm90INS1_25CollectiveMainloopFwdSm90ILi2EN4cute5tupleIJNS5_1CILi1EEES8_S8_EEENS6_IJNS7_ILi128EEENS7_ILi96EEENS7_ILi192EEEEEELi192ENS_10bfloat16_tEfNS_4arch4Sm90ELb1ELb0ELb0ELb0ELb1ELb0ELb0ELb1ELb1ELb1ELb1ELb0EEENS1_21CollectiveEpilogueFwdINS6_IJSA_SC_SB_EEES9_SE_SG_Li256ELb0ELb1ELb1ELb0EEENS1_19SingleTileSchedulerILb0ELb1ELb1ELi128EEEEEEEEEvNT_6ParamsE --------------------------
	.section	.nv.info._ZN7cutlass13device_kernelIN5flash11enable_sm90INS1_16FlashAttnFwdSm90INS1_25CollectiveMainloopFwdSm90ILi2EN4cute5tupleIJNS5_1CILi1EEES8_S8_EEENS6_IJNS7_ILi128EEENS7_ILi96EEENS7_ILi192EEEEEELi192ENS_10bfloat16_tEfNS_4arch4Sm90ELb1ELb0ELb0ELb0ELb1ELb0ELb0ELb1ELb1ELb1ELb1ELb0EEENS1_21CollectiveEpilogueFwdINS6_IJSA_SC_SB_EEES9_SE_SG_Li256ELb0ELb1ELb1ELb0EEENS1_19SingleTileSchedulerILb0ELb1ELb1ELi128EEEEEEEEEvNT_6ParamsE,"",@"SHT_CUDA_INFO"
	.sectionflags	@""
	.align	4


	//----- nvinfo : EIATTR_CUDA_API_VERSION
	.align		4
        /*0000*/ 	.byte	0x04, 0x37
        /*0002*/ 	.short	(.L_249 - .L_248)
.L_248:
        /*0004*/ 	.word	0x00000082


	//----- nvinfo : EIATTR_KPARAM_INFO
	.align		4
.L_249:
        /*0008*/ 	.byte	0x04, 0x17
        /*000a*/ 	.short	(.L_251 - .L_250)
.L_250:
        /*000c*/ 	.word	0x00000000
        /*0010*/ 	.short	0x0000
        /*0012*/ 	.short	0x0070
        /*0014*/ 	.byte	0x00, 0xf0, 0x01, 0x28


	//----- nvinfo : EIATTR_SPARSE_MMA_MASK
	.align		4
.L_251:
        /*0018*/ 	.byte	0x03, 0x50
        /*001a*/ 	.short	0x0000


	//----- nvinfo : EIATTR_MAXREG_COUNT
	.align		4
        /*001c*/ 	.byte	0x03, 0x1b
        /*001e*/ 	.short	0x00a8


	//----- nvinfo : EIATTR_NUM_BARRIERS
	.align		4
        /*0020*/ 	.byte	0x02, 0x4c
        /*0022*/ 	.byte	0x09
	.zero		1


	//----- nvinfo : EIATTR_EXTERNS
	.align		4
        /*0024*/ 	.byte	0x04, 0x0f
        /*0026*/ 	.short	(.L_253 - .L_252)


	//   ....[0]....
	.align		4
.L_252:
        /*0028*/ 	.word	index@(__assertfail)


	//----- nvinfo : EIATTR_ANNOTATIONS
	.align		4
.L_253:
        /*002c*/ 	.byte	0x04, 0x55
        /*002e*/ 	.short	(.L_255 - .L_254)


	//   ....[0]....
.L_254:
        /*0030*/ 	.word	0x00000001
        /*0034*/ 	.byte	0xb0, 0x08, 0x00, 0x00, 0x01, 0x00, 0x00, 0x00, 0xd0, 0x14, 0x00, 0x00, 0x01, 0x00, 0x00, 0x00
        /*0044*/ 	.byte	0xc0, 0xb9, 0x00, 0x00, 0x01, 0x00, 0x00, 0x00, 0xf0, 0xba, 0x00, 0x00, 0x01, 0x00, 0x00, 0x00
        /*0054*/ 	.byte	0xf0, 0xcf, 0x00, 0x00, 0x01, 0x00, 0x00, 0x00, 0x40, 0xe7, 0x00, 0x00


	//----- nvinfo : EIATTR_MERCURY_ISA_VERSION
	.align		4
.L_255:
        /*0060*/ 	.byte	0x03, 0x5f
        /*0062*/ 	.short	0x0101


	//----- nvinfo : EIATTR_INT_WARP_WIDE_INSTR_OFFSETS
	.align		4
        /*0064*/ 	.byte	0x04, 0x31
        /*0066*/ 	.short	(.L_257 - .L_256)


	//   ....[0]....
.L_256:
        /*0068*/ 	.word	0x000000c0


	//   ....[1]....
        /*006c*/ 	.word	0x000000d0


	//   ....[2]....
        /*0070*/ 	.word	0x00000170


	//----- nvinfo : EIATTR_COOP_GROUP_MASK_REGIDS
	.align		4
.L_257:
        /*0074*/ 	.byte	0x04, 0x29
        /*0076*/ 	.short	(.L_259 - .L_258)


	//   ....[0]....
.L_258:
        /*0078*/ 	.word	0xffffffff


	//   ....[1]....
        /*007c*/ 	.word	0xffffffff


	//   ....[2]....
        /*0080*/ 	.word	0xffffffff


	//   ....[3]....
        /*0084*/ 	.word	0xffffffff


	//   ....[4]....
        /*0088*/ 	.word	0xffffffff


	//   ....[5]....
        /*008c*/ 	.word	0xffffffff


	//   ....[6]....
        /*0090*/ 	.word	0xffffffff


	//   ....[7]....
        /*0094*/ 	.word	0xffffffff


	//   ....[8]....
        /*0098*/ 	.word	0xffffffff


	//   ....[9]....
        /*009c*/ 	.word	0xffffffff


	//   ....[10]....
        /*00a0*/ 	.word	0xffffffff


	//   ....[11]....
        /*00a4*/ 	.word	0xffffffff


	//   ....[12]....
        /*00a8*/ 	.word	0xffffffff


	//   ....[13]....
        /*00ac*/ 	.word	0xffffffff


	//   ....[14]....
        /*00b0*/ 	.word	0xffffffff


	//   ....[15]....
        /*00b4*/ 	.word	0xffffffff


	//   ....[16]....
        /*00b8*/ 	.word	0xffffffff


	//   ....[17]....
        /*00bc*/ 	.word	0xffffffff


	//   ....[18]....
        /*00c0*/ 	.word	0xffffffff


	//   ....[19]....
        /*00c4*/ 	.word	0xffffffff


	//   ....[20]....
        /*00c8*/ 	.word	0xffffffff


	//   ....[21]....
        /*00cc*/ 	.word	0xffffffff


	//   ....[22]....
        /*00d0*/ 	.word	0xffffffff


	//   ....[23]....
        /*00d4*/ 	.word	0xffffffff


	//   ....[24]....
        /*00d8*/ 	.word	0xffffffff


	//   ....[25]....
        /*00dc*/ 	.word	0xffffffff


	//   ....[26]....
        /*00e0*/ 	.word	0xffffffff


	//   ....[27]....
        /*00e4*/ 	.word	0xffffffff


	//   ....[28]....
        /*00e8*/ 	.word	0xffffffff


	//   ....[29]....
        /*00ec*/ 	.word	0xffffffff


	//   ....[30]....
        /*00f0*/ 	.word	0xffffffff


	//   ....[31]....
        /*00f4*/ 	.word	0xffffffff


	//   ....[32]....
        /*00f8*/ 	.word	0xffffffff


	//   ....[33]....
        /*00fc*/ 	.word	0xffffffff


	//   ....[34]....
        /*0100*/ 	.word	0xffffffff


	//   ....[35]....
        /*0104*/ 	.word	0xffffffff


	//   ....[36]....
        /*0108*/ 	.word	0xffffffff


	//   ....[37]....
        /*010c*/ 	.word	0xffffffff


	//   ....[38]....
        /*0110*/ 	.word	0xffffffff


	//   ....[39]....
        /*0114*/ 	.word	0xffffffff


	//   ....[40]....
        /*0118*/ 	.word	0xffffffff


	//   ....[41]....
        /*011c*/ 	.word	0xffffffff


	//   ....[42]....
        /*0120*/ 	.word	0xffffffff


	//   ....[43]....
        /*0124*/ 	.word	0xffffffff


	//   ....[44]....
        /*0128*/ 	.word	0xffffffff


	//   ....[45]....
        /*012c*/ 	.word	0xffffffff


	//   ....[46]....
        /*0130*/ 	.word	0xffffffff


	//   ....[47]....
        /*0134*/ 	.word	0xffffffff


	//   ....[48]....
        /*0138*/ 	.word	0xffffffff


	//   ....[49]....
        /*013c*/ 	.word	0xffffffff


	//   ....[50]....
        /*0140*/ 	.word	0xffffffff


	//   ....[51]....
        /*0144*/ 	.word	0xffffffff


	//   ....[52]....
        /*0148*/ 	.word	0xffffffff


	//   ....[53]....
        /*014c*/ 	.word	0xffffffff


	//   ....[54]....
        /*0150*/ 	.word	0xffffffff


	//   ....[55]....
        /*0154*/ 	.word	0xffffffff


	//   ....[56]....
        /*0158*/ 	.word	0xffffffff


	//   ....[57]....
        /*015c*/ 	.word	0xffffffff


	//   ....[58]....
        /*0160*/ 	.word	0xffffffff


	//   ....[59]....
        /*0164*/ 	.word	0xffffffff


	//   ....[60]....
        /*0168*/ 	.word	0xffffffff


	//   ....[61]....
        /*016c*/ 	.word	0xffffffff


	//   ....[62]....
        /*0170*/ 	.word	0xffffffff


	//   ....[63]....
        /*0174*/ 	.word	0xffffffff


	//   ....[64]....
        /*0178*/ 	.word	0xffffffff


	//   ....[65]....
        /*017c*/ 	.word	0xffffffff


	//   ....[66]....
        /*0180*/ 	.word	0xffffffff


	//   ....[67]....
        /*0184*/ 	.word	0xffffffff


	//   ....[68]....
        /*0188*/ 	.word	0xffffffff


	//   ....[69]....
        /*018c*/ 	.word	0xffffffff


	//   ....[70]....
        /*0190*/ 	.word	0xffffffff


	//   ....[71]....
        /*0194*/ 	.word	0xffffffff


	//   ....[72]....
        /*0198*/ 	.word	0xffffffff


	//   ....[73]....
        /*019c*/ 	.word	0xffffffff


	//   ....[74]....
        /*01a0*/ 	.word	0xffffffff


	//   ....[75]....
        /*01a4*/ 	.word	0xffffffff


	//   ....[76]....
        /*01a8*/ 	.word	0xffffffff


	//   ....[77]....
        /*01ac*/ 	.word	0xffffffff


	//   ....[78]....
        /*01b0*/ 	.word	0xffffffff


	//   ....[79]....
        /*01b4*/ 	.word	0xffffffff


	//   ....[80]....
        /*01b8*/ 	.word	0xffffffff


	//   ....[81]....
        /*01bc*/ 	.word	0xffffffff


	//   ....[82]....
        /*01c0*/ 	.word	0xffffffff


	//   ....[83]....
        /*01c4*/ 	.word	0xffffffff


	//   ....[84]....
        /*01c8*/ 	.word	0xffffffff


	//   ....[85]....
        /*01cc*/ 	.word	0xffffffff


	//   ....[86]....
        /*01d0*/ 	.word	0xffffffff


	//   ....[87]....
        /*01d4*/ 	.word	0xffffffff


	//   ....[88]....
        /*01d8*/ 	.word	0xffffffff


	//   ....[89]....
        /*01dc*/ 	.word	0xffffffff


	//   ....[90]....
        /*01e0*/ 	.word	0xffffffff


	//   ....[91]....
        /*01e4*/ 	.word	0xffffffff


	//   ....[92]....
        /*01e8*/ 	.word	0xffffffff


	//   ....[93]....
        /*01ec*/ 	.word	0xffffffff


	//   ....[94]....
        /*01f0*/ 	.word	0xffffffff


	//   ....[95]....
        /*01f4*/ 	.word	0xffffffff


	//   ....[96]....
        /*01f8*/ 	.word	0xffffffff


	//   ....[97]....
        /*01fc*/ 	.word	0xffffffff


	//   ....[98]....
        /*0200*/ 	.word	0xffffffff


	//   ....[99]....
        /*0204*/ 	.word	0xffffffff


	//   ....[100]....
        /*0208*/ 	.word	0xffffffff


	//   ....[101]....
        /*020c*/ 	.word	0x0500000f


	//   ....[102]....
        /*0210*/ 	.word	0x0500000f


	//   ....[103]....
        /*0214*/ 	.word	0x0500000f


	//   ....[104]....
        /*0218*/ 	.word	0x0500000f


	//   ....[105]....
        /*021c*/ 	.word	0x0500000f


	//   ....[106]....
        /*0220*/ 	.word	0x0500000f


	//   ....[107]....
        /*0224*/ 	.word	0x0500000f


	//   ....[108]....
        /*0228*/ 	.word	0x0500000f


	//   ....[109]....
        /*022c*/ 	.word	0x0500000f


	//   ....[110]....
        /*0230*/ 	.word	0x0500000f


	//   ....[111]....
        /*0234*/ 	.word	0x0500000f


	//   ....[112]....
        /*0238*/ 	.word	0x0500000f


	//   ....[113]....
        /*023c*/ 	.word	0x0500000f


	//   ....[114]....
        /*0240*/ 	.word	0x0500000f


	//   ....[115]....
        /*0244*/ 	.word	0x0500000f


	//   ....[116]....
        /*0248*/ 	.word	0x0500000f


	//   ....[117]....
        /*024c*/ 	.word	0x0500000f


	//   ....[118]....
        /*0250*/ 	.word	0x0500000f


	//   ....[119]....
        /*0254*/ 	.word	0x0500000f


	//   ....[120]....
        /*0258*/ 	.word	0x0500000f


	//   ....[121]....
        /*025c*/ 	.word	0x0500000f


	//   ....[122]....
        /*0260*/ 	.word	0x0500000f


	//   ....[123]....
        /*0264*/ 	.word	0x0500000f


	//   ....[124]....
        /*0268*/ 	.word	0x0500000f


	//   ....[125]....
        /*026c*/ 	.word	0x0500000f


	//   ....[126]....
        /*0270*/ 	.word	0x0500000f


	//   ....[127]....
        /*0274*/ 	.word	0x0500000f


	//   ....[128]....
        /*0278*/ 	.word	0x0500000f


	//   ....[129]....
        /*027c*/ 	.word	0x0500000f


	//   ....[130]....
        /*0280*/ 	.word	0x0500000f


	//   ....[131]....
        /*0284*/ 	.word	0x0500000f


	//   ....[132]....
        /*0288*/ 	.word	0x0500000f


	//   ....[133]....
        /*028c*/ 	.word	0x0500000f


	//   ....[134]....
        /*0290*/ 	.word	0x0500000f


	//   ....[135]....
        /*0294*/ 	.word	0x0500000f


	//   ....[136]....
        /*0298*/ 	.word	0x0500000f


	//   ....[137]....
        /*029c*/ 	.word	0x0500000f


	//   ....[138]....
        /*02a0*/ 	.word	0x0500000f


	//   ....[139]....
        /*02a4*/ 	.word	0x0500000f


	//   ....[140]....
        /*02a8*/ 	.word	0x0500000f


	//   ....[141]....
        /*02ac*/ 	.word	0x0500000f


	//   ....[142]....
        /*02b0*/ 	.word	0x0500000f


	//   ....[143]....
        /*02b4*/ 	.word	0x0500000f


	//   ....[144]....
        /*02b8*/ 	.word	0x0500000f


	//   ....[145]....
        /*02bc*/ 	.word	0x0500000f


	//   ....[146]....
        /*02c0*/ 	.word	0x0500000f


	//   ....[147]....
        /*02c4*/ 	.word	0x0500000f


	//   ....[148]....
        /*02c8*/ 	.word	0x0500000f


	//   ....[149]....
        /*02cc*/ 	.word	0x0500000f


	//   ....[150]....
        /*02d0*/ 	.word	0x0500000f


	//   ....[151]....
        /*02d4*/ 	.word	0x0500000f


	//   ....[152]....
        /*02d8*/ 	.word	0x0500000f


	//   ....[153]....
        /*02dc*/ 	.word	0x0500000f


	//   ....[154]....
        /*02e0*/ 	.word	0x0500000f


	//   ....[155]....
        /*02e4*/ 	.word	0x0500000f


	//   ....[156]....
        /*02e8*/ 	.word	0x0500000f


	//   ....[157]....
        /*02ec*/ 	.word	0x0500000f


	//   ....[158]....
        /*02f0*/ 	.word	0x0500000f


	//   ....[159]....
        /*02f4*/ 	.word	0x0500000f


	//   ....[160]....
        /*02f8*/ 	.word	0x0500000f


	//   ....[161]....
        /*02fc*/ 	.word	0x0500000f


	//   ....[162]....
        /*0300*/ 	.word	0x0500000f


	//   ....[163]....
        /*0304*/ 	.word	0x0500000f


	//   ....[164]....
        /*0308*/ 	.word	0x0500000f


	//   ....[165]....
        /*030c*/ 	.word	0x0500000f


	//   ....[166]....
        /*0310*/ 	.word	0x0500000f


	//----- nvinfo : EIATTR_COOP_GROUP_INSTR_OFFSETS
	.align		4
.L_259:
        /*0314*/ 	.byte	0x04, 0x28
        /*0316*/ 	.short	(.L_261 - .L_260)


	//   ....[0]....
.L_260:
        /*0318*/ 	.word	0x00000070


	//   ....[1]....
        /*031c*/ 	.word	0x000000b0


	//   ....[2]....
        /*0320*/ 	.word	0x000002d0


	//   ....[3]....
        /*0324*/ 	.word	0x00000430


	//   ....[4]....
        /*0328*/ 	.word	0x00000550


	//   ....[5]....
        /*032c*/ 	.word	0x000006b0


	//   ....[6]....
        /*0330*/ 	.word	0x000012d0


	//   ....[7]....
        /*0334*/ 	.word	0x00002080


	//   ....[8]....
        /*0338*/ 	.word	0x000020a0


	//   ....[9]....
        /*033c*/ 	.word	0x000025c0


	//   ....[10]....
        /*0340*/ 	.word	0x000026c0


	//   ....[11]....
        /*0344*/ 	.word	0x00002df0


	//   ....[12]....
        /*0348*/ 	.word	0x00002e90


	//   ....[13]....
        /*034c*/ 	.word	0x00004810


	//   ....[14]....
        /*0350*/ 	.word	0x00004850


	//   ....[15]....
        /*0354*/ 	.word	0x00004d60


	//   ....[16]....
        /*0358*/ 	.word	0x00004e40


	//   ....[17]....
        /*035c*/ 	.word	0x00005420


	//   ....[18]....
        /*0360*/ 	.word	0x00005480


	//   ....[19]....
        /*0364*/ 	.word	0x00007030


	//   ....[20]....
        /*0368*/ 	.word	0x00007040


	//   ....[21]....
        /*036c*/ 	.word	0x00007070


	//   ....[22]....
        /*0370*/ 	.word	0x00007090


	//   ....[23]....
        /*0374*/ 	.word	0x000083a0


	//   ....[24]....
        /*0378*/ 	.word	0x000083c0


	//   ....[25]....
        /*037c*/ 	.word	0x00008470


	//   ....[26]....
        /*0380*/ 	.word	0x00008480


	//   ....[27]....
        /*0384*/ 	.word	0x00009530


	//   ....[28]....
        /*0388*/ 	.word	0x00009570


	//   ....[29]....
        /*038c*/ 	.word	0x000095b0


	//   ....[30]....
        /*0390*/ 	.word	0x000095f0


	//   ....[31]....
        /*0394*/ 	.word	0x00009630


	//   ....[32]....
        /*0398*/ 	.word	0x00009650


	//   ....[33]....
        /*039c*/ 	.word	0x00009fc0


	//   ....[34]....
        /*03a0*/ 	.word	0x00009fd0


	//   ....[35]....
        /*03a4*/ 	.word	0x0000ad10


	//   ....[36]....
        /*03a8*/ 	.word	0x0000bfc0


	//   ....[37]....
        /*03ac*/ 	.word	0x0000bfe0


	//   ....[38]....
        /*03b0*/ 	.word	0x0000bff0


	//   ....[39]....
        /*03b4*/ 	.word	0x0000c000


	//   ....[40]....
        /*03b8*/ 	.word	0x0000c010


	//   ....[41]....
        /*03bc*/ 	.word	0x0000c020


	//   ....[42]....
        /*03c0*/ 	.word	0x0000c030


	//   ....[43]....
        /*03c4*/ 	.word	0x0000c090


	//   ....[44]....
        /*03c8*/ 	.word	0x0000c0d0


	//   ....[45]....
        /*03cc*/ 	.word	0x0000c130


	//   ....[46]....
        /*03d0*/ 	.word	0x0000c140


	//   ....[47]....
        /*03d4*/ 	.word	0x0000c210


	//   ....[48]....
        /*03d8*/ 	.word	0x0000c860


	//   ....[49]....
        /*03dc*/ 	.word	0x0000c890


	//   ....[50]....
        /*03e0*/ 	.word	0x0000c8c0


	//   ....[51]....
        /*03e4*/ 	.word	0x0000c8f0


	//   ....[52]....
        /*03e8*/ 	.word	0x0000c900


	//   ....[53]....
        /*03ec*/ 	.word	0x0000c980


	//   ....[54]....
        /*03f0*/ 	.word	0x0000c9c0


	//   ....[55]....
        /*03f4*/ 	.word	0x0000ca10


	//   ....[56]....
        /*03f8*/ 	.word	0x0000ca40


	//   ....[57]....
        /*03fc*/ 	.word	0x0000caa0


	//   ....[58]....
        /*0400*/ 	.word	0x0000cae0


	//   ....[59]....
        /*0404*/ 	.word	0x0000cb30


	//   ....[60]....
        /*0408*/ 	.word	0x0000cb60


	//   ....[61]....
        /*040c*/ 	.word	0x0000cbb0


	//   ....[62]....
        /*0410*/ 	.word	0x0000cbf0


	//   ....[63]....
        /*0414*/ 	.word	0x0000cc40


	//   ....[64]....
        /*0418*/ 	.word	0x0000d400


	//   ....[65]....
        /*041c*/ 	.word	0x0000d430


	//   ....[66]....
        /*0420*/ 	.word	0x0000d450


	//   ....[67]....
        /*0424*/ 	.word	0x0000d460


	//   ....[68]....
        /*0428*/ 	.word	0x0000d480


	//   ....[69]....
        /*042c*/ 	.word	0x0000d4e0


	//   ....[70]....
        /*0430*/ 	.word	0x0000d500


	//   ....[71]....
        /*0434*/ 	.word	0x0000d520


	//   ....[72]....
        /*0438*/ 	.word	0x0000d530


	//   ....[73]....
        /*043c*/ 	.word	0x0000d590


	//   ....[74]....
        /*0440*/ 	.word	0x0000d5c0


	//   ....[75]....
        /*0444*/ 	.word	0x0000d640


	//   ....[76]....
        /*0448*/ 	.word	0x0000d8b0


	//   ....[77]....
        /*044c*/ 	.word	0x0000d8d0


	//   ....[78]....
        /*0450*/ 	.word	0x0000d8e0


	//   ....[79]....
        /*0454*/ 	.word	0x0000d900


	//   ....[80]....
        /*0458*/ 	.word	0x0000d990


	//   ....[81]....
        /*045c*/ 	.word	0x0000d9c0


	//   ....[82]....
        /*0460*/ 	.word	0x0000da30


	//   ....[83]....
        /*0464*/ 	.word	0x0000da60


	//   ....[84]....
        /*0468*/ 	.word	0x0000dad0


	//   ....[85]....
        /*046c*/ 	.word	0x0000db00


	//   ....[86]....
        /*0470*/ 	.word	0x0000db70


	//   ....[87]....
        /*0474*/ 	.word	0x0000dba0


	//   ....[88]....
        /*0478*/ 	.word	0x0000e070


	//   ....[89]....
        /*047c*/ 	.word	0x0000e0a0


	//   ....[90]....
        /*0480*/ 	.word	0x0000e0d0


	//   ....[91]....
        /*0484*/ 	.word	0x0000e100


	//   ....[92]....
        /*0488*/ 	.word	0x0000e130


	//   ....[93]....
        /*048c*/ 	.word	0x0000e140


	//   ....[94]....
        /*0490*/ 	.word	0x0000e1e0


	//   ....[95]....
        /*0494*/ 	.word	0x0000e200


	//   ....[96]....
        /*0498*/ 	.word	0x0000e290


	//   ....[97]....
        /*049c*/ 	.word	0x0000e2b0


	//   ....[98]....
        /*04a0*/ 	.word	0x0000e320


	//   ....[99]....
        /*04a4*/ 	.word	0x0000e350


	//   ....[100]....
        /*04a8*/ 	.word	0x0000e6d0


	//   ....[101]....
        /*04ac*/ 	.word	0x0000ec50


	//   ....[102]....
        /*04b0*/ 	.word	0x0000ed40


	//   ....[103]....
        /*04b4*/ 	.word	0x0000ede0


	//   ....[104]....
        /*04b8*/ 	.word	0x0000ee40


	//   ....[105]....
        /*04bc*/ 	.word	0x0000ef10


	//   ....[106]....
        /*04c0*/ 	.word	0x0000ef80


	//   ....[107]....
        /*04c4*/ 	.word	0x0000f050


	//   ....[108]....
        /*04c8*/ 	.word	0x0000f0d0


	//   ....[109]....
        /*04cc*/ 	.word	0x0000f1a0


	//   ....[110]....
        /*04d0*/ 	.word	0x0000f220


	//   ....[111]....
        /*04d4*/ 	.word	0x0000f300


	//   ....[112]....
        /*04d8*/ 	.word	0x0000f380


	//   ....[113]....
        /*04dc*/ 	.word	0x0000f440


	//   ....[114]....
        /*04e0*/ 	.word	0x0000f4d0


	//   ....[115]....
        /*04e4*/ 	.word	0x0000f540


	//   ....[116]....
        /*04e8*/ 	.word	0x0000f5e0


	//   ....[117]....
        /*04ec*/ 	.word	0x0000f6b0


	//   ....[118]....
        /*04f0*/ 	.word	0x0000f730


	//   ....[119]....
        /*04f4*/ 	.word	0x0000f800


	//   ....[120]....
        /*04f8*/ 	.word	0x0000f880


	//   ....[121]....
        /*04fc*/ 	.word	0x0000f950


	//   ....[122]....
        /*0500*/ 	.word	0x0000f9d0


	//   ....[123]....
        /*0504*/ 	.word	0x0000faa0


	//   ....[124]....
        /*0508*/ 	.word	0x0000fb20


	//   ....[125]....
        /*050c*/ 	.word	0x0000fbf0


	//   ....[126]....
        /*0510*/ 	.word	0x0000fc70


	//   ....[127]....
        /*0514*/ 	.word	0x0000fd40


	//   ....[128]....
        /*0518*/ 	.word	0x0000fdb0


	//   ....[129]....
        /*051c*/ 	.word	0x0000fe70


	//   ....[130]....
        /*0520*/ 	.word	0x0000ffb0


	//   ....[131]....
        /*0524*/ 	.word	0x00010080


	//   ....[132]....
        /*0528*/ 	.word	0x000100e0


	//   ....[133]....
        /*052c*/ 	.word	0x000101a0


	//   ....[134]....
        /*0530*/ 	.word	0x00010200


	//   ....[135]....
        /*0534*/ 	.word	0x000102c0


	//   ....[136]....
        /*0538*/ 	.word	0x00010320


	//   ....[137]....
        /*053c*/ 	.word	0x000103f0


	//   ....[138]....
        /*0540*/ 	.word	0x00010450


	//   ....[139]....
        /*0544*/ 	.word	0x00010520


	//   ....[140]....
        /*0548*/ 	.word	0x00010580


	//   ....[141]....
        /*054c*/ 	.word	0x00010660


	//   ....[142]....
        /*0550*/ 	.word	0x00010740


	//   ....[143]....
        /*0554*/ 	.word	0x000107e0


	//   ....[144]....
        /*0558*/ 	.word	0x00010840


	//   ....[145]....
        /*055c*/ 	.word	0x00010900


	//   ....[146]....
        /*0560*/ 	.word	0x000109c0


	//   ....[147]....
        /*0564*/ 	.word	0x00010a80


	//   ....[148]....
        /*0568*/ 	.word	0x00010b40


	//   ....[149]....
        /*056c*/ 	.word	0x00010c00


	//   ....[150]....
        /*0570*/ 	.word	0x00010cc0


	//   ....[151]....
        /*0574*/ 	.word	0x00010d80


	//   ....[152]....
        /*0578*/ 	.word	0x00010e40


	//   ....[153]....
        /*057c*/ 	.word	0x00010f00


	//   ....[154]....
        /*0580*/ 	.word	0x00011040


	//   ....[155]....
        /*0584*/ 	.word	0x000110e0


	//   ....[156]....
        /*0588*/ 	.word	0x000111b0


	//   ....[157]....
        /*058c*/ 	.word	0x000112a0


	//   ....[158]....
        /*0590*/ 	.word	0x00011310


	//   ....[159]....
        /*0594*/ 	.word	0x00011400


	//   ....[160]....
        /*0598*/ 	.word	0x00011470


	//   ....[161]....
        /*059c*/ 	.word	0x00011570


	//   ....[162]....
        /*05a0*/ 	.word	0x000115f0


	//   ....[163]....
        /*05a4*/ 	.word	0x000116e0


	//   ....[164]....
        /*05a8*/ 	.word	0x00011750


	//   ....[165]....
        /*05ac*/ 	.word	0x00011820


	//   ....[166]....
        /*05b0*/ 	.word	0x00011930


	//----- nvinfo : EIATTR_REG_RECONFIG
	.align		4
.L_261:
        /*05b4*/ 	.byte	0x01, 0x54
	.zero		2


	//----- nvinfo : EIATTR_SYSCALL_OFFSETS
	.align		4
        /*05b8*/ 	.byte	0x04, 0x46
        /*05ba*/ 	.short	(.L_263 - .L_262)


	//   ....[0]....
.L_262:
        /*05bc*/ 	.word	0x00001490


	//   ....[1]....
        /*05c0*/ 	.word	0x0000b530


	//   ....[2]....
        /*05c4*/ 	.word	0x0000b670


	//   ....[3]....
        /*05c8*/ 	.word	0x0000b760


	//   ....[4]....
        /*05cc*/ 	.word	0x0000c5a0


	//----- nvinfo : EIATTR_MBARRIER_INSTR_OFFSETS
	.align		4
.L_263:
        /*05d0*/ 	.byte	0x04, 0x39
        /*05d2*/ 	.short	(.L_265 - .L_264)


	//   ....[0]....
.L_264:
        /*05d4*/ 	.word	0x00000180
        /*05d8*/ 	.word	0x000000ff
        /*05dc*/ 	.word	0x00030800
        /*05e0*/ 	.short	0x0100
        /*05e2*/ 	.byte	0x08
	.zero		1


	//   ....[1]....
        /*05e4*/ 	.word	0x00000190
        /*05e8*/ 	.word	0x000000ff
        /*05ec*/ 	.word	0x00030820
        /*05f0*/ 	.short	0x0100
        /*05f2*/ 	.byte	0x08
	.zero		1


	//   ....[2]....
        /*05f4*/ 	.word	0x00000280
        /*05f8*/ 	.word	0x000000ff
        /*05fc*/ 	.word	0x00030830
        /*0600*/ 	.short	0x0100
        /*0602*/ 	.byte	0x08
	.zero		1


	//   ....[3]....
        /*0604*/ 	.word	0x00000290
        /*0608*/ 	.word	0x000000ff
        /*060c*/ 	.word	0x00030840
        /*0610*/ 	.short	0x0100
        /*0612*/ 	.byte	0x08
	.zero		1


	//   ....[4]....
        /*0614*/ 	.word	0x000002a0
        /*0618*/ 	.word	0x000000ff
        /*061c*/ 	.word	0x00030838
        /*0620*/ 	.short	0x0100
        /*0622*/ 	.byte	0x08
	.zero		1


	//   ....[5]....
        /*0624*/ 	.word	0x000002b0
        /*0628*/ 	.word	0x000000ff
        /*062c*/ 	.word	0x00030848
        /*0630*/ 	.short	0x0100
        /*0632*/ 	.byte	0x08
	.zero		1


	//   ....[6]....
        /*0634*/ 	.word	0x000003e0
        /*0638*/ 	.word	0x000000ff
        /*063c*/ 	.word	0x00030850
        /*0640*/ 	.short	0x0100
        /*0642*/ 	.byte	0x08
	.zero		1


	//   ....[7]....
        /*0644*/ 	.word	0x000003f0
        /*0648*/ 	.word	0x000000ff
        /*064c*/ 	.word	0x00030860
        /*0650*/ 	.short	0x0100
        /*0652*/ 	.byte	0x08
	.zero		1


	//   ....[8]....
        /*0654*/ 	.word	0x00000400
        /*0658*/ 	.word	0x000000ff
        /*065c*/ 	.word	0x00030858
        /*0660*/ 	.short	0x0100
        /*0662*/ 	.byte	0x08
	.zero		1


	//   ....[9]....
        /*0664*/ 	.word	0x00000410
        /*0668*/ 	.word	0x000000ff
        /*066c*/ 	.word	0x00030868
        /*0670*/ 	.short	0x0100
        /*0672*/ 	.byte	0x08
	.zero		1


	//   ....[10]....
        /*0674*/ 	.word	0x00000500
        /*0678*/ 	.word	0x000000ff
        /*067c*/ 	.word	0x00030870
        /*0680*/ 	.short	0x0100
        /*0682*/ 	.byte	0x06
	.zero		1


	//   ....[11]....
        /*0684*/ 	.word	0x00000510
        /*0688*/ 	.word	0x000000ff
        /*068c*/ 	.word	0x00030880
        /*0690*/ 	.short	0x0100
        /*0692*/ 	.byte	0x06
	.zero		1


	//   ....[12]....
        /*0694*/ 	.word	0x00000520
        /*0698*/ 	.word	0x000000ff
        /*069c*/ 	.word	0x00030878
        /*06a0*/ 	.short	0x0100
        /*06a2*/ 	.byte	0x06
	.zero		1


	//   ....[13]....
        /*06a4*/ 	.word	0x00000530
        /*06a8*/ 	.word	0x000000ff
        /*06ac*/ 	.word	0x00030888
        /*06b0*/ 	.short	0x0100
        /*06b2*/ 	.byte	0x06
	.zero		1


	//   ....[14]....
        /*06b4*/ 	.word	0x00000660
        /*06b8*/ 	.word	0x000000ff
        /*06bc*/ 	.word	0x00030890
        /*06c0*/ 	.short	0x0100
        /*06c2*/ 	.byte	0x08
	.zero		1


	//   ....[15]....
        /*06c4*/ 	.word	0x00000670
        /*06c8*/ 	.word	0x000000ff
        /*06cc*/ 	.word	0x000308a0
        /*06d0*/ 	.short	0x0100
        /*06d2*/ 	.byte	0x08
	.zero		1


	//   ....[16]....
        /*06d4*/ 	.word	0x00000680
        /*06d8*/ 	.word	0x000000ff
        /*06dc*/ 	.word	0x00030898
        /*06e0*/ 	.short	0x0100
        /*06e2*/ 	.byte	0x08
	.zero		1


	//   ....[17]....
        /*06e4*/ 	.word	0x00000690
        /*06e8*/ 	.word	0x000000ff
        /*06ec*/ 	.word	0x000308a8
        /*06f0*/ 	.short	0x0100
        /*06f2*/ 	.byte	0x08
	.zero		1


	//   ....[18]....
        /*06f4*/ 	.word	0x000007d0
        /*06f8*/ 	.word	0x000000ff
        /*06fc*/ 	.word	0x000308b0
        /*0700*/ 	.short	0x0100
        /*0702*/ 	.byte	0x08
	.zero		1


	//   ....[19]....
        /*0704*/ 	.word	0x000007e0
        /*0708*/ 	.word	0x000000ff
        /*070c*/ 	.word	0x000308c0
        /*0710*/ 	.short	0x0100
        /*0712*/ 	.byte	0x08
	.zero		1


	//   ....[20]....
        /*0714*/ 	.word	0x000007f0
        /*0718*/ 	.word	0x000000ff
        /*071c*/ 	.word	0x000308b8
        /*0720*/ 	.short	0x0100
        /*0722*/ 	.byte	0x08
	.zero		1


	//   ....[21]....
        /*0724*/ 	.word	0x00000800
        /*0728*/ 	.word	0x000000ff
        /*072c*/ 	.word	0x000308c8
        /*0730*/ 	.short	0x0100
        /*0732*/ 	.byte	0x08
	.zero		1


	//   ....[22]....
        /*0734*/ 	.word	0x000014b0
        /*0738*/ 	.word	0x000000ff
        /*073c*/ 	.word	0x00030800
        /*0740*/ 	.short	0x010a
        /*0742*/ 	.byte	0x27
	.zero		1


	//   ....[23]....
        /*0744*/ 	.word	0x00001540
        /*0748*/ 	.word	0x000000ff
        /*074c*/ 	.word	0x00030830
        /*0750*/ 	.short	0x010a
        /*0752*/ 	.byte	0x27
	.zero		1


	//   ....[24]....
        /*0754*/ 	.word	0x000015a0
        /*0758*/ 	.word	0x000000ff
        /*075c*/ 	.word	0x00030830
        /*0760*/ 	.short	0x010a
        /*0762*/ 	.byte	0x27
	.zero		1


	//   ....[25]....
        /*0764*/ 	.word	0x00001f90
        /*0768*/ 	.word	0x000000ff
        /*076c*/ 	.word	0x00000000
        /*0770*/ 	.short	0x0101
        /*0772*/ 	.byte	0x06
	.zero		1


	//   ....[26]....
        /*0774*/ 	.word	0x000039b0
        /*0778*/ 	.word	0x000000ff
        /*077c*/ 	.word	0x00030830
        /*0780*/ 	.short	0x010a
        /*0782*/ 	.byte	0x26
	.zero		1


	//   ....[27]....
        /*0784*/ 	.word	0x000039f0
        /*0788*/ 	.word	0x000000ff
        /*078c*/ 	.word	0x00030830
        /*0790*/ 	.short	0x010a
        /*0792*/ 	.byte	0x26
	.zero		1


	//   ....[28]....
        /*0794*/ 	.word	0x00004460
        /*0798*/ 	.word	0x000000ff
        /*079c*/ 	.word	0x00030850
        /*07a0*/ 	.short	0x010a
        /*07a2*/ 	.byte	0x0e
	.zero		1


	//   ....[29]....
        /*07a4*/ 	.word	0x000044a0
        /*07a8*/ 	.word	0x000000ff
        /*07ac*/ 	.word	0x00030850
        /*07b0*/ 	.short	0x010a
        /*07b2*/ 	.byte	0x0e
	.zero		1


	//   ....[30]....
        /*07b4*/ 	.word	0x00004910
        /*07b8*/ 	.word	0x000000ff
        /*07bc*/ 	.word	0x00000000
        /*07c0*/ 	.short	0x0101
        /*07c2*/ 	.byte	0x26
	.zero		1


	//   ....[31]....
        /*07c4*/ 	.word	0x00005dc0
        /*07c8*/ 	.word	0x000000ff
        /*07cc*/ 	.word	0x00000000
        /*07d0*/ 	.short	0x0101
        /*07d2*/ 	.byte	0x0e
	.zero		1


	//   ....[32]....
        /*07d4*/ 	.word	0x00005fa0
        /*07d8*/ 	.word	0x000000ff
        /*07dc*/ 	.word	0x00030830
        /*07e0*/ 	.short	0x010a
        /*07e2*/ 	.byte	0x26
	.zero		1


	//   ....[33]....
        /*07e4*/ 	.word	0x00005fe0
        /*07e8*/ 	.word	0x000000ff
        /*07ec*/ 	.word	0x00030830
        /*07f0*/ 	.short	0x010a
        /*07f2*/ 	.byte	0x26
	.zero		1


	//   ....[34]....
        /*07f4*/ 	.word	0x00006a50
        /*07f8*/ 	.word	0x000000ff
        /*07fc*/ 	.word	0x00030850
        /*0800*/ 	.short	0x010a
        /*0802*/ 	.byte	0x05
	.zero		1


	//   ....[35]....
        /*0804*/ 	.word	0x00006a90
        /*0808*/ 	.word	0x000000ff
        /*080c*/ 	.word	0x00030850
        /*0810*/ 	.short	0x010a
        /*0812*/ 	.byte	0x05
	.zero		1


	//   ....[36]....
        /*0814*/ 	.word	0x00006e40
        /*0818*/ 	.word	0x000000ff
        /*081c*/ 	.word	0x00000000
        /*0820*/ 	.short	0x0101
        /*0822*/ 	.byte	0x26
	.zero		1


	//   ....[37]....
        /*0824*/ 	.word	0x00007be0
        /*0828*/ 	.word	0x000000ff
        /*082c*/ 	.word	0x00000000
        /*0830*/ 	.short	0x0101
        /*0832*/ 	.byte	0x05
	.zero		1


	//   ....[38]....
        /*0834*/ 	.word	0x00008310
        /*0838*/ 	.word	0x000000ff
        /*083c*/ 	.word	0x00030850
        /*0840*/ 	.short	0x010a
        /*0842*/ 	.byte	0x05
	.zero		1


	//   ....[39]....
        /*0844*/ 	.word	0x00008350
        /*0848*/ 	.word	0x000000ff
        /*084c*/ 	.word	0x00030850
        /*0850*/ 	.short	0x010a
        /*0852*/ 	.byte	0x05
	.zero		1


	//   ....[40]....
        /*0854*/ 	.word	0x00008960
        /*0858*/ 	.word	0x000000ff
        /*085c*/ 	.word	0x00000000
        /*0860*/ 	.short	0x0101
        /*0862*/ 	.byte	0x04
	.zero		1


	//   ....[41]....
        /*0864*/ 	.word	0x00009660
        /*0868*/ 	.word	0x000000ff
        /*086c*/ 	.word	0x00000000
        /*0870*/ 	.short	0x0101
        /*0872*/ 	.byte	0x04
	.zero		1


	//   ....[42]....
        /*0874*/ 	.word	0x0000bd70
        /*0878*/ 	.word	0x000000ff
        /*087c*/ 	.word	0x00030840
        /*0880*/ 	.short	0x010a
        /*0882*/ 	.byte	0x2e
	.zero		1


	//   ....[43]....
        /*0884*/ 	.word	0x0000c360
        /*0888*/ 	.word	0x000000ff
        /*088c*/ 	.word	0x00030830
        /*0890*/ 	.short	0x0107
        /*0892*/ 	.byte	0x2e
	.zero		1


	//   ....[44]....
        /*0894*/ 	.word	0x0000c3d0
        /*0898*/ 	.word	0x000000ff
        /*089c*/ 	.word	0x00030830
        /*08a0*/ 	.short	0x0101
        /*08a2*/ 	.byte	0x2e
	.zero		1


	//   ....[45]....
        /*08a4*/ 	.word	0x0000cd90
        /*08a8*/ 	.word	0x000000ff
        /*08ac*/ 	.word	0x00030800
        /*08b0*/ 	.short	0x0107
        /*08b2*/ 	.byte	0x2e
	.zero		1


	//   ....[46]....
        /*08b4*/ 	.word	0x0000cdf0
        /*08b8*/ 	.word	0x000000ff
        /*08bc*/ 	.word	0x00030800
        /*08c0*/ 	.short	0x0101
        /*08c2*/ 	.byte	0x2e
	.zero		1


	//   ....[47]....
        /*08c4*/ 	.word	0x0000ce10
        /*08c8*/ 	.word	0x000000ff
        /*08cc*/ 	.word	0x00030820
        /*08d0*/ 	.short	0x010a
        /*08d2*/ 	.byte	0x2e
	.zero		1


	//   ....[48]....
        /*08d4*/ 	.word	0x0000d1f0
        /*08d8*/ 	.word	0x00000013
        /*08dc*/ 	.word	0x00030840
        /*08e0*/ 	.short	0x010a
        /*08e2*/ 	.byte	0x3f
	.zero		1


	//   ....[49]....
        /*08e4*/ 	.word	0x0000d730
        /*08e8*/ 	.word	0x00000013
        /*08ec*/ 	.word	0x00030830
        /*08f0*/ 	.short	0x0107
        /*08f2*/ 	.byte	0x3f
	.zero		1


	//   ....[50]....
        /*08f4*/ 	.word	0x0000d7e0
        /*08f8*/ 	.word	0x00000013
        /*08fc*/ 	.word	0x00030830
        /*0900*/ 	.short	0x0101
        /*0902*/ 	.byte	0x3f
	.zero		1


	//   ....[51]....
        /*0904*/ 	.word	0x0000d840
        /*0908*/ 	.word	0x00000006
        /*090c*/ 	.word	0x00030860
        /*0910*/ 	.short	0x010a
        /*0912*/ 	.byte	0x3f
	.zero		1


	//   ....[52]....
        /*0914*/ 	.word	0x0000dcf0
        /*0918*/ 	.word	0x00000006
        /*091c*/ 	.word	0x00030850
        /*0920*/ 	.short	0x0107
        /*0922*/ 	.byte	0x3f
	.zero		1


	//   ....[53]....
        /*0924*/ 	.word	0x0000de40
        /*0928*/ 	.word	0x00000006
        /*092c*/ 	.word	0x00030850
        /*0930*/ 	.short	0x0101
        /*0932*/ 	.byte	0x3f
	.zero		1


	//   ....[54]....
        /*0934*/ 	.word	0x0000dfe0
        /*0938*/ 	.word	0x00000000
        /*093c*/ 	.word	0x00030860
        /*0940*/ 	.short	0x010a
        /*0942*/ 	.byte	0x3f
	.zero		1


	//   ....[55]....
        /*0944*/ 	.word	0x0000e510
        /*0948*/ 	.word	0x00000000
        /*094c*/ 	.word	0x00030850
        /*0950*/ 	.short	0x0107
        /*0952*/ 	.byte	0x3f
	.zero		1


	//   ....[56]....
        /*0954*/ 	.word	0x0000e5c0
        /*0958*/ 	.word	0x00000000
        /*095c*/ 	.word	0x00030850
        /*0960*/ 	.short	0x0101
        /*0962*/ 	.byte	0x3f
	.zero		1


	//   ....[57]....
        /*0964*/ 	.word	0x0000e660
        /*0968*/ 	.word	0x00000007
        /*096c*/ 	.word	0x00030820
        /*0970*/ 	.short	0x010a
        /*0972*/ 	.byte	0x3f
	.zero		1


	//   ....[58]....
        /*0974*/ 	.word	0x0000e7e0
        /*0978*/ 	.word	0x00000005
        /*097c*/ 	.word	0x00030840
        /*0980*/ 	.short	0x010a
        /*0982*/ 	.byte	0x3f
	.zero		1


	//   ....[59]....
        /*0984*/ 	.word	0x0000e880
        /*0988*/ 	.word	0x00000007
        /*098c*/ 	.word	0x00030840
        /*0990*/ 	.short	0x010a
        /*0992*/ 	.byte	0x3f
	.zero		1


	//   ....[60]....
        /*0994*/ 	.word	0x0000e8c0
        /*0998*/ 	.word	0x00000005
        /*099c*/ 	.word	0x00030860
        /*09a0*/ 	.short	0x010a
        /*09a2*/ 	.byte	0x3f
	.zero		1


	//   ....[61]....
        /*09a4*/ 	.word	0x0000e900
        /*09a8*/ 	.word	0x00000007
        /*09ac*/ 	.word	0x00030860
        /*09b0*/ 	.short	0x010a
        /*09b2*/ 	.byte	0x3f
	.zero		1


	//   ....[62]....
        /*09b4*/ 	.word	0x0000e970
        /*09b8*/ 	.word	0x00000003
        /*09bc*/ 	.word	0x00030800
        /*09c0*/ 	.short	0x010a
        /*09c2*/ 	.byte	0x3f
	.zero		1


	//   ....[63]....
        /*09c4*/ 	.word	0x0000e9d0
        /*09c8*/ 	.word	0x00000003
        /*09cc*/ 	.word	0x00030830
        /*09d0*/ 	.short	0x010a
        /*09d2*/ 	.byte	0x3f
	.zero		1


	//   ....[64]....
        /*09d4*/ 	.word	0x0000ea30
        /*09d8*/ 	.word	0x00000005
        /*09dc*/ 	.word	0x00030830
        /*09e0*/ 	.short	0x010a
        /*09e2*/ 	.byte	0x3f
	.zero		1


	//   ....[65]....
        /*09e4*/ 	.word	0x0000ea90
        /*09e8*/ 	.word	0x00000003
        /*09ec*/ 	.word	0x00030850
        /*09f0*/ 	.short	0x010a
        /*09f2*/ 	.byte	0x3f
	.zero		1


	//   ....[66]....
        /*09f4*/ 	.word	0x0000eaf0
        /*09f8*/ 	.word	0x00000005
        /*09fc*/ 	.word	0x00030830
        /*0a00*/ 	.short	0x010a
        /*0a02*/ 	.byte	0x3f
	.zero		1


	//   ....[67]....
        /*0a04*/ 	.word	0x0000eb50
        /*0a08*/ 	.word	0x00000003
        /*0a0c*/ 	.word	0x00030850
        /*0a10*/ 	.short	0x010a
        /*0a12*/ 	.byte	0x3f
	.zero		1


	//   ....[68]....
        /*0a14*/ 	.word	0x0000ebb0
        /*0a18*/ 	.word	0x00000003
        /*0a1c*/ 	.word	0x00030850
        /*0a20*/ 	.short	0x010a
        /*0a22*/ 	.byte	0x3f
	.zero		1


	//   ....[69]....
        /*0a24*/ 	.word	0x0000ec90
        /*0a28*/ 	.word	0x00000003
        /*0a2c*/ 	.word	0x00030840
        /*0a30*/ 	.short	0x010a
        /*0a32*/ 	.byte	0x3f
	.zero		1


	//   ....[70]....
        /*0a34*/ 	.word	0x0000feb0
        /*0a38*/ 	.word	0x00000003
        /*0a3c*/ 	.word	0x00030820
        /*0a40*/ 	.short	0x010a
        /*0a42*/ 	.byte	0x3f
	.zero		1


	//   ....[71]....
        /*0a44*/ 	.word	0x0000ff00
        /*0a48*/ 	.word	0x00000013
        /*0a4c*/ 	.word	0x00030840
        /*0a50*/ 	.short	0x010a
        /*0a52*/ 	.byte	0x3f
	.zero		1


	//   ....[72]....
        /*0a54*/ 	.word	0x00010690
        /*0a58*/ 	.word	0x00000006
        /*0a5c*/ 	.word	0x00030860
        /*0a60*/ 	.short	0x010a
        /*0a62*/ 	.byte	0x3f
	.zero		1


	//   ....[73]....
        /*0a64*/ 	.word	0x00010f90
        /*0a68*/ 	.word	0x00000000
        /*0a6c*/ 	.word	0x00030860
        /*0a70*/ 	.short	0x010a
        /*0a72*/ 	.byte	0x3f
	.zero		1


	//   ....[74]....
        /*0a74*/ 	.word	0x00011850
        /*0a78*/ 	.word	0x00000007
        /*0a7c*/ 	.word	0x00030820
        /*0a80*/ 	.short	0x010a
        /*0a82*/ 	.byte	0x3f
	.zero		1


	//   ....[75]....
        /*0a84*/ 	.word	0x000119f0
        /*0a88*/ 	.word	0x00000005
        /*0a8c*/ 	.word	0x00030840
        /*0a90*/ 	.short	0x010a
        /*0a92*/ 	.byte	0x3f
	.zero		1


	//   ....[76]....
        /*0a94*/ 	.word	0x00011a40
        /*0a98*/ 	.word	0x00000007
        /*0a9c*/ 	.word	0x00030840
        /*0aa0*/ 	.short	0x010a
        /*0aa2*/ 	.byte	0x3f
	.zero		1


	//   ....[77]....
        /*0aa4*/ 	.word	0x00011a90
        /*0aa8*/ 	.word	0x00000005
        /*0aac*/ 	.word	0x00030860
        /*0ab0*/ 	.short	0x010a
        /*0ab2*/ 	.byte	0x3f
	.zero		1


	//----- nvinfo : EIATTR_NUM_MBARRIERS
	.align		4
.L_265:
        /*0ab4*/ 	.byte	0x03, 0x38
        /*0ab6*/ 	.short	0x0016


	//----- nvinfo : EIATTR_EXIT_INSTR_OFFSETS
	.align		4
        /*0ab8*/ 	.byte	0x04, 0x1c
        /*0aba*/ 	.short	(.L_267 - .L_266)


	//   ....[0]....
.L_266:
        /*0abc*/ 	.word	0x0000e950


	//----- nvinfo : EIATTR_MAX_THREADS
	.align		4
.L_267:
        /*0ac0*/ 	.byte	0x04, 0x05
        /*0ac2*/ 	.short	(.L_269 - .L_268)
.L_268:
        /*0ac4*/ 	.word	0x00000180
        /*0ac8*/ 	.word	0x00000001
        /*0acc*/ 	.word	0x00000001


	//----- nvinfo : EIATTR_CRS_STACK_SIZE
	.align		4
.L_269:
        /*0ad0*/ 	.byte	0x04, 0x1e
        /*0ad2*/ 	.short	(.L_271 - .L_270)
.L_270:
        /*0ad4*/ 	.word	0x00000000


	//----- nvinfo : EIATTR_CBANK_PARAM_SIZE
	.align		4
.L_271:
        /*0ad8*/ 	.byte	0x03, 0x19
        /*0ada*/ 	.short	0x0a70


	//----- nvinfo : EIATTR_PARAM_CBANK
	.align		4
        /*0adc*/ 	.byte	0x04, 0x0a
        /*0ade*/ 	.short	(.L_273 - .L_272)
	.align		4
.L_272:
        /*0ae0*/ 	.word	index@(.nv.constant0._ZN7cutlass13device_kernelIN5flash11enable_sm90INS1_16FlashAttnFwdSm90INS1_25CollectiveMainloopFwdSm90ILi2EN4cute5tupleIJNS5_1CILi1EEES8_S8_EEENS6_IJNS7_ILi128EEENS7_ILi96EEENS7_ILi192EEEEEELi192ENS_10bfloat16_tEfNS_4arch4Sm90ELb1ELb0ELb0ELb0ELb1ELb0ELb0ELb1ELb1ELb1ELb1ELb0EEENS1_21CollectiveEpilogueFwdINS6_IJSA_SC_SB_EEES9_SE_SG_Li256ELb0ELb1ELb1ELb0EEENS1_19SingleTileSchedulerILb0ELb1ELb1ELi128EEEEEEEEEvNT_6ParamsE)
        /*0ae4*/ 	.short	0x0210
        /*0ae6*/ 	.short	0x0a70


	//----- nvinfo : EIATTR_SW_WAR
	.align		4
.L_273:
        /*0ae8*/ 	.byte	0x04, 0x36
        /*0aea*/ 	.short	(.L_275 - .L_274)
.L_274:
        /*0aec*/ 	.word	0x00000008
.L_275:


//--------------------- .nv.info._ZN7cutlass13device_kernelIN5flash11enable_sm90INS1_16FlashAttnFwdSm90INS1_25CollectiveMainloopFwdSm90ILi2EN4cute5tupleIJNS5_1CILi1EEES8_S8_EEENS6_IJNS7_ILi128EEENS7_ILi96EEENS7_ILi192EEEEEELi192ENS_10bfloat16_tEfNS_4arch4Sm90ELb1ELb0ELb0ELb1ELb1ELb0ELb0ELb1ELb1ELb1ELb1ELb0EEENS1_21CollectiveEpilogueFwdINS6_IJSA_SC_SB_EEES9_SE_SG_Li256ELb1ELb1ELb1ELb0EEENS1_36VarlenDynamicPersistentTileSchedulerILi128ELi96ELi256ELi128ELb1ELb1ELb1ELb1ELb1ELb1EEEEEEEEEvNT_6ParamsE --------------------------
	.section	.nv.info._ZN7cutlass13device_kernelIN5flash11enable_sm90INS1_16FlashAttnFwdSm90INS1_25CollectiveMainloopFwdSm90ILi2EN4cute5tupleIJNS5_1CILi1EEES8_S8_EEENS6_IJNS7_ILi128EEENS7_ILi96EEENS7_ILi192EEEEEELi192ENS_10bfloat16_tEfNS_4arch4Sm90ELb1ELb0ELb0ELb1ELb1ELb0ELb0ELb1ELb1ELb1ELb1ELb0EEENS1_21CollectiveEpilogueFwdINS6_IJSA_SC_SB_EEES9_SE_SG_Li256ELb1ELb1ELb1ELb0EEENS1_36VarlenDynamicPersistentTileSchedulerILi128ELi96ELi256ELi128ELb1ELb1ELb1ELb1ELb1ELb1EEEEEEEEEvNT_6ParamsE,"",@"SHT_CUDA_INFO"
	.sectionflags	@""
	.align	4


	//----- nvinfo : EIATTR_CUDA_API_VERSION
	.align		4
        /*0000*/ 	.byte	0x04, 0x37
        /*0002*/ 	.short	(.L_277 - .L_276)
.L_276:
        /*0004*/ 	.word	0x00000082


	//----- nvinfo : EIATTR_KPARAM_INFO
	.align		4
.L_277:
        /*0008*/ 	.byte	0x04, 0x17
        /*000a*/ 	.short	(.L_279 - .L_278)
.L_278:
        /*000c*/ 	.word	0x00000000
        /*0010*/ 	.short	0x0000
        /*0012*/ 	.short	0x0070
        /*0014*/ 	.byte	0x00, 0xf0, 0x01, 0x2a


	//----- nvinfo : EIATTR_SPARSE_MMA_MASK
	.align		4
.L_279:
        /*0018*/ 	.byte	0x03, 0x50
        /*001a*/ 	.short	0x0000


	//----- nvinfo : EIATTR_MAXREG_COUNT
	.align		4
        /*001c*/ 	.byte	0x03, 0x1b
        /*001e*/ 	.short	0x00a8


	//----- nvinfo : EIATTR_NUM_BARRIERS
	.align		4
        /*0020*/ 	.byte	0x02, 0x4c
        /*0022*/ 	.byte	0x09
	.zero		1


	//----- nvinfo : EIATTR_EXTERNS
	.align		4
        /*0024*/ 	.byte	0x04, 0x0f
        /*0026*/ 	.short	(.L_281 - .L_280)


	//   ....[0]....
	.align		4
.L_280:
        /*0028*/ 	.word	index@(__assertfail)


	//----- nvinfo : EIATTR_ANNOTATIONS
	.align		4
.L_281:
        /*002c*/ 	.byte	0x04, 0x55
        /*002e*/ 	.short	(.L_283 - .L_282)


	//   ....[0]....
.L_282:
        /* <DEDUP_REMOVED lines=20> */


	//----- nvinfo : EIATTR_MERCURY_ISA_VERSION
	.align		4
.L_283:
        /*0158*/ 	.byte	0x03, 0x5f
        /*015a*/ 	.short	0x0101


	//----- nvinfo : EIATTR_UNUSED_LOAD_BYTE_OFFSET
	.align		4
        /*015c*/ 	.byte	0x04, 0x44
        /*015e*/ 	.short	(.L_285 - .L_284)


	//   ....[0]....
.L_284:
        /*0160*/ 	.word	0x00000950
        /*0164*/ 	.word	0x0000fff0


	//   ....[1]....
        /*0168*/ 	.word	0x00009860
        /*016c*/ 	.word	0x0000fff0


	//----- nvinfo : EIATTR_INT_WARP_WIDE_INSTR_OFFSETS
	.align		4
.L_285:
        /*0170*/ 	.byte	0x04, 0x31
        /*0172*/ 	.short	(.L_287 - .L_286)


	//   ....[0]....
.L_286:
        /*0174*/ 	.word	0x000000c0


	//   ....[1]....
        /*0178*/ 	.word	0x000000d0


	//   ....[2]....
        /*017c*/ 	.word	0x00000170


	//   ....[3]....
        /*0180*/ 	.word	0x0000eeb0


	//   ....[4]....
        /*0184*/ 	.word	0x0000ef40


	//   ....[5]....
        /*0188*/ 	.word	0x00011d10


	//   ....[6]....
        /*018c*/ 	.word	0x00011da0


	//----- nvinfo : EIATTR_COOP_GROUP_MASK_REGIDS
	.align		4
.L_287:
        /*0190*/ 	.byte	0x04, 0x29
        /*0192*/ 	.short	(.L_289 - .L_288)


	//   ....[0]....
.L_288:
        /*0194*/ 	.word	0xffffffff


	//   ....[1]....
        /*0198*/ 	.word	0xffffffff


	//   ....[2]....
        /*019c*/ 	.word	0xffffffff


	//   ....[3]....
        /*01a0*/ 	.word	0xffffffff


	//   ....[4]....
        /*01a4*/ 	.word	0xffffffff


	//   ....[5]....
        /*01a8*/ 	.word	0xffffffff


	//   ....[6]....
        /*01ac*/ 	.word	0xffffffff


	//   ....[7]....
        /*01b0*/ 	.word	0xffffffff


	//   ....[8]....
        /*01b4*/ 	.word	0xffffffff


	//   ....[9]....
        /*01b8*/ 	.word	0xffffffff


	//   ....[10]....
        /*01bc*/ 	.word	0xffffffff


	//   ....[11]....
        /*01c0*/ 	.word	0xffffffff


	//   ....[12]....
        /*01c4*/ 	.word	0xffffffff


	//   ....[13]....
        /*01c8*/ 	.word	0xffffffff


	//   ....[14]....
        /*01cc*/ 	.word	0xffffffff


	//   ....[15]....
        /*01d0*/ 	.word	0xffffffff


	//   ....[16]....
        /*01d4*/ 	.word	0xffffffff


	//   ....[17]....
        /*01d8*/ 	.word	0xffffffff


	//   ....[18]....
        /*01dc*/ 	.word	0xffffffff


	//   ....[19]....
        /*01e0*/ 	.word	0xffffffff


	//   ....[20]....
        /*01e4*/ 	.word	0xffffffff


	//   ....[21]....
        /*01e8*/ 	.word	0xffffffff


	//   ....[22]....
        /*01ec*/ 	.word	0xffffffff


	//   ....[23]....
        /*01f0*/ 	.word	0xffffffff


	//   ....[24]....
        /*01f4*/ 	.word	0xffffffff


	//   ....[25]....
        /*01f8*/ 	.word	0xffffffff


	//   ....[26]....
        /*01fc*/ 	.word	0xffffffff


	//   ....[27]....
        /*0200*/ 	.word	0xffffffff


	//   ....[28]....
        /*0204*/ 	.word	0xffffffff


	//   ....[29]....
        /*0208*/ 	.word	0xffffffff


	//   ....[30]....
        /*020c*/ 	.word	0xffffffff


	//   ....[31]....
        /*0210*/ 	.word	0xffffffff


	//   ....[32]....
        /*0214*/ 	.word	0xffffffff


	//   ....[33]....
        /*0218*/ 	.word	0xffffffff


	//   ....[34]....
        /*021c*/ 	.word	0xffffffff


	//   ....[35]....
        /*0220*/ 	.word	0xffffffff


	//   ....[36]....
        /*0224*/ 	.word	0xffffffff


	//   ....[37]....
        /*0228*/ 	.word	0xffffffff


	//   ....[38]....
        /*022c*/ 	.word	0xffffffff


	//   ....[39]....
        /*0230*/ 	.word	0xffffffff


	//   ....[40]....
        /*0234*/ 	.word	0xffffffff


	//   ....[41]....
        /*0238*/ 	.word	0xffffffff


	//   ....[42]....
        /*023c*/ 	.word	0xffffffff


	//   ....[43]....
        /*0240*/ 	.word	0xffffffff


	//   ....[44]....
        /*0244*/ 	.word	0xffffffff


	//   ....[45]....
        /*0248*/ 	.word	0xffffffff


	//   ....[46]....
        /*024c*/ 	.word	0xffffffff


	//   ....[47]....
        /*0250*/ 	.word	0xffffffff


	//   ....[48]....
        /*0254*/ 	.word	0xffffffff


	//   ....[49]....
        /*0258*/ 	.word	0xffffffff


	//   ....[50]....
        /*025c*/ 	.word	0xffffffff


	//   ....[51]....
        /*0260*/ 	.word	0xffffffff


	//   ....[52]....
        /*0264*/ 	.word	0xffffffff


	//   ....[53]....
        /*0268*/ 	.word	0xffffffff


	//   ....[54]....
        /*026c*/ 	.word	0xffffffff


	//   ....[55]....
        /*0270*/ 	.word	0xffffffff


	//   ....[56]....
        /*0274*/ 	.word	0xffffffff


	//   ....[57]....
        /*0278*/ 	.word	0xffffffff


	//   ....[58]....
        /*027c*/ 	.word	0xffffffff


	//   ....[59]....
        /*0280*/ 	.word	0xffffffff


	//   ....[60]....
        /*0284*/ 	.word	0xffffffff


	//   ....[61]....
        /*0288*/ 	.word	0xffffffff


	//   ....[62]....
        /*028c*/ 	.word	0xffffffff


	//   ....[63]....
        /*0290*/ 	.word	0xffffffff


	//   ....[64]....
        /*0294*/ 	.word	0xffffffff


	//   ....[65]....
        /*0298*/ 	.word	0xffffffff


	//   ....[66]....
        /*029c*/ 	.word	0xffffffff


	//   ....[67]....
        /*02a0*/ 	.word	0xffffffff


	//   ....[68]....
        /*02a4*/ 	.word	0xffffffff


	//   ....[69]....
        /*02a8*/ 	.word	0xffffffff


	//   ....[70]....
        /*02ac*/ 	.word	0xffffffff


	//   ....[71]....
        /*02b0*/ 	.word	0xffffffff


	//   ....[72]....
        /*02b4*/ 	.word	0xffffffff


	//   ....[73]....
        /*02b8*/ 	.word	0xffffffff


	//   ....[74]....
        /*02bc*/ 	.word	0xffffffff


	//   ....[75]....
        /*02c0*/ 	.word	0xffffffff


	//   ....[76]....
        /*02c4*/ 	.word	0xffffffff


	//   ....[77]....
        /*02c8*/ 	.word	0xffffffff


	//   ....[78]....
        /*02cc*/ 	.word	0xffffffff


	//   ....[79]....
        /*02d0*/ 	.word	0xffffffff


	//   ....[80]....
        /*02d4*/ 	.word	0xffffffff


	//   ....[81]....
        /*02d8*/ 	.word	0xffffffff


	//   ....[82]....
        /*02dc*/ 	.word	0xffffffff


	//   ....[83]....
        /*02e0*/ 	.word	0xffffffff


	//   ....[84]....
        /*02e4*/ 	.word	0xffffffff


	//   ....[85]....
        /*02e8*/ 	.word	0xffffffff


	//   ....[86]....
        /*02ec*/ 	.word	0xffffffff


	//   ....[87]....
        /*02f0*/ 	.word	0xffffffff


	//   ....[88]....
        /*02f4*/ 	.word	0xffffffff


	//   ....[89]....
        /*02f8*/ 	.word	0xffffffff


	//   ....[90]....
        /*02fc*/ 	.word	0xffffffff


	//   ....[91]....
        /*0300*/ 	.word	0xffffffff


	//   ....[92]....
        /*0304*/ 	.word	0xffffffff


	//   ....[93]....
        /*0308*/ 	.word	0xffffffff


	//   ....[94]....
        /*030c*/ 	.word	0xffffffff


	//   ....[95]....
        /*0310*/ 	.word	0xffffffff


	//   ....[96]....
        /*0314*/ 	.word	0xffffffff


	//   ....[97]....
        /*0318*/ 	.word	0xffffffff


	//   ....[98]....
        /*031c*/ 	.word	0xffffffff


	//   ....[99]....
        /*0320*/ 	.word	0xffffffff


	//   ....[100]....
        /*0324*/ 	.word	0xffffffff


	//   ....[101]....
        /*0328*/ 	.word	0xffffffff


	//   ....[102]....
        /*032c*/ 	.word	0xffffffff


	//   ....[103]....
        /*0330*/ 	.word	0xffffffff


	//   ....[104]....
        /*0334*/ 	.word	0xffffffff


	//   ....[105]....
        /*0338*/ 	.word	0xffffffff


	//   ....[106]....
        /*033c*/ 	.word	0xffffffff


	//   ....[107]....
        /*0340*/ 	.word	0xffffffff


	//   ....[108]....
        /*0344*/ 	.word	0xffffffff


	//   ....[109]....
        /*0348*/ 	.word	0xffffffff


	//   ....[110]....
        /*034c*/ 	.word	0xffffffff


	//   ....[111]....
        /*0350*/ 	.word	0xffffffff


	//   ....[112]....
        /*0354*/ 	.word	0xffffffff


	//   ....[113]....
        /*0358*/ 	.word	0xffffffff


	//   ....[114]....
        /*035c*/ 	.word	0xffffffff


	//   ....[115]....
        /*0360*/ 	.word	0xffffffff


	//   ....[116]....
        /*0364*/ 	.word	0xffffffff


	//   ....[117]....
        /*0368*/ 	.word	0xffffffff


	//   ....[118]....
        /*036c*/ 	.word	0xffffffff


	//   ....[119]....
        /*0370*/ 	.word	0xffffffff


	//   ....[120]....
        /*0374*/ 	.word	0xffffffff


	//   ....[121]....
        /*0378*/ 	.word	0xffffffff


	//   ....[122]....
        /*037c*/ 	.word	0xffffffff


	//   ....[123]....
        /*0380*/ 	.word	0xffffffff


	//   ....[124]....
        /*0384*/ 	.word	0xffffffff


	//   ....[125]....
        /*0388*/ 	.word	0xffffffff


	//   ....[126]....
        /*038c*/ 	.word	0xffffffff


	//   ....[127]....
        /*0390*/ 	.word	0xffffffff


	//   ....[128]....
        /*0394*/ 	.word	0xffffffff


	//   ....[129]....
        /*0398*/ 	.word	0xffffffff


	//   ....[130]....
        /*039c*/ 	.word	0xffffffff


	//   ....[131]....
        /*03a0*/ 	.word	0xffffffff


	//   ....[132]....
        /*03a4*/ 	.word	0xffffffff


	//   ....[133]....
        /*03a8*/ 	.word	0xffffffff


	//   ....[134]....
        /*03ac*/ 	.word	0xffffffff


	//   ....[135]....
        /*03b0*/ 	.word	0xffffffff


	//   ....[136]....
        /*03b4*/ 	.word	0xffffffff


	//   ....[137]....
        /*03b8*/ 	.word	0xffffffff


	//   ....[138]....
        /*03bc*/ 	.word	0xffffffff


	//   ....[139]....
        /*03c0*/ 	.word	0xffffffff


	//   ....[140]....
        /*03c4*/ 	.word	0xffffffff


	//   ....[141]....
        /*03c8*/ 	.word	0xffffffff


	//   ....[142]....
        /*03cc*/ 	.word	0xffffffff


	//   ....[143]....
        /*03d0*/ 	.word	0xffffffff


	//   ....[144]....
        /*03d4*/ 	.word	0xffffffff


	//   ....[145]....
        /*03d8*/ 	.word	0xffffffff


	//   ....[146]....
        /*03dc*/ 	.word	0xffffffff


	//   ....[147]....
        /*03e0*/ 	.word	0xffffffff


	//   ....[148]....
        /*03e4*/ 	.word	0xffffffff


	//   ....[149]....
        /*03e8*/ 	.word	0xffffffff


	//   ....[150]....
        /*03ec*/ 	.word	0xffffffff


	//   ....[151]....
        /*03f0*/ 	.word	0x0500000f


	//   ....[152]....
        /*03f4*/ 	.word	0x0500000f


	//   ....[153]....
        /*03f8*/ 	.word	0x0500000f


	//   ....[154]....
        /*03fc*/ 	.word	0x0500000f


	//   ....[155]....
        /*0400*/ 	.word	0x0500000f


	//   ....[156]....
        /*0404*/ 	.word	0x0500000f


	//   ....[157]....
        /*0408*/ 	.word	0x0500000f


	//   ....[158]....
        /*040c*/ 	.word	0x0500000f


	//   ....[159]....
        /*0410*/ 	.word	0x0500000f


	//   ....[160]....
        /*0414*/ 	.word	0x0500000f


	//   ....[161]....
        /*0418*/ 	.word	0x0500000f


	//   ....[162]....
        /*041c*/ 	.word	0x0500000f


	//   ....[163]....
        /*0420*/ 	.word	0x0500000f


	//   ....[164]....
        /*0424*/ 	.word	0x0500000f


	//   ....[165]....
        /*0428*/ 	.word	0x0500000f


	//   ....[166]....
        /*042c*/ 	.word	0x0500000f


	//   ....[167]....
        /*0430*/ 	.word	0x0500000f


	//   ....[168]....
        /*0434*/ 	.word	0x0500000f


	//   ....[169]....
        /*0438*/ 	.word	0x0500000f


	//   ....[170]....
        /*043c*/ 	.word	0x0500000f


	//   ....[171]....
        /*0440*/ 	.word	0x0500000f


	//   ....[172]....
        /*0444*/ 	.word	0x0500000f


	//   ....[173]....
        /*0448*/ 	.word	0x0500000f


	//   ....[174]....
        /*044c*/ 	.word	0x0500000f


	//   ....[175]....
        /*0450*/ 	.word	0x0500000f


	//   ....[176]....
        /*0454*/ 	.word	0x0500000f


	//   ....[177]....
        /*0458*/ 	.word	0x0500000f


	//   ....[178]....
        /*045c*/ 	.word	0x0500000f


	//   ....[179]....
        /*0460*/ 	.word	0x0500000f


	//   ....[180]....
        /*0464*/ 	.word	0x0500000f


	//   ....[181]....
        /*0468*/ 	.word	0x0500000f


	//   ....[182]....
        /*046c*/ 	.word	0x0500000f


	//   ....[183]....
        /*0470*/ 	.word	0x0500000f


	//   ....[184]....
        /*0474*/ 	.word	0x0500000f


	//   ....[185]....
        /*0478*/ 	.word	0x0500000f


	//   ....[186]....
        /*047c*/ 	.word	0x0500000f


	//   ....[187]....
        /*0480*/ 	.word	0x0500000f


	//   ....[188]....
        /*0484*/ 	.word	0x0500000f


	//   ....[189]....
        /*0488*/ 	.word	0x0500000f


	//   ....[190]....
        /*048c*/ 	.word	0x0500000f


	//   ....[191]....
        /*0490*/ 	.word	0x0500000f


	//   ....[192]....
        /*0494*/ 	.word	0x0500000f


	//   ....[193]....
        /*0498*/ 	.word	0x0500000f


	//   ....[194]....
        /*049c*/ 	.word	0x0500000f


	//   ....[195]....
        /*04a0*/ 	.word	0x0500000f


	//   ....[196]....
        /*04a4*/ 	.word	0x0500000f


	//   ....[197]....
        /*04a8*/ 	.word	0x0500000f


	//   ....[198]....
        /*04ac*/ 	.word	0x0500000f


	//   ....[199]....
        /*04b0*/ 	.word	0x0500000f


	//   ....[200]....
        /*04b4*/ 	.word	0x0500000f


	//   ....[201]....
        /*04b8*/ 	.word	0x0500000f


	//   ....[202]....
        /*04bc*/ 	.word	0x0500000f


	//   ....[203]....
        /*04c0*/ 	.word	0x0500000f


	//   ....[204]....
        /*04c4*/ 	.word	0x0500000f


	//   ....[205]....
        /*04c8*/ 	.word	0x0500000f


	//   ....[206]....
        /*04cc*/ 	.word	0x0500000f


	//   ....[207]....
        /*04d0*/ 	.word	0x0500000f


	//   ....[208]....
        /*04d4*/ 	.word	0x0500000f


	//   ....[209]....
        /*04d8*/ 	.word	0x0500000f


	//   ....[210]....
        /*04dc*/ 	.word	0x0500000f


	//   ....[211]....
        /*04e0*/ 	.word	0x0500000f


	//   ....[212]....
        /*04e4*/ 	.word	0x0500000f


	//   ....[213]....
        /*04e8*/ 	.word	0x0500000f


	//   ....[214]....
        /*04ec*/ 	.word	0x0500000f


	//   ....[215]....
        /*04f0*/ 	.word	0x0500000f


	//   ....[216]....
        /*04f4*/ 	.word	0x0500000f


	//   ....[217]....
        /*04f8*/ 	.word	0x0500000f


	//   ....[218]....
        /*04fc*/ 	.word	0x0500000f


	//   ....[219]....
        /*0500*/ 	.word	0x0500000f


	//   ....[220]....
        /*0504*/ 	.word	0x0500000f


	//   ....[221]....
        /*0508*/ 	.word	0x0500000f


	//   ....[222]....
        /*050c*/ 	.word	0x0500000f


	//   ....[223]....
        /*0510*/ 	.word	0x0500000f


	//   ....[224]....
        /*0514*/ 	.word	0x0500000f


	//   ....[225]....
        /*0518*/ 	.word	0x0500000f


	//   ....[226]....
        /*051c*/ 	.word	0x0500000f


	//   ....[227]....
        /*0520*/ 	.word	0x0500000f


	//   ....[228]....
        /*0524*/ 	.word	0x0500000f


	//   ....[229]....
        /*0528*/ 	.word	0x0500000f


	//   ....[230]....
        /*052c*/ 	.word	0x0500000f


	//   ....[231]....
        /*0530*/ 	.word	0x0500000f


	//   ....[232]....
        /*0534*/ 	.word	0x0500000f


	//   ....[233]....
        /*0538*/ 	.word	0x0500000f


	//   ....[234]....
        /*053c*/ 	.word	0x0500000f


	//----- nvinfo : EIATTR_COOP_GROUP_INSTR_OFFSETS
	.align		4
.L_289:
        /*0540*/ 	.byte	0x04, 0x28
        /*0542*/ 	.short	(.L_291 - .L_290)


	//   ....[0]....
.L_290:
        /*0544*/ 	.word	0x00000070


	//   ....[1]....
        /*0548*/ 	.word	0x000000b0


	//   ....[2]....
        /*054c*/ 	.word	0x000002d0


	//   ....[3]....
        /*0550*/ 	.word	0x00000430


	//   ....[4]....
        /*0554*/ 	.word	0x00000550


	//   ....[5]....
        /*0558*/ 	.word	0x000006b0


	//   ....[6]....
        /*055c*/ 	.word	0x00001dc0


	//   ....[7]....
        /*0560*/ 	.word	0x00002930


	//   ....[8]....
        /*0564*/ 	.word	0x00002960


	//   ....[9]....
        /*0568*/ 	.word	0x00002f10


	//   ....[10]....
        /*056c*/ 	.word	0x00002f90


	//   ....[11]....
        /*0570*/ 	.word	0x00003700


	//   ....[12]....
        /*0574*/ 	.word	0x00003770


	//   ....[13]....
        /*0578*/ 	.word	0x00005140


	//   ....[14]....
        /*057c*/ 	.word	0x00005600


	//   ....[15]....
        /*0580*/ 	.word	0x00005620


	//   ....[16]....
        /*0584*/ 	.word	0x00005680


	//   ....[17]....
        /*0588*/ 	.word	0x00005c80


	//   ....[18]....
        /*058c*/ 	.word	0x00005d10


	//   ....[19]....
        /*0590*/ 	.word	0x00007a30


	//   ....[20]....
        /*0594*/ 	.word	0x00007a40


	//   ....[21]....
        /*0598*/ 	.word	0x00007a70


	//   ....[22]....
        /*059c*/ 	.word	0x00007a80


	//   ....[23]....
        /*05a0*/ 	.word	0x00008d80


	//   ....[24]....
        /*05a4*/ 	.word	0x00008db0


	//   ....[25]....
        /*05a8*/ 	.word	0x00008e70


	//   ....[26]....
        /*05ac*/ 	.word	0x00008e80


	//   ....[27]....
        /*05b0*/ 	.word	0x0000a700


	//   ....[28]....
        /*05b4*/ 	.word	0x0000a720


	//   ....[29]....
        /*05b8*/ 	.word	0x0000a730


	//   ....[30]....
        /*05bc*/ 	.word	0x0000a740


	//   ....[31]....
        /*05c0*/ 	.word	0x0000b020


	//   ....[32]....
        /*05c4*/ 	.word	0x0000b040


	//   ....[33]....
        /*05c8*/ 	.word	0x0000b180


	//   ....[34]....
        /*05cc*/ 	.word	0x0000b1a0


	//   ....[35]....
        /*05d0*/ 	.word	0x0000b2a0


	//   ....[36]....
        /*05d4*/ 	.word	0x0000b2c0


	//   ....[37]....
        /*05d8*/ 	.word	0x0000b3d0


	//   ....[38]....
        /*05dc*/ 	.word	0x0000b3f0


	//   ....[39]....
        /*05e0*/ 	.word	0x0000b850


	//   ....[40]....
        /*05e4*/ 	.word	0x0000b860


	//   ....[41]....
        /*05e8*/ 	.word	0x0000bf20


	//   ....[42]....
        /*05ec*/ 	.word	0x0000bf30


	//   ....[43]....
        /*05f0*/ 	.word	0x0000cfc0


	//   ....[44]....
        /*05f4*/ 	.word	0x0000cff0


	//   ....[45]....
        /*05f8*/ 	.word	0x0000d110


	//   ....[46]....
        /*05fc*/ 	.word	0x0000d130


	//   ....[47]....
        /*0600*/ 	.word	0x0000d230


	//   ....[48]....
        /*0604*/ 	.word	0x0000d250


	//   ....[49]....
        /*0608*/ 	.word	0x0000d360


	//   ....[50]....
        /*060c*/ 	.word	0x0000d380


	//   ....[51]....
        /*0610*/ 	.word	0x0000d520


	//   ....[52]....
        /*0614*/ 	.word	0x0000d710


	//   ....[53]....
        /*0618*/ 	.word	0x0000d740


	//   ....[54]....
        /*061c*/ 	.word	0x0000d770


	//   ....[55]....
        /*0620*/ 	.word	0x0000d7a0


	//   ....[56]....
        /*0624*/ 	.word	0x0000d7d0


	//   ....[57]....
        /*0628*/ 	.word	0x0000d800


	//   ....[58]....
        /*062c*/ 	.word	0x0000d970


	//   ....[59]....
        /*0630*/ 	.word	0x0000d9a0


	//   ....[60]....
        /*0634*/ 	.word	0x0000d9d0


	//   ....[61]....
        /*0638*/ 	.word	0x0000da00


	//   ....[62]....
        /*063c*/ 	.word	0x0000da30


	//   ....[63]....
        /*0640*/ 	.word	0x0000da60


	//   ....[64]....
        /*0644*/ 	.word	0x0000daf0


	//   ....[65]....
        /*0648*/ 	.word	0x0000db20


	//   ....[66]....
        /*064c*/ 	.word	0x0000db30


	//   ....[67]....
        /*0650*/ 	.word	0x0000db70


	//   ....[68]....
        /*0654*/ 	.word	0x0000fa50


	//   ....[69]....
        /*0658*/ 	.word	0x0000fa70


	//   ....[70]....
        /*065c*/ 	.word	0x0000fb20


	//   ....[71]....
        /*0660*/ 	.word	0x0000fb40


	//   ....[72]....
        /*0664*/ 	.word	0x0000fbe0


	//   ....[73]....
        /*0668*/ 	.word	0x0000fc00


	//   ....[74]....
        /*066c*/ 	.word	0x0000fca0


	//   ....[75]....
        /*0670*/ 	.word	0x0000fcc0


	//   ....[76]....
        /*0674*/ 	.word	0x0000fd60


	//   ....[77]....
        /*0678*/ 	.word	0x0000fd80


	//   ....[78]....
        /*067c*/ 	.word	0x0000fd90


	//   ....[79]....
        /*0680*/ 	.word	0x0000fe20


	//   ....[80]....
        /*0684*/ 	.word	0x00010520


	//   ....[81]....
        /*0688*/ 	.word	0x00010550


	//   ....[82]....
        /*068c*/ 	.word	0x000105b0


	//   ....[83]....
        /*0690*/ 	.word	0x00010610


	//   ....[84]....
        /*0694*/ 	.word	0x00010660


	//   ....[85]....
        /*0698*/ 	.word	0x000106c0


	//   ....[86]....
        /*069c*/ 	.word	0x00010710


	//   ....[87]....
        /*06a0*/ 	.word	0x00010770


	//   ....[88]....
        /*06a4*/ 	.word	0x000107c0


	//   ....[89]....
        /*06a8*/ 	.word	0x00010820


	//   ....[90]....
        /*06ac*/ 	.word	0x00010870


	//   ....[91]....
        /*06b0*/ 	.word	0x000108d0


	//   ....[92]....
        /*06b4*/ 	.word	0x00010920


	//   ....[93]....
        /*06b8*/ 	.word	0x00010970


	//   ....[94]....
        /*06bc*/ 	.word	0x00010990


	//   ....[95]....
        /*06c0*/ 	.word	0x000109d0


	//   ....[96]....
        /*06c4*/ 	.word	0x00011180


	//   ....[97]....
        /*06c8*/ 	.word	0x000111c0


	//   ....[98]....
        /*06cc*/ 	.word	0x000111d0


	//   ....[99]....
        /*06d0*/ 	.word	0x00011230


	//   ....[100]....
        /*06d4*/ 	.word	0x00011240


	//   ....[101]....
        /*06d8*/ 	.word	0x000112a0


	//   ....[102]....
        /*06dc*/ 	.word	0x000112d0


	//   ....[103]....
        /*06e0*/ 	.word	0x00011310


	//   ....[104]....
        /*06e4*/ 	.word	0x00011340


	//   ....[105]....
        /*06e8*/ 	.word	0x00011380


	//   ....[106]....
        /*06ec*/ 	.word	0x000113b0


	//   ....[107]....
        /*06f0*/ 	.word	0x000113f0


	//   ....[108]....
        /*06f4*/ 	.word	0x00011660


	//   ....[109]....
        /*06f8*/ 	.word	0x00011680


	//   ....[110]....
        /*06fc*/ 	.word	0x00011690


	//   ....[111]....
        /*0700*/ 	.word	0x00011720


	//   ....[112]....
        /*0704*/ 	.word	0x00011730


	//   ....[113]....
        /*0708*/ 	.word	0x000117c0


	//   ....[114]....
        /*070c*/ 	.word	0x000117d0


	//   ....[115]....
        /*0710*/ 	.word	0x00011860


	//   ....[116]....
        /*0714*/ 	.word	0x00011870


	//   ....[117]....
        /*0718*/ 	.word	0x00011900


	//   ....[118]....
        /*071c*/ 	.word	0x00011910


	//   ....[119]....
        /*0720*/ 	.word	0x00011920


	//   ....[120]....
        /*0724*/ 	.word	0x00011ee0


	//   ....[121]....
        /*0728*/ 	.word	0x00011f20


	//   ....[122]....
        /*072c*/ 	.word	0x00011f60


	//   ....[123]....
        /*0730*/ 	.word	0x00011f90


	//   ....[124]....
        /*0734*/ 	.word	0x00012020


	//   ....[125]....
        /*0738*/ 	.word	0x00012050


	//   ....[126]....
        /*073c*/ 	.word	0x000120c0


	//   ....[127]....
        /*0740*/ 	.word	0x000120f0


	//   ....[128]....
        /*0744*/ 	.word	0x00012160


	//   ....[129]....
        /*0748*/ 	.word	0x00012190


	//   ....[130]....
        /*074c*/ 	.word	0x000121c0


	//   ....[131]....
        /*0750*/ 	.word	0x00012210


	//   ....[132]....
        /*0754*/ 	.word	0x00012650


	//   ....[133]....
        /*0758*/ 	.word	0x00012660


	//   ....[134]....
        /*075c*/ 	.word	0x000126a0


	//   ....[135]....
        /*0760*/ 	.word	0x000126e0


	//   ....[136]....
        /*0764*/ 	.word	0x00012710


	//   ....[137]....
        /*0768*/ 	.word	0x00012740


	//   ....[138]....
        /*076c*/ 	.word	0x00012770


	//   ....[139]....
        /*0770*/ 	.word	0x000127a0


	//   ....[140]....
        /*0774*/ 	.word	0x00012950


	//   ....[141]....
        /*0778*/ 	.word	0x00012980


	//   ....[142]....
        /*077c*/ 	.word	0x000129b0


	//   ....[143]....
        /*0780*/ 	.word	0x000129e0


	//   ....[144]....
        /*0784*/ 	.word	0x00012a10


	//   ....[145]....
        /*0788*/ 	.word	0x00012a40


	//   ....[146]....
        /*078c*/ 	.word	0x00012b00


	//   ....[147]....
        /*0790*/ 	.word	0x00012b20


	//   ....[148]....
        /*0794*/ 	.word	0x00012b40


	//   ....[149]....
        /*0798*/ 	.word	0x00012ba0


	//   ....[150]....
        /*079c*/ 	.word	0x000135c0


	//   ....[151]....
        /*07a0*/ 	.word	0x00013b80


	//   ....[152]....
        /*07a4*/ 	.word	0x00013c70


	//   ....[153]....
        /*07a8*/ 	.word	0x00013d10


	//   ....[154]....
        /*07ac*/ 	.word	0x00013d70


	//   ....[155]....
        /*07b0*/ 	.word	0x00013e80


	//   ....[156]....
        /*07b4*/ 	.word	0x00013ef0


	//   ....[157]....
        /*07b8*/ 	.word	0x00014000


	//   ....[158]....
        /*07bc*/ 	.word	0x00014070


	//   ....[159]....
        /*07c0*/ 	.word	0x00014180


	//   ....[160]....
        /*07c4*/ 	.word	0x000141f0


	//   ....[161]....
        /*07c8*/ 	.word	0x00014300


	//   ....[162]....
        /*07cc*/ 	.word	0x00014370


	//   ....[163]....
        /*07d0*/ 	.word	0x00014410


	//   ....[164]....
        /*07d4*/ 	.word	0x00014520


	//   ....[165]....
        /*07d8*/ 	.word	0x00014590


	//   ....[166]....
        /*07dc*/ 	.word	0x00014610


	//   ....[167]....
        /*07e0*/ 	.word	0x000146e0


	//   ....[168]....
        /*07e4*/ 	.word	0x00014760


	//   ....[169]....
        /*07e8*/ 	.word	0x00014840


	//   ....[170]....
        /*07ec*/ 	.word	0x000148c0


	//   ....[171]....
        /*07f0*/ 	.word	0x000149a0


	//   ....[172]....
        /*07f4*/ 	.word	0x00014a20


	//   ....[173]....
        /*07f8*/ 	.word	0x00014b00


	//   ....[174]....
        /*07fc*/ 	.word	0x00014b80


	//   ....[175]....
        /*0800*/ 	.word	0x00014c60


	//   ....[176]....
        /*0804*/ 	.word	0x00014ce0


	//   ....[177]....
        /*0808*/ 	.word	0x00014db0


	//   ....[178]....
        /*080c*/ 	.word	0x00014e30


	//   ....[179]....
        /*0810*/ 	.word	0x00014ef0


	//   ....[180]....
        /*0814*/ 	.word	0x00015020


	//   ....[181]....
        /*0818*/ 	.word	0x000150f0


	//   ....[182]....
        /*081c*/ 	.word	0x00015160


	//   ....[183]....
        /*0820*/ 	.word	0x00015230


	//   ....[184]....
        /*0824*/ 	.word	0x00015290


	//   ....[185]....
        /*0828*/ 	.word	0x00015360


	//   ....[186]....
        /*082c*/ 	.word	0x000153c0


	//   ....[187]....
        /*0830*/ 	.word	0x00015490


	//   ....[188]....
        /*0834*/ 	.word	0x000154f0


	//   ....[189]....
        /*0838*/ 	.word	0x000155c0


	//   ....[190]....
        /*083c*/ 	.word	0x00015620


	//   ....[191]....
        /*0840*/ 	.word	0x00015700


	//   ....[192]....
        /*0844*/ 	.word	0x000157f0


	//   ....[193]....
        /*0848*/ 	.word	0x00015890


	//   ....[194]....
        /*084c*/ 	.word	0x000158f0


	//   ....[195]....
        /*0850*/ 	.word	0x000159f0


	//   ....[196]....
        /*0854*/ 	.word	0x00015a50


	//   ....[197]....
        /*0858*/ 	.word	0x00015b50


	//   ....[198]....
        /*085c*/ 	.word	0x00015bb0


	//   ....[199]....
        /*0860*/ 	.word	0x00015cb0


	//   ....[200]....
        /*0864*/ 	.word	0x00015d10


	//   ....[201]....
        /*0868*/ 	.word	0x00015e10


	//   ....[202]....
        /*086c*/ 	.word	0x00015e70


	//   ....[203]....
        /*0870*/ 	.word	0x00015f40


	//   ....[204]....
        /*0874*/ 	.word	0x00016080


	//   ....[205]....
        /*0878*/ 	.word	0x00016120


	//   ....[206]....
        /*087c*/ 	.word	0x00016200


	//   ....[207]....
        /*0880*/ 	.word	0x000162d0


	//   ....[208]....
        /*0884*/ 	.word	0x00016330


	//   ....[209]....
        /*0888*/ 	.word	0x00016420


	//   ....[210]....
        /*088c*/ 	.word	0x00016480


	//   ....[211]....
        /*0890*/ 	.word	0x00016570


	//   ....[212]....
        /*0894*/ 	.word	0x000165d0


	//   ....[213]....
        /*0898*/ 	.word	0x000166c0


	//   ....[214]....
        /*089c*/ 	.word	0x00016720


	//   ....[215]....
        /*08a0*/ 	.word	0x00016800


	//   ....[216]....
        /*08a4*/ 	.word	0x00016890


	//   ....[217]....
        /*08a8*/ 	.word	0x00016930


	//   ....[218]....
        /*08ac*/ 	.word	0x00016aa0


	//   ....[219]....
        /*08b0*/ 	.word	0x00016b10


	//   ....[220]....
        /*08b4*/ 	.word	0x00016b90


	//   ....[221]....
        /*08b8*/ 	.word	0x00016c00


	//   ....[222]....
        /*08bc*/ 	.word	0x00016c70


	//   ....[223]....
        /*08c0*/ 	.word	0x00016cf0


	//   ....[224]....
        /*08c4*/ 	.word	0x00016d70


	//   ....[225]....
        /*08c8*/ 	.word	0x00016e00


	//   ....[226]....
        /*08cc*/ 	.word	0x00016e70


	//   ....[227]....
        /*08d0*/ 	.word	0x00016ee0


	//   ....[228]....
        /*08d4*/ 	.word	0x00016f50


	//   ....[229]....
        /*08d8*/ 	.word	0x00016fd0


	//   ....[230]....
        /*08dc*/ 	.word	0x00017040


	//   ....[231]....
        /*08e0*/ 	.word	0x000170d0


	//   ....[232]....
        /*08e4*/ 	.word	0x00017130


	//   ....[233]....
        /*08e8*/ 	.word	0x000171c0


	//   ....[234]....
        /*08ec*/ 	.word	0x000172f0


	//----- nvinfo : EIATTR_REG_RECONFIG
	.align		4
.L_291:
        /*08f0*/ 	.byte	0x01, 0x54
	.zero		2


	//----- nvinfo : EIATTR_SYSCALL_OFFSETS
	.align		4
        /*08f4*/ 	.byte	0x04, 0x46
        /*08f6*/ 	.short	(.L_293 - .L_292)


	//   ....[0]....
.L_292:
        /*08f8*/ 	.word	0x00001f40


	//   ....[1]....
        /*08fc*/ 	.word	0x0000f0a0


	//   ....[2]....
        /*0900*/ 	.word	0x0000f1f0


	//   ....[3]....
        /*0904*/ 	.word	0x0000f2e0


	//   ....[4]....
        /*0908*/ 	.word	0x000101b0


	//----- nvinfo : EIATTR_MBARRIER_INSTR_OFFSETS
	.align		4
.L_293:
        /*090c*/ 	.byte	0x04, 0x39
        /*090e*/ 	.short	(.L_295 - .L_294)


	//   ....[0]....
.L_294:
        /*0910*/ 	.word	0x00000180
        /*0914*/ 	.word	0x000000ff
        /*0918*/ 	.word	0x00030800
        /*091c*/ 	.short	0x0100
        /*091e*/ 	.byte	0x08
	.zero		1


	//   ....[1]....
        /*0920*/ 	.word	0x00000190
        /*0924*/ 	.word	0x000000ff
        /*0928*/ 	.word	0x00030820
        /*092c*/ 	.short	0x0100
        /*092e*/ 	.byte	0x08
	.zero		1


	//   ....[2]....
        /*0930*/ 	.word	0x00000280
        /*0934*/ 	.word	0x000000ff
        /*0938*/ 	.word	0x00030830
        /*093c*/ 	.short	0x0100
        /*093e*/ 	.byte	0x08
	.zero		1


	//   ....[3]....
        /*0940*/ 	.word	0x00000290
        /*0944*/ 	.word	0x000000ff
        /*0948*/ 	.word	0x00030840
        /*094c*/ 	.short	0x0100
        /*094e*/ 	.byte	0x08
	.zero		1


	//   ....[4]....
        /*0950*/ 	.word	0x000002a0
        /*0954*/ 	.word	0x000000ff
        /*0958*/ 	.word	0x00030838
        /*095c*/ 	.short	0x0100
        /*095e*/ 	.byte	0x08
	.zero		1


	//   ....[5]....
        /*0960*/ 	.word	0x000002b0
        /*0964*/ 	.word	0x000000ff
        /*0968*/ 	.word	0x00030848
        /*096c*/ 	.short	0x0100
        /*096e*/ 	.byte	0x08
	.zero		1


	//   ....[6]....
        /*0970*/ 	.word	0x000003e0
        /*0974*/ 	.word	0x000000ff
        /*0978*/ 	.word	0x00030850
        /*097c*/ 	.short	0x0100
        /*097e*/ 	.byte	0x08
	.zero		1


	//   ....[7]....
        /*0980*/ 	.word	0x000003f0
        /*0984*/ 	.word	0x000000ff
        /*0988*/ 	.word	0x00030860
        /*098c*/ 	.short	0x0100
        /*098e*/ 	.byte	0x08
	.zero		1


	//   ....[8]....
        /*0990*/ 	.word	0x00000400
        /*0994*/ 	.word	0x000000ff
        /*0998*/ 	.word	0x00030858
        /*099c*/ 	.short	0x0100
        /*099e*/ 	.byte	0x08
	.zero		1


	//   ....[9]....
        /*09a0*/ 	.word	0x00000410
        /*09a4*/ 	.word	0x000000ff
        /*09a8*/ 	.word	0x00030868
        /*09ac*/ 	.short	0x0100
        /*09ae*/ 	.byte	0x08
	.zero		1


	//   ....[10]....
        /*09b0*/ 	.word	0x00000500
        /*09b4*/ 	.word	0x000000ff
        /*09b8*/ 	.word	0x00030870
        /*09bc*/ 	.short	0x0100
        /*09be*/ 	.byte	0x06
	.zero		1


	//   ....[11]....
        /*09c0*/ 	.word	0x00000510
        /*09c4*/ 	.word	0x000000ff
        /*09c8*/ 	.word	0x00030880
        /*09cc*/ 	.short	0x0100
        /*09ce*/ 	.byte	0x06
	.zero		1


	//   ....[12]....
        /*09d0*/ 	.word	0x00000520
        /*09d4*/ 	.word	0x000000ff
        /*09d8*/ 	.word	0x00030878
        /*09dc*/ 	.short	0x0100
        /*09de*/ 	.byte	0x06
	.zero		1


	//   ....[13]....
        /*09e0*/ 	.word	0x00000530
        /*09e4*/ 	.word	0x000000ff
        /*09e8*/ 	.word	0x00030888
        /*09ec*/ 	.short	0x0100
        /*09ee*/ 	.byte	0x06
	.zero		1


	//   ....[14]....
        /*09f0*/ 	.word	0x00000660
        /*09f4*/ 	.word	0x000000ff
        /*09f8*/ 	.word	0x00030890
        /*09fc*/ 	.short	0x0100
        /*09fe*/ 	.byte	0x08
	.zero		1


	//   ....[15]....
        /*0a00*/ 	.word	0x00000670
        /*0a04*/ 	.word	0x000000ff
        /*0a08*/ 	.word	0x000308a0
        /*0a0c*/ 	.short	0x0100
        /*0a0e*/ 	.byte	0x08
	.zero		1


	//   ....[16]....
        /*0a10*/ 	.word	0x00000680
        /*0a14*/ 	.word	0x000000ff
        /*0a18*/ 	.word	0x00030898
        /*0a1c*/ 	.short	0x0100
        /*0a1e*/ 	.byte	0x08
	.zero		1


	//   ....[17]....
        /*0a20*/ 	.word	0x00000690
        /*0a24*/ 	.word	0x000000ff
        /*0a28*/ 	.word	0x000308a8
        /*0a2c*/ 	.short	0x0100
        /*0a2e*/ 	.byte	0x08
	.zero		1


	//   ....[18]....
        /*0a30*/ 	.word	0x000007d0
        /*0a34*/ 	.word	0x000000ff
        /*0a38*/ 	.word	0x000308b0
        /*0a3c*/ 	.short	0x0100
        /*0a3e*/ 	.byte	0x08
	.zero		1


	//   ....[19]....
        /*0a40*/ 	.word	0x000007e0
        /*0a44*/ 	.word	0x000000ff
        /*0a48*/ 	.word	0x000308c0
        /*0a4c*/ 	.short	0x0100
        /*0a4e*/ 	.byte	0x08
	.zero		1


	//   ....[20]....
        /*0a50*/ 	.word	0x000007f0
        /*0a54*/ 	.word	0x000000ff
        /*0a58*/ 	.word	0x000308b8
        /*0a5c*/ 	.short	0x0100
        /*0a5e*/ 	.byte	0x08
	.zero		1


	//   ....[21]....
        /*0a60*/ 	.word	0x00000800
        /*0a64*/ 	.word	0x000000ff
        /*0a68*/ 	.word	0x000308c8
        /*0a6c*/ 	.short	0x0100
        /*0a6e*/ 	.byte	0x08
	.zero		1


	//   ....[22]....
        /*0a70*/ 	.word	0x00001fc0
        /*0a74*/ 	.word	0x000000ff
        /*0a78*/ 	.word	0x00030800
        /*0a7c*/ 	.short	0x010a
        /*0a7e*/ 	.byte	0x28
	.zero		1


	//   ....[23]....
        /*0a80*/ 	.word	0x00002070
        /*0a84*/ 	.word	0x00000000
        /*0a88*/ 	.word	0x00030830
        /*0a8c*/ 	.short	0x010a
        /*0a8e*/ 	.byte	0x3f
	.zero		1


	//   ....[24]....
        /*0a90*/ 	.word	0x000020b0
        /*0a94*/ 	.word	0x00000000
        /*0a98*/ 	.word	0x00030830
        /*0a9c*/ 	.short	0x010a
        /*0a9e*/ 	.byte	0x3f
	.zero		1


	//   ....[25]....
        /*0aa0*/ 	.word	0x00002a50
        /*0aa4*/ 	.word	0x000000ff
        /*0aa8*/ 	.word	0x00000000
        /*0aac*/ 	.short	0x0101
        /*0aae*/ 	.byte	0x05
	.zero		1


	//   ....[26]....
        /*0ab0*/ 	.word	0x00004210
        /*0ab4*/ 	.word	0x000000ff
        /*0ab8*/ 	.word	0x00030830
        /*0abc*/ 	.short	0x010a
        /*0abe*/ 	.byte	0x07
	.zero		1


	//   ....[27]....
        /*0ac0*/ 	.word	0x00004250
        /*0ac4*/ 	.word	0x000000ff
        /*0ac8*/ 	.word	0x00030830
        /*0acc*/ 	.short	0x010a
        /*0ace*/ 	.byte	0x07
	.zero		1


	//   ....[28]....
        /*0ad0*/ 	.word	0x00004d90
        /*0ad4*/ 	.word	0x000000ff
        /*0ad8*/ 	.word	0x00030850
        /*0adc*/ 	.short	0x010a
        /*0ade*/ 	.byte	0x0a
	.zero		1


	//   ....[29]....
        /*0ae0*/ 	.word	0x00004dd0
        /*0ae4*/ 	.word	0x000000ff
        /*0ae8*/ 	.word	0x00030850
        /*0aec*/ 	.short	0x010a
        /*0aee*/ 	.byte	0x0a
	.zero		1


	//   ....[30]....
        /*0af0*/ 	.word	0x00005130
        /*0af4*/ 	.word	0x000000ff
        /*0af8*/ 	.word	0x00000000
        /*0afc*/ 	.short	0x0101
        /*0afe*/ 	.byte	0x07
	.zero		1


	//   ....[31]....
        /*0b00*/ 	.word	0x000066b0
        /*0b04*/ 	.word	0x000000ff
        /*0b08*/ 	.word	0x00000000
        /*0b0c*/ 	.short	0x0101
        /*0b0e*/ 	.byte	0x0a
	.zero		1


	//   ....[32]....
        /*0b10*/ 	.word	0x000068a0
        /*0b14*/ 	.word	0x000000ff
        /*0b18*/ 	.word	0x00030830
        /*0b1c*/ 	.short	0x010a
        /*0b1e*/ 	.byte	0x07
	.zero		1


	//   ....[33]....
        /*0b20*/ 	.word	0x000068e0
        /*0b24*/ 	.word	0x000000ff
        /*0b28*/ 	.word	0x00030830
        /*0b2c*/ 	.short	0x010a
        /*0b2e*/ 	.byte	0x07
	.zero		1


	//   ....[34]....
        /*0b30*/ 	.word	0x00007420
        /*0b34*/ 	.word	0x000000ff
        /*0b38*/ 	.word	0x00030850
        /*0b3c*/ 	.short	0x010a
        /*0b3e*/ 	.byte	0x0f
	.zero		1


	//   ....[35]....
        /*0b40*/ 	.word	0x00007460
        /*0b44*/ 	.word	0x000000ff
        /*0b48*/ 	.word	0x00030850
        /*0b4c*/ 	.short	0x010a
        /*0b4e*/ 	.byte	0x0f
	.zero		1


	//   ....[36]....
        /*0b50*/ 	.word	0x00007850
        /*0b54*/ 	.word	0x000000ff
        /*0b58*/ 	.word	0x00000000
        /*0b5c*/ 	.short	0x0101
        /*0b5e*/ 	.byte	0x05
	.zero		1


	//   ....[37]....
        /*0b60*/ 	.word	0x000085d0
        /*0b64*/ 	.word	0x000000ff
        /*0b68*/ 	.word	0x00000000
        /*0b6c*/ 	.short	0x0101
        /*0b6e*/ 	.byte	0x0f
	.zero		1


	//   ....[38]....
        /*0b70*/ 	.word	0x00008cf0
        /*0b74*/ 	.word	0x000000ff
        /*0b78*/ 	.word	0x00030850
        /*0b7c*/ 	.short	0x010a
        /*0b7e*/ 	.byte	0x05
	.zero		1


	//   ....[39]....
        /*0b80*/ 	.word	0x00008d30
        /*0b84*/ 	.word	0x000000ff
        /*0b88*/ 	.word	0x00030850
        /*0b8c*/ 	.short	0x010a
        /*0b8e*/ 	.byte	0x05
	.zero		1


	//   ....[40]....
        /*0b90*/ 	.word	0x000094d0
        /*0b94*/ 	.word	0x000000ff
        /*0b98*/ 	.word	0x00000000
        /*0b9c*/ 	.short	0x0101
        /*0b9e*/ 	.byte	0x04
	.zero		1


	//   ....[41]....
        /*0ba0*/ 	.word	0x0000b010
        /*0ba4*/ 	.word	0x000000ff
        /*0ba8*/ 	.word	0x00000000
        /*0bac*/ 	.short	0x0101
        /*0bae*/ 	.byte	0x08
	.zero		1


	//   ....[42]....
        /*0bb0*/ 	.word	0x0000b6b0
        /*0bb4*/ 	.word	0x000000ff
        /*0bb8*/ 	.word	0x00000000
        /*0bbc*/ 	.short	0x0101
        /*0bbe*/ 	.byte	0x08
	.zero		1


	//   ....[43]....
        /*0bc0*/ 	.word	0x0000f860
        /*0bc4*/ 	.word	0x00000007
        /*0bc8*/ 	.word	0x00030840
        /*0bcc*/ 	.short	0x010a
        /*0bce*/ 	.byte	0x3f
	.zero		1


	//   ....[44]....
        /*0bd0*/ 	.word	0x0000fee0
        /*0bd4*/ 	.word	0x00000007
        /*0bd8*/ 	.word	0x00030830
        /*0bdc*/ 	.short	0x0107
        /*0bde*/ 	.byte	0x3f
	.zero		1


	//   ....[45]....
        /*0be0*/ 	.word	0x0000ffb0
        /*0be4*/ 	.word	0x00000007
        /*0be8*/ 	.word	0x00030830
        /*0bec*/ 	.short	0x0101
        /*0bee*/ 	.byte	0x3f
	.zero		1


	//   ....[46]....
        /*0bf0*/ 	.word	0x00010ae0
        /*0bf4*/ 	.word	0x00000016
        /*0bf8*/ 	.word	0x00030800
        /*0bfc*/ 	.short	0x0107
        /*0bfe*/ 	.byte	0x3f
	.zero		1


	//   ....[47]....
        /*0c00*/ 	.word	0x00010c00
        /*0c04*/ 	.word	0x00000016
        /*0c08*/ 	.word	0x00030800
        /*0c0c*/ 	.short	0x0101
        /*0c0e*/ 	.byte	0x3f
	.zero		1


	//   ....[48]....
        /*0c10*/ 	.word	0x00010c20
        /*0c14*/ 	.word	0x00000016
        /*0c18*/ 	.word	0x00030820
        /*0c1c*/ 	.short	0x010a
        /*0c1e*/ 	.byte	0x3f
	.zero		1


	//   ....[49]....
        /*0c20*/ 	.word	0x00010fe0
        /*0c24*/ 	.word	0x00000006
        /*0c28*/ 	.word	0x00030840
        /*0c2c*/ 	.short	0x010a
        /*0c2e*/ 	.byte	0x3f
	.zero		1


	//   ....[50]....
        /*0c30*/ 	.word	0x000114a0
        /*0c34*/ 	.word	0x00000006
        /*0c38*/ 	.word	0x00030830
        /*0c3c*/ 	.short	0x0107
        /*0c3e*/ 	.byte	0x3f
	.zero		1


	//   ....[51]....
        /*0c40*/ 	.word	0x00011550
        /*0c44*/ 	.word	0x00000006
        /*0c48*/ 	.word	0x00030830
        /*0c4c*/ 	.short	0x0101
        /*0c4e*/ 	.byte	0x3f
	.zero		1


	//   ....[52]....
        /*0c50*/ 	.word	0x000115c0
        /*0c54*/ 	.word	0x00000006
        /*0c58*/ 	.word	0x00030860
        /*0c5c*/ 	.short	0x010a
        /*0c5e*/ 	.byte	0x3f
	.zero		1


	//   ....[53]....
        /*0c60*/ 	.word	0x00011b10
        /*0c64*/ 	.word	0x00000006
        /*0c68*/ 	.word	0x00030850
        /*0c6c*/ 	.short	0x0107
        /*0c6e*/ 	.byte	0x3f
	.zero		1


	//   ....[54]....
        /*0c70*/ 	.word	0x00011c30
        /*0c74*/ 	.word	0x00000006
        /*0c78*/ 	.word	0x00030850
        /*0c7c*/ 	.short	0x0101
        /*0c7e*/ 	.byte	0x3f
	.zero		1


	//   ....[55]....
        /*0c80*/ 	.word	0x00011e40
        /*0c84*/ 	.word	0x00000000
        /*0c88*/ 	.word	0x00030860
        /*0c8c*/ 	.short	0x010a
        /*0c8e*/ 	.byte	0x3f
	.zero		1


	//   ....[56]....
        /*0c90*/ 	.word	0x00012340
        /*0c94*/ 	.word	0x00000000
        /*0c98*/ 	.word	0x00030850
        /*0c9c*/ 	.short	0x0107
        /*0c9e*/ 	.byte	0x3f
	.zero		1


	//   ....[57]....
        /*0ca0*/ 	.word	0x000123f0
        /*0ca4*/ 	.word	0x00000000
        /*0ca8*/ 	.word	0x00030850
        /*0cac*/ 	.short	0x0101
        /*0cae*/ 	.byte	0x3f
	.zero		1


	//   ....[58]....
        /*0cb0*/ 	.word	0x00013540
        /*0cb4*/ 	.word	0x00000004
        /*0cb8*/ 	.word	0x00030820
        /*0cbc*/ 	.short	0x010a
        /*0cbe*/ 	.byte	0x3f
	.zero		1


	//   ....[59]....
        /*0cc0*/ 	.word	0x000136e0
        /*0cc4*/ 	.word	0x00000005
        /*0cc8*/ 	.word	0x00030840
        /*0ccc*/ 	.short	0x010a
        /*0cce*/ 	.byte	0x3f
	.zero		1


	//   ....[60]....
        /*0cd0*/ 	.word	0x00013780
        /*0cd4*/ 	.word	0x0000001b
        /*0cd8*/ 	.word	0x00030840
        /*0cdc*/ 	.short	0x010a
        /*0cde*/ 	.byte	0x3f
	.zero		1


	//   ....[61]....
        /*0ce0*/ 	.word	0x000137c0
        /*0ce4*/ 	.word	0x00000005
        /*0ce8*/ 	.word	0x00030860
        /*0cec*/ 	.short	0x010a
        /*0cee*/ 	.byte	0x3f
	.zero		1


	//   ....[62]....
        /*0cf0*/ 	.word	0x00013800
        /*0cf4*/ 	.word	0x0000001b
        /*0cf8*/ 	.word	0x00030860
        /*0cfc*/ 	.short	0x010a
        /*0cfe*/ 	.byte	0x3f
	.zero		1


	//   ....[63]....
        /*0d00*/ 	.word	0x00013870
        /*0d04*/ 	.word	0x00000003
        /*0d08*/ 	.word	0x00030800
        /*0d0c*/ 	.short	0x010a
        /*0d0e*/ 	.byte	0x3f
	.zero		1


	//   ....[64]....
        /*0d10*/ 	.word	0x000138c0
        /*0d14*/ 	.word	0x00000000
        /*0d18*/ 	.word	0x00030830
        /*0d1c*/ 	.short	0x010a
        /*0d1e*/ 	.byte	0x3f
	.zero		1


	//   ....[65]....
        /*0d20*/ 	.word	0x00013920
        /*0d24*/ 	.word	0x00000004
        /*0d28*/ 	.word	0x00030830
        /*0d2c*/ 	.short	0x010a
        /*0d2e*/ 	.byte	0x3f
	.zero		1


	//   ....[66]....
        /*0d30*/ 	.word	0x00013980
        /*0d34*/ 	.word	0x00000002
        /*0d38*/ 	.word	0x00030850
        /*0d3c*/ 	.short	0x010a
        /*0d3e*/ 	.byte	0x3f
	.zero		1


	//   ....[67]....
        /*0d40*/ 	.word	0x000139e0
        /*0d44*/ 	.word	0x00000004
        /*0d48*/ 	.word	0x00030830
        /*0d4c*/ 	.short	0x010a
        /*0d4e*/ 	.byte	0x3f
	.zero		1


	//   ....[68]....
        /*0d50*/ 	.word	0x00013a40
        /*0d54*/ 	.word	0x00000002
        /*0d58*/ 	.word	0x00030850
        /*0d5c*/ 	.short	0x010a
        /*0d5e*/ 	.byte	0x3f
	.zero		1


	//   ....[69]....
        /*0d60*/ 	.word	0x00013aa0
        /*0d64*/ 	.word	0x00000007
        /*0d68*/ 	.word	0x00030850
        /*0d6c*/ 	.short	0x010a
        /*0d6e*/ 	.byte	0x3f
	.zero		1


	//   ....[70]....
        /*0d70*/ 	.word	0x00013bc0
        /*0d74*/ 	.word	0x00000007
        /*0d78*/ 	.word	0x00030840
        /*0d7c*/ 	.short	0x010a
        /*0d7e*/ 	.byte	0x3f
	.zero		1


	//   ....[71]....
        /*0d80*/ 	.word	0x00014f20
        /*0d84*/ 	.word	0x00000016
        /*0d88*/ 	.word	0x00030820
        /*0d8c*/ 	.short	0x010a
        /*0d8e*/ 	.byte	0x3f
	.zero		1


	//   ....[72]....
        /*0d90*/ 	.word	0x00014f70
        /*0d94*/ 	.word	0x00000006
        /*0d98*/ 	.word	0x00030840
        /*0d9c*/ 	.short	0x010a
        /*0d9e*/ 	.byte	0x3f
	.zero		1


	//   ....[73]....
        /*0da0*/ 	.word	0x00015740
        /*0da4*/ 	.word	0x00000006
        /*0da8*/ 	.word	0x00030860
        /*0dac*/ 	.short	0x010a
        /*0dae*/ 	.byte	0x3f
	.zero		1


	//   ....[74]....
        /*0db0*/ 	.word	0x00015fd0
        /*0db4*/ 	.word	0x00000000
        /*0db8*/ 	.word	0x00030860
        /*0dbc*/ 	.short	0x010a
        /*0dbe*/ 	.byte	0x3f
	.zero		1


	//   ....[75]....
        /*0dc0*/ 	.word	0x00017210
        /*0dc4*/ 	.word	0x00000004
        /*0dc8*/ 	.word	0x00030820
        /*0dcc*/ 	.short	0x010a
        /*0dce*/ 	.byte	0x3f
	.zero		1


	//   ....[76]....
        /*0dd0*/ 	.word	0x000173b0
        /*0dd4*/ 	.word	0x00000005
        /*0dd8*/ 	.word	0x00030840
        /*0ddc*/ 	.short	0x010a
        /*0dde*/ 	.byte	0x3f
	.zero		1


	//   ....[77]....
        /*0de0*/ 	.word	0x00017400
        /*0de4*/ 	.word	0x0000001b
        /*0de8*/ 	.word	0x00030840
        /*0dec*/ 	.short	0x010a
        /*0dee*/ 	.byte	0x3f
	.zero		1


	//   ....[78]....
        /*0df0*/ 	.word	0x00017450
        /*0df4*/ 	.word	0x00000005
        /*0df8*/ 	.word	0x00030860
        /*0dfc*/ 	.short	0x010a
        /*0dfe*/ 	.byte	0x3f
	.zero		1


	//----- nvinfo : EIATTR_NUM_MBARRIERS
	.align		4
.L_295:
        /*0e00*/ 	.byte	0x03, 0x38
        /*0e02*/ 	.short	0x0016


	//----- nvinfo : EIATTR_EXIT_INSTR_OFFSETS
	.align		4
        /*0e04*/ 	.byte	0x04, 0x1c
        /*0e06*/ 	.short	(.L_297 - .L_296)


	//   ....[0]....
.L_296:
        /*0e08*/ 	.word	0x00000990


	//   ....[1]....
        /*0e0c*/ 	.word	0x0000d4c0


	//   ....[2]....
        /*0e10*/ 	.word	0x00013850


	//----- nvinfo : EIATTR_MAX_THREADS
	.align		4
.L_297:
        /*0e14*/ 	.byte	0x04, 0x05
        /*0e16*/ 	.short	(.L_299 - .L_298)
.L_298:
        /*0e18*/ 	.word	0x00000180
        /*0e1c*/ 	.word	0x00000001
        /*0e20*/ 	.word	0x00000001


	//----- nvinfo : EIATTR_CRS_STACK_SIZE
	.align		4
.L_299:
        /*0e24*/ 	.byte	0x04, 0x1e
        /*0e26*/ 	.short	(.L_301 - .L_300)
.L_300:
        /*0e28*/ 	.word	0x00000000


	//----- nvinfo : EIATTR_CBANK_PARAM_SIZE
	.align		4
.L_301:
        /*0e2c*/ 	.byte	0x03, 0x19
        /*0e2e*/ 	.short	0x0af0


	//----- nvinfo : EIATTR_PARAM_CBANK
	.align		4
        /*0e30*/ 	.byte	0x04, 0x0a
        /*0e32*/ 	.short	(.L_303 - .L_302)
	.align		4
.L_302:
        /*0e34*/ 	.word	index@(.nv.constant0._ZN7cutlass13device_kernelIN5flash11enable_sm90INS1_16FlashAttnFwdSm90INS1_25CollectiveMainloopFwdSm90ILi2EN4cute5tupleIJNS5_1CILi1EEES8_S8_EEENS6_IJNS7_ILi128EEENS7_ILi96EEENS7_ILi192EEEEEELi192ENS_10bfloat16_tEfNS_4arch4Sm90ELb1ELb0ELb0ELb1ELb1ELb0ELb0ELb1ELb1ELb1ELb1ELb0EEENS1_21CollectiveEpilogueFwdINS6_IJSA_SC_SB_EEES9_SE_SG_Li256ELb1ELb1ELb1ELb0EEENS1_36VarlenDynamicPersistentTileSchedulerILi128ELi96ELi256ELi128ELb1ELb1ELb1ELb1ELb1ELb1EEEEEEEEEvNT_6ParamsE)
        /*0e38*/ 	.short	0x0210
        /*0e3a*/ 	.short	0x0af0


	//----- nvinfo : EIATTR_SW_WAR
	.align		4
.L_303:
        /*0e3c*/ 	.byte	0x04, 0x36
        /*0e3e*/ 	.short	(.L_305 - .L_304)
.L_304:
        /*0e40*/ 	.word	0x00000008
.L_305:


//--------------------- .nv.info._ZN7cutlass13device_kernelIN5flash11enable_sm90INS1_16FlashAttnFwdSm90INS1_25CollectiveMainloopFwdSm90ILi2EN4cute5tupleIJNS5_1CILi1EEES8_S8_EEENS6_IJNS7_ILi128EEENS7_ILi96EEENS7_ILi192EEEEEELi192ENS_10bfloat16_tEfNS_4arch4Sm90ELb1ELb0ELb0ELb1ELb1ELb1ELb0ELb1ELb1ELb1ELb1ELb0EEENS1_21CollectiveEpilogueFwdINS6_IJSA_SC_SB_EEES9_SE_SG_Li256ELb1ELb1ELb1ELb0EEENS1_36VarlenDynamicPersistentTileSchedulerILi128ELi96ELi256ELi128ELb1ELb1ELb1ELb1ELb1ELb1EEEEEEEEEvNT_6ParamsE --------------------------
	.section	.nv.info._ZN7cutlass13device_kernelIN5flash11enable_sm90INS1_16FlashAttnFwdSm90INS1_25CollectiveMainloopFwdSm90ILi2EN4cute5tupleIJNS5_1CILi1EEES8_S8_EEENS6_IJNS7_ILi128EEENS7_ILi96EEENS7_ILi192EEEEEELi192ENS_10bfloat16_tEfNS_4arch4Sm90ELb1ELb0ELb0ELb1ELb1ELb1ELb0ELb1ELb1ELb1ELb1ELb0EEENS1_21CollectiveEpilogueFwdINS6_IJSA_SC_SB_EEES9_SE_SG_Li256ELb1ELb1ELb1ELb0EEENS1_36VarlenDynamicPersistentTileSchedulerILi128ELi96ELi256ELi128ELb1ELb1ELb1ELb1ELb1ELb1EEEEEEEEEvNT_6ParamsE,"",@"SHT_CUDA_INFO"
	.sectionflags	@""
	.align	4


	//----- nvinfo : EIATTR_CUDA_API_VERSION
	.align		4
        /*0000*/ 	.byte	0x04, 0x37
        /*0002*/ 	.short	(.L_307 - .L_306)
.L_306:
        /*0004*/ 	.word	0x00000082


	//----- nvinfo : EIATTR_KPARAM_INFO
	.align		4
.L_307:
        /*0008*/ 	.byte	0x04, 0x17
        /*000a*/ 	.short	(.L_309 - .L_308)
.L_308:
        /*000c*/ 	.word	0x00000000
        /*0010*/ 	.short	0x0000
        /*0012*/ 	.short	0x0070
        /*0014*/ 	.byte	0x00, 0xf0, 0x01, 0x2a


	//----- nvinfo : EIATTR_SPARSE_MMA_MASK
	.align		4
.L_309:
        /*0018*/ 	.byte	0x03, 0x50
        /*001a*/ 	.short	0x0000


	//----- nvinfo : EIATTR_MAXREG_COUNT
	.align		4
        /*001c*/ 	.byte	0x03, 0x1b
        /*001e*/ 	.short	0x00a8


	//----- nvinfo : EIATTR_NUM_BARRIERS
	.align		4
        /*0020*/ 	.byte	0x02, 0x4c
        /*0022*/ 	.byte	0x10
	.zero		1


	//----- nvinfo : EIATTR_EXTERNS
	.align		4
        /*0024*/ 	.byte	0x04, 0x0f
        /*0026*/ 	.short	(.L_311 - .L_310)


	//   ....[0]....
	.align		4
.L_310:
        /*0028*/ 	.word	index@(__assertfail)


	//----- nvinfo : EIATTR_ANNOTATIONS
	.align		4
.L_311:
        /*002c*/ 	.byte	0x04, 0x55
        /*002e*/ 	.short	(.L_313 - .L_312)


	//   ....[0]....
.L_312:
        /* <DEDUP_REMOVED lines=42> */


	//----- nvinfo : EIATTR_MERCURY_ISA_VERSION
	.align		4
.L_313:
        /*02c0*/ 	.byte	0x03, 0x5f
        /*02c2*/ 	.short	0x0101


	//----- nvinfo : EIATTR_UNUSED_LOAD_BYTE_OFFSET
	.align		4
        /*02c4*/ 	.byte	0x04, 0x44
        /*02c6*/ 	.short	(.L_315 - .L_314)


	//   ....[0]....
.L_314:
        /*02c8*/ 	.word	0x00000a20
        /*02cc*/ 	.word	0x0000fff0


	//   ....[1]....
        /*02d0*/ 	.word	0x0001b7d0
        /*02d4*/ 	.word	0x0000fff0


	//----- nvinfo : EIATTR_INT_WARP_WIDE_INSTR_OFFSETS
	.align		4
.L_315:
        /*02d8*/ 	.byte	0x04, 0x31
        /*02da*/ 	.short	(.L_317 - .L_316)


	//   ....[0]....
.L_316:
        /*02dc*/ 	.word	0x00000130


	//   ....[1]....
        /*02e0*/ 	.word	0x00000170


	//   ....[2]....
        /*02e4*/ 	.word	0x000001e0


	//   ....[3]....
        /*02e8*/ 	.word	0x00022990


	//   ....[4]....
        /*02ec*/ 	.word	0x00022a30


	//   ....[5]....
        /*02f0*/ 	.word	0x000258f0


	//   ....[6]....
        /*02f4*/ 	.word	0x00025990


	//----- nvinfo : EIATTR_COOP_GROUP_MASK_REGIDS
	.align		4
.L_317:
        /*02f8*/ 	.byte	0x04, 0x29
        /*02fa*/ 	.short	(.L_319 - .L_318)


	//   ....[0]....
.L_318:
        /*02fc*/ 	.word	0xffffffff


	//   ....[1]....
        /*0300*/ 	.word	0xffffffff


	//   ....[2]....
        /*0304*/ 	.word	0xffffffff


	//   ....[3]....
        /*0308*/ 	.word	0xffffffff


	//   ....[4]....
        /*030c*/ 	.word	0xffffffff


	//   ....[5]....
        /*0310*/ 	.word	0xffffffff


	//   ....[6]....
        /*0314*/ 	.word	0xffffffff


	//   ....[7]....
        /*0318*/ 	.word	0xffffffff


	//   ....[8]....
        /*031c*/ 	.word	0xffffffff


	//   ....[9]....
        /*0320*/ 	.word	0xffffffff


	//   ....[10]....
        /*0324*/ 	.word	0xffffffff


	//   ....[11]....
        /*0328*/ 	.word	0xffffffff


	//   ....[12]....
        /*032c*/ 	.word	0xffffffff


	//   ....[13]....
        /*0330*/ 	.word	0xffffffff


	//   ....[14]....
        /*0334*/ 	.word	0xffffffff


	//   ....[15]....
        /*0338*/ 	.word	0xffffffff


	//   ....[16]....
        /*033c*/ 	.word	0xffffffff


	//   ....[17]....
        /*0340*/ 	.word	0xffffffff


	//   ....[18]....
        /*0344*/ 	.word	0xffffffff


	//   ....[19]....
        /*0348*/ 	.word	0xffffffff


	//   ....[20]....
        /*034c*/ 	.word	0xffffffff


	//   ....[21]....
        /*0350*/ 	.word	0xffffffff


	//   ....[22]....
        /*0354*/ 	.word	0xffffffff


	//   ....[23]....
        /*0358*/ 	.word	0xffffffff


	//   ....[24]....
        /*035c*/ 	.word	0xffffffff


	//   ....[25]....
        /*0360*/ 	.word	0xffffffff


	//   ....[26]....
        /*0364*/ 	.word	0xffffffff


	//   ....[27]....
        /*0368*/ 	.word	0xffffffff


	//   ....[28]....
        /*036c*/ 	.word	0xffffffff


	//   ....[29]....
        /*0370*/ 	.word	0xffffffff


	//   ....[30]....
        /*0374*/ 	.word	0xffffffff


	//   ....[31]....
        /*0378*/ 	.word	0xffffffff


	//   ....[32]....
        /*037c*/ 	.word	0xffffffff


	//   ....[33]....
        /*0380*/ 	.word	0xffffffff


	//   ....[34]....
        /*0384*/ 	.word	0xffffffff


	//   ....[35]....
        /*0388*/ 	.word	0xffffffff


	//   ....[36]....
        /*038c*/ 	.word	0xffffffff


	//   ....[37]....
        /*0390*/ 	.word	0xffffffff


	//   ....[38]....
        /*0394*/ 	.word	0xffffffff


	//   ....[39]....
        /*0398*/ 	.word	0xffffffff


	//   ....[40]....
        /*039c*/ 	.word	0xffffffff


	//   ....[41]....
        /*03a0*/ 	.word	0xffffffff


	//   ....[42]....
        /*03a4*/ 	.word	0xffffffff


	//   ....[43]....
        /*03a8*/ 	.word	0xffffffff


	//   ....[44]....
        /*03ac*/ 	.word	0xffffffff


	//   ....[45]....
        /*03b0*/ 	.word	0xffffffff


	//   ....[46]....
        /*03b4*/ 	.word	0xffffffff


	//   ....[47]....
        /*03b8*/ 	.word	0xffffffff


	//   ....[48]....
        /*03bc*/ 	.word	0xffffffff


	//   ....[49]....
        /*03c0*/ 	.word	0xffffffff


	//   ....[50]....
        /*03c4*/ 	.word	0xffffffff


	//   ....[51]....
        /*03c8*/ 	.word	0xffffffff


	//   ....[52]....
        /*03cc*/ 	.word	0xffffffff


	//   ....[53]....
        /*03d0*/ 	.word	0xffffffff


	//   ....[54]....
        /*03d4*/ 	.word	0xffffffff


	//   ....[55]....
        /*03d8*/ 	.word	0xffffffff


	//   ....[56]....
        /*03dc*/ 	.word	0xffffffff


	//   ....[57]....
        /*03e0*/ 	.word	0xffffffff


	//   ....[58]....
        /*03e4*/ 	.word	0xffffffff


	//   ....[59]....
        /*03e8*/ 	.word	0xffffffff


	//   ....[60]....
        /*03ec*/ 	.word	0xffffffff


	//   ....[61]....
        /*03f0*/ 	.word	0xffffffff


	//   ....[62]....
        /*03f4*/ 	.word	0xffffffff


	//   ....[63]....
        /*03f8*/ 	.word	0xffffffff


	//   ....[64]....
        /*03fc*/ 	.word	0xffffffff


	//   ....[65]....
        /*0400*/ 	.word	0xffffffff


	//   ....[66]....
        /*0404*/ 	.word	0xffffffff


	//   ....[67]....
        /*0408*/ 	.word	0xffffffff


	//   ....[68]....
        /*040c*/ 	.word	0xffffffff


	//   ....[69]....
        /*0410*/ 	.word	0xffffffff


	//   ....[70]....
        /*0414*/ 	.word	0xffffffff


	//   ....[71]....
        /*0418*/ 	.word	0xffffffff


	//   ....[72]....
        /*041c*/ 	.word	0xffffffff


	//   ....[73]....
        /*0420*/ 	.word	0xffffffff


	//   ....[74]....
        /*0424*/ 	.word	0xffffffff


	//   ....[75]....
        /*0428*/ 	.word	0xffffffff


	//   ....[76]....
        /*042c*/ 	.word	0xffffffff


	//   ....[77]....
        /*0430*/ 	.word	0xffffffff


	//   ....[78]....
        /*0434*/ 	.word	0xffffffff


	//   ....[79]....
        /*0438*/ 	.word	0xffffffff


	//   ....[80]....
        /*043c*/ 	.word	0xffffffff


	//   ....[81]....
        /*0440*/ 	.word	0xffffffff


	//   ....[82]....
        /*0444*/ 	.word	0xffffffff


	//   ....[83]....
        /*0448*/ 	.word	0xffffffff


	//   ....[84]....
        /*044c*/ 	.word	0xffffffff


	//   ....[85]....
        /*0450*/ 	.word	0xffffffff


	//   ....[86]....
        /*0454*/ 	.word	0xffffffff


	//   ....[87]....
        /*0458*/ 	.word	0xffffffff


	//   ....[88]....
        /*045c*/ 	.word	0xffffffff


	//   ....[89]....
        /*0460*/ 	.word	0xffffffff


	//   ....[90]....
        /*0464*/ 	.word	0xffffffff


	//   ....[91]....
        /*0468*/ 	.word	0xffffffff


	//   ....[92]....
        /*046c*/ 	.word	0xffffffff


	//   ....[93]....
        /*0470*/ 	.word	0xffffffff


	//   ....[94]....
        /*0474*/ 	.word	0xffffffff


	//   ....[95]....
        /*0478*/ 	.word	0xffffffff


	//   ....[96]....
        /*047c*/ 	.word	0xffffffff


	//   ....[97]....
        /*0480*/ 	.word	0xffffffff


	//   ....[98]....
        /*0484*/ 	.word	0xffffffff


	//   ....[99]....
        /*0488*/ 	.word	0xffffffff


	//   ....[100]....
        /*048c*/ 	.word	0xffffffff


	//   ....[101]....
        /*0490*/ 	.word	0xffffffff


	//   ....[102]....
        /*0494*/ 	.word	0xffffffff


	//   ....[103]....
        /*0498*/ 	.word	0xffffffff


	//   ....[104]....
        /*049c*/ 	.word	0xffffffff


	//   ....[105]....
        /*04a0*/ 	.word	0xffffffff


	//   ....[106]....
        /*04a4*/ 	.word	0xffffffff


	//   ....[107]....
        /*04a8*/ 	.word	0xffffffff


	//   ....[108]....
        /*04ac*/ 	.word	0xffffffff


	//   ....[109]....
        /*04b0*/ 	.word	0xffffffff


	//   ....[110]....
        /*04b4*/ 	.word	0xffffffff


	//   ....[111]....
        /*04b8*/ 	.word	0xffffffff


	//   ....[112]....
        /*04bc*/ 	.word	0xffffffff


	//   ....[113]....
        /*04c0*/ 	.word	0xffffffff


	//   ....[114]....
        /*04c4*/ 	.word	0xffffffff


	//   ....[115]....
        /*04c8*/ 	.word	0xffffffff


	//   ....[116]....
        /*04cc*/ 	.word	0xffffffff


	//   ....[117]....
        /*04d0*/ 	.word	0xffffffff


	//   ....[118]....
        /*04d4*/ 	.word	0xffffffff


	//   ....[119]....
        /*04d8*/ 	.word	0xffffffff


	//   ....[120]....
        /*04dc*/ 	.word	0xffffffff


	//   ....[121]....
        /*04e0*/ 	.word	0xffffffff


	//   ....[122]....
        /*04e4*/ 	.word	0xffffffff


	//   ....[123]....
        /*04e8*/ 	.word	0xffffffff


	//   ....[124]....
        /*04ec*/ 	.word	0xffffffff


	//   ....[125]....
        /*04f0*/ 	.word	0xffffffff


	//   ....[126]....
        /*04f4*/ 	.word	0xffffffff


	//   ....[127]....
        /*04f8*/ 	.word	0xffffffff


	//   ....[128]....
        /*04fc*/ 	.word	0xffffffff


	//   ....[129]....
        /*0500*/ 	.word	0xffffffff


	//   ....[130]....
        /*0504*/ 	.word	0xffffffff


	//   ....[131]....
        /*0508*/ 	.word	0xffffffff


	//   ....[132]....
        /*050c*/ 	.word	0xffffffff


	//   ....[133]....
        /*0510*/ 	.word	0xffffffff


	//   ....[134]....
        /*0514*/ 	.word	0xffffffff


	//   ....[135]....
        /*0518*/ 	.word	0xffffffff


	//   ....[136]....
        /*051c*/ 	.word	0xffffffff


	//   ....[137]....
        /*0520*/ 	.word	0xffffffff


	//   ....[138]....
        /*0524*/ 	.word	0xffffffff


	//   ....[139]....
        /*0528*/ 	.word	0xffffffff


	//   ....[140]....
        /*052c*/ 	.word	0xffffffff


	//   ....[141]....
        /*0530*/ 	.word	0xffffffff


	//   ....[142]....
        /*0534*/ 	.word	0xffffffff


	//   ....[143]....
        /*0538*/ 	.word	0xffffffff


	//   ....[144]....
        /*053c*/ 	.word	0xffffffff


	//   ....[145]....
        /*0540*/ 	.word	0xffffffff


	//   ....[146]....
        /*0544*/ 	.word	0xffffffff


	//   ....[147]....
        /*0548*/ 	.word	0xffffffff


	//   ....[148]....
        /*054c*/ 	.word	0xffffffff


	//   ....[149]....
        /*0550*/ 	.word	0xffffffff


	//   ....[150]....
        /*0554*/ 	.word	0xffffffff


	//   ....[151]....
        /*0558*/ 	.word	0xffffffff


	//   ....[152]....
        /*055c*/ 	.word	0xffffffff


	//   ....[153]....
        /*0560*/ 	.word	0xffffffff


	//   ....[154]....
        /*0564*/ 	.word	0xffffffff


	//   ....[155]....
        /*0568*/ 	.word	0xffffffff


	//   ....[156]....
        /*056c*/ 	.word	0xffffffff


	//   ....[157]....
        /*0570*/ 	.word	0xffffffff


	//   ....[158]....
        /*0574*/ 	.word	0xffffffff


	//   ....[159]....
        /*0578*/ 	.word	0xffffffff


	//   ....[160]....
        /*057c*/ 	.word	0xffffffff


	//   ....[161]....
        /*0580*/ 	.word	0xffffffff


	//   ....[162]....
        /*0584*/ 	.word	0xffffffff


	//   ....[163]....
        /*0588*/ 	.word	0xffffffff


	//   ....[164]....
        /*058c*/ 	.word	0xffffffff


	//   ....[165]....
        /*0590*/ 	.word	0xffffffff


	//   ....[166]....
        /*0594*/ 	.word	0xffffffff


	//   ....[167]....
        /*0598*/ 	.word	0xffffffff


	//   ....[168]....
        /*059c*/ 	.word	0xffffffff


	//   ....[169]....
        /*05a0*/ 	.word	0xffffffff


	//   ....[170]....
        /*05a4*/ 	.word	0xffffffff


	//   ....[171]....
        /*05a8*/ 	.word	0xffffffff


	//   ....[172]....
        /*05ac*/ 	.word	0xffffffff


	//   ....[173]....
        /*05b0*/ 	.word	0xffffffff


	//   ....[174]....
        /*05b4*/ 	.word	0xffffffff


	//   ....[175]....
        /*05b8*/ 	.word	0xffffffff


	//   ....[176]....
        /*05bc*/ 	.word	0xffffffff


	//   ....[177]....
        /*05c0*/ 	.word	0xffffffff


	//   ....[178]....
        /*05c4*/ 	.word	0xffffffff


	//   ....[179]....
        /*05c8*/ 	.word	0xffffffff


	//   ....[180]....
        /*05cc*/ 	.word	0xffffffff


	//   ....[181]....
        /*05d0*/ 	.word	0xffffffff


	//   ....[182]....
        /*05d4*/ 	.word	0xffffffff


	//   ....[183]....
        /*05d8*/ 	.word	0xffffffff


	//   ....[184]....
        /*05dc*/ 	.word	0xffffffff


	//   ....[185]....
        /*05e0*/ 	.word	0x0500000f


	//   ....[186]....
        /*05e4*/ 	.word	0x0500000f


	//   ....[187]....
        /*05e8*/ 	.word	0x0500000f


	//   ....[188]....
        /*05ec*/ 	.word	0x0500000f


	//   ....[189]....
        /*05f0*/ 	.word	0x0500000f


	//   ....[190]....
        /*05f4*/ 	.word	0x0500000f


	//   ....[191]....
        /*05f8*/ 	.word	0x0500000f


	//   ....[192]....
        /*05fc*/ 	.word	0x0500000f


	//   ....[193]....
        /*0600*/ 	.word	0x0500000f


	//   ....[194]....
        /*0604*/ 	.word	0x0500000f


	//   ....[195]....
        /*0608*/ 	.word	0x0500000f


	//   ....[196]....
        /*060c*/ 	.word	0x0500000f


	//   ....[197]....
        /*0610*/ 	.word	0x0500000f


	//   ....[198]....
        /*0614*/ 	.word	0x0500000f


	//   ....[199]....
        /*0618*/ 	.word	0x0500000f


	//   ....[200]....
        /*061c*/ 	.word	0x0500000f


	//   ....[201]....
        /*0620*/ 	.word	0x0500000f


	//   ....[202]....
        /*0624*/ 	.word	0x0500000f


	//   ....[203]....
        /*0628*/ 	.word	0x0500000f


	//   ....[204]....
        /*062c*/ 	.word	0x0500000f


	//   ....[205]....
        /*0630*/ 	.word	0x0500000f


	//   ....[206]....
        /*0634*/ 	.word	0x0500000f


	//   ....[207]....
        /*0638*/ 	.word	0x0500000f


	//   ....[208]....
        /*063c*/ 	.word	0x0500000f


	//   ....[209]....
        /*0640*/ 	.word	0x0500000f


	//   ....[210]....
        /*0644*/ 	.word	0x0500000f


	//   ....[211]....
        /*0648*/ 	.word	0x0500000f


	//   ....[212]....
        /*064c*/ 	.word	0x0500000f


	//   ....[213]....
        /*0650*/ 	.word	0x0500000f


	//   ....[214]....
        /*0654*/ 	.word	0x0500000f


	//   ....[215]....
        /*0658*/ 	.word	0x0500000f


	//   ....[216]....
        /*065c*/ 	.word	0x0500000f


	//   ....[217]....
        /*0660*/ 	.word	0x0500000f


	//   ....[218]....
        /*0664*/ 	.word	0x0500000f


	//   ....[219]....
        /*0668*/ 	.word	0x0500000f


	//   ....[220]....
        /*066c*/ 	.word	0x0500000f


	//   ....[221]....
        /*0670*/ 	.word	0x0500000f


	//   ....[222]....
        /*0674*/ 	.word	0x0500000f


	//   ....[223]....
        /*0678*/ 	.word	0x0500000f


	//   ....[224]....
        /*067c*/ 	.word	0x0500000f


	//   ....[225]....
        /*0680*/ 	.word	0x0500000f


	//   ....[226]....
        /*0684*/ 	.word	0x0500000f


	//   ....[227]....
        /*0688*/ 	.word	0x0500000f


	//   ....[228]....
        /*068c*/ 	.word	0x0500000f


	//   ....[229]....
        /*0690*/ 	.word	0x0500000f


	//   ....[230]....
        /*0694*/ 	.word	0x0500000f


	//   ....[231]....
        /*0698*/ 	.word	0x0500000f


	//   ....[232]....
        /*069c*/ 	.word	0x0500000f


	//   ....[233]....
        /*06a0*/ 	.word	0x0500000f


	//   ....[234]....
        /*06a4*/ 	.word	0x0500000f


	//   ....[235]....
        /*06a8*/ 	.word	0x0500000f


	//   ....[236]....
        /*06ac*/ 	.word	0x0500000f


	//   ....[237]....
        /*06b0*/ 	.word	0x0500000f


	//   ....[238]....
        /*06b4*/ 	.word	0x0500000f


	//   ....[239]....
        /*06b8*/ 	.word	0x0500000f


	//   ....[240]....
        /*06bc*/ 	.word	0x0500000f


	//   ....[241]....
        /*06c0*/ 	.word	0x0500000f


	//   ....[242]....
        /*06c4*/ 	.word	0x0500000f


	//   ....[243]....
        /*06c8*/ 	.word	0x0500000f


	//   ....[244]....
        /*06cc*/ 	.word	0x0500000f


	//   ....[245]....
        /*06d0*/ 	.word	0x0500000f


	//   ....[246]....
        /*06d4*/ 	.word	0x0500000f


	//   ....[247]....
        /*06d8*/ 	.word	0x0500000f


	//   ....[248]....
        /*06dc*/ 	.word	0x0500000f


	//   ....[249]....
        /*06e0*/ 	.word	0x0500000f


	//   ....[250]....
        /*06e4*/ 	.word	0x0500000f


	//   ....[251]....
        /*06e8*/ 	.word	0x0500000f


	//   ....[252]....
        /*06ec*/ 	.word	0x0500000f


	//   ....[253]....
        /*06f0*/ 	.word	0x0500000f


	//   ....[254]....
        /*06f4*/ 	.word	0x0500000f


	//   ....[255]....
        /*06f8*/ 	.word	0x0500000f


	//   ....[0]....
        /*06fc*/ 	.word	0x0500000f


	//   ....[1]....
        /*0700*/ 	.word	0x0500000f


	//   ....[2]....
        /*0704*/ 	.word	0x0500000f


	//   ....[3]....
        /*0708*/ 	.word	0x0500000f


	//   ....[4]....
        /*070c*/ 	.word	0x0500000f


	//   ....[5]....
        /*0710*/ 	.word	0x0500000f


	//   ....[6]....
        /*0714*/ 	.word	0x0500000f


	//   ....[7]....
        /*0718*/ 	.word	0x0500000f


	//   ....[8]....
        /*071c*/ 	.word	0x0500000f


	//   ....[9]....
        /*0720*/ 	.word	0x0500000f


	//   ....[10]....
        /*0724*/ 	.word	0x0500000f


	//   ....[11]....
        /*0728*/ 	.word	0x0500000f


	//   ....[12]....
        /*072c*/ 	.word	0x0500000f


	//   ....[13]....
        /*0730*/ 	.word	0x0500000f


	//   ....[14]....
        /*0734*/ 	.word	0x0500000f


	//   ....[15]....
        /*0738*/ 	.word	0x0500000f


	//   ....[16]....
        /*073c*/ 	.word	0x0500000f


	//   ....[17]....
        /*0740*/ 	.word	0x0500000f


	//   ....[18]....
        /*0744*/ 	.word	0x0500000f


	//   ....[19]....
        /*0748*/ 	.word	0x0500000f


	//   ....[20]....
        /*074c*/ 	.word	0x0500000f


	//   ....[21]....
        /*0750*/ 	.word	0x0500000f


	//   ....[22]....
        /*0754*/ 	.word	0x0500000f


	//   ....[23]....
        /*0758*/ 	.word	0x0500000f


	//   ....[24]....
        /*075c*/ 	.word	0x0500000f


	//   ....[25]....
        /*0760*/ 	.word	0x0500000f


	//   ....[26]....
        /*0764*/ 	.word	0x0500000f


	//   ....[27]....
        /*0768*/ 	.word	0x0500000f


	//   ....[28]....
        /*076c*/ 	.word	0x0500000f


	//   ....[29]....
        /*0770*/ 	.word	0x0500000f


	//   ....[30]....
        /*0774*/ 	.word	0x0500000f


	//   ....[31]....
        /*0778*/ 	.word	0x0500000f


	//   ....[32]....
        /*077c*/ 	.word	0x0500000f


	//   ....[33]....
        /*0780*/ 	.word	0x0500000f


	//   ....[34]....
        /*0784*/ 	.word	0x0500000f


	//   ....[35]....
        /*0788*/ 	.word	0x0500000f


	//   ....[36]....
        /*078c*/ 	.word	0x0500000f


	//   ....[37]....
        /*0790*/ 	.word	0x0500000f


	//   ....[38]....
        /*0794*/ 	.word	0x0500000f


	//   ....[39]....
        /*0798*/ 	.word	0x0500000f


	//   ....[40]....
        /*079c*/ 	.word	0x0500000f


	//   ....[41]....
        /*07a0*/ 	.word	0x0500000f


	//----- nvinfo : EIATTR_COOP_GROUP_INSTR_OFFSETS
	.align		4
.L_319:
        /*07a4*/ 	.byte	0x04, 0x28
        /*07a6*/ 	.short	(.L_321 - .L_320)


	//   ....[0]....
.L_320:
        /*07a8*/ 	.word	0x00000060


	//   ....[1]....
        /*07ac*/ 	.word	0x00000140


	//   ....[2]....
        /*07b0*/ 	.word	0x00000190


	//   ....[3]....
        /*07b4*/ 	.word	0x000003c0


	//   ....[4]....
        /*07b8*/ 	.word	0x00000520


	//   ....[5]....
        /*07bc*/ 	.word	0x00000640


	//   ....[6]....
        /*07c0*/ 	.word	0x000007a0


	//   ....[7]....
        /*07c4*/ 	.word	0x00003b10


	//   ....[8]....
        /*07c8*/ 	.word	0x00003b20


	//   ....[9]....
        /*07cc*/ 	.word	0x00005240


	//   ....[10]....
        /*07d0*/ 	.word	0x00005250


	//   ....[11]....
        /*07d4*/ 	.word	0x00007450


	//   ....[12]....
        /*07d8*/ 	.word	0x00007460


	//   ....[13]....
        /*07dc*/ 	.word	0x00008c90


	//   ....[14]....
        /*07e0*/ 	.word	0x00008ca0


	//   ....[15]....
        /*07e4*/ 	.word	0x0000a700


	//   ....[16]....
        /*07e8*/ 	.word	0x0000a710


	//   ....[17]....
        /*07ec*/ 	.word	0x0000a9b0


	//   ....[18]....
        /*07f0*/ 	.word	0x0000a9c0


	//   ....[19]....
        /*07f4*/ 	.word	0x0000aed0


	//   ....[20]....
        /*07f8*/ 	.word	0x0000aef0


	//   ....[21]....
        /*07fc*/ 	.word	0x0000b140


	//   ....[22]....
        /*0800*/ 	.word	0x0000b160


	//   ....[23]....
        /*0804*/ 	.word	0x0000bc00


	//   ....[24]....
        /*0808*/ 	.word	0x0000c310


	//   ....[25]....
        /*080c*/ 	.word	0x0000c320


	//   ....[26]....
        /*0810*/ 	.word	0x0000c330


	//   ....[27]....
        /*0814*/ 	.word	0x0000c340


	//   ....[28]....
        /*0818*/ 	.word	0x0000cc20


	//   ....[29]....
        /*081c*/ 	.word	0x0000cc30


	//   ....[30]....
        /*0820*/ 	.word	0x0000cc40


	//   ....[31]....
        /*0824*/ 	.word	0x0000cc50


	//   ....[32]....
        /*0828*/ 	.word	0x0000fe00


	//   ....[33]....
        /*082c*/ 	.word	0x0000fe10


	//   ....[34]....
        /*0830*/ 	.word	0x0000fe20


	//   ....[35]....
        /*0834*/ 	.word	0x0000fe30


	//   ....[36]....
        /*0838*/ 	.word	0x000104e0


	//   ....[37]....
        /*083c*/ 	.word	0x000104f0


	//   ....[38]....
        /*0840*/ 	.word	0x00010500


	//   ....[39]....
        /*0844*/ 	.word	0x00010510


	//   ....[40]....
        /*0848*/ 	.word	0x00014360


	//   ....[41]....
        /*084c*/ 	.word	0x00014380


	//   ....[42]....
        /*0850*/ 	.word	0x00014860


	//   ....[43]....
        /*0854*/ 	.word	0x00014970


	//   ....[44]....
        /*0858*/ 	.word	0x00014ff0


	//   ....[45]....
        /*085c*/ 	.word	0x00015080


	//   ....[46]....
        /*0860*/ 	.word	0x00016da0


	//   ....[47]....
        /*0864*/ 	.word	0x00016dc0


	//   ....[48]....
        /*0868*/ 	.word	0x000173c0


	//   ....[49]....
        /*086c*/ 	.word	0x000174c0


	//   ....[50]....
        /*0870*/ 	.word	0x00017a80


	//   ....[51]....
        /*0874*/ 	.word	0x00017ad0


	//   ....[52]....
        /*0878*/ 	.word	0x00019770


	//   ....[53]....
        /*087c*/ 	.word	0x000197a0


	//   ....[54]....
        /*0880*/ 	.word	0x00019940


	//   ....[55]....
        /*0884*/ 	.word	0x00019970


	//   ....[56]....
        /*0888*/ 	.word	0x0001aca0


	//   ....[57]....
        /*088c*/ 	.word	0x0001aeb0


	//   ....[58]....
        /*0890*/ 	.word	0x0001af30


	//   ....[59]....
        /*0894*/ 	.word	0x0001af40


	//   ....[60]....
        /*0898*/ 	.word	0x0001c590


	//   ....[61]....
        /*089c*/ 	.word	0x0001c5a0


	//   ....[62]....
        /*08a0*/ 	.word	0x0001c5b0


	//   ....[63]....
        /*08a4*/ 	.word	0x0001c5c0


	//   ....[64]....
        /*08a8*/ 	.word	0x0001ced0


	//   ....[65]....
        /*08ac*/ 	.word	0x0001cef0


	//   ....[66]....
        /*08b0*/ 	.word	0x0001d030


	//   ....[67]....
        /*08b4*/ 	.word	0x0001d050


	//   ....[68]....
        /*08b8*/ 	.word	0x0001d160


	//   ....[69]....
        /*08bc*/ 	.word	0x0001d180


	//   ....[70]....
        /*08c0*/ 	.word	0x0001d2a0


	//   ....[71]....
        /*08c4*/ 	.word	0x0001d2c0


	//   ....[72]....
        /*08c8*/ 	.word	0x0001d700


	//   ....[73]....
        /*08cc*/ 	.word	0x0001d740


	//   ....[74]....
        /*08d0*/ 	.word	0x0001e140


	//   ....[75]....
        /*08d4*/ 	.word	0x0001e150


	//   ....[76]....
        /*08d8*/ 	.word	0x0001f0c0


	//   ....[77]....
        /*08dc*/ 	.word	0x0001f0f0


	//   ....[78]....
        /*08e0*/ 	.word	0x0001f220


	//   ....[79]....
        /*08e4*/ 	.word	0x0001f240


	//   ....[80]....
        /*08e8*/ 	.word	0x0001f350


	//   ....[81]....
        /*08ec*/ 	.word	0x0001f370


	//   ....[82]....
        /*08f0*/ 	.word	0x0001f490


	//   ....[83]....
        /*08f4*/ 	.word	0x0001f4b0


	//   ....[84]....
        /*08f8*/ 	.word	0x0001f650


	//   ....[85]....
        /*08fc*/ 	.word	0x0001f850


	//   ....[86]....
        /*0900*/ 	.word	0x0001f880


	//   ....[87]....
        /*0904*/ 	.word	0x0001f8b0


	//   ....[88]....
        /*0908*/ 	.word	0x0001f8e0


	//   ....[89]....
        /*090c*/ 	.word	0x0001f910


	//   ....[90]....
        /*0910*/ 	.word	0x0001f940


	//   ....[91]....
        /*0914*/ 	.word	0x0001fae0


	//   ....[92]....
        /*0918*/ 	.word	0x0001fb10


	//   ....[93]....
        /*091c*/ 	.word	0x0001fb40


	//   ....[94]....
        /*0920*/ 	.word	0x0001fb70


	//   ....[95]....
        /*0924*/ 	.word	0x0001fba0


	//   ....[96]....
        /*0928*/ 	.word	0x0001fbd0


	//   ....[97]....
        /*092c*/ 	.word	0x0001fc60


	//   ....[98]....
        /*0930*/ 	.word	0x0001fc90


	//   ....[99]....
        /*0934*/ 	.word	0x0001fca0


	//   ....[100]....
        /*0938*/ 	.word	0x0001fce0


	//   ....[101]....
        /*093c*/ 	.word	0x00021210


	//   ....[102]....
        /*0940*/ 	.word	0x00023540


	//   ....[103]....
        /*0944*/ 	.word	0x00023570


	//   ....[104]....
        /*0948*/ 	.word	0x00023620


	//   ....[105]....
        /*094c*/ 	.word	0x00023640


	//   ....[106]....
        /*0950*/ 	.word	0x000236e0


	//   ....[107]....
        /*0954*/ 	.word	0x00023700


	//   ....[108]....
        /*0958*/ 	.word	0x000237a0


	//   ....[109]....
        /*095c*/ 	.word	0x000237c0


	//   ....[110]....
        /*0960*/ 	.word	0x00023860


	//   ....[111]....
        /*0964*/ 	.word	0x00023880


	//   ....[112]....
        /*0968*/ 	.word	0x00023890


	//   ....[113]....
        /*096c*/ 	.word	0x00023920


	//   ....[114]....
        /*0970*/ 	.word	0x00024060


	//   ....[115]....
        /*0974*/ 	.word	0x000240a0


	//   ....[116]....
        /*0978*/ 	.word	0x00024100


	//   ....[117]....
        /*097c*/ 	.word	0x00024160


	//   ....[118]....
        /*0980*/ 	.word	0x000241b0


	//   ....[119]....
        /*0984*/ 	.word	0x00024210


	//   ....[120]....
        /*0988*/ 	.word	0x00024260


	//   ....[121]....
        /*098c*/ 	.word	0x000242c0


	//   ....[122]....
        /*0990*/ 	.word	0x00024310


	//   ....[123]....
        /*0994*/ 	.word	0x00024370


	//   ....[124]....
        /*0998*/ 	.word	0x000243c0


	//   ....[125]....
        /*099c*/ 	.word	0x00024420


	//   ....[126]....
        /*09a0*/ 	.word	0x00024470


	//   ....[127]....
        /*09a4*/ 	.word	0x000244c0


	//   ....[128]....
        /*09a8*/ 	.word	0x000244e0


	//   ....[129]....
        /*09ac*/ 	.word	0x00024520


	//   ....[130]....
        /*09b0*/ 	.word	0x00024cf0


	//   ....[131]....
        /*09b4*/ 	.word	0x00024d30


	//   ....[132]....
        /*09b8*/ 	.word	0x00024d50


	//   ....[133]....
        /*09bc*/ 	.word	0x00024db0


	//   ....[134]....
        /*09c0*/ 	.word	0x00024dc0


	//   ....[135]....
        /*09c4*/ 	.word	0x00024e20


	//   ....[136]....
        /*09c8*/ 	.word	0x00024e50


	//   ....[137]....
        /*09cc*/ 	.word	0x00024e90


	//   ....[138]....
        /*09d0*/ 	.word	0x00024ec0


	//   ....[139]....
        /*09d4*/ 	.word	0x00024f00


	//   ....[140]....
        /*09d8*/ 	.word	0x00024f30


	//   ....[141]....
        /*09dc*/ 	.word	0x00024f70


	//   ....[142]....
        /*09e0*/ 	.word	0x00025210


	//   ....[143]....
        /*09e4*/ 	.word	0x00025240


	//   ....[144]....
        /*09e8*/ 	.word	0x00025250


	//   ....[145]....
        /*09ec*/ 	.word	0x000252e0


	//   ....[146]....
        /*09f0*/ 	.word	0x000252f0


	//   ....[147]....
        /*09f4*/ 	.word	0x00025380


	//   ....[148]....
        /*09f8*/ 	.word	0x00025390


	//   ....[149]....
        /*09fc*/ 	.word	0x00025420


	//   ....[150]....
        /*0a00*/ 	.word	0x00025430


	//   ....[151]....
        /*0a04*/ 	.word	0x000254c0


	//   ....[152]....
        /*0a08*/ 	.word	0x000254d0


	//   ....[153]....
        /*0a0c*/ 	.word	0x000254e0


	//   ....[154]....
        /*0a10*/ 	.word	0x00025af0


	//   ....[155]....
        /*0a14*/ 	.word	0x00025b30


	//   ....[156]....
        /*0a18*/ 	.word	0x00025b80


	//   ....[157]....
        /*0a1c*/ 	.word	0x00025bb0


	//   ....[158]....
        /*0a20*/ 	.word	0x00025c40


	//   ....[159]....
        /*0a24*/ 	.word	0x00025c70


	//   ....[160]....
        /*0a28*/ 	.word	0x00025ce0


	//   ....[161]....
        /*0a2c*/ 	.word	0x00025d10


	//   ....[162]....
        /*0a30*/ 	.word	0x00025d80


	//   ....[163]....
        /*0a34*/ 	.word	0x00025db0


	//   ....[164]....
        /*0a38*/ 	.word	0x00025de0


	//   ....[165]....
        /*0a3c*/ 	.word	0x00025e30


	//   ....[166]....
        /*0a40*/ 	.word	0x00026280


	//   ....[167]....
        /*0a44*/ 	.word	0x000262b0


	//   ....[168]....
        /*0a48*/ 	.word	0x00026310


	//   ....[169]....
        /*0a4c*/ 	.word	0x00026340


	//   ....[170]....
        /*0a50*/ 	.word	0x00026370


	//   ....[171]....
        /*0a54*/ 	.word	0x000263a0


	//   ....[172]....
        /*0a58*/ 	.word	0x000263d0


	//   ....[173]....
        /*0a5c*/ 	.word	0x00026400


	//   ....[174]....
        /*0a60*/ 	.word	0x000265b0


	//   ....[175]....
        /*0a64*/ 	.word	0x000265e0


	//   ....[176]....
        /*0a68*/ 	.word	0x00026610


	//   ....[177]....
        /*0a6c*/ 	.word	0x00026640


	//   ....[178]....
        /*0a70*/ 	.word	0x00026670


	//   ....[179]....
        /*0a74*/ 	.word	0x000266a0


	//   ....[180]....
        /*0a78*/ 	.word	0x00026760


	//   ....[181]....
        /*0a7c*/ 	.word	0x00026780


	//   ....[182]....
        /*0a80*/ 	.word	0x000267a0


	//   ....[183]....
        /*0a84*/ 	.word	0x00026800


	//   ....[184]....
        /*0a88*/ 	.word	0x00027230


	//   ....[185]....
        /*0a8c*/ 	.word	0x00027550


	//   ....[186]....
        /*0a90*/ 	.word	0x000275e0


	//   ....[187]....
        /*0a94*/ 	.word	0x00027680


	//   ....[188]....
        /*0a98*/ 	.word	0x00027710


	//   ....[189]....
        /*0a9c*/ 	.word	0x00027800


	//   ....[190]....
        /*0aa0*/ 	.word	0x00027890


	//   ....[191]....
        /*0aa4*/ 	.word	0x00027930


	//   ....[192]....
        /*0aa8*/ 	.word	0x000279c0


	//   ....[193]....
        /*0aac*/ 	.word	0x00027ab0


	//   ....[194]....
        /*0ab0*/ 	.word	0x00027b40


	//   ....[195]....
        /*0ab4*/ 	.word	0x00027be0


	//   ....[196]....
        /*0ab8*/ 	.word	0x00027c70


	//   ....[197]....
        /*0abc*/ 	.word	0x00027d60


	//   ....[198]....
        /*0ac0*/ 	.word	0x00027df0


	//   ....[199]....
        /*0ac4*/ 	.word	0x00027e40


	//   ....[200]....
        /*0ac8*/ 	.word	0x00027e90


	//   ....[201]....
        /*0acc*/ 	.word	0x00027f30


	//   ....[202]....
        /*0ad0*/ 	.word	0x00027fc0


	//   ....[203]....
        /*0ad4*/ 	.word	0x00028010


	//   ....[204]....
        /*0ad8*/ 	.word	0x00028060


	//   ....[205]....
        /*0adc*/ 	.word	0x00028150


	//   ....[206]....
        /*0ae0*/ 	.word	0x000281e0


	//   ....[207]....
        /*0ae4*/ 	.word	0x00028230


	//   ....[208]....
        /*0ae8*/ 	.word	0x00028280


	//   ....[209]....
        /*0aec*/ 	.word	0x00028320


	//   ....[210]....
        /*0af0*/ 	.word	0x000283b0


	//   ....[211]....
        /*0af4*/ 	.word	0x00028400


	//   ....[212]....
        /*0af8*/ 	.word	0x00028450


	//   ....[213]....
        /*0afc*/ 	.word	0x00028750


	//   ....[214]....
        /*0b00*/ 	.word	0x00028a30


	//   ....[215]....
        /*0b04*/ 	.word	0x00028b20


	//   ....[216]....
        /*0b08*/ 	.word	0x00028bc0


	//   ....[217]....
        /*0b0c*/ 	.word	0x00028cf0


	//   ....[218]....
        /*0b10*/ 	.word	0x00028d50


	//   ....[219]....
        /*0b14*/ 	.word	0x00028e80


	//   ....[220]....
        /*0b18*/ 	.word	0x00028ee0


	//   ....[221]....
        /*0b1c*/ 	.word	0x00029010


	//   ....[222]....
        /*0b20*/ 	.word	0x00029070


	//   ....[223]....
        /*0b24*/ 	.word	0x000291a0


	//   ....[224]....
        /*0b28*/ 	.word	0x00029200


	//   ....[225]....
        /*0b2c*/ 	.word	0x00029320


	//   ....[226]....
        /*0b30*/ 	.word	0x00029370


	//   ....[227]....
        /*0b34*/ 	.word	0x00029420


	//   ....[228]....
        /*0b38*/ 	.word	0x00029490


	//   ....[229]....
        /*0b3c*/ 	.word	0x000295a0


	//   ....[230]....
        /*0b40*/ 	.word	0x000295f0


	//   ....[231]....
        /*0b44*/ 	.word	0x00029710


	//   ....[232]....
        /*0b48*/ 	.word	0x00029760


	//   ....[233]....
        /*0b4c*/ 	.word	0x00029880


	//   ....[234]....
        /*0b50*/ 	.word	0x000298d0


	//   ....[235]....
        /*0b54*/ 	.word	0x000299f0


	//   ....[236]....
        /*0b58*/ 	.word	0x00029a40


	//   ....[237]....
        /*0b5c*/ 	.word	0x00029b60


	//   ....[238]....
        /*0b60*/ 	.word	0x00029bb0


	//   ....[239]....
        /*0b64*/ 	.word	0x00029cc0


	//   ....[240]....
        /*0b68*/ 	.word	0x00029d10


	//   ....[241]....
        /*0b6c*/ 	.word	0x00029e10


	//   ....[242]....
        /*0b70*/ 	.word	0x00029e60


	//   ....[243]....
        /*0b74*/ 	.word	0x00029f90


	//   ....[244]....
        /*0b78*/ 	.word	0x0002a060


	//   ....[245]....
        /*0b7c*/ 	.word	0x0002a160


	//   ....[246]....
        /*0b80*/ 	.word	0x0002a1b0


	//   ....[247]....
        /*0b84*/ 	.word	0x0002a2a0


	//   ....[248]....
        /*0b88*/ 	.word	0x0002a2f0


	//   ....[249]....
        /*0b8c*/ 	.word	0x0002a3e0


	//   ....[250]....
        /*0b90*/ 	.word	0x0002a430


	//   ....[251]....
        /*0b94*/ 	.word	0x0002a520


	//   ....[252]....
        /*0b98*/ 	.word	0x0002a570


	//   ....[253]....
        /*0b9c*/ 	.word	0x0002a670


	//   ....[254]....
        /*0ba0*/ 	.word	0x0002a6c0


	//   ....[255]....
        /*0ba4*/ 	.word	0x0002a7b0


	//   ....[0]....
        /*0ba8*/ 	.word	0x0002a850


	//   ....[1]....
        /*0bac*/ 	.word	0x0002a970


	//   ....[2]....
        /*0bb0*/ 	.word	0x0002a9c0


	//   ....[3]....
        /*0bb4*/ 	.word	0x0002aae0


	//   ....[4]....
        /*0bb8*/ 	.word	0x0002ab30


	//   ....[5]....
        /*0bbc*/ 	.word	0x0002ac50


	//   ....[6]....
        /*0bc0*/ 	.word	0x0002aca0


	//   ....[7]....
        /*0bc4*/ 	.word	0x0002adc0


	//   ....[8]....
        /*0bc8*/ 	.word	0x0002ae10


	//   ....[9]....
        /*0bcc*/ 	.word	0x0002af30


	//   ....[10]....
        /*0bd0*/ 	.word	0x0002af80


	//   ....[11]....
        /*0bd4*/ 	.word	0x0002b060


	//   ....[12]....
        /*0bd8*/ 	.word	0x0002b100


	//   ....[13]....
        /*0bdc*/ 	.word	0x0002b270


	//   ....[14]....
        /*0be0*/ 	.word	0x0002b2c0


	//   ....[15]....
        /*0be4*/ 	.word	0x0002b3d0


	//   ....[16]....
        /*0be8*/ 	.word	0x0002b420


	//   ....[17]....
        /*0bec*/ 	.word	0x0002b530


	//   ....[18]....
        /*0bf0*/ 	.word	0x0002b580


	//   ....[19]....
        /*0bf4*/ 	.word	0x0002b690


	//   ....[20]....
        /*0bf8*/ 	.word	0x0002b6e0


	//   ....[21]....
        /*0bfc*/ 	.word	0x0002b7e0


	//   ....[22]....
        /*0c00*/ 	.word	0x0002b830


	//   ....[23]....
        /*0c04*/ 	.word	0x0002b8c0


	//   ....[24]....
        /*0c08*/ 	.word	0x0002b960


	//   ....[25]....
        /*0c0c*/ 	.word	0x0002baf0


	//   ....[26]....
        /*0c10*/ 	.word	0x0002bb60


	//   ....[27]....
        /*0c14*/ 	.word	0x0002bbd0


	//   ....[28]....
        /*0c18*/ 	.word	0x0002bc40


	//   ....[29]....
        /*0c1c*/ 	.word	0x0002bcb0


	//   ....[30]....
        /*0c20*/ 	.word	0x0002bd30


	//   ....[31]....
        /*0c24*/ 	.word	0x0002bdb0


	//   ....[32]....
        /*0c28*/ 	.word	0x0002be40


	//   ....[33]....
        /*0c2c*/ 	.word	0x0002beb0


	//   ....[34]....
        /*0c30*/ 	.word	0x0002bf20


	//   ....[35]....
        /*0c34*/ 	.word	0x0002bf90


	//   ....[36]....
        /*0c38*/ 	.word	0x0002c010


	//   ....[37]....
        /*0c3c*/ 	.word	0x0002c080


	//   ....[38]....
        /*0c40*/ 	.word	0x0002c110


	//   ....[39]....
        /*0c44*/ 	.word	0x0002c170


	//   ....[40]....
        /*0c48*/ 	.word	0x0002c200


	//   ....[41]....
        /*0c4c*/ 	.word	0x0002c330


	//----- nvinfo : EIATTR_REG_RECONFIG
	.align		4
.L_321:
        /*0c50*/ 	.byte	0x01, 0x54
	.zero		2


	//----- nvinfo : EIATTR_SYSCALL_OFFSETS
	.align		4
        /*0c54*/ 	.byte	0x04, 0x46
        /*0c56*/ 	.short	(.L_323 - .L_322)


	//   ....[0]....
.L_322:
        /*0c58*/ 	.word	0x00001e70


	//   ....[1]....
        /*0c5c*/ 	.word	0x00001fc0


	//   ....[2]....
        /*0c60*/ 	.word	0x0000bd70


	//   ....[3]....
        /*0c64*/ 	.word	0x0000c0a0


	//   ....[4]....
        /*0c68*/ 	.word	0x00022b90


	//   ....[5]....
        /*0c6c*/ 	.word	0x00022ce0


	//   ....[6]....
        /*0c70*/ 	.word	0x00022dd0


	//   ....[7]....
        /*0c74*/ 	.word	0x00023cf0


	//----- nvinfo : EIATTR_MBARRIER_INSTR_OFFSETS
	.align		4
.L_323:
        /*0c78*/ 	.byte	0x04, 0x39
        /*0c7a*/ 	.short	(.L_325 - .L_324)


	//   ....[0]....
.L_324:
        /*0c7c*/ 	.word	0x00000270
        /*0c80*/ 	.word	0x000000ff
        /*0c84*/ 	.word	0x00030800
        /*0c88*/ 	.short	0x0100
        /*0c8a*/ 	.byte	0x08
	.zero		1


	//   ....[1]....
        /*0c8c*/ 	.word	0x00000280
        /*0c90*/ 	.word	0x000000ff
        /*0c94*/ 	.word	0x00030820
        /*0c98*/ 	.short	0x0100
        /*0c9a*/ 	.byte	0x08
	.zero		1


	//   ....[2]....
        /*0c9c*/ 	.word	0x00000370
        /*0ca0*/ 	.word	0x000000ff
        /*0ca4*/ 	.word	0x00030830
        /*0ca8*/ 	.short	0x0100
        /*0caa*/ 	.byte	0x08
	.zero		1


	//   ....[3]....
        /*0cac*/ 	.word	0x00000380
        /*0cb0*/ 	.word	0x000000ff
        /*0cb4*/ 	.word	0x00030840
        /*0cb8*/ 	.short	0x0100
        /*0cba*/ 	.byte	0x08
	.zero		1


	//   ....[4]....
        /*0cbc*/ 	.word	0x00000390
        /*0cc0*/ 	.word	0x000000ff
        /*0cc4*/ 	.word	0x00030838
        /*0cc8*/ 	.short	0x0100
        /*0cca*/ 	.byte	0x08
	.zero		1


	//   ....[5]....
        /*0ccc*/ 	.word	0x000003a0
        /*0cd0*/ 	.word	0x000000ff
        /*0cd4*/ 	.word	0x00030848
        /*0cd8*/ 	.short	0x0100
        /*0cda*/ 	.byte	0x08
	.zero		1


	//   ....[6]....
        /*0cdc*/ 	.word	0x000004d0
        /*0ce0*/ 	.word	0x000000ff
        /*0ce4*/ 	.word	0x00030850
        /*0ce8*/ 	.short	0x0100
        /*0cea*/ 	.byte	0x08
	.zero		1


	//   ....[7]....
        /*0cec*/ 	.word	0x000004e0
        /*0cf0*/ 	.word	0x000000ff
        /*0cf4*/ 	.word	0x00030860
        /*0cf8*/ 	.short	0x0100
        /*0cfa*/ 	.byte	0x08
	.zero		1


	//   ....[8]....
        /*0cfc*/ 	.word	0x000004f0
        /*0d00*/ 	.word	0x000000ff
        /*0d04*/ 	.word	0x00030858
        /*0d08*/ 	.short	0x0100
        /*0d0a*/ 	.byte	0x08
	.zero		1


	//   ....[9]....
        /*0d0c*/ 	.word	0x00000500
        /*0d10*/ 	.word	0x000000ff
        /*0d14*/ 	.word	0x00030868
        /*0d18*/ 	.short	0x0100
        /*0d1a*/ 	.byte	0x08
	.zero		1


	//   ....[10]....
        /*0d1c*/ 	.word	0x000005f0
        /*0d20*/ 	.word	0x000000ff
        /*0d24*/ 	.word	0x00030870
        /*0d28*/ 	.short	0x0100
        /*0d2a*/ 	.byte	0x06
	.zero		1


	//   ....[11]....
        /*0d2c*/ 	.word	0x00000600
        /*0d30*/ 	.word	0x000000ff
        /*0d34*/ 	.word	0x00030880
        /*0d38*/ 	.short	0x0100
        /*0d3a*/ 	.byte	0x06
	.zero		1


	//   ....[12]....
        /*0d3c*/ 	.word	0x00000610
        /*0d40*/ 	.word	0x000000ff
        /*0d44*/ 	.word	0x00030878
        /*0d48*/ 	.short	0x0100
        /*0d4a*/ 	.byte	0x06
	.zero		1


	//   ....[13]....
        /*0d4c*/ 	.word	0x00000620
        /*0d50*/ 	.word	0x000000ff
        /*0d54*/ 	.word	0x00030888
        /*0d58*/ 	.short	0x0100
        /*0d5a*/ 	.byte	0x06
	.zero		1


	//   ....[14]....
        /*0d5c*/ 	.word	0x00000750
        /*0d60*/ 	.word	0x000000ff
        /*0d64*/ 	.word	0x00030890
        /*0d68*/ 	.short	0x0100
        /*0d6a*/ 	.byte	0x08
	.zero		1


	//   ....[15]....
        /*0d6c*/ 	.word	0x00000760
        /*0d70*/ 	.word	0x000000ff
        /*0d74*/ 	.word	0x000308a0
        /*0d78*/ 	.short	0x0100
        /*0d7a*/ 	.byte	0x08
	.zero		1


	//   ....[16]....
        /*0d7c*/ 	.word	0x00000770
        /*0d80*/ 	.word	0x000000ff
        /*0d84*/ 	.word	0x00030898
        /*0d88*/ 	.short	0x0100
        /*0d8a*/ 	.byte	0x08
	.zero		1


	//   ....[17]....
        /*0d8c*/ 	.word	0x00000780
        /*0d90*/ 	.word	0x000000ff
        /*0d94*/ 	.word	0x000308a8
        /*0d98*/ 	.short	0x0100
        /*0d9a*/ 	.byte	0x08
	.zero		1


	//   ....[18]....
        /*0d9c*/ 	.word	0x000008b0
        /*0da0*/ 	.word	0x000000ff
        /*0da4*/ 	.word	0x000308b0
        /*0da8*/ 	.short	0x0100
        /*0daa*/ 	.byte	0x08
	.zero		1


	//   ....[19]....
        /*0dac*/ 	.word	0x000008c0
        /*0db0*/ 	.word	0x000000ff
        /*0db4*/ 	.word	0x000308c0
        /*0db8*/ 	.short	0x0100
        /*0dba*/ 	.byte	0x08
	.zero		1


	//   ....[20]....
        /*0dbc*/ 	.word	0x000008d0
        /*0dc0*/ 	.word	0x000000ff
        /*0dc4*/ 	.word	0x000308b8
        /*0dc8*/ 	.short	0x0100
        /*0dca*/ 	.byte	0x08
	.zero		1


	//   ....[21]....
        /*0dcc*/ 	.word	0x000008e0
        /*0dd0*/ 	.word	0x000000ff
        /*0dd4*/ 	.word	0x000308c8
        /*0dd8*/ 	.short	0x0100
        /*0dda*/ 	.byte	0x08
	.zero		1


	//   ....[22]....
        /*0ddc*/ 	.word	0x00003ac0
        /*0de0*/ 	.word	0x00000055
        /*0de4*/ 	.word	0x00030890
        /*0de8*/ 	.short	0x010a
        /*0dea*/ 	.byte	0x3f
	.zero		1


	//   ....[23]....
        /*0dec*/ 	.word	0x000073e0
        /*0df0*/ 	.word	0x00000055
        /*0df4*/ 	.word	0x00030890
        /*0df8*/ 	.short	0x010a
        /*0dfa*/ 	.byte	0x3f
	.zero		1


	//   ....[24]....
        /*0dfc*/ 	.word	0x0000a560
        /*0e00*/ 	.word	0x00000055
        /*0e04*/ 	.word	0x00030890
        /*0e08*/ 	.short	0x010a
        /*0e0a*/ 	.byte	0x3f
	.zero		1


	//   ....[25]....
        /*0e0c*/ 	.word	0x0000ad20
        /*0e10*/ 	.word	0x0000000b
        /*0e14*/ 	.word	0x00000000
        /*0e18*/ 	.short	0x0101
        /*0e1a*/ 	.byte	0x3f
	.zero		1


	//   ....[26]....
        /*0e1c*/ 	.word	0x0000ad60
        /*0e20*/ 	.word	0x00000055
        /*0e24*/ 	.word	0x000308b0
        /*0e28*/ 	.short	0x010a
        /*0e2a*/ 	.byte	0x3f
	.zero		1


	//   ....[27]....
        /*0e2c*/ 	.word	0x0000b460
        /*0e30*/ 	.word	0x00000055
        /*0e34*/ 	.word	0x00000000
        /*0e38*/ 	.short	0x0101
        /*0e3a*/ 	.byte	0x3f
	.zero		1


	//   ....[28]....
        /*0e3c*/ 	.word	0x0000be00
        /*0e40*/ 	.word	0x00000012
        /*0e44*/ 	.word	0x00030800
        /*0e48*/ 	.short	0x010a
        /*0e4a*/ 	.byte	0x3f
	.zero		1


	//   ....[29]....
        /*0e4c*/ 	.word	0x0000be50
        /*0e50*/ 	.word	0x00000012
        /*0e54*/ 	.word	0x00030800
        /*0e58*/ 	.short	0x010a
        /*0e5a*/ 	.byte	0x3f
	.zero		1


	//   ....[30]....
        /*0e5c*/ 	.word	0x0000d500
        /*0e60*/ 	.word	0x00000012
        /*0e64*/ 	.word	0x00030800
        /*0e68*/ 	.short	0x010a
        /*0e6a*/ 	.byte	0x3f
	.zero		1


	//   ....[31]....
        /*0e6c*/ 	.word	0x00010b10
        /*0e70*/ 	.word	0x00000012
        /*0e74*/ 	.word	0x00030800
        /*0e78*/ 	.short	0x010a
        /*0e7a*/ 	.byte	0x3f
	.zero		1


	//   ....[32]....
        /*0e7c*/ 	.word	0x00013870
        /*0e80*/ 	.word	0x00000008
        /*0e84*/ 	.word	0x00030830
        /*0e88*/ 	.short	0x010a
        /*0e8a*/ 	.byte	0x3f
	.zero		1


	//   ....[33]....
        /*0e8c*/ 	.word	0x000138b0
        /*0e90*/ 	.word	0x00000008
        /*0e94*/ 	.word	0x00030830
        /*0e98*/ 	.short	0x010a
        /*0e9a*/ 	.byte	0x3f
	.zero		1


	//   ....[34]....
        /*0e9c*/ 	.word	0x000152d0
        /*0ea0*/ 	.word	0x0000001b
        /*0ea4*/ 	.word	0x00000000
        /*0ea8*/ 	.short	0x0101
        /*0eaa*/ 	.byte	0x3f
	.zero		1


	//   ....[35]....
        /*0eac*/ 	.word	0x00015c30
        /*0eb0*/ 	.word	0x00000000
        /*0eb4*/ 	.word	0x00030830
        /*0eb8*/ 	.short	0x010a
        /*0eba*/ 	.byte	0x3f
	.zero		1


	//   ....[36]....
        /*0ebc*/ 	.word	0x00015cb0
        /*0ec0*/ 	.word	0x00000000
        /*0ec4*/ 	.word	0x00030830
        /*0ec8*/ 	.short	0x010a
        /*0eca*/ 	.byte	0x3f
	.zero		1


	//   ....[37]....
        /*0ecc*/ 	.word	0x00016930
        /*0ed0*/ 	.word	0x0000000b
        /*0ed4*/ 	.word	0x00030850
        /*0ed8*/ 	.short	0x010a
        /*0eda*/ 	.byte	0x3f
	.zero		1


	//   ....[38]....
        /*0edc*/ 	.word	0x00016980
        /*0ee0*/ 	.word	0x0000000b
        /*0ee4*/ 	.word	0x00030850
        /*0ee8*/ 	.short	0x010a
        /*0eea*/ 	.byte	0x3f
	.zero		1


	//   ....[39]....
        /*0eec*/ 	.word	0x00016d10
        /*0ef0*/ 	.word	0x00000000
        /*0ef4*/ 	.word	0x00000000
        /*0ef8*/ 	.short	0x0101
        /*0efa*/ 	.byte	0x3f
	.zero		1


	//   ....[40]....
        /*0efc*/ 	.word	0x00018290
        /*0f00*/ 	.word	0x0000000b
        /*0f04*/ 	.word	0x00000000
        /*0f08*/ 	.short	0x0101
        /*0f0a*/ 	.byte	0x3f
	.zero		1


	//   ....[41]....
        /*0f0c*/ 	.word	0x00018540
        /*0f10*/ 	.word	0x0000000e
        /*0f14*/ 	.word	0x00030830
        /*0f18*/ 	.short	0x010a
        /*0f1a*/ 	.byte	0x3f
	.zero		1


	//   ....[42]....
        /*0f1c*/ 	.word	0x000185c0
        /*0f20*/ 	.word	0x0000000e
        /*0f24*/ 	.word	0x00030830
        /*0f28*/ 	.short	0x010a
        /*0f2a*/ 	.byte	0x3f
	.zero		1


	//   ....[43]....
        /*0f2c*/ 	.word	0x00019220
        /*0f30*/ 	.word	0x0000000b
        /*0f34*/ 	.word	0x00030850
        /*0f38*/ 	.short	0x010a
        /*0f3a*/ 	.byte	0x3f
	.zero		1


	//   ....[44]....
        /*0f3c*/ 	.word	0x00019270
        /*0f40*/ 	.word	0x0000000b
        /*0f44*/ 	.word	0x00030850
        /*0f48*/ 	.short	0x010a
        /*0f4a*/ 	.byte	0x3f
	.zero		1


	//   ....[45]....
        /*0f4c*/ 	.word	0x000195e0
        /*0f50*/ 	.word	0x00000000
        /*0f54*/ 	.word	0x00000000
        /*0f58*/ 	.short	0x0101
        /*0f5a*/ 	.byte	0x3f
	.zero		1


	//   ....[46]....
        /*0f5c*/ 	.word	0x0001a3c0
        /*0f60*/ 	.word	0x0000000b
        /*0f64*/ 	.word	0x00000000
        /*0f68*/ 	.short	0x0101
        /*0f6a*/ 	.byte	0x3f
	.zero		1


	//   ....[47]....
        /*0f6c*/ 	.word	0x0001aba0
        /*0f70*/ 	.word	0x0000000a
        /*0f74*/ 	.word	0x00030850
        /*0f78*/ 	.short	0x010a
        /*0f7a*/ 	.byte	0x3f
	.zero		1


	//   ....[48]....
        /*0f7c*/ 	.word	0x0001ac40
        /*0f80*/ 	.word	0x0000000a
        /*0f84*/ 	.word	0x00030850
        /*0f88*/ 	.short	0x010a
        /*0f8a*/ 	.byte	0x3f
	.zero		1


	//   ....[49]....
        /*0f8c*/ 	.word	0x0001b150
        /*0f90*/ 	.word	0x00000003
        /*0f94*/ 	.word	0x00000000
        /*0f98*/ 	.short	0x0101
        /*0f9a*/ 	.byte	0x3f
	.zero		1


	//   ....[50]....
        /*0f9c*/ 	.word	0x0001cec0
        /*0fa0*/ 	.word	0x00000000
        /*0fa4*/ 	.word	0x00000000
        /*0fa8*/ 	.short	0x0101
        /*0faa*/ 	.byte	0x3f
	.zero		1


	//   ....[51]....
        /*0fac*/ 	.word	0x0001d5d0
        /*0fb0*/ 	.word	0x00000008
        /*0fb4*/ 	.word	0x00000000
        /*0fb8*/ 	.short	0x0101
        /*0fba*/ 	.byte	0x3f
	.zero		1


	//   ....[52]....
        /*0fbc*/ 	.word	0x000212f0
        /*0fc0*/ 	.word	0x00000010
        /*0fc4*/ 	.word	0x00030820
        /*0fc8*/ 	.short	0x010a
        /*0fca*/ 	.byte	0x3f
	.zero		1


	//   ....[53]....
        /*0fcc*/ 	.word	0x00021380
        /*0fd0*/ 	.word	0x0000000c
        /*0fd4*/ 	.word	0x000308a0
        /*0fd8*/ 	.short	0x010a
        /*0fda*/ 	.byte	0x3f
	.zero		1


	//   ....[54]....
        /*0fdc*/ 	.word	0x000217d0
        /*0fe0*/ 	.word	0x0000000c
        /*0fe4*/ 	.word	0x000308c0
        /*0fe8*/ 	.short	0x010a
        /*0fea*/ 	.byte	0x3f
	.zero		1


	//   ....[55]....
        /*0fec*/ 	.word	0x00021cf0
        /*0ff0*/ 	.word	0x0000000b
        /*0ff4*/ 	.word	0x000308a0
        /*0ff8*/ 	.short	0x010a
        /*0ffa*/ 	.byte	0x3f
	.zero		1


	//   ....[56]....
        /*0ffc*/ 	.word	0x00022130
        /*1000*/ 	.word	0x0000000b
        /*1004*/ 	.word	0x000308c0
        /*1008*/ 	.short	0x010a
        /*100a*/ 	.byte	0x3f
	.zero		1


	//   ....[57]....
        /*100c*/ 	.word	0x00023340
        /*1010*/ 	.word	0x00000007
        /*1014*/ 	.word	0x00030840
        /*1018*/ 	.short	0x010a
        /*101a*/ 	.byte	0x3f
	.zero		1


	//   ....[58]....
        /*101c*/ 	.word	0x000239f0
        /*1020*/ 	.word	0x00000007
        /*1024*/ 	.word	0x00030830
        /*1028*/ 	.short	0x0107
        /*102a*/ 	.byte	0x3f
	.zero		1


	//   ....[59]....
        /*102c*/ 	.word	0x00023ac0
        /*1030*/ 	.word	0x00000007
        /*1034*/ 	.word	0x00030830
        /*1038*/ 	.short	0x0101
        /*103a*/ 	.byte	0x3f
	.zero		1


	//   ....[60]....
        /*103c*/ 	.word	0x00024640
        /*1040*/ 	.word	0x00000010
        /*1044*/ 	.word	0x00030800
        /*1048*/ 	.short	0x0107
        /*104a*/ 	.byte	0x3f
	.zero		1


	//   ....[61]....
        /*104c*/ 	.word	0x00024750
        /*1050*/ 	.word	0x00000010
        /*1054*/ 	.word	0x00030800
        /*1058*/ 	.short	0x0101
        /*105a*/ 	.byte	0x3f
	.zero		1


	//   ....[62]....
        /*105c*/ 	.word	0x00024770
        /*1060*/ 	.word	0x00000010
        /*1064*/ 	.word	0x00030820
        /*1068*/ 	.short	0x010a
        /*106a*/ 	.byte	0x3f
	.zero		1


	//   ....[63]....
        /*106c*/ 	.word	0x00024b50
        /*1070*/ 	.word	0x00000007
        /*1074*/ 	.word	0x00030840
        /*1078*/ 	.short	0x010a
        /*107a*/ 	.byte	0x3f
	.zero		1


	//   ....[64]....
        /*107c*/ 	.word	0x00025030
        /*1080*/ 	.word	0x00000007
        /*1084*/ 	.word	0x00030830
        /*1088*/ 	.short	0x0107
        /*108a*/ 	.byte	0x3f
	.zero		1


	//   ....[65]....
        /*108c*/ 	.word	0x000250f0
        /*1090*/ 	.word	0x00000007
        /*1094*/ 	.word	0x00030830
        /*1098*/ 	.short	0x0101
        /*109a*/ 	.byte	0x3f
	.zero		1


	//   ....[66]....
        /*109c*/ 	.word	0x00025150
        /*10a0*/ 	.word	0x00000006
        /*10a4*/ 	.word	0x00030860
        /*10a8*/ 	.short	0x010a
        /*10aa*/ 	.byte	0x3f
	.zero		1


	//   ....[67]....
        /*10ac*/ 	.word	0x000256e0
        /*10b0*/ 	.word	0x00000006
        /*10b4*/ 	.word	0x00030850
        /*10b8*/ 	.short	0x0107
        /*10ba*/ 	.byte	0x3f
	.zero		1


	//   ....[68]....
        /*10bc*/ 	.word	0x00025810
        /*10c0*/ 	.word	0x00000006
        /*10c4*/ 	.word	0x00030850
        /*10c8*/ 	.short	0x0101
        /*10ca*/ 	.byte	0x3f
	.zero		1


	//   ....[69]....
        /*10cc*/ 	.word	0x00025a40
        /*10d0*/ 	.word	0x00000000
        /*10d4*/ 	.word	0x00030860
        /*10d8*/ 	.short	0x010a
        /*10da*/ 	.byte	0x3f
	.zero		1


	//   ....[70]....
        /*10dc*/ 	.word	0x00025f70
        /*10e0*/ 	.word	0x00000000
        /*10e4*/ 	.word	0x00030850
        /*10e8*/ 	.short	0x0107
        /*10ea*/ 	.byte	0x3f
	.zero		1


	//   ....[71]....
        /*10ec*/ 	.word	0x00026040
        /*10f0*/ 	.word	0x00000000
        /*10f4*/ 	.word	0x00030850
        /*10f8*/ 	.short	0x0101
        /*10fa*/ 	.byte	0x3f
	.zero		1


	//   ....[72]....
        /*10fc*/ 	.word	0x000271b0
        /*1100*/ 	.word	0x00000005
        /*1104*/ 	.word	0x00030820
        /*1108*/ 	.short	0x010a
        /*110a*/ 	.byte	0x3f
	.zero		1


	//   ....[73]....
        /*110c*/ 	.word	0x00027320
        /*1110*/ 	.word	0x00000003
        /*1114*/ 	.word	0x00030840
        /*1118*/ 	.short	0x010a
        /*111a*/ 	.byte	0x3f
	.zero		1


	//   ....[74]....
        /*111c*/ 	.word	0x000273c0
        /*1120*/ 	.word	0x00000017
        /*1124*/ 	.word	0x00030840
        /*1128*/ 	.short	0x010a
        /*112a*/ 	.byte	0x3f
	.zero		1


	//   ....[75]....
        /*112c*/ 	.word	0x00027400
        /*1130*/ 	.word	0x00000003
        /*1134*/ 	.word	0x00030860
        /*1138*/ 	.short	0x010a
        /*113a*/ 	.byte	0x3f
	.zero		1


	//   ....[76]....
        /*113c*/ 	.word	0x00027440
        /*1140*/ 	.word	0x00000017
        /*1144*/ 	.word	0x00030860
        /*1148*/ 	.short	0x010a
        /*114a*/ 	.byte	0x3f
	.zero		1


	//   ....[77]....
        /*114c*/ 	.word	0x000274a0
        /*1150*/ 	.word	0x00000055
        /*1154*/ 	.word	0x00030890
        /*1158*/ 	.short	0x010a
        /*115a*/ 	.byte	0x3f
	.zero		1


	//   ....[78]....
        /*115c*/ 	.word	0x00027750
        /*1160*/ 	.word	0x00000055
        /*1164*/ 	.word	0x00030890
        /*1168*/ 	.short	0x010a
        /*116a*/ 	.byte	0x3f
	.zero		1


	//   ....[79]....
        /*116c*/ 	.word	0x00027a00
        /*1170*/ 	.word	0x00000055
        /*1174*/ 	.word	0x00030890
        /*1178*/ 	.short	0x010a
        /*117a*/ 	.byte	0x3f
	.zero		1


	//   ....[80]....
        /*117c*/ 	.word	0x00027cb0
        /*1180*/ 	.word	0x00000055
        /*1184*/ 	.word	0x000308b0
        /*1188*/ 	.short	0x010a
        /*118a*/ 	.byte	0x3f
	.zero		1


	//   ....[81]....
        /*118c*/ 	.word	0x000280a0
        /*1190*/ 	.word	0x00000012
        /*1194*/ 	.word	0x00030800
        /*1198*/ 	.short	0x010a
        /*119a*/ 	.byte	0x3f
	.zero		1


	//   ....[82]....
        /*119c*/ 	.word	0x00028490
        /*11a0*/ 	.word	0x00000012
        /*11a4*/ 	.word	0x00030800
        /*11a8*/ 	.short	0x010a
        /*11aa*/ 	.byte	0x3f
	.zero		1


	//   ....[83]....
        /*11ac*/ 	.word	0x000284e0
        /*11b0*/ 	.word	0x00000008
        /*11b4*/ 	.word	0x00030830
        /*11b8*/ 	.short	0x010a
        /*11ba*/ 	.byte	0x3f
	.zero		1


	//   ....[84]....
        /*11bc*/ 	.word	0x00028530
        /*11c0*/ 	.word	0x00000000
        /*11c4*/ 	.word	0x00030830
        /*11c8*/ 	.short	0x010a
        /*11ca*/ 	.byte	0x3f
	.zero		1


	//   ....[85]....
        /*11cc*/ 	.word	0x00028580
        /*11d0*/ 	.word	0x0000000b
        /*11d4*/ 	.word	0x00030850
        /*11d8*/ 	.short	0x010a
        /*11da*/ 	.byte	0x3f
	.zero		1


	//   ....[86]....
        /*11dc*/ 	.word	0x000285d0
        /*11e0*/ 	.word	0x0000000e
        /*11e4*/ 	.word	0x00030830
        /*11e8*/ 	.short	0x010a
        /*11ea*/ 	.byte	0x3f
	.zero		1


	//   ....[87]....
        /*11ec*/ 	.word	0x00028620
        /*11f0*/ 	.word	0x0000000b
        /*11f4*/ 	.word	0x00030850
        /*11f8*/ 	.short	0x010a
        /*11fa*/ 	.byte	0x3f
	.zero		1


	//   ....[88]....
        /*11fc*/ 	.word	0x00028670
        /*1200*/ 	.word	0x0000000a
        /*1204*/ 	.word	0x00030850
        /*1208*/ 	.short	0x010a
        /*120a*/ 	.byte	0x3f
	.zero		1


	//   ....[89]....
        /*120c*/ 	.word	0x00028810
        /*1210*/ 	.word	0x00000010
        /*1214*/ 	.word	0x00030820
        /*1218*/ 	.short	0x010a
        /*121a*/ 	.byte	0x3f
	.zero		1


	//   ....[90]....
        /*121c*/ 	.word	0x00028860
        /*1220*/ 	.word	0x0000000c
        /*1224*/ 	.word	0x000308a0
        /*1228*/ 	.short	0x010a
        /*122a*/ 	.byte	0x3f
	.zero		1


	//   ....[91]....
        /*122c*/ 	.word	0x000288b0
        /*1230*/ 	.word	0x0000000c
        /*1234*/ 	.word	0x000308c0
        /*1238*/ 	.short	0x010a
        /*123a*/ 	.byte	0x3f
	.zero		1


	//   ....[92]....
        /*123c*/ 	.word	0x00028900
        /*1240*/ 	.word	0x0000000b
        /*1244*/ 	.word	0x000308a0
        /*1248*/ 	.short	0x010a
        /*124a*/ 	.byte	0x3f
	.zero		1


	//   ....[93]....
        /*124c*/ 	.word	0x00028950
        /*1250*/ 	.word	0x0000000b
        /*1254*/ 	.word	0x000308c0
        /*1258*/ 	.short	0x010a
        /*125a*/ 	.byte	0x3f
	.zero		1


	//   ....[94]....
        /*125c*/ 	.word	0x00028a70
        /*1260*/ 	.word	0x00000007
        /*1264*/ 	.word	0x00030840
        /*1268*/ 	.short	0x010a
        /*126a*/ 	.byte	0x3f
	.zero		1


	//   ....[95]....
        /*126c*/ 	.word	0x00029e90
        /*1270*/ 	.word	0x00000010
        /*1274*/ 	.word	0x00030820
        /*1278*/ 	.short	0x010a
        /*127a*/ 	.byte	0x3f
	.zero		1


	//   ....[96]....
        /*127c*/ 	.word	0x00029ee0
        /*1280*/ 	.word	0x00000007
        /*1284*/ 	.word	0x00030840
        /*1288*/ 	.short	0x010a
        /*128a*/ 	.byte	0x3f
	.zero		1


	//   ....[97]....
        /*128c*/ 	.word	0x0002a700
        /*1290*/ 	.word	0x00000006
        /*1294*/ 	.word	0x00030860
        /*1298*/ 	.short	0x010a
        /*129a*/ 	.byte	0x3f
	.zero		1


	//   ....[98]....
        /*129c*/ 	.word	0x0002afb0
        /*12a0*/ 	.word	0x00000000
        /*12a4*/ 	.word	0x00030860
        /*12a8*/ 	.short	0x010a
        /*12aa*/ 	.byte	0x3f
	.zero		1


	//   ....[99]....
        /*12ac*/ 	.word	0x0002c250
        /*12b0*/ 	.word	0x00000005
        /*12b4*/ 	.word	0x00030820
        /*12b8*/ 	.short	0x010a
        /*12ba*/ 	.byte	0x3f
	.zero		1


	//   ....[100]....
        /*12bc*/ 	.word	0x0002c3f0
        /*12c0*/ 	.word	0x00000003
        /*12c4*/ 	.word	0x00030840
        /*12c8*/ 	.short	0x010a
        /*12ca*/ 	.byte	0x3f
	.zero		1


	//   ....[101]....
        /*12cc*/ 	.word	0x0002c440
        /*12d0*/ 	.word	0x00000017
        /*12d4*/ 	.word	0x00030840
        /*12d8*/ 	.short	0x010a
        /*12da*/ 	.byte	0x3f
	.zero		1


	//   ....[102]....
        /*12dc*/ 	.word	0x0002c490
        /*12e0*/ 	.word	0x00000003
        /*12e4*/ 	.word	0x00030860
        /*12e8*/ 	.short	0x010a
        /*12ea*/ 	.byte	0x3f
	.zero		1


	//----- nvinfo : EIATTR_NUM_MBARRIERS
	.align		4
.L_325:
        /*12ec*/ 	.byte	0x03, 0x38
        /*12ee*/ 	.short	0x0016


	//----- nvinfo : EIATTR_EXIT_INSTR_OFFSETS
	.align		4
        /*12f0*/ 	.byte	0x04, 0x1c
        /*12f2*/ 	.short	(.L_327 - .L_326)


	//   ....[0]....
.L_326:
        /*12f4*/ 	.word	0x00027490


	//----- nvinfo : EIATTR_MAX_THREADS
	.align		4
.L_327:
        /*12f8*/ 	.byte	0x04, 0x05
        /*12fa*/ 	.short	(.L_329 - .L_328)
.L_328:
        /*12fc*/ 	.word	0x00000180
        /*1300*/ 	.word	0x00000001
        /*1304*/ 	.word	0x00000001


	//----- nvinfo : EIATTR_CRS_STACK_SIZE
	.align		4
.L_329:
        /*1308*/ 	.byte	0x04, 0x1e
        /*130a*/ 	.short	(.L_331 - .L_330)
.L_330:
        /*130c*/ 	.word	0x00000000


	//----- nvinfo : EIATTR_CBANK_PARAM_SIZE
	.align		4
.L_331:
        /*1310*/ 	.byte	0x03, 0x19
        /*1312*/ 	.short	0x0af0


	//----- nvinfo : EIATTR_PARAM_CBANK
	.align		4
        /*1314*/ 	.byte	0x04, 0x0a
        /*1316*/ 	.short	(.L_333 - .L_332)
	.align		4
.L_332:
        /*1318*/ 	.word	index@(.nv.constant0._ZN7cutlass13device_kernelIN5flash11enable_sm90INS1_16FlashAttnFwdSm90INS1_25CollectiveMainloopFwdSm90ILi2EN4cute5tupleIJNS5_1CILi1EEES8_S8_EEENS6_IJNS7_ILi128EEENS7_ILi96EEENS7_ILi192EEEEEELi192ENS_10bfloat16_tEfNS_4arch4Sm90ELb1ELb0ELb0ELb1ELb1ELb1ELb0ELb1ELb1ELb1ELb1ELb0EEENS1_21CollectiveEpilogueFwdINS6_IJSA_SC_SB_EEES9_SE_SG_Li256ELb1ELb1ELb1ELb0EEENS1_36VarlenDynamicPersistentTileSchedulerILi128ELi96ELi256ELi128ELb1ELb1ELb1ELb1ELb1ELb1EEEEEEEEEvNT_6ParamsE)
        /*131c*/ 	.short	0x0210
        /*131e*/ 	.short	0x0af0


	//----- nvinfo : EIATTR_SW_WAR
	.align		4
.L_333:
        /*1320*/ 	.byte	0x04, 0x36
        /*1322*/ 	.short	(.L_335 - .L_334)
.L_334:
        /*1324*/ 	.word	0x00000008
.L_335:


//--------------------- .nv.callgraph             --------------------------
	.section	.nv.callgraph,"",@"SHT_CUDA_CALLGRAPH"
	.align	4
	.sectionentsize	8
	.align		4
        /*0000*/ 	.word	0x00000000
	.align		4
        /*0004*/ 	.word	0xffffffff
	.align		4
        /*0008*/ 	.word	index@(_ZN7cutlass13device_kernelIN5flash11enable_sm90INS1_16FlashAttnFwdSm90INS1_25CollectiveMainloopFwdSm90ILi2EN4cute5tupleIJNS5_1CILi1EEES8_S8_EEENS6_IJNS7_ILi128EEENS7_ILi96EEENS7_ILi192EEEEEELi192ENS_10bfloat16_tEfNS_4arch4Sm90ELb0ELb0ELb0ELb0ELb1ELb0ELb0ELb1ELb1ELb1ELb1ELb0EEENS1_21CollectiveEpilogueFwdINS6_IJSA_SC_SB_EEES9_SE_SG_Li256ELb0ELb1ELb1ELb0EEENS1_19SingleTileSchedulerILb0ELb1ELb1ELi128EEEEEEEEEvNT_6ParamsE)
	.align		4
        /*000c*/ 	.word	index@(__assertfail)
	.align		4
        /*0010*/ 	.word	index@(_ZN7cutlass13device_kernelIN5flash11enable_sm90INS1_16FlashAttnFwdSm90INS1_25CollectiveMainloopFwdSm90ILi2EN4cute5tupleIJNS5_1CILi1EEES8_S8_EEENS6_IJNS7_ILi128EEENS7_ILi96EEENS7_ILi192EEEEEELi192ENS_10bfloat16_tEfNS_4arch4Sm90ELb0ELb0ELb0ELb1ELb1ELb0ELb0ELb1ELb1ELb1ELb1ELb0EEENS1_21CollectiveEpilogueFwdINS6_IJSA_SC_SB_EEES9_SE_SG_Li256ELb1ELb1ELb1ELb0EEENS1_36VarlenDynamicPersistentTileSchedulerILi128ELi96ELi256ELi128ELb1ELb1ELb1ELb0ELb1ELb1EEEEEEEEEvNT_6ParamsE)
	.align		4
        /*0014*/ 	.word	index@(__assertfail)
	.align		4
        /*0018*/ 	.word	index@(_ZN7cutlass13device_kernelIN5flash11enable_sm90INS1_16FlashAttnFwdSm90INS1_25CollectiveMainloopFwdSm90ILi2EN4cute5tupleIJNS5_1CILi1EEES8_S8_EEENS6_IJNS7_ILi128EEENS7_ILi96EEENS7_ILi192EEEEEELi192ENS_10bfloat16_tEfNS_4arch4Sm90ELb0ELb0ELb0ELb1ELb1ELb1ELb0ELb1ELb1ELb1ELb1ELb0EEENS1_21CollectiveEpilogueFwdINS6_IJSA_SC_SB_EEES9_SE_SG_Li256ELb1ELb1ELb1ELb0EEENS1_36VarlenDynamicPersistentTileSchedulerILi128ELi96ELi256ELi128ELb1ELb1ELb1ELb0ELb1ELb1EEEEEEEEEvNT_6ParamsE)
	.align		4
        /*001c*/ 	.word	index@(__assertfail)
	.align		4
        /*0020*/ 	.word	index@(_ZN7cutlass13device_kernelIN5flash11enable_sm90INS1_16FlashAttnFwdSm90INS1_25CollectiveMainloopFwdSm90ILi2EN4cute5tupleIJNS5_1CILi1EEES8_S8_EEENS6_IJNS7_ILi128EEENS7_ILi96EEENS7_ILi192EEEEEELi192ENS_10bfloat16_tEfNS_4arch4Sm90ELb0ELb1ELb0ELb0ELb1ELb0ELb0ELb1ELb1ELb1ELb1ELb0EEENS1_21CollectiveEpilogueFwdINS6_IJSA_SC_SB_EEES9_SE_SG_Li256ELb0ELb1ELb1ELb0EEENS1_19SingleTileSchedulerILb0ELb1ELb1ELi128EEEEEEEEEvNT_6ParamsE)
	.align		4
        /*0024*/ 	.word	index@(__assertfail)
	.align		4
        /*0028*/ 	.word	index@(_ZN7cutlass13device_kernelIN5flash11enable_sm90INS1_16FlashAttnFwdSm90INS1_25CollectiveMainloopFwdSm90ILi2EN4cute5tupleIJNS5_1CILi1EEES8_S8_EEENS6_IJNS7_ILi128EEENS7_ILi96EEENS7_ILi192EEEEEELi192ENS_10bfloat16_tEfNS_4arch4Sm90ELb0ELb1ELb0ELb1ELb1ELb0ELb0ELb1ELb1ELb1ELb1ELb0EEENS1_21CollectiveEpilogueFwdINS6_IJSA_SC_SB_EEES9_SE_SG_Li256ELb1ELb1ELb1ELb0EEENS1_36VarlenDynamicPersistentTileSchedulerILi128ELi96ELi256ELi128ELb1ELb1ELb1ELb1ELb0ELb1EEEEEEEEEvNT_6ParamsE)
	.align		4
        /*002c*/ 	.word	index@(__assertfail)
	.align		4
        /*0030*/ 	.word	index@(_ZN7cutlass13device_kernelIN5flash11enable_sm90INS1_16FlashAttnFwdSm90INS1_25CollectiveMainloopFwdSm90ILi2EN4cute5tupleIJNS5_1CILi1EEES8_S8_EEENS6_IJNS7_ILi128EEENS7_ILi96EEENS7_ILi192EEEEEELi192ENS_10bfloat16_tEfNS_4arch4Sm90ELb0ELb1ELb0ELb1ELb1ELb1ELb0ELb1ELb1ELb1ELb1ELb0EEENS1_21CollectiveEpilogueFwdINS6_IJSA_SC_SB_EEES9_SE_SG_Li256ELb1ELb1ELb1ELb0EEENS1_36VarlenDynamicPersistentTileSchedulerILi128ELi96ELi256ELi128ELb1ELb1ELb1ELb1ELb0ELb1EEEEEEEEEvNT_6ParamsE)
	.align		4
        /*0034*/ 	.word	index@(__assertfail)
	.align		4
        /*0038*/ 	.word	index@(_ZN7cutlass13device_kernelIN5flash11enable_sm90INS1_16FlashAttnFwdSm90INS1_25CollectiveMainloopFwdSm90ILi2EN4cute5tupleIJNS5_1CILi1EEES8_S8_EEENS6_IJNS7_ILi128EEENS7_ILi96EEENS7_ILi192EEEEEELi192ENS_10bfloat16_tEfNS_4arch4Sm90ELb1ELb0ELb0ELb0ELb1ELb0ELb0ELb1ELb1ELb1ELb1ELb0EEENS1_21CollectiveEpilogueFwdINS6_IJSA_SC_SB_EEES9_SE_SG_Li256ELb0ELb1ELb1ELb0EEENS1_19SingleTileSchedulerILb0ELb1ELb1ELi128EEEEEEEEEvNT_6ParamsE)
	.align		4
        /*003c*/ 	.word	index@(__assertfail)
	.align		4
        /*0040*/ 	.word	index@(_ZN7cutlass13device_kernelIN5flash11enable_sm90INS1_16FlashAttnFwdSm90INS1_25CollectiveMainloopFwdSm90ILi2EN4cute5tupleIJNS5_1CILi1EEES8_S8_EEENS6_IJNS7_ILi128EEENS7_ILi96EEENS7_ILi192EEEEEELi192ENS_10bfloat16_tEfNS_4arch4Sm90ELb1ELb0ELb0ELb1ELb1ELb0ELb0ELb1ELb1ELb1ELb1ELb0EEENS1_21CollectiveEpilogueFwdINS6_IJSA_SC_SB_EEES9_SE_SG_Li256ELb1ELb1ELb1ELb0EEENS1_36VarlenDynamicPersistentTileSchedulerILi128ELi96ELi256ELi128ELb1ELb1ELb1ELb1ELb1ELb1EEEEEEEEEvNT_6ParamsE)
	.align		4
        /*0044*/ 	.word	index@(__assertfail)
	.align		4
        /*0048*/ 	.word	index@(_ZN7cutlass13device_kernelIN5flash11enable_sm90INS1_16FlashAttnFwdSm90INS1_25CollectiveMainloopFwdSm90ILi2EN4cute5tupleIJNS5_1CILi1EEES8_S8_EEENS6_IJNS7_ILi128EEENS7_ILi96EEENS7_ILi192EEEEEELi192ENS_10bfloat16_tEfNS_4arch4Sm90ELb1ELb0ELb0ELb1ELb1ELb1ELb0ELb1ELb1ELb1ELb1ELb0EEENS1_21CollectiveEpilogueFwdINS6_IJSA_SC_SB_EEES9_SE_SG_Li256ELb1ELb1ELb1ELb0EEENS1_36VarlenDynamicPersistentTileSchedulerILi128ELi96ELi256ELi128ELb1ELb1ELb1ELb1ELb1ELb1EEEEEEEEEvNT_6ParamsE)
	.align		4
        /*004c*/ 	.word	index@(__assertfail)
	.align		4
        /*0050*/ 	.word	0x00000000
	.align		4
        /*0054*/ 	.word	0xfffffffe
	.align		4
        /*0058*/ 	.word	0x00000000
	.align		4
        /*005c*/ 	.word	0xfffffffd
	.align		4
        /*0060*/ 	.word	0x00000000
	.align		4
        /*0064*/ 	.word	0xfffffffc


//--------------------- .nv.constant4             --------------------------
	.section	.nv.constant4,"a",@progbits
	.align	8
	.align		8
.nv.constant4:
        /*0000*/ 	.dword	__assertfail
	.align		8
        /*0008*/ 	.dword	__unnamed_1
	.align		8
        /*0010*/ 	.dword	__unnamed_2
	.align		8
        /*0018*/ 	.dword	__unnamed_3
	.align		8
        /*0020*/ 	.dword	__unnamed_4
	.align		8
        /*0028*/ 	.dword	__unnamed_5
	.align		8
        /*0030*/ 	.dword	_ZN78_INTERNAL_4d69fd5c_42_flash_fwd_hdim192_bf16_paged_split_sm90_cu_49158569_31724cuda3std3__45__cpo5beginE
	.align		8
        /*0038*/ 	.dword	_ZN78_INTERNAL_4d69fd5c_42_flash_fwd_hdim192_bf16_paged_split_sm90_cu_49158569_31724cuda3std3__45__cpo3endE
	.align		8
        /*0040*/ 	.dword	_ZN78_INTERNAL_4d69fd5c_42_flash_fwd_hdim192_bf16_paged_split_sm90_cu_49158569_31724cuda3std3__45__cpo6cbeginE
	.align		8
        /*0048*/ 	.dword	_ZN78_INTERNAL_4d69fd5c_42_flash_fwd_hdim192_bf16_paged_split_sm90_cu_49158569_31724cuda3std3__45__cpo4cendE
	.align		8
        /*0050*/ 	.dword	_ZN78_INTERNAL_4d69fd5c_42_flash_fwd_hdim192_bf16_paged_split_sm90_cu_49158569_31724cuda3std3__480_GLOBAL__N__4d69fd5c_42_flash_fwd_hdim192_bf16_paged_split_sm90_cu_49158569_31726ignoreE
	.align		8
        /*0058*/ 	.dword	_ZN78_INTERNAL_4d69fd5c_42_flash_fwd_hdim192_bf16_paged_split_sm90_cu_49158569_31724cuda3std3__419piecewise_constructE
	.align		8
        /*0060*/ 	.dword	_ZN78_INTERNAL_4d69fd5c_42_flash_fwd_hdim192_bf16_paged_split_sm90_cu_49158569_31724cuda3std3__48in_placeE
	.align		8
        /*0068*/ 	.dword	_ZN78_INTERNAL_4d69fd5c_42_flash_fwd_hdim192_bf16_paged_split_sm90_cu_49158569_31724cuda3std6ranges3__45__cpo4swapE
	.align		8
        /*0070*/ 	.dword	_ZN78_INTERNAL_4d69fd5c_42_flash_fwd_hdim192_bf16_paged_split_sm90_cu_49158569_31724cuda3std6ranges3__45__cpo9iter_moveE
	.align		8
        /*0078*/ 	.dword	_ZN78_INTERNAL_4d69fd5c_42_flash_fwd_hdim192_bf16_paged_split_sm90_cu_49158569_31724cute7productE
	.align		8
        /*0080*/ 	.dword	_ZN78_INTERNAL_4d69fd5c_42_flash_fwd_hdim192_bf16_paged_split_sm90_cu_49158569_31724cute1_E
	.align		8
        /*0088*/ 	.dword	$str$23
	.align		8
        /*0090*/ 	.dword	$str$24


//--------------------- .text._ZN7cutlass13device_kernelIN5flash11enable_sm90INS1_16FlashAttnFwdSm90INS1_25CollectiveMainloopFwdSm90ILi2EN4cute5tupleIJNS5_1CILi1EEES8_S8_EEENS6_IJNS7_ILi128EEENS7_ILi96EEENS7_ILi192EEEEEELi192ENS_10bfloat16_tEfNS_4arch4Sm90ELb0ELb0ELb0ELb0ELb1ELb0ELb0ELb1ELb1ELb1ELb1ELb0EEENS1_21CollectiveEpilogueFwdINS6_IJSA_SC_SB_EEES9_SE_SG_Li256ELb0ELb1ELb1ELb0EEENS1_19SingleTileSchedulerILb0ELb1ELb1ELi128EEEEEEEEEvNT_6ParamsE --------------------------
	.section	.text._ZN7cutlass13device_kernelIN5flash11enable_sm90INS1_16FlashAttnFwdSm90INS1_25CollectiveMainloopFwdSm90ILi2EN4cute5tupleIJNS5_1CILi1EEES8_S8_EEENS6_IJNS7_ILi128EEENS7_ILi96EEENS7_ILi192EEEEEELi192ENS_10bfloat16_tEfNS_4arch4Sm90ELb0ELb0ELb0ELb0ELb1ELb0ELb0ELb1ELb1ELb1ELb1ELb0EEENS1_21CollectiveEpilogueFwdINS6_IJSA_SC_SB_EEES9_SE_SG_Li256ELb0ELb1ELb1ELb0EEENS1_19SingleTileSchedulerILb0ELb1ELb1ELi128EEEEEEEEEvNT_6ParamsE,"ax",@progbits
	.align	128
.text._ZN7cutlass13device_kernelIN5flash11enable_sm90INS1_16FlashAttnFwdSm90INS1_25CollectiveMainloopFwdSm90ILi2EN4cute5tupleIJNS5_1CILi1EEES8_S8_EEENS6_IJNS7_ILi128EEENS7_ILi96EEENS7_ILi192EEEEEELi192ENS_10bfloat16_tEfNS_4arch4Sm90ELb0ELb0ELb0ELb0ELb1ELb0ELb0ELb1ELb1ELb1ELb1ELb0EEENS1_21CollectiveEpilogueFwdINS6_IJSA_SC_SB_EEES9_SE_SG_Li256ELb0ELb1ELb1ELb0EEENS1_19SingleTileSchedulerILb0ELb1ELb1ELi128EEEEEEEEEvNT_6ParamsE:
        .type           _ZN7cutlass13device_kernelIN5flash11enable_sm90INS1_16FlashAttnFwdSm90INS1_25CollectiveMainloopFwdSm90ILi2EN4cute5tupleIJNS5_1CILi1EEES8_S8_EEENS6_IJNS7_ILi128EEENS7_ILi96EEENS7_ILi192EEEEEELi192ENS_10bfloat16_tEfNS_4arch4Sm90ELb0ELb0ELb0ELb0ELb1ELb0ELb0ELb1ELb1ELb1ELb1ELb0EEENS1_21CollectiveEpilogueFwdINS6_IJSA_SC_SB_EEES9_SE_SG_Li256ELb0ELb1ELb1ELb0EEENS1_19SingleTileSchedulerILb0ELb1ELb1ELi128EEEEEEEEEvNT_6ParamsE,@function
        .size           _ZN7cutlass13device_kernelIN5flash11enable_sm90INS1_16FlashAttnFwdSm90INS1_25CollectiveMainloopFwdSm90ILi2EN4cute5tupleIJNS5_1CILi1EEES8_S8_EEENS6_IJNS7_ILi128EEENS7_ILi96EEENS7_ILi192EEEEEELi192ENS_10bfloat16_tEfNS_4arch4Sm90ELb0ELb0ELb0ELb0ELb1ELb0ELb0ELb1ELb1ELb1ELb1ELb0EEENS1_21CollectiveEpilogueFwdINS6_IJSA_SC_SB_EEES9_SE_SG_Li256ELb0ELb1ELb1ELb0EEENS1_19SingleTileSchedulerILb0ELb1ELb1ELi128EEEEEEEEEvNT_6ParamsE,(.L_x_3210 - _ZN7cutlass13device_kernelIN5flash11enable_sm90INS1_16FlashAttnFwdSm90INS1_25CollectiveMainloopFwdSm90ILi2EN4cute5tupleIJNS5_1CILi1EEES8_S8_EEENS6_IJNS7_ILi128EEENS7_ILi96EEENS7_ILi192EEEEEELi192ENS_10bfloat16_tEfNS_4arch4Sm90ELb0ELb0ELb0ELb0ELb1ELb0ELb0ELb1ELb1ELb1ELb1ELb0EEENS1_21CollectiveEpilogueFwdINS6_IJSA_SC_SB_EEES9_SE_SG_Li256ELb0ELb1ELb1ELb0EEENS1_19SingleTileSchedulerILb0ELb1ELb1ELi128EEEEEEEEEvNT_6ParamsE)
        .other          _ZN7cutlass13device_kernelIN5flash11enable_sm90INS1_16FlashAttnFwdSm90INS1_25CollectiveMainloopFwdSm90ILi2EN4cute5tupleIJNS5_1CILi1EEES8_S8_EEENS6_IJNS7_ILi128EEENS7_ILi96EEENS7_ILi192EEEEEELi192ENS_10bfloat16_tEfNS_4arch4Sm90ELb0ELb0ELb0ELb0ELb1ELb0ELb0ELb1ELb1ELb1ELb1ELb0EEENS1_21CollectiveEpilogueFwdINS6_IJSA_SC_SB_EEES9_SE_SG_Li256ELb0ELb1ELb1ELb0EEENS1_19SingleTileSchedulerILb0ELb1ELb1ELi128EEEEEEEEEvNT_6ParamsE,@"STO_CUDA_ENTRY STV_DEFAULT"
_ZN7cutlass13device_kernelIN5flash11enable_sm90INS1_16FlashAttnFwdSm90INS1_25CollectiveMainloopFwdSm90ILi2EN4cute5tupleIJNS5_1CILi1EEES8_S8_EEENS6_IJNS7_ILi128EEENS7_ILi96EEENS7_ILi192EEEEEELi192ENS_10bfloat16_tEfNS_4arch4Sm90ELb0ELb0ELb0ELb0ELb1ELb0ELb0ELb1ELb1ELb1ELb1ELb0EEENS1_21CollectiveEpilogueFwdINS6_IJSA_SC_SB_EEES9_SE_SG_Li256ELb0ELb1ELb1ELb0EEENS1_19SingleTileSchedulerILb0ELb1ELb1ELi128EEEEEEEEEvNT_6ParamsE:
[----:B------:R-:W0:Y:S02]  /*0000*/  LDC R1, c[0x0][0x28] ;  /* 0x00000a00ff017b82 */ /* 0x000e240000000800 */
[----:B0-----:R-:W-:Y:S01]  /*0010*/  VIADD R1, R1, 0xfffffff8 ;  /* 0xfffffff801017836 */ /* 0x001fe20000000000 */
[----:B------:R-:W0:Y:S01]  /*0020*/  S2R R25, SR_TID.X ;  /* 0x0000000000197919 */ /* 0x000e220000002100 */
[----:B------:R-:W-:Y:S01]  /*0030*/  ELECT P0, URZ, PT ;  /* 0x00000000003f782f */ /* 0x000fe20003800000 */
[----:B------:R-:W-:Y:S01]  /*0040*/  UMOV UR4, 0x80 ;  /* 0x0000008000047882 */ /* 0x000fe20000000000 */
[----:B------:R-:W-:Y:S01]  /*0050*/  UMOV UR7, 0x100 ;  /* 0x0000010000077882 */ /* 0x000fe20000000000 */
[----:B0-----:R-:W-:-:S05]  /*0060*/  SHF.R.U32.HI R0, RZ, 0x5, R25 ;  /* 0x00000005ff007819 */ /* 0x001fca0000011619 */
[----:B------:R-:W0:Y:S02]  /*0070*/  SHFL.IDX PT, R2, R0, RZ, 0x1f ;  /* 0x00001fff00027589 */ /* 0x000e2400000e0000 */
[C---:B0-----:R-:W-:Y:S02]  /*0080*/  ISETP.NE.OR P0, PT, R2.reuse, RZ, !P0 ;  /* 0x000000ff0200720c */ /* 0x041fe40004705670 */
[----:B------:R-:W-:Y:S02]  /*0090*/  ISETP.NE.AND P1, PT, R2, RZ, PT ;  /* 0x000000ff0200720c */ /* 0x000fe40003f25270 */
[----:B------:R-:W-:-:S06]  /*00a0*/  SHF.R.U32.HI R2, RZ, 0x7, R25 ;  /* 0x00000007ff027819 */ /* 0x000fcc0000011619 */
[----:B------:R-:W0:Y:S03]  /*00b0*/  SHFL.IDX PT, R2, R2, RZ, 0x1f ;  /* 0x00001fff02027589 */ /* 0x000e2600000e0000 */
[----:B------:R-:W-:Y:S01]  /*00c0*/  VOTEU.ALL UP0, P0 ;  /* 0x00000000003f7886 */ /* 0x000fe20000000000 */
[----:B------:R-:W-:-:S04]  /*00d0*/  VOTEU.ALL UP1, P0 ;  /* 0x00000000003f7886 */ /* 0x000fc80000020000 */
[----:B------:R-:W1:Y:S01]  /*00e0*/  @!UP0 S2UR UR8, SR_CgaCtaId ;  /* 0x00000000000889c3 */ /* 0x000e620000008800 */
[----:B------:R-:W-:Y:S01]  /*00f0*/  @!UP0 UMOV UR6, 0x400 ;  /* 0x0000040000068882 */ /* 0x000fe20000000000 */
[----:B------:R-:W-:-:S04]  /*0100*/  @!UP0 UIADD3 UR4, -UR4, 0x100000, URZ ;  /* 0x0010000004048890 */ /* 0x000fc8000fffe13f */
[----:B------:R-:W-:Y:S02]  /*0110*/  @!UP0 USHF.L.U32 UR5, UR4, 0xb, URZ ;  /* 0x0000000b04058899 */ /* 0x000fe4000800063f */
[----:B------:R-:W-:Y:S02]  /*0120*/  @!UP0 USHF.L.U32 UR4, UR4, 0x1, URZ ;  /* 0x0000000104048899 */ /* 0x000fe4000800063f */
[----:B-1----:R-:W-:Y:S02]  /*0130*/  @!UP0 ULEA UR8, UR8, UR6, 0x18 ;  /* 0x0000000608088291 */ /* 0x002fe4000f8ec03f */
[----:B------:R-:W-:-:S04]  /*0140*/  @!UP0 UIADD3 UR6, -UR7, 0x100000, URZ ;  /* 0x0010000007068890 */ /* 0x000fc8000fffe13f */
[----:B------:R-:W-:Y:S02]  /*0150*/  @!UP0 USHF.L.U32 UR7, UR6, 0xb, URZ ;  /* 0x0000000b06078899 */ /* 0x000fe4000800063f */
[----:B------:R-:W-:Y:S01]  /*0160*/  @!UP0 USHF.L.U32 UR6, UR6, 0x1, URZ ;  /* 0x0000000106068899 */ /* 0x000fe2000800063f */
[----:B------:R-:W-:-:S05]  /*0170*/  VOTEU.ALL UP0, P0 ;  /* 0x00000000003f7886 */ /* 0x000fca0000000000 */
[----:B------:R1:W2:Y:S06]  /*0180*/  @!UP0 SYNCS.EXCH.64 URZ, [UR8+0x30800], UR4 ;  /* 0x03080004083f85b2 */ /* 0x0002ac0008000100 */
[----:B------:R1:W3:Y:S02]  /*0190*/  @!UP1 SYNCS.EXCH.64 URZ, [UR8+0x30820], UR6 ;  /* 0x03082006083f95b2 */ /* 0x0002e40008000100 */
[----:B01----:R-:W-:Y:S05]  /*01a0*/  @P1 BRA `(.L_x_0) ;  /* 0x0000000000481947 */ /* 0x003fea0003800000 */
[----:B------:R-:W0:Y:S01]  /*01b0*/  S2UR UR5, SR_CgaCtaId ;  /* 0x00000000000579c3 */ /* 0x000e220000008800 */
[----:B------:R-:W-:Y:S01]  /*01c0*/  UMOV UR4, 0x400 ;  /* 0x0000040000047882 */ /* 0x000fe20000000000 */
[----:B------:R-:W-:Y:S01]  /*01d0*/  UMOV UR6, 0x80 ;  /* 0x0000008000067882 */ /* 0x000fe20000000000 */
[----:B------:R-:W-:Y:S01]  /*01e0*/  UMOV UR7, 0x100 ;  /* 0x0000010000077882 */ /* 0x000fe20000000000 */
[----:B------:R-:W-:Y:S01]  /*01f0*/  ELECT P0, URZ, PT ;  /* 0x00000000003f782f */ /* 0x000fe20003800000 */
[----:B0-----:R-:W-:Y:S02]  /*0200*/  ULEA UR8, UR5, UR4, 0x18 ;  /* 0x0000000405087291 */ /* 0x001fe4000f8ec03f */
[----:B------:R-:W-:-:S04]  /*0210*/  UIADD3 UR4, -UR6, 0x100000, URZ ;  /* 0x0010000006047890 */ /* 0x000fc8000fffe13f */
[----:B------:R-:W-:Y:S02]  /*0220*/  USHF.L.U32 UR5, UR4, 0xb, URZ ;  /* 0x0000000b04057899 */ /* 0x000fe4000800063f */
[----:B------:R-:W-:Y:S02]  /*0230*/  USHF.L.U32 UR4, UR4, 0x1, URZ ;  /* 0x0000000104047899 */ /* 0x000fe4000800063f */
[----:B------:R-:W-:-:S04]  /*0240*/  UIADD3 UR6, -UR7, 0x100000, URZ ;  /* 0x0010000007067890 */ /* 0x000fc8000fffe13f */
[----:B------:R-:W-:Y:S02]  /*0250*/  USHF.L.U32 UR7, UR6, 0xb, URZ ;  /* 0x0000000b06077899 */ /* 0x000fe4000800063f */
[----:B------:R-:W-:Y:S01]  /*0260*/  USHF.L.U32 UR6, UR6, 0x1, URZ ;  /* 0x0000000106067899 */ /* 0x000fe2000800063f */
[----:B------:R-:W0:Y:S03]  /*0270*/  FENCE.VIEW.ASYNC.S ;  /* 0x00000000000073c6 */ /* 0x000e260000000000 */
[----:B0-----:R0:W1:Y:S08]  /*0280*/  SYNCS.EXCH.64 URZ, [UR8+0x30830], UR4 ;  /* 0x03083004083f75b2 */ /* 0x0010700008000100 */
[----:B------:R0:W4:Y:S01]  /*0290*/  SYNCS.EXCH.64 URZ, [UR8+0x30840], UR6 ;  /* 0x03084006083f75b2 */ /* 0x0001220008000100 */
[----:B------:R0:W0:Y:S01]  /*02a0*/  SYNCS.EXCH.64 URZ, [UR8+0x30838], UR4 ;  /* 0x03083804083f75b2 */ /* 0x0000220008000100 */
[----:B------:R0:W0:Y:S01]  /*02b0*/  SYNCS.EXCH.64 URZ, [UR8+0x30848], UR6 ;  /* 0x03084806083f75b2 */ /* 0x0000220008000100 */
[----:B------:R-:W-:Y:S01]  /*02c0*/  NOP ;  /* 0x0000000000007918 */ /* 0x000fe20000000000 */
.L_x_0:
[----:B------:R-:W5:Y:S01]  /*02d0*/  SHFL.IDX PT, R3, R0, RZ, 0x1f ;  /* 0x00001fff00037589 */ /* 0x000f6200000e0000 */
[----:B------:R-:W-:Y:S01]  /*02e0*/  NOP ;  /* 0x0000000000007918 */ /* 0x000fe20000000000 */
[----:B-----5:R-:W-:-:S13]  /*02f0*/  ISETP.NE.AND P0, PT, R3, RZ, PT ;  /* 0x000000ff0300720c */ /* 0x020fda0003f05270 */
[----:B------:R-:W-:Y:S05]  /*0300*/  @P0 BRA `(.L_x_1) ;  /* 0x0000000000480947 */ /* 0x000fea0003800000 */
[----:B0-----:R-:W0:Y:S01]  /*0310*/  S2UR UR5, SR_CgaCtaId ;  /* 0x00000000000579c3 */ /* 0x001e220000008800 */
        /* <DEDUP_REMOVED lines=12> */
[----:B0-----:R0:W0:Y:S08]  /*03e0*/  SYNCS.EXCH.64 URZ, [UR8+0x30850], UR4 ;  /* 0x03085004083f75b2 */ /* 0x0010300008000100 */
[----:B------:R0:W0:Y:S01]  /*03f0*/  SYNCS.EXCH.64 URZ, [UR8+0x30860], UR6 ;  /* 0x03086006083f75b2 */ /* 0x0000220008000100 */
[----:B------:R0:W0:Y:S01]  /*0400*/  SYNCS.EXCH.64 URZ, [UR8+0x30858], UR4 ;  /* 0x03085804083f75b2 */ /* 0x0000220008000100 */
[----:B------:R0:W0:Y:S01]  /*0410*/  SYNCS.EXCH.64 URZ, [UR8+0x30868], UR6 ;  /* 0x03086806083f75b2 */ /* 0x0000220008000100 */
[----:B------:R-:W-:Y:S01]  /*0420*/  NOP ;  /* 0x0000000000007918 */ /* 0x000fe20000000000 */
.L_x_1:
[----:B------:R-:W5:Y:S01]  /*0430*/  SHFL.IDX PT, R3, R0, RZ, 0x1f ;  /* 0x00001fff00037589 */ /* 0x000f6200000e0000 */
[----:B------:R-:W-:Y:S01]  /*0440*/  NOP ;  /* 0x0000000000007918 */ /* 0x000fe20000000000 */
[----:B-----5:R-:W-:-:S13]  /*0450*/  ISETP.NE.AND P0, PT, R3, RZ, PT ;  /* 0x000000ff0300720c */ /* 0x020fda0003f05270 */
[----:B------:R-:W-:Y:S05]  /*0460*/  @P0 BRA `(.L_x_2) ;  /* 0x0000000000380947 */ /* 0x000fea0003800000 */
[----:B0-----:R-:W0:Y:S01]  /*0470*/  S2UR UR5, SR_CgaCtaId ;  /* 0x00000000000579c3 */ /* 0x001e220000008800 */
[----:B------:R-:W-:Y:S01]  /*0480*/  UMOV UR4, 0x400 ;  /* 0x0000040000047882 */ /* 0x000fe20000000000 */
[----:B------:R-:W-:Y:S01]  /*0490*/  UMOV UR7, 0x80 ;  /* 0x0000008000077882 */ /* 0x000fe20000000000 */
[----:B------:R-:W-:Y:S01]  /*04a0*/  ELECT P0, URZ, PT ;  /* 0x00000000003f782f */ /* 0x000fe20003800000 */
[----:B0-----:R-:W-:Y:S02]  /*04b0*/  ULEA UR6, UR5, UR4, 0x18 ;  /* 0x0000000405067291 */ /* 0x001fe4000f8ec03f */
[----:B------:R-:W-:-:S04]  /*04c0*/  UIADD3 UR4, -UR7, 0x100000, URZ ;  /* 0x0010000007047890 */ /* 0x000fc8000fffe13f */
[----:B------:R-:W-:Y:S02]  /*04d0*/  USHF.L.U32 UR5, UR4, 0xb, URZ ;  /* 0x0000000b04057899 */ /* 0x000fe4000800063f */
[----:B------:R-:W-:Y:S01]  /*04e0*/  USHF.L.U32 UR4, UR4, 0x1, URZ ;  /* 0x0000000104047899 */ /* 0x000fe2000800063f */
[----:B------:R-:W0:Y:S11]  /*04f0*/  FENCE.VIEW.ASYNC.S ;  /* 0x00000000000073c6 */ /* 0x000e360000000000 */
[----:B0-----:R0:W0:Y:S01]  /*0500*/  SYNCS.EXCH.64 URZ, [UR6+0x30870], UR4 ;  /* 0x03087004063f75b2 */ /* 0x0010220008000100 */
[----:B------:R0:W0:Y:S01]  /*0510*/  SYNCS.EXCH.64 URZ, [UR6+0x30880], UR4 ;  /* 0x03088004063f75b2 */ /* 0x0000220008000100 */
[----:B------:R0:W0:Y:S01]  /*0520*/  SYNCS.EXCH.64 URZ, [UR6+0x30878], UR4 ;  /* 0x03087804063f75b2 */ /* 0x0000220008000100 */
[----:B------:R0:W0:Y:S01]  /*0530*/  SYNCS.EXCH.64 URZ, [UR6+0x30888], UR4 ;  /* 0x03088804063f75b2 */ /* 0x0000220008000100 */
[----:B------:R-:W-:Y:S01]  /*0540*/  NOP ;  /* 0x0000000000007918 */ /* 0x000fe20000000000 */
.L_x_2:
        /* <DEDUP_REMOVED lines=22> */
.L_x_3:
[----:B------:R-:W5:Y:S01]  /*06b0*/  SHFL.IDX PT, R3, R0, RZ, 0x1f ;  /* 0x00001fff00037589 */ /* 0x000f6200000e0000 */
[----:B------:R-:W-:Y:S01]  /*06c0*/  R2UR UR9, R2 ;  /* 0x00000000020972ca */ /* 0x000fe200000e0000 */
        /* <DEDUP_REMOVED lines=21> */
.L_x_4:
[----:B------:R-:W-:Y:S01]  /*0820*/  UISETP.NE.AND UP0, UPT, UR9, URZ, UPT ;  /* 0x0000003f0900728c */ /* 0x000fe2000bf05270 */
[----:B------:R-:W-:Y:S01]  /*0830*/  NOP ;  /* 0x0000000000007918 */ /* 0x000fe20000000000 */
[----:B0-----:R-:W-:Y:S01]  /*0840*/  UMOV UR4, 0x1 ;  /* 0x0000000100047882 */ /* 0x001fe20000000000 */
[----:B------:R-:W-:Y:S01]  /*0850*/  ULDC.64 UR36, c[0x0][0x208] ;  /* 0x0000820000247ab9 */ /* 0x000fe20000000a00 */
[----:B------:R-:W-:Y:S01]  /*0860*/  USEL UR4, UR4, 0x2, !UP0 ;  /* 0x0000000204047887 */ /* 0x000fe2000c000000 */
[----:B------:R-:W-:Y:S01]  /*0870*/  BSSY B6, `(.L_x_5) ;  /* 0x0000b96000067945 */ /* 0x000fe20003800000 */
[----:B-1234-:R-:W-:Y:S01]  /*0880*/  BAR.SYNC.DEFER_BLOCKING 0x0 ;  /* 0x0000000000007b1d */ /* 0x01efe20000010000 */
[----:B------:R-:W-:-:S03]  /*0890*/  PLOP3.LUT P0, PT, PT, PT, UP0, 0x80, 0x0 ;  /* 0x000000000000781c */ /* 0x000fc60003f0f008 */
[----:B------:R-:W-:-:S05]  /*08a0*/  IMAD.U32 R2, RZ, RZ, UR4 ;  /* 0x00000004ff027e24 */ /* 0x000fca000f8e00ff */
[----:B------:R0:W-:Y:S05]  /*08b0*/  STL [R1+0x4], R2 ;  /* 0x0000040201007387 */ /* 0x0001ea0000100800 */
[----:B------:R-:W-:Y:S05]  /*08c0*/  @!P0 BRA `(.L_x_6) ;  /* 0x0000007c00608947 */ /* 0x000fea0003800000 */
.L_x_7:
[----:B------:R-:W-:-:S08]  /*08d0*/  NOP ;  /* 0x0000000000007918 */ /* 0x000fd00000000000 */
[----:B------:R-:W1:Y:S02]  /*08e0*/  USETMAXREG.TRY_ALLOC.CTAPOOL UP0, 0xe8 ;  /* 0x000000e8000079c8 */ /* 0x000e640008000600 */
[----:B-1----:R-:W-:-:S13]  /*08f0*/  PLOP3.LUT P0, PT, PT, PT, UP0, 0x80, 0x0 ;  /* 0x000000000000781c */ /* 0x002fda0003f0f008 */
[----:B------:R-:W-:Y:S05]  /*0900*/  @!P0 BRA `(.L_x_7) ;  /* 0xfffffffc00f08947 */ /* 0x000fea000383ffff */
[----:B------:R-:W1:Y:S01]  /*0910*/  S2UR UR6, SR_CTAID.Y ;  /* 0x00000000000679c3 */ /* 0x000e620000002600 */
[----:B------:R-:W-:Y:S02]  /*0920*/  ULDC UR7, c[0x0][0xc50] ;  /* 0x0003140000077ab9 */ /* 0x000fe40000000800 */
[----:B------:R-:W-:-:S05]  /*0930*/  UISETP.NE.AND UP0, UPT, UR7, 0x1, UPT ;  /* 0x000000010700788c */ /* 0x000fca000bf05270 */
[----:B------:R-:W2:Y:S06]  /*0940*/  S2UR UR8, SR_CTAID.Z ;  /* 0x00000000000879c3 */ /* 0x000eac0000002700 */
[----:B------:R-:W-:Y:S01]  /*0950*/  @UP0 ULDC UR4, c[0x0][0xc54] ;  /* 0x0003150000040ab9 */ /* 0x000fe20000000800 */
[----:B------:R-:W-:Y:S01]  /*0960*/  @UP0 ULDC UR9, c[0x0][0xc58] ;  /* 0x0003160000090ab9 */ /* 0x000fe20000000800 */
[----:B-1----:R-:W-:Y:S02]  /*0970*/  UIMAD.WIDE.U32 UR4, UR6, UR4, URZ ;  /* 0x00000004060472a5 */ /* 0x002fe4000f8e003f */
[----:B------:R-:W-:-:S02]  /*0980*/  UMOV UR10, UR6 ;  /* 0x00000006000a7c82 */ /* 0x000fc40008000000 */
[----:B------:R-:W-:Y:S01]  /*0990*/  @UP0 USHF.R.U32.HI UR10, URZ, UR9, UR5 ;  /* 0x000000093f0a0299 */ /* 0x000fe20008011605 */
[----:B------:R-:W-:Y:S06]  /*09a0*/  BAR.ARV 0x8, 0x180 ;  /* 0x0206000000007b1d */ /* 0x000fec0000002000 */
[----:B--2---:R-:W-:Y:S01]  /*09b0*/  ISETP.LE.AND P0, PT, RZ, UR8, PT ;  /* 0x00000008ff007c0c */ /* 0x004fe2000bf03270 */
[----:B------:R-:W-:Y:S02]  /*09c0*/  UIADD3 UR4, -UR10, URZ, URZ ;  /* 0x0000003f0a047290 */ /* 0x000fe4000fffe13f */
[----:B------:R-:W-:-:S02]  /*09d0*/  IMAD.U32 R16, RZ, RZ, UR10 ;  /* 0x0000000aff107e24 */ /* 0x000fc4000f8e00ff */
[----:B------:R-:W-:-:S08]  /*09e0*/  UIMAD UR7, UR7, UR4, UR6 ;  /* 0x00000004070772a4 */ /* 0x000fd0000f8e0206 */
[----:B------:R-:W-:Y:S05]  /*09f0*/  @!P0 BRA `(.L_x_8) ;  /* 0x000000b400f48947 */ /* 0x000fea0003800000 */
[----:B------:R-:W-:Y:S01]  /*0a00*/  ULDC.64 UR4, c[0x0][0x418] ;  /* 0x0001060000047ab9 */ /* 0x000fe20000000a00 */
[----:B------:R-:W-:Y:S01]  /*0a10*/  ULDC UR43, c[0x0][0x424] ;  /* 0x00010900002b7ab9 */ /* 0x000fe20000000800 */
[----:B------:R-:W-:Y:S02]  /*0a20*/  UISETP.NE.U32.AND UP0, UPT, UR4, URZ, UPT ;  /* 0x0000003f0400728c */ /* 0x000fe4000bf05070 */
[----:B------:R-:W-:Y:S02]  /*0a30*/  ULOP3.LUT UR39, UR7, 0xffff, URZ, 0xc0, !UPT ;  /* 0x0000ffff07277892 */ /* 0x000fe4000f8ec03f */
[----:B------:R-:W-:Y:S01]  /*0a40*/  UISETP.NE.AND.EX UP0, UPT, UR5, URZ, UPT, UP0 ;  /* 0x0000003f0500728c */ /* 0x000fe2000bf05300 */
[----:B------:R-:W-:-:S03]  /*0a50*/  ULDC UR4, c[0x0][0x2f0] ;  /* 0x0000bc0000047ab9 */ /* 0x000fc60000000800 */
[----:B------:R-:W-:-:S04]  /*0a60*/  USEL UR43, UR43, 0x1, UP0 ;  /* 0x000000012b2b7887 */ /* 0x000fc80008000000 */
[----:B------:R-:W-:-:S04]  /*0a70*/  UIMAD UR43, UR43, UR4, URZ ;  /* 0x000000042b2b72a4 */ /* 0x000fc8000f8e023f */
[----:B------:R-:W-:Y:S02]  /*0a80*/  UISETP.GE.AND UP0, UPT, UR43, 0x1, UPT ;  /* 0x000000012b00788c */ /* 0x000fe4000bf06270 */
[----:B------:R-:W-:-:S04]  /*0a90*/  UIADD3 UR4, UR43, 0x5f, URZ ;  /* 0x0000005f2b047890 */ /* 0x000fc8000fffe03f */
[----:B------:R-:W-:Y:S01]  /*0aa0*/  PLOP3.LUT P0, PT, PT, PT, UP0, 0x80, 0x0 ;  /* 0x000000000000781c */ /* 0x000fe20003f0f008 */
[----:B------:R-:W-:-:S04]  /*0ab0*/  UIMAD.WIDE UR4, UR4, 0x2aaaaaab, URZ ;  /* 0x2aaaaaab040478a5 */ /* 0x000fc8000f8e023f */
[----:B------:R-:W-:-:S03]  /*0ac0*/  USHF.R.U32.HI UR6, URZ, 0x1f, UR5 ;  /* 0x0000001f3f067899 */ /* 0x000fc60008011605 */
[----:B------:R-:W-:Y:S01]  /*0ad0*/  UMOV UR4, URZ ;  /* 0x0000003f00047c82 */ /* 0x000fe20008000000 */
[----:B------:R-:W-:-:S04]  /*0ae0*/  ULEA.HI.SX32 UR6, UR5, UR6, 0x1c ;  /* 0x0000000605067291 */ /* 0x000fc8000f8fe23f */
[----:B------:R-:W-:Y:S08]  /*0af0*/  @!P0 BRA `(.L_x_9) ;  /* 0x0000000000908947 */ /* 0x000ff00003800000 */
[----:B------:R-:W-:Y:S01]  /*0b00*/  USHF.R.U32.HI UR7, URZ, 0x10, UR7 ;  /* 0x000000103f077899 */ /* 0x000fe20008011607 */
[----:B------:R-:W-:-:S03]  /*0b10*/  UMOV UR4, URZ ;  /* 0x0000003f00047c82 */ /* 0x000fc60008000000 */
[----:B------:R-:W-:-:S11]  /*0b20*/  UISETP.NE.AND UP0, UPT, UR7, URZ, UPT ;  /* 0x0000003f0700728c */ /* 0x000fd6000bf05270 */
[----:B------:R-:W-:Y:S02]  /*0b30*/  @!UP0 ULDC UR7, c[0x0][0x9f0] ;  /* 0x00027c0000078ab9 */ /* 0x000fe40000000800 */
[----:B------:R-:W-:Y:S01]  /*0b40*/  MOV R3, UR7 ;  /* 0x0000000700037c02 */ /* 0x000fe20008000f00 */
[----:B------:R-:W-:-:S03]  /*0b50*/  UIADD3 UR8, UR6, -0x1, UR7 ;  /* 0xffffffff06087890 */ /* 0x000fc6000fffe007 */
[-C--:B------:R-:W-:Y:S02]  /*0b60*/  IABS R0, R3.reuse ;  /* 0x0000000300007213 */ /* 0x080fe40000000000 */
[----:B------:R-:W-:Y:S01]  /*0b70*/  IABS R5, R3 ;  /* 0x0000000300057213 */ /* 0x000fe20000000000 */
[----:B------:R-:W-:Y:S01]  /*0b80*/  IMAD.U32 R4, RZ, RZ, UR8 ;  /* 0x00000008ff047e24 */ /* 0x000fe2000f8e00ff */
[----:B------:R-:W-:Y:S01]  /*0b90*/  R2UR UR11, R0 ;  /* 0x00000000000b72ca */ /* 0x000fe200000e0000 */
[----:B------:R-:W-:-:S03]  /*0ba0*/  ULOP3.LUT UR8, UR8, UR7, URZ, 0x3c, !UPT ;  /* 0x0000000708087292 */ /* 0x000fc6000f8e3c3f */
[----:B------:R-:W-:-:S05]  /*0bb0*/  IABS R4, R4 ;  /* 0x0000000400047213 */ /* 0x000fca0000000000 */
[----:B------:R-:W-:-:S04]  /*0bc0*/  IMAD.MOV.U32 R3, RZ, RZ, R4 ;  /* 0x000000ffff037224 */ /* 0x000fc800078e0004 */
[----:B------:R-:W1:Y:S01]  /*0bd0*/  I2F.RP R0, UR11 ;  /* 0x0000000b00007d06 */ /* 0x000e620008209400 */
[----:B------:R-:W-:-:S07]  /*0be0*/  R2UR UR10, R3 ;  /* 0x00000000030a72ca */ /* 0x000fce00000e0000 */
[----:B-1----:R-:W0:Y:S02]  /*0bf0*/  MUFU.RCP R0, R0 ;  /* 0x0000000000007308 */ /* 0x002e240000001000 */
[----:B0-----:R-:W-:Y:S01]  /*0c00*/  VIADD R2, R0, 0xffffffe ;  /* 0x0ffffffe00027836 */ /* 0x001fe20000000000 */
[----:B------:R-:W-:-:S05]  /*0c10*/  IADD3 R0, RZ, -R5, RZ ;  /* 0x80000005ff007210 */ /* 0x000fca0007ffe0ff */
[----:B------:R-:W0:Y:S02]  /*0c20*/  F2I.FTZ.U32.TRUNC.NTZ R2, R2 ;  /* 0x0000000200027305 */ /* 0x000e24000021f000 */
[----:B0-----:R-:W-:-:S13]  /*0c30*/  R2UR UR5, R2 ;  /* 0x00000000020572ca */ /* 0x001fda00000e0000 */
[----:B------:R-:W-:-:S04]  /*0c40*/  UIADD3 UR9, URZ, -UR5, URZ ;  /* 0x800000053f097290 */ /* 0x000fc8000fffe03f */
[----:B------:R-:W-:-:S04]  /*0c50*/  UIMAD UR9, UR9, UR11, URZ ;  /* 0x0000000b090972a4 */ /* 0x000fc8000f8e023f */
[----:B------:R-:W-:-:S03]  /*0c60*/  UIMAD.WIDE.U32 UR4, UR5, UR9, UR4 ;  /* 0x00000009050472a5 */ /* 0x000fc6000f8e0004 */
[----:B------:R-:W-:Y:S01]  /*0c70*/  R2UR UR9, R0 ;  /* 0x00000000000972ca */ /* 0x000fe200000e0000 */
[----:B------:R-:W-:-:S12]  /*0c80*/  UIMAD.WIDE.U32 UR4, UR5, UR10, URZ ;  /* 0x0000000a050472a5 */ /* 0x000fd8000f8e003f */
[----:B------:R-:W-:-:S04]  /*0c90*/  UIMAD UR4, UR5, UR9, UR10 ;  /* 0x00000009050472a4 */ /* 0x000fc8000f8e020a */
[----:B------:R-:W-:-:S11]  /*0ca0*/  UISETP.GT.U32.AND UP0, UPT, UR11, UR4, UPT ;  /* 0x000000040b00728c */ /* 0x000fd6000bf04070 */
[----:B------:R-:W-:Y:S02]  /*0cb0*/  @!UP0 UIADD3 UR4, UR4, -UR11, URZ ;  /* 0x8000000b04048290 */ /* 0x000fe4000fffe03f */
[----:B------:R-:W-:Y:S02]  /*0cc0*/  @!UP0 UIADD3 UR5, UR5, 0x1, URZ ;  /* 0x0000000105058890 */ /* 0x000fe4000fffe03f */
[----:B------:R-:W-:Y:S02]  /*0cd0*/  UISETP.GE.U32.AND UP1, UPT, UR4, UR11, UPT ;  /* 0x0000000b0400728c */ /* 0x000fe4000bf26070 */
[----:B------:R-:W-:-:S09]  /*0ce0*/  UISETP.GE.AND UP0, UPT, UR8, URZ, UPT ;  /* 0x0000003f0800728c */ /* 0x000fd2000bf06270 */
[----:B------:R-:W-:Y:S02]  /*0cf0*/  @UP1 UIADD3 UR5, UR5, 0x1, URZ ;  /* 0x0000000105051890 */ /* 0x000fe4000fffe03f */
[----:B------:R-:W-:-:S05]  /*0d00*/  UISETP.NE.AND UP1, UPT, UR7, URZ, UPT ;  /* 0x0000003f0700728c */ /* 0x000fca000bf25270 */
[----:B------:R-:W-:Y:S02]  /*0d10*/  UMOV UR4, UR5 ;  /* 0x0000000500047c82 */ /* 0x000fe40008000000 */
[----:B------:R-:W-:-:S04]  /*0d20*/  @!UP0 UIADD3 UR4, -UR4, URZ, URZ ;  /* 0x0000003f04048290 */ /* 0x000fc8000fffe13f */
[----:B------:R-:W-:-:S12]  /*0d30*/  @!UP1 ULOP3.LUT UR4, URZ, UR7, URZ, 0x33, !UPT ;  /* 0x000000073f049292 */ /* 0x000fd8000f8e333f */
.L_x_9:
[----:B------:R-:W-:Y:S01]  /*0d40*/  UIMAD UR39, UR39, UR4, URZ ;  /* 0x00000004272772a4 */ /* 0x000fe2000f8e023f */
[----:B------:R-:W-:Y:S01]  /*0d50*/  IMAD.U32 R0, RZ, RZ, UR6 ;  /* 0x00000006ff007e24 */ /* 0x000fe2000f8e00ff */
[----:B------:R-:W-:Y:S01]  /*0d60*/  PLOP3.LUT P0, PT, PT, PT, PT, 0x80, 0x0 ;  /* 0x000000000000781c */ /* 0x000fe20003f0f070 */
[----:B------:R-:W-:Y:S01]  /*0d70*/  IMAD.U32 R3, RZ, RZ, UR4 ;  /* 0x00000004ff037e24 */ /* 0x000fe2000f8e00ff */
[----:B0-----:R-:W-:Y:S01]  /*0d80*/  MOV R2, RZ ;  /* 0x000000ff00027202 */ /* 0x001fe20000000f00 */
[----:B------:R-:W-:Y:S01]  /*0d90*/  VIADD R17, R25, 0xffffff80 ;  /* 0xffffff8019117836 */ /* 0x000fe20000000000 */
[----:B------:R-:W-:Y:S01]  /*0da0*/  CS2R R118, SRZ ;  /* 0x0000000000767805 */ /* 0x000fe2000001ff00 */
[----:B------:R-:W-:Y:S01]  /*0db0*/  IMAD.MOV.U32 R5, RZ, RZ, RZ ;  /* 0x000000ffff057224 */ /* 0x000fe200078e00ff */
[----:B------:R-:W-:Y:S02]  /*0dc0*/  VIADDMNMX R0, R3, UR39, R0, PT ;  /* 0x0000002703007c46 */ /* 0x000fe4000b800100 */
[----:B------:R-:W-:-:S02]  /*0dd0*/  CS2R R116, SRZ ;  /* 0x0000000000747805 */ /* 0x000fc4000001ff00 */
[----:B------:R-:W-:Y:S02]  /*0de0*/  CS2R R114, SRZ ;  /* 0x0000000000727805 */ /* 0x000fe4000001ff00 */
[----:B------:R-:W-:Y:S02]  /*0df0*/  CS2R R112, SRZ ;  /* 0x0000000000707805 */ /* 0x000fe4000001ff00 */
[----:B------:R-:W-:Y:S02]  /*0e00*/  R2UR UR42, R0 ;  /* 0x00000000002a72ca */ /* 0x000fe400000e0000 */
[----:B------:R-:W-:Y:S02]  /*0e10*/  CS2R R110, SRZ ;  /* 0x00000000006e7805 */ /* 0x000fe4000001ff00 */
[----:B------:R-:W-:Y:S02]  /*0e20*/  CS2R R108, SRZ ;  /* 0x00000000006c7805 */ /* 0x000fe4000001ff00 */
[----:B------:R-:W-:-:S02]  /*0e30*/  CS2R R106, SRZ ;  /* 0x00000000006a7805 */ /* 0x000fc4000001ff00 */
[----:B------:R-:W-:Y:S02]  /*0e40*/  CS2R R104, SRZ ;  /* 0x0000000000687805 */ /* 0x000fe4000001ff00 */
[----:B------:R-:W-:Y:S02]  /*0e50*/  CS2R R102, SRZ ;  /* 0x0000000000667805 */ /* 0x000fe4000001ff00 */
[----:B------:R-:W-:Y:S02]  /*0e60*/  CS2R R100, SRZ ;  /* 0x0000000000647805 */ /* 0x000fe4000001ff00 */
[----:B------:R-:W-:Y:S02]  /*0e70*/  CS2R R98, SRZ ;  /* 0x0000000000627805 */ /* 0x000fe4000001ff00 */
[----:B------:R-:W-:Y:S02]  /*0e80*/  CS2R R96, SRZ ;  /* 0x0000000000607805 */ /* 0x000fe4000001ff00 */
[----:B------:R-:W-:-:S02]  /*0e90*/  CS2R R94, SRZ ;  /* 0x00000000005e7805 */ /* 0x000fc4000001ff00 */
[----:B------:R-:W-:Y:S02]  /*0ea0*/  CS2R R92, SRZ ;  /* 0x00000000005c7805 */ /* 0x000fe4000001ff00 */
[----:B------:R-:W-:Y:S02]  /*0eb0*/  CS2R R90, SRZ ;  /* 0x00000000005a7805 */ /* 0x000fe4000001ff00 */
[----:B------:R-:W-:Y:S01]  /*0ec0*/  CS2R R88, SRZ ;  /* 0x0000000000587805 */ /* 0x000fe2000001ff00 */
[----:B------:R-:W-:Y:S01]  /*0ed0*/  UISETP.GT.AND UP0, UPT, UR42, UR39, UPT ;  /* 0x000000272a00728c */ /* 0x000fe2000bf04270 */
[----:B------:R-:W-:Y:S02]  /*0ee0*/  CS2R R86, SRZ ;  /* 0x0000000000567805 */ /* 0x000fe4000001ff00 */
[----:B------:R-:W-:Y:S02]  /*0ef0*/  CS2R R84, SRZ ;  /* 0x0000000000547805 */ /* 0x000fe4000001ff00 */
[----:B------:R-:W-:-:S02]  /*0f00*/  CS2R R82, SRZ ;  /* 0x0000000000527805 */ /* 0x000fc4000001ff00 */
[----:B------:R-:W-:Y:S02]  /*0f10*/  CS2R R80, SRZ ;  /* 0x0000000000507805 */ /* 0x000fe4000001ff00 */
[----:B------:R-:W-:Y:S02]  /*0f20*/  CS2R R78, SRZ ;  /* 0x00000000004e7805 */ /* 0x000fe4000001ff00 */
[----:B------:R-:W-:Y:S02]  /*0f30*/  PLOP3.LUT P1, PT, PT, PT, UP0, 0x80, 0x0 ;  /* 0x000000000000781c */ /* 0x000fe40003f2f008 */
        /* <DEDUP_REMOVED lines=26> */
[----:B------:R-:W-:Y:S01]  /*10e0*/  CS2R R24, SRZ ;  /* 0x0000000000187805 */ /* 0x000fe2000001ff00 */
[----:B------:R-:W-:Y:S06]  /*10f0*/  @!P1 BRA `(.L_x_10) ;  /* 0x00000054008c9947 */ /* 0x000fec0003800000 */
[----:B------:R-:W-:Y:S01]  /*1100*/  SHF.R.S32.HI R0, RZ, 0x1f, R17 ;  /* 0x0000001fff007819 */ /* 0x000fe20000011411 */
[----:B------:R-:W0:Y:S01]  /*1110*/  S2UR UR6, SR_CgaCtaId ;  /* 0x00000000000679c3 */ /* 0x000e220000008800 */
[----:B------:R-:W-:Y:S02]  /*1120*/  UMOV UR38, 0x400 ;  /* 0x0000040000267882 */ /* 0x000fe40000000000 */
[----:B------:R-:W-:-:S04]  /*1130*/  LEA.HI R18, R0, R17, RZ, 0x7 ;  /* 0x0000001100127211 */ /* 0x000fc800078f38ff */
[----:B------:R-:W-:-:S06]  /*1140*/  SHF.R.S32.HI R0, RZ, 0x7, R18 ;  /* 0x00000007ff007819 */ /* 0x000fcc0000011412 */
[----:B------:R-:W1:Y:S01]  /*1150*/  SHFL.IDX PT, R0, R0, RZ, 0x1f ;  /* 0x00001fff00007589 */ /* 0x000e6200000e0000 */
[----:B0-----:R-:W-:-:S04]  /*1160*/  ULEA UR38, UR6, UR38, 0x18 ;  /* 0x0000002606267291 */ /* 0x001fc8000f8ec03f */
[----:B------:R-:W-:-:S04]  /*1170*/  UIADD3 UR6, UR38, 0x12400, URZ ;  /* 0x0001240026067890 */ /* 0x000fc8000fffe03f */
[----:B------:R-:W-:Y:S01]  /*1180*/  ULOP3.LUT UP0, URZ, UR6, 0x1bf, URZ, 0xc0, !UPT ;  /* 0x000001bf063f7892 */ /* 0x000fe2000f80c03f */
[----:B-1----:R-:W-:-:S05]  /*1190*/  R2UR UR4, R0 ;  /* 0x00000000000472ca */ /* 0x002fca00000e0000 */
[----:B------:R-:W-:-:S08]  /*11a0*/  PLOP3.LUT P0, PT, PT, PT, UP0, 0x80, 0x0 ;  /* 0x000000000000781c */ /* 0x000fd00003f0f008 */
[----:B------:R-:W-:-:S04]  /*11b0*/  ULEA.HI UR5, UR4, UR4, URZ, 0x1 ;  /* 0x0000000404057291 */ /* 0x000fc8000f8f083f */
[----:B------:R-:W-:-:S04]  /*11c0*/  ULOP3.LUT UR5, UR5, 0x1e, URZ, 0xc0, !UPT ;  /* 0x0000001e05057892 */ /* 0x000fc8000f8ec03f */
[----:B------:R-:W-:-:S04]  /*11d0*/  UIADD3 UR5, UR4, -UR5, URZ ;  /* 0x8000000504057290 */ /* 0x000fc8000fffe03f */
[----:B------:R-:W-:-:S04]  /*11e0*/  ULEA UR5, UR5, UR6, 0xd ;  /* 0x0000000605057291 */ /* 0x000fc8000f8e683f */
[----:B------:R-:W-:-:S04]  /*11f0*/  USHF.R.U32.HI UR5, URZ, 0x4, UR5 ;  /* 0x000000043f057899 */ /* 0x000fc80008011605 */
[----:B------:R-:W-:Y:S01]  /*1200*/  ULOP3.LUT UR40, UR5, 0x3fff, URZ, 0xc0, !UPT ;  /* 0x00003fff05287892 */ /* 0x000fe2000f8ec03f */
[----:B------:R-:W-:Y:S11]  /*1210*/  @!P0 BRA `(.L_x_11) ;  /* 0x0000000000408947 */ /* 0x000ff60003800000 */
[----:B------:R-:W-:Y:S01]  /*1220*/  MOV R0, 0x0 ;  /* 0x0000000000007802 */ /* 0x000fe20000000f00 */
[----:B------:R-:W-:Y:S01]  /*1230*/  ULDC.64 UR4, c[0x4][0x88] ;  /* 0x0100220000047ab9 */ /* 0x000fe20000000a00 */
[----:B------:R-:W-:Y:S01]  /*1240*/  ULDC.64 UR6, c[0x4][0x28] ;  /* 0x01000a0000067ab9 */ /* 0x000fe20000000a00 */
[----:B------:R-:W-:Y:S01]  /*1250*/  IMAD.U32 R4, RZ, RZ, UR4 ;  /* 0x00000004ff047e24 */ /* 0x000fe2000f8e00ff */
[----:B------:R0:W1:Y:S01]  /*1260*/  LDC.64 R2, c[0x4][R0] ;  /* 0x0100000000027b82 */ /* 0x0000620000000a00 */
[----:B------:R-:W-:Y:S01]  /*1270*/  IMAD.U32 R5, RZ, RZ, UR5 ;  /* 0x00000005ff057e24 */ /* 0x000fe2000f8e00ff */
[----:B------:R-:W-:Y:S01]  /*1280*/  ULDC.64 UR4, c[0x4][0x90] ;  /* 0x0100240000047ab9 */ /* 0x000fe20000000a00 */
[----:B------:R-:W-:Y:S01]  /*1290*/  IMAD.U32 R10, RZ, RZ, UR6 ;  /* 0x00000006ff0a7e24 */ /* 0x000fe2000f8e00ff */
[----:B------:R-:W-:Y:S01]  /*12a0*/  MOV R6, UR4 ;  /* 0x0000000400067c02 */ /* 0x000fe20008000f00 */
[----:B------:R-:W-:Y:S01]  /*12b0*/  IMAD.U32 R7, RZ, RZ, UR5 ;  /* 0x00000005ff077e24 */ /* 0x000fe2000f8e00ff */
[----:B------:R-:W-:Y:S01]  /*12c0*/  MOV R8, 0x70 ;  /* 0x0000007000087802 */ /* 0x000fe20000000f00 */
[----:B------:R-:W-:-:S02]  /*12d0*/  IMAD.U32 R11, RZ, RZ, UR7 ;  /* 0x00000007ff0b7e24 */ /* 0x000fc4000f8e00ff */
[----:B------:R-:W-:Y:S02]  /*12e0*/  IMAD.MOV.U32 R12, RZ, RZ, 0x1 ;  /* 0x00000001ff0c7424 */ /* 0x000fe400078e00ff */
[----:B0-----:R-:W-:-:S07]  /*12f0*/  IMAD.MOV.U32 R13, RZ, RZ, RZ ;  /* 0x000000ffff0d7224 */ /* 0x001fce00078e00ff */
[----:B------:R-:W-:-:S07]  /*1300*/  LEPC R20, `(.L_x_11) ;  /* 0x000000001014794e */ /* 0x000fce0000000000 */
[----:B-1----:R-:W-:Y:S05]  /*1310*/  CALL.ABS.NOINC R2 ;  /* 0x0000000002007343 */ /* 0x002fea0003c00000 */
.L_x_11:
[----:B------:R-:W-:-:S04]  /*1320*/  SHF.L.U32 R0, RZ, 0x1f, RZ ;  /* 0x0000001fff007819 */ /* 0x000fc800000006ff */
[----:B------:R-:W0:Y:S02]  /*1330*/  SYNCS.PHASECHK.TRANS64.TRYWAIT P0, [UR38+0x30800], R0 ;  /* 0x03080000ff0075a7 */ /* 0x000e240008000166 */
[----:B0-----:R-:W-:Y:S05]  /*1340*/  @!P0 BRA `(.L_x_12) ;  /* 0x000000ac00a88947 */ /* 0x001fea0003800000 */
.L_x_85:
[----:B------:R-:W2:Y:S02]  /*1350*/  LDL R2, [R1+0x4] ;  /* 0x0000040001027983 */ /* 0x000ea40000100800 */
[----:B--2---:R-:W-:-:S13]  /*1360*/  R2UR UR4, R2 ;  /* 0x00000000020472ca */ /* 0x004fda00000e0000 */
[----:B------:R-:W-:-:S06]  /*1370*/  ULOP3.LUT UR4, UR4, 0x1, URZ, 0xfc, !UPT ;  /* 0x0000000104047892 */ /* 0x000fcc000f8efc3f */
[----:B------:R-:W-:-:S05]  /*1380*/  IMAD.U32 R2, RZ, RZ, UR4 ;  /* 0x00000004ff027e24 */ /* 0x000fca000f8e00ff */
[----:B------:R-:W-:-:S13]  /*1390*/  ISETP.NE.AND P0, PT, R2, 0x3, PT ;  /* 0x000000030200780c */ /* 0x000fda0003f05270 */
[----:B------:R-:W-:Y:S05]  /*13a0*/  @!P0 BRA `(.L_x_13) ;  /* 0x0000000000048947 */ /* 0x000fea0003800000 */
[----:B------:R-:W-:Y:S01]  /*13b0*/  BPT.TRAP 0x1 ;  /* 0x000000040000795c */ /* 0x000fe20000300000 */
.L_x_13:
[----:B------:R1:W2:Y:S01]  /*13c0*/  SYNCS.PHASECHK.TRANS64.TRYWAIT P1, [UR38+0x30830], R0 ;  /* 0x03083000ff0075a7 */ /* 0x0002a20008020166 */
[----:B------:R-:W-:Y:S05]  /*13d0*/  @!P0 BRA `(.L_x_14) ;  /* 0x0000000000048947 */ /* 0x000fea0003800000 */
[----:B------:R-:W-:Y:S01]  /*13e0*/  BPT.TRAP 0x1 ;  /* 0x000000040000795c */ /* 0x000fe20000300000 */
.L_x_14:
[----:B------:R-:W-:Y:S01]  /*13f0*/  MOV R6, UR40 ;  /* 0x0000002800067c02 */ /* 0x000fe20008000f00 */
[----:B------:R-:W-:Y:S01]  /*1400*/  IMAD.MOV.U32 R5, RZ, RZ, RZ ;  /* 0x000000ffff057224 */ /* 0x000fe200078e00ff */
[----:B--2---:R-:W-:Y:S06]  /*1410*/  @P1 BRA `(.L_x_15) ;  /* 0x0000000000081947 */ /* 0x004fec0003800000 */
[----:B------:R-:W2:Y:S02]  /*1420*/  SYNCS.PHASECHK.TRANS64.TRYWAIT P1, [UR38+0x30830], R0 ;  /* 0x03083000ff0075a7 */ /* 0x000ea40008020166 */
[----:B--2---:R-:W-:Y:S05]  /*1430*/  @!P1 BRA `(.L_x_16) ;  /* 0x000000ac00849947 */ /* 0x004fea0003800000 */
.L_x_15:
[----:B------:R-:W-:Y:S05]  /*1440*/  WARPSYNC.ALL ;  /* 0x0000000000007948 */ /* 0x000fea0003800000 */
[----:B------:R-:W-:Y:S01]  /*1450*/  IMAD.MOV.U32 R119, RZ, RZ, RZ ;  /* 0x000000ffff777224 */ /* 0x000fe200078e00ff */
[----:B------:R-:W-:Y:S01]  /*1460*/  LOP3.LUT R6, R6, 0x10000, RZ, 0xfc, !PT ;  /* 0x0001000006067812 */ /* 0x000fe200078efcff */
[----:B------:R-:W-:Y:S01]  /*1470*/  IMAD.MOV.U32 R7, RZ, RZ, 0x40000040 ;  /* 0x40000040ff077424 */ /* 0x000fe200078e00ff */
[----:B------:R-:W-:Y:S02]  /*1480*/  UIADD3 UR4, UR38, 0x1e400, URZ ;  /* 0x0001e40026047890 */ /* 0x000fe4000fffe03f */
[----:B------:R-:W-:Y:S01]  /*1490*/  R2UR UR8, R6 ;  /* 0x00000000060872ca */ /* 0x000fe200000e0000 */
[----:B------:R-:W-:Y:S01]  /*14a0*/  WARPGROUP.ARRIVE ;  /* 0x00000000000079c5 */ /* 0x000fe20000000000 */
[----:B------:R-:W-:Y:S01]  /*14b0*/  R2UR UR9, R7 ;  /* 0x00000000070972ca */ /* 0x000fe200000e0000 */
[----:B------:R-:W-:Y:S01]  /*14c0*/  USHF.R.U32.HI UR4, URZ, 0x4, UR4 ;  /* 0x000000043f047899 */ /* 0x000fe20008011604 */
[----:B------:R-:W-:Y:S01]  /*14d0*/  UMOV UR11, 0x40000040 ;  /* 0x40000040000b7882 */ /* 0x000fe20000000000 */
[----:B------:R-:W-:-:S02]  /*14e0*/  UMOV UR7, 0x40000040 ;  /* 0x4000004000077882 */ /* 0x000fc40000000000 */
[----:B------:R-:W-:Y:S01]  /*14f0*/  ULOP3.LUT UR4, UR4, 0x3fff, URZ, 0xc0, !UPT ;  /* 0x00003fff04047892 */ /* 0x000fe2000f8ec03f */
[----:B------:R-:W-:Y:S01]  /*1500*/  UMOV UR13, 0x40000040 ;  /* 0x40000040000d7882 */ /* 0x000fe20000000000 */
[----:B------:R-:W-:Y:S02]  /*1510*/  UMOV UR15, 0x40000040 ;  /* 0x40000040000f7882 */ /* 0x000fe40000000000 */
[----:B------:R-:W-:Y:S01]  /*1520*/  ULOP3.LUT UR57, UR4, 0x10000, URZ, 0xfc, !UPT ;  /* 0x0001000004397892 */ /* 0x000fe2000f8efc3f */
[----:B------:R-:W-:Y:S01]  /*1530*/  UMOV UR17, 0x40000040 ;  /* 0x4000004000117882 */ /* 0x000fe20000000000 */
[----:B------:R-:W-:Y:S02]  /*1540*/  UMOV UR19, 0x40000040 ;  /* 0x4000004000137882 */ /* 0x000fe40000000000 */
[----:B------:R-:W-:Y:S02]  /*1550*/  UIADD3 UR6, UR57, 0x2, URZ ;  /* 0x0000000239067890 */ /* 0x000fe4000fffe03f */
[----:B------:R-:W-:-:S02]  /*1560*/  UIADD3 UR14, UR57, 0x4, URZ ;  /* 0x00000004390e7890 */ /* 0x000fc4000fffe03f */
[----:B------:R-:W-:Y:S01]  /*1570*/  UMOV UR10, UR57 ;  /* 0x00000039000a7c82 */ /* 0x000fe20008000000 */
[----:B------:R-:W-:Y:S01]  /*1580*/  UIADD3 UR18, UR57, 0x6, URZ ;  /* 0x0000000639127890 */ /* 0x000fe2000fffe03f */
[----:B------:R-:W-:Y:S01]  /*1590*/  HGMMA.64x96x16.F32.BF16 R24, gdesc[UR8], RZ, !UPT, gsb0 ;  /* 0x01600000081879f0 */ /* 0x000fe2000c0018ff */
[----:B------:R-:W-:Y:S01]  /*15a0*/  R2UR UR10, R6 ;  /* 0x00000000060a72ca */ /* 0x000fe200000e0000 */
[----:B------:R-:W-:Y:S01]  /*15b0*/  UMOV UR9, 0x40000040 ;  /* 0x4000004000097882 */ /* 0x000fe20000000000 */
[----:B------:R-:W-:Y:S01]  /*15c0*/  UIADD3 UR22, UR57, 0x300, URZ ;  /* 0x0000030039167890 */ /* 0x000fe2000fffe03f */
[----:B------:R-:W-:Y:S01]  /*15d0*/  UMOV UR5, UR9 ;  /* 0x0000000900057c82 */ /* 0x000fe20008000000 */
[----:B------:R-:W-:Y:S01]  /*15e0*/  UMOV UR21, 0x40000040 ;  /* 0x4000004000157882 */ /* 0x000fe20000000000 */
[----:B------:R-:W-:Y:S01]  /*15f0*/  UMOV UR23, 0x40000040 ;  /* 0x4000004000177882 */ /* 0x000fe20000000000 */
[----:B------:R-:W-:Y:S01]  /*1600*/  UIADD3 UR26, UR57, 0x302, URZ ;  /* 0x00000302391a7890 */ /* 0x000fe2000fffe03f */
[----:B------:R-:W-:Y:S01]  /*1610*/  UMOV UR25, 0x40000040 ;  /* 0x4000004000197882 */ /* 0x000fe20000000000 */
[----:B------:R-:W-:Y:S01]  /*1620*/  UMOV UR27, 0x40000040 ;  /* 0x40000040001b7882 */ /* 0x000fe20000000000 */
[----:B------:R-:W-:-:S04]  /*1630*/  UIADD3 UR30, UR57, 0x304, URZ ;  /* 0x00000304391e7890 */ /* 0x000fc8000fffe03f */
[----:B------:R-:W-:Y:S02]  /*1640*/  UIADD3 UR8, UR10, 0x2, URZ ;  /* 0x000000020a087890 */ /* 0x000fe4000fffe03f */
[----:B------:R-:W-:Y:S02]  /*1650*/  UIADD3 UR12, UR10, 0x4, URZ ;  /* 0x000000040a0c7890 */ /* 0x000fe4000fffe03f */
[----:B------:R-:W-:Y:S02]  /*1660*/  UIADD3 UR16, UR10, 0x6, URZ ;  /* 0x000000060a107890 */ /* 0x000fe4000fffe03f */
[----:B------:R-:W-:Y:S01]  /*1670*/  UIADD3 UR20, UR10, 0x400, URZ ;  /* 0x000004000a147890 */ /* 0x000fe2000fffe03f */
[----:B------:R-:W-:Y:S01]  /*1680*/  UMOV UR4, UR8 ;  /* 0x0000000800047c82 */ /* 0x000fe20008000000 */
[----:B------:R-:W-:Y:S02]  /*1690*/  UIADD3 UR24, UR10, 0x402, URZ ;  /* 0x000004020a187890 */ /* 0x000fe4000fffe03f */
[----:B------:R-:W-:Y:S01]  /*16a0*/  UIADD3 UR28, UR10, 0x404, URZ ;  /* 0x000004040a1c7890 */ /* 0x000fe2000fffe03f */
[----:B------:R-:W-:Y:S01]  /*16b0*/  UMOV UR29, 0x40000040 ;  /* 0x40000040001d7882 */ /* 0x000fe20000000000 */
[----:B------:R-:W-:Y:S01]  /*16c0*/  UMOV UR31, 0x40000040 ;  /* 0x40000040001f7882 */ /* 0x000fe20000000000 */
[----:B------:R-:W-:Y:S01]  /*16d0*/  UIADD3 UR32, UR10, 0x406, URZ ;  /* 0x000004060a207890 */ /* 0x000fe2000fffe03f */
        /* <DEDUP_REMOVED lines=9> */
[----:B------:R-:W-:-:S02]  /*1770*/  WARPGROUP.DEPBAR.LE gsb0, 0x0 ;  /* 0x00008000000079c5 */ /* 0x000fc40000010000 */
[----:B------:R-:W-:-:S06]  /*1780*/  WARPGROUP.ARRIVE ;  /* 0x00000000000079c5 */ /* 0x000fcc0000000000 */
[----:B------:R-:W-:Y:S01]  /*1790*/  HGMMA.64x96x16.F32.BF16 R24, gdesc[UR4], R24, gsb0 ;  /* 0x01600000041879f0 */ /* 0x000fe20008001818 */
[----:B------:R-:W-:Y:S01]  /*17a0*/  UIADD3 UR6, UR57, 0x306, URZ ;  /* 0x0000030639067890 */ /* 0x000fe2000fffe03f */
[----:B------:R-:W-:Y:S01]  /*17b0*/  UMOV UR4, UR32 ;  /* 0x0000002000047c82 */ /* 0x000fe20008000000 */
[----:B------:R-:W-:Y:S01]  /*17c0*/  UMOV UR5, UR33 ;  /* 0x0000002100057c82 */ /* 0x000fe20008000000 */
[----:B------:R-:W-:Y:S01]  /*17d0*/  UMOV UR7, 0x40000040 ;  /* 0x4000004000077882 */ /* 0x000fe20000000000 */
[----:B------:R-:W-:Y:S02]  /*17e0*/  WARPGROUP.DEPBAR.LE gsb0, 0x0 ;  /* 0x00008000000079c5 */ /* 0x000fe40000010000 */
[----:B------:R-:W-:-:S06]  /*17f0*/  WARPGROUP.ARRIVE ;  /* 0x00000000000079c5 */ /* 0x000fcc0000000000 */
[----:B------:R-:W-:Y:S03]  /*1800*/  HGMMA.64x96x16.F32.BF16 R24, gdesc[UR12], R24, gsb0 ;  /* 0x016000000c1879f0 */ /* 0x000fe60008001818 */
        /* <DEDUP_REMOVED lines=44> */
[----:B------:R-:W-:Y:S05]  /*1ad0*/  @!P0 BRA `(.L_x_17) ;  /* 0x0000000000048947 */ /* 0x000fea0003800000 */
[----:B------:R-:W-:Y:S01]  /*1ae0*/  BPT.TRAP 0x1 ;  /* 0x000000040000795c */ /* 0x000fe20000300000 */
.L_x_17:
[----:B------:R-:W-:Y:S01]  /*1af0*/  LOP3.LUT R18, R18, 0xffffff80, RZ, 0xc0, !PT ;  /* 0xffffff8012127812 */ /* 0x000fe200078ec0ff */
[----:B01----:R-:W-:Y:S01]  /*1b00*/  IMAD.MOV.U32 R0, RZ, RZ, -0x2 ;  /* 0xfffffffeff007424 */ /* 0x003fe200078e00ff */
[----:B------:R-:W-:Y:S01]  /*1b10*/  ULDC UR4, c[0x0][0x988] ;  /* 0x0002620000047ab9 */ /* 0x000fe20000000800 */
[----:B------:R-:W-:Y:S01]  /*1b20*/  P2R R12, PR, RZ, 0x1 ;  /* 0x00000001ff0c7803 */ /* 0x000fe20000000000 */
[----:B------:R-:W0:Y:S01]  /*1b30*/  S2UR UR5, SR_CgaCtaId ;  /* 0x00000000000579c3 */ /* 0x000e220000008800 */
[----:B------:R-:W-:Y:S01]  /*1b40*/  IADD3 R18, R17, -R18, RZ ;  /* 0x8000001211127210 */ /* 0x000fe20007ffe0ff */
[----:B------:R-:W-:Y:S01]  /*1b50*/  UIADD3 UR60, UR42, -0x2, URZ ;  /* 0xfffffffe2a3c7890 */ /* 0x000fe2000fffe03f */
[-C--:B------:R-:W-:Y:S01]  /*1b60*/  MOV R118, R119.reuse ;  /* 0x0000007700767202 */ /* 0x080fe20000000f00 */
[----:B------:R-:W-:Y:S01]  /*1b70*/  UMOV UR56, URZ ;  /* 0x0000003f00387c82 */ /* 0x000fe20008000000 */
[----:B------:R-:W-:Y:S01]  /*1b80*/  SHF.R.S32.HI R3, RZ, 0x1f, R18 ;  /* 0x0000001fff037819 */ /* 0x000fe20000011412 */
[----:B------:R-:W-:Y:S01]  /*1b90*/  UISETP.GE.AND UP0, UPT, UR60, UR39, UPT ;  /* 0x000000273c00728c */ /* 0x000fe2000bf06270 */
[--C-:B------:R-:W-:Y:S01]  /*1ba0*/  IMAD.MOV.U32 R117, RZ, RZ, R119.reuse ;  /* 0x000000ffff757224 */ /* 0x100fe200078e0077 */
[-C--:B------:R-:W-:Y:S01]  /*1bb0*/  MOV R114, R119.reuse ;  /* 0x0000007700727202 */ /* 0x080fe20000000f00 */
[--C-:B------:R-:W-:Y:S01]  /*1bc0*/  IMAD.MOV.U32 R116, RZ, RZ, R119.reuse ;  /* 0x000000ffff747224 */ /* 0x100fe200078e0077 */
[----:B------:R-:W-:Y:S01]  /*1bd0*/  LEA.HI R3, R3, R18, RZ, 0x2 ;  /* 0x0000001203037211 */ /* 0x000fe200078f10ff */
[--C-:B------:R-:W-:Y:S01]  /*1be0*/  IMAD.MOV.U32 R115, RZ, RZ, R119.reuse ;  /* 0x000000ffff737224 */ /* 0x100fe200078e0077 */
[-C--:B------:R-:W-:Y:S01]  /*1bf0*/  MOV R110, R119.reuse ;  /* 0x00000077006e7202 */ /* 0x080fe20000000f00 */
[--C-:B------:R-:W-:Y:S01]  /*1c00*/  IMAD.MOV.U32 R113, RZ, RZ, R119.reuse ;  /* 0x000000ffff717224 */ /* 0x100fe200078e0077 */
[----:B------:R-:W-:Y:S01]  /*1c10*/  LOP3.LUT R3, R3, 0x7ffffffc, RZ, 0xc0, !PT ;  /* 0x7ffffffc03037812 */ /* 0x000fe200078ec0ff */
[--C-:B------:R-:W-:Y:S01]  /*1c20*/  IMAD.MOV.U32 R112, RZ, RZ, R119.reuse ;  /* 0x000000ffff707224 */ /* 0x100fe200078e0077 */
[-C--:B------:R-:W-:Y:S01]  /*1c30*/  MOV R106, R119.reuse ;  /* 0x00000077006a7202 */ /* 0x080fe20000000f00 */
[----:B------:R-:W-:Y:S01]  /*1c40*/  IMAD.MOV.U32 R111, RZ, RZ, R119 ;  /* 0x000000ffff6f7224 */ /* 0x000fe200078e0077 */
[-C--:B------:R-:W-:Y:S01]  /*1c50*/  MOV R102, R119.reuse ;  /* 0x0000007700667202 */ /* 0x080fe20000000f00 */
[----:B------:R-:W-:Y:S01]  /*1c60*/  IMAD.IADD R3, R18, 0x1, -R3 ;  /* 0x0000000112037824 */ /* 0x000fe200078e0a03 */
[-C--:B------:R-:W-:Y:S01]  /*1c70*/  MOV R98, R119.reuse ;  /* 0x0000007700627202 */ /* 0x080fe20000000f00 */
[--C-:B------:R-:W-:Y:S01]  /*1c80*/  IMAD.MOV.U32 R109, RZ, RZ, R119.reuse ;  /* 0x000000ffff6d7224 */ /* 0x100fe200078e0077 */
[-C--:B------:R-:W-:Y:S01]  /*1c90*/  MOV R94, R119.reuse ;  /* 0x00000077005e7202 */ /* 0x080fe20000000f00 */
[----:B------:R-:W-:Y:S01]  /*1ca0*/  IMAD R3, R3, R0, 0x60 ;  /* 0x0000006003037424 */ /* 0x000fe200078e0200 */
[-C--:B------:R-:W-:Y:S01]  /*1cb0*/  MOV R90, R119.reuse ;  /* 0x00000077005a7202 */ /* 0x080fe20000000f00 */
[----:B------:R-:W-:Y:S01]  /*1cc0*/  IMAD.U32 R0, RZ, RZ, UR42 ;  /* 0x0000002aff007e24 */ /* 0x000fe2000f8e00ff */
[-C--:B------:R-:W-:Y:S01]  /*1cd0*/  MOV R86, R119.reuse ;  /* 0x0000007700567202 */ /* 0x080fe20000000f00 */
[--C-:B------:R-:W-:Y:S01]  /*1ce0*/  IMAD.MOV.U32 R108, RZ, RZ, R119.reuse ;  /* 0x000000ffff6c7224 */ /* 0x100fe200078e0077 */
[----:B------:R-:W-:Y:S01]  /*1cf0*/  IADD3 R3, R3, UR43, RZ ;  /* 0x0000002b03037c10 */ /* 0x000fe2000fffe0ff */
[--C-:B------:R-:W-:Y:S01]  /*1d00*/  IMAD.MOV.U32 R107, RZ, RZ, R119.reuse ;  /* 0x000000ffff6b7224 */ /* 0x100fe200078e0077 */
[-C--:B------:R-:W-:Y:S01]  /*1d10*/  MOV R82, R119.reuse ;  /* 0x0000007700527202 */ /* 0x080fe20000000f00 */
[----:B------:R-:W-:Y:S01]  /*1d20*/  IMAD.MOV.U32 R105, RZ, RZ, R119 ;  /* 0x000000ffff697224 */ /* 0x000fe200078e0077 */
[-C--:B------:R-:W-:Y:S01]  /*1d30*/  MOV R78, R119.reuse ;  /* 0x00000077004e7202 */ /* 0x080fe20000000f00 */
[----:B------:R-:W-:Y:S01]  /*1d40*/  IMAD R3, R0, -0x60, R3 ;  /* 0xffffffa000037824 */ /* 0x000fe200078e0203 */
[----:B------:R-:W-:Y:S01]  /*1d50*/  MOV R74, R119 ;  /* 0x00000077004a7202 */ /* 0x000fe20000000f00 */
[----:B------:R-:W-:-:S02]  /*1d60*/  IMAD.MOV.U32 R104, RZ, RZ, R119 ;  /* 0x000000ffff687224 */ /* 0x000fc400078e0077 */
[--C-:B------:R-:W-:Y:S01]  /*1d70*/  IMAD.MOV.U32 R103, RZ, RZ, R119.reuse ;  /* 0x000000ffff677224 */ /* 0x100fe200078e0077 */
[C---:B------:R-:W-:Y:S01]  /*1d80*/  ISETP.GT.AND P6, PT, R3.reuse, RZ, PT ;  /* 0x000000ff0300720c */ /* 0x040fe20003fc4270 */
[--C-:B------:R-:W-:Y:S01]  /*1d90*/  IMAD.MOV.U32 R101, RZ, RZ, R119.reuse ;  /* 0x000000ffff657224 */ /* 0x100fe200078e0077 */
[C---:B------:R-:W-:Y:S01]  /*1da0*/  ISETP.GT.AND P5, PT, R3.reuse, 0x1, PT ;  /* 0x000000010300780c */ /* 0x040fe20003fa4270 */
[--C-:B------:R-:W-:Y:S01]  /*1db0*/  IMAD.MOV.U32 R100, RZ, RZ, R119.reuse ;  /* 0x000000ffff647224 */ /* 0x100fe200078e0077 */
[----:B------:R-:W-:Y:S01]  /*1dc0*/  ISETP.GT.AND P4, PT, R3, 0x8, PT ;  /* 0x000000080300780c */ /* 0x000fe20003f84270 */
[--C-:B------:R-:W-:Y:S01]  /*1dd0*/  IMAD.MOV.U32 R96, RZ, RZ, R119.reuse ;  /* 0x000000ffff607224 */ /* 0x100fe200078e0077 */
[----:B------:R-:W-:Y:S01]  /*1de0*/  FSEL R9, R26, -INF , P6 ;  /* 0xff8000001a097808 */ /* 0x000fe20003000000 */
[--C-:B------:R-:W-:Y:S01]  /*1df0*/  IMAD.MOV.U32 R92, RZ, RZ, R119.reuse ;  /* 0x000000ffff5c7224 */ /* 0x100fe200078e0077 */
[----:B------:R-:W-:Y:S01]  /*1e00*/  FSEL R27, R27, -INF , P5 ;  /* 0xff8000001b1b7808 */ /* 0x000fe20002800000 */
[--C-:B------:R-:W-:Y:S01]  /*1e10*/  IMAD.MOV.U32 R88, RZ, RZ, R119.reuse ;  /* 0x000000ffff587224 */ /* 0x100fe200078e0077 */
[----:B------:R-:W-:Y:S01]  /*1e20*/  ISETP.GT.AND P3, PT, R3, 0x9, PT ;  /* 0x000000090300780c */ /* 0x000fe20003f64270 */
[--C-:B------:R-:W-:Y:S01]  /*1e30*/  IMAD.MOV.U32 R84, RZ, RZ, R119.reuse ;  /* 0x000000ffff547224 */ /* 0x100fe200078e0077 */
[----:B------:R-:W-:Y:S01]  /*1e40*/  FSEL R13, R30, -INF , P4 ;  /* 0xff8000001e0d7808 */ /* 0x000fe20002000000 */
[--C-:B------:R-:W-:Y:S01]  /*1e50*/  IMAD.MOV.U32 R80, RZ, RZ, R119.reuse ;  /* 0x000000ffff507224 */ /* 0x100fe200078e0077 */
[----:B------:R-:W-:Y:S01]  /*1e60*/  FMNMX.FTZ R0, R9, R27, !PT ;  /* 0x0000001b09007209 */ /* 0x000fe20007810000 */
[--C-:B------:R-:W-:Y:S01]  /*1e70*/  IMAD.MOV.U32 R76, RZ, RZ, R119.reuse ;  /* 0x000000ffff4c7224 */ /* 0x100fe200078e0077 */
[----:B------:R-:W-:Y:S01]  /*1e80*/  ISETP.GT.AND P2, PT, R3, 0x10, PT ;  /* 0x000000100300780c */ /* 0x000fe20003f44270 */
[----:B------:R-:W-:Y:S01]  /*1e90*/  IMAD.MOV.U32 R72, RZ, RZ, R119 ;  /* 0x000000ffff487224 */ /* 0x000fe200078e0077 */
[----:B------:R-:W-:-:S02]  /*1ea0*/  FSEL R31, R31, -INF , P3 ;  /* 0xff8000001f1f7808 */ /* 0x000fc40001800000 */
[----:B------:R-:W-:Y:S02]  /*1eb0*/  FMNMX.FTZ R0, R13, R0, !PT ;  /* 0x000000000d007209 */ /* 0x000fe40007810000 */
[----:B------:R-:W-:Y:S02]  /*1ec0*/  ISETP.GT.AND P1, PT, R3, 0x11, PT ;  /* 0x000000110300780c */ /* 0x000fe40003f24270 */
[----:B------:R-:W-:Y:S02]  /*1ed0*/  FSEL R19, R34, -INF , P2 ;  /* 0xff80000022137808 */ /* 0x000fe40001000000 */
[----:B------:R-:W-:Y:S02]  /*1ee0*/  FMNMX.FTZ R0, R31, R0, !PT ;  /* 0x000000001f007209 */ /* 0x000fe40007810000 */
[----:B------:R-:W-:Y:S02]  /*1ef0*/  FSEL R11, R24, -INF , P6 ;  /* 0xff800000180b7808 */ /* 0x000fe40003000000 */
[----:B------:R-:W-:-:S02]  /*1f00*/  ISETP.GT.AND P6, PT, R3, 0x18, PT ;  /* 0x000000180300780c */ /* 0x000fc40003fc4270 */
[----:B------:R-:W-:Y:S02]  /*1f10*/  FSEL R35, R35, -INF , P1 ;  /* 0xff80000023237808 */ /* 0x000fe40000800000 */
[----:B------:R-:W-:Y:S02]  /*1f20*/  FMNMX.FTZ R0, R19, R0, !PT ;  /* 0x0000000013007209 */ /* 0x000fe40007810000 */
[----:B------:R-:W-:Y:S02]  /*1f30*/  FSEL R25, R25, -INF , P5 ;  /* 0xff80000019197808 */ /* 0x000fe40002800000 */
[----:B------:R-:W-:Y:S02]  /*1f40*/  ISETP.GT.AND P5, PT, R3, 0x19, PT ;  /* 0x000000190300780c */ /* 0x000fe40003fa4270 */
[----:B------:R-:W-:Y:S02]  /*1f50*/  FSEL R23, R38, -INF , P6 ;  /* 0xff80000026177808 */ /* 0x000fe40003000000 */
[----:B------:R-:W-:-:S02]  /*1f60*/  FMNMX.FTZ R0, R35, R0, !PT ;  /* 0x0000000023007209 */ /* 0x000fc40007810000 */
[----:B------:R-:W-:Y:S02]  /*1f70*/  FSEL R15, R28, -INF , P4 ;  /* 0xff8000001c0f7808 */ /* 0x000fe40002000000 */
[----:B------:R-:W-:Y:S02]  /*1f80*/  ISETP.GT.AND P4, PT, R3, 0x20, PT ;  /* 0x000000200300780c */ /* 0x000fe40003f84270 */
[----:B------:R-:W-:Y:S02]  /*1f90*/  FSEL R39, R39, -INF , P5 ;  /* 0xff80000027277808 */ /* 0x000fe40002800000 */
[----:B------:R-:W-:Y:S02]  /*1fa0*/  FMNMX.FTZ R0, R23, R0, !PT ;  /* 0x0000000017007209 */ /* 0x000fe40007810000 */
[----:B------:R-:W-:Y:S02]  /*1fb0*/  FSEL R29, R29, -INF , P3 ;  /* 0xff8000001d1d7808 */ /* 0x000fe40001800000 */
[----:B------:R-:W-:-:S02]  /*1fc0*/  ISETP.GT.AND P3, PT, R3, 0x21, PT ;  /* 0x000000210300780c */ /* 0x000fc40003f64270 */
[----:B------:R-:W-:Y:S01]  /*1fd0*/  FSEL R73, R42, -INF , P4 ;  /* 0xff8000002a497808 */ /* 0x000fe20002000000 */
[----:B------:R-:W-:Y:S01]  /*1fe0*/  IMAD.MOV.U32 R42, RZ, RZ, R119 ;  /* 0x000000ffff2a7224 */ /* 0x000fe200078e0077 */
[----:B------:R-:W-:Y:S02]  /*1ff0*/  FMNMX.FTZ R0, R39, R0, !PT ;  /* 0x0000000027007209 */ /* 0x000fe40007810000 */
[----:B------:R-:W-:Y:S02]  /*2000*/  FSEL R17, R32, -INF , P2 ;  /* 0xff80000020117808 */ /* 0x000fe40001000000 */
[----:B------:R-:W-:Y:S02]  /*2010*/  ISETP.GT.AND P2, PT, R3, 0x28, PT ;  /* 0x000000280300780c */ /* 0x000fe40003f44270 */
[----:B------:R-:W-:Y:S02]  /*2020*/  FSEL R75, R43, -INF , P3 ;  /* 0xff8000002b4b7808 */ /* 0x000fe40001800000 */
[----:B------:R-:W-:-:S02]  /*2030*/  FMNMX.FTZ R0, R73, R0, !PT ;  /* 0x0000000049007209 */ /* 0x000fc40007810000 */
[----:B------:R-:W-:Y:S02]  /*2040*/  FSEL R33, R33, -INF , P1 ;  /* 0xff80000021217808 */ /* 0x000fe40000800000 */
[----:B------:R-:W-:Y:S02]  /*2050*/  ISETP.GT.AND P1, PT, R3, 0x29, PT ;  /* 0x000000290300780c */ /* 0x000fe40003f24270 */
[----:B------:R-:W-:Y:S01]  /*2060*/  FSEL R77, R46, -INF , P2 ;  /* 0xff8000002e4d7808 */ /* 0x000fe20001000000 */
[----:B------:R-:W-:Y:S01]  /*2070*/  IMAD.MOV.U32 R46, RZ, RZ, R119 ;  /* 0x000000ffff2e7224 */ /* 0x000fe200078e0077 */
        /* <DEDUP_REMOVED lines=9> */
[----:B------:R-:W-:Y:S01]  /*2110*/  FSEL R43, R40, -INF , P4 ;  /* 0xff800000282b7808 */ /* 0x000fe20002000000 */
[----:B------:R-:W-:Y:S01]  /*2120*/  IMAD.MOV.U32 R40, RZ, RZ, R119 ;  /* 0x000000ffff287224 */ /* 0x000fe200078e0077 */
        /* <DEDUP_REMOVED lines=15> */
[--C-:B------:R-:W-:Y:S01]  /*2220*/  IMAD.MOV.U32 R58, RZ, RZ, R119.reuse ;  /* 0x000000ffff3a7224 */ /* 0x100fe200078e0077 */
[----:B------:R-:W-:Y:S02]  /*2230*/  FMNMX.FTZ R0, R87, R0, !PT ;  /* 0x0000000057007209 */ /* 0x000fe40007810000 */
[----:B------:R-:W-:Y:S01]  /*2240*/  FSEL R51, R48, -INF , P6 ;  /* 0xff80000030337808 */ /* 0x000fe20003000000 */
[----:B------:R-:W-:Y:S01]  /*2250*/  IMAD.MOV.U32 R48, RZ, RZ, R119 ;  /* 0x000000ffff307224 */ /* 0x000fe200078e0077 */
        /* <DEDUP_REMOVED lines=27> */
[----:B------:R-:W-:-:S02]  /*2410*/  FMNMX.FTZ R0, R97, R0, !PT ;  /* 0x0000000061007209 */ /* 0x000fc40007810000 */
[----:B------:R-:W-:Y:S02]  /*2420*/  FSEL R61, R61, -INF , P5 ;  /* 0xff8000003d3d7808 */ /* 0x000fe40002800000 */
[----:B------:R-:W-:Y:S02]  /*2430*/  FMNMX.FTZ R3, R71, R0, !PT ;  /* 0x0000000047037209 */ /* 0x000fe40007810000 */
[----:B------:R-:W-:Y:S02]  /*2440*/  FSEL R65, R65, -INF , P3 ;  /* 0xff80000041417808 */ /* 0x000fe40001800000 */
[----:B------:R-:W-:Y:S01]  /*2450*/  FSEL R69, R69, -INF , P1 ;  /* 0xff80000045457808 */ /* 0x000fe20000800000 */
[----:B------:R-:W1:Y:S01]  /*2460*/  SHFL.BFLY PT, R0, R3, 0x2, 0x1f ;  /* 0x0c401f0003007f89 */ /* 0x000e6200000e0000 */
[-C--:B------:R-:W-:Y:S02]  /*2470*/  MOV R62, R119.reuse ;  /* 0x00000077003e7202 */ /* 0x080fe40000000f00 */
[----:B------:R-:W-:-:S02]  /*2480*/  MOV R56, R119 ;  /* 0x0000007700387202 */ /* 0x000fc40000000f00 */
[-C--:B------:R-:W-:Y:S02]  /*2490*/  MOV R50, R119.reuse ;  /* 0x0000007700327202 */ /* 0x080fe40000000f00 */
[-C--:B------:R-:W-:Y:S02]  /*24a0*/  MOV R44, R119.reuse ;  /* 0x00000077002c7202 */ /* 0x080fe40000000f00 */
[----:B------:R-:W-:Y:S02]  /*24b0*/  MOV R38, R119 ;  /* 0x0000007700267202 */ /* 0x000fe40000000f00 */
[----:B-1----:R-:W-:Y:S01]  /*24c0*/  FMNMX.FTZ R8, R3, R0, !PT ;  /* 0x0000000003087209 */ /* 0x002fe20007810000 */
[----:B------:R-:W-:Y:S01]  /*24d0*/  IMAD.U32 R0, RZ, RZ, UR4 ;  /* 0x00000004ff007e24 */ /* 0x000fe2000f8e00ff */
[----:B------:R-:W-:-:S03]  /*24e0*/  UIADD3 UR4, UR38, 0x30840, URZ ;  /* 0x0003084026047890 */ /* 0x000fc6000fffe03f */
[----:B------:R-:W1:Y:S01]  /*24f0*/  SHFL.BFLY PT, R99, R8, 0x1, 0x1f ;  /* 0x0c201f0008637f89 */ /* 0x000e6200000e0000 */
[----:B0-----:R-:W-:-:S09]  /*2500*/  UPRMT UR4, UR5, 0x654, UR4 ;  /* 0x0000065405047896 */ /* 0x001fd20008000004 */
[----:B------:R-:W-:Y:S01]  /*2510*/  SYNCS.ARRIVE.TRANS64.RED.A1T0 RZ, [UR4], RZ ;  /* 0x000000ffffff79a7 */ /* 0x000fe20008100404 */
[----:B-1----:R-:W-:Y:S01]  /*2520*/  FMNMX.FTZ R4, R8, R99, !PT ;  /* 0x0000006308047209 */ /* 0x002fe20007810000 */
[----:B------:R-:W-:-:S03]  /*2530*/  IMAD.MOV.U32 R99, RZ, RZ, R119 ;  /* 0x000000ffff637224 */ /* 0x000fc600078e0077 */
[C---:B------:R-:W-:Y:S01]  /*2540*/  FSETP.NEU.FTZ.AND P0, PT, R4.reuse, -INF , PT ;  /* 0xff8000000400780b */ /* 0x040fe20003f1d000 */
[----:B------:R-:W-:-:S05]  /*2550*/  FMUL.FTZ R2, R4, R0 ;  /* 0x0000000004027220 */ /* 0x000fca0000410000 */
[----:B------:R-:W-:Y:S02]  /*2560*/  FSEL R10, R2, RZ, P0 ;  /* 0x000000ff020a7208 */ /* 0x000fe40000000000 */
[----:B------:R-:W-:Y:S02]  /*2570*/  FMNMX.FTZ R2, R11, R25, !PT ;  /* 0x000000190b027209 */ /* 0x000fe40007810000 */
[----:B------:R-:W-:Y:S01]  /*2580*/  ISETP.NE.AND P0, PT, R12, RZ, PT ;  /* 0x000000ff0c00720c */ /* 0x000fe20003f05270 */
[--C-:B------:R-:W-:Y:S01]  /*2590*/  FFMA.FTZ R9, R9, R0, -R10.reuse ;  /* 0x0000000009097223 */ /* 0x100fe2000001080a */
[----:B------:R-:W-:Y:S01]  /*25a0*/  FMNMX.FTZ R2, R15, R2, !PT ;  /* 0x000000020f027209 */ /* 0x000fe20007810000 */
[-CC-:B------:R-:W-:Y:S01]  /*25b0*/  FFMA.FTZ R13, R13, R0.reuse, -R10.reuse ;  /* 0x000000000d0d7223 */ /* 0x180fe2000001080a */
[--C-:B------:R-:W-:Y:S01]  /*25c0*/  FFMA.FTZ R19, R19, R0, -R10.reuse ;  /* 0x0000000013137223 */ /* 0x100fe2000001080a */
[----:B------:R0:W-:Y:S01]  /*25d0*/  MUFU.EX2 R189, R9 ;  /* 0x0000000900bd7308 */ /* 0x0001e20000000800 */
[----:B------:R-:W-:Y:S01]  /*25e0*/  FMNMX.FTZ R2, R29, R2, !PT ;  /* 0x000000021d027209 */ /* 0x000fe20007810000 */
[-CC-:B------:R-:W-:Y:S01]  /*25f0*/  FFMA.FTZ R27, R27, R0.reuse, -R10.reuse ;  /* 0x000000001b1b7223 */ /* 0x180fe2000001080a */
[-CC-:B------:R-:W-:Y:S01]  /*2600*/  FFMA.FTZ R31, R31, R0.reuse, -R10.reuse ;  /* 0x000000001f1f7223 */ /* 0x180fe2000001080a */
[--C-:B------:R-:W-:Y:S01]  /*2610*/  FFMA.FTZ R35, R35, R0, -R10.reuse ;  /* 0x0000000023237223 */ /* 0x100fe2000001080a */
[----:B------:R-:W-:Y:S01]  /*2620*/  FMNMX.FTZ R2, R17, R2, !PT ;  /* 0x0000000211027209 */ /* 0x000fe20007810000 */
[-CC-:B------:R-:W-:Y:S01]  /*2630*/  FFMA.FTZ R23, R23, R0.reuse, -R10.reuse ;  /* 0x0000000017177223 */ /* 0x180fe2000001080a */
[--C-:B------:R-:W-:Y:S01]  /*2640*/  FFMA.FTZ R39, R39, R0, -R10.reuse ;  /* 0x0000000027277223 */ /* 0x100fe2000001080a */
[----:B------:R1:W-:Y:S01]  /*2650*/  MUFU.EX2 R191, R13 ;  /* 0x0000000d00bf7308 */ /* 0x0003e20000000800 */
[----:B------:R-:W-:Y:S01]  /*2660*/  FMNMX.FTZ R2, R33, R2, !PT ;  /* 0x0000000221027209 */ /* 0x000fe20007810000 */
[-CC-:B------:R-:W-:Y:S01]  /*2670*/  FFMA.FTZ R73, R73, R0.reuse, -R10.reuse ;  /* 0x0000000049497223 */ /* 0x180fe2000001080a */
[----:B0-----:R-:W-:Y:S01]  /*2680*/  FSEL R9, R60, -INF , P6 ;  /* 0xff8000003c097808 */ /* 0x001fe20003000000 */
[--C-:B------:R-:W-:Y:S01]  /*2690*/  FFMA.FTZ R75, R75, R0, -R10.reuse ;  /* 0x000000004b4b7223 */ /* 0x100fe2000001080a */
[----:B------:R-:W-:Y:S01]  /*26a0*/  FMNMX.FTZ R2, R21, R2, !PT ;  /* 0x0000000215027209 */ /* 0x000fe20007810000 */
[-CC-:B------:R-:W-:Y:S01]  /*26b0*/  FFMA.FTZ R77, R77, R0.reuse, -R10.reuse ;  /* 0x000000004d4d7223 */ /* 0x180fe2000001080a */
[--C-:B------:R-:W-:Y:S01]  /*26c0*/  FFMA.FTZ R79, R79, R0, -R10.reuse ;  /* 0x000000004f4f7223 */ /* 0x100fe2000001080a */
[----:B------:R0:W-:Y:S01]  /*26d0*/  MUFU.EX2 R185, R19 ;  /* 0x0000001300b97308 */ /* 0x0001e20000000800 */
[----:B------:R-:W-:Y:S01]  /*26e0*/  FMNMX.FTZ R2, R37, R2, !PT ;  /* 0x0000000225027209 */ /* 0x000fe20007810000 */
[-CC-:B------:R-:W-:Y:S01]  /*26f0*/  FFMA.FTZ R81, R81, R0.reuse, -R10.reuse ;  /* 0x0000000051517223 */ /* 0x180fe2000001080a */
[----:B-1----:R-:W-:Y:S01]  /*2700*/  FSEL R13, R64, -INF , P4 ;  /* 0xff800000400d7808 */ /* 0x002fe20002000000 */
[--C-:B------:R-:W-:Y:S01]  /*2710*/  FFMA.FTZ R83, R83, R0, -R10.reuse ;  /* 0x0000000053537223 */ /* 0x100fe2000001080a */
[----:B------:R-:W-:Y:S01]  /*2720*/  FMNMX.FTZ R2, R43, R2, !PT ;  /* 0x000000022b027209 */ /* 0x000fe20007810000 */
[-CC-:B------:R-:W-:Y:S01]  /*2730*/  FFMA.FTZ R85, R85, R0.reuse, -R10.reuse ;  /* 0x0000000055557223 */ /* 0x180fe2000001080a */
[--C-:B------:R-:W-:Y:S01]  /*2740*/  FFMA.FTZ R87, R87, R0, -R10.reuse ;  /* 0x0000000057577223 */ /* 0x100fe2000001080a */
[----:B------:R-:W1:Y:S01]  /*2750*/  MUFU.EX2 R12, R27 ;  /* 0x0000001b000c7308 */ /* 0x000e620000000800 */
        /* <DEDUP_REMOVED lines=13> */
[----:B------:R-:W-:Y:S01]  /*2830*/  FFMA.FTZ R10, R71, R0, -R10 ;  /* 0x00000000470a7223 */ /* 0x000fe2000001080a */
[----:B------:R-:W-:Y:S01]  /*2840*/  MOV R71, R119 ;  /* 0x0000007700477202 */ /* 0x000fe20000000f00 */
[----:B------:R2:W-:Y:S01]  /*2850*/  MUFU.EX2 R18, R35 ;  /* 0x0000002300127308 */ /* 0x0005e20000000800 */
[----:B------:R-:W-:Y:S01]  /*2860*/  FMNMX.FTZ R2, R49, R2, !PT ;  /* 0x0000000231027209 */ /* 0x000fe20007810000 */
[----:B-1----:R-:W-:Y:S01]  /*2870*/  FADD.FTZ R34, R189, R12 ;  /* 0x0000000cbd227221 */ /* 0x002fe20000010000 */
[----:B------:R-:W-:Y:S01]  /*2880*/  F2FP.BF16.F32.PACK_AB R189, R12, R189 ;  /* 0x000000bd0cbd723e */ /* 0x000fe200000010ff */
[--C-:B------:R-:W-:Y:S01]  /*2890*/  IMAD.MOV.U32 R64, RZ, RZ, R119.reuse ;  /* 0x000000ffff407224 */ /* 0x100fe200078e0077 */
[----:B------:R-:W-:Y:S01]  /*28a0*/  FMNMX.FTZ R2, R55, R2, !PT ;  /* 0x0000000237027209 */ /* 0x000fe20007810000 */
[--C-:B------:R-:W-:Y:S01]  /*28b0*/  IMAD.MOV.U32 R60, RZ, RZ, R119.reuse ;  /* 0x000000ffff3c7224 */ /* 0x100fe200078e0077 */
[-C--:B------:R-:W-:Y:S01]  /*28c0*/  MOV R68, R119.reuse ;  /* 0x0000007700447202 */ /* 0x080fe20000000f00 */
[----:B------:R-:W-:Y:S01]  /*28d0*/  MUFU.EX2 R23, R23 ;  /* 0x0000001700177308 */ /* 0x000fe20000000800 */
[----:B------:R-:W-:Y:S01]  /*28e0*/  FMNMX.FTZ R2, R53, R2, !PT ;  /* 0x0000000235027209 */ /* 0x000fe20007810000 */
[----:B0-----:R-:W-:Y:S01]  /*28f0*/  IMAD.MOV.U32 R31, RZ, RZ, R119 ;  /* 0x000000ffff1f7224 */ /* 0x001fe200078e0077 */
[----:B--2---:R-:W-:-:S02]  /*2900*/  MOV R35, R119 ;  /* 0x0000007700237202 */ /* 0x004fc40000000f00 */
[----:B------:R-:W-:-:S03]  /*2910*/  FMNMX.FTZ R2, R59, R2, !PT ;  /* 0x000000023b027209 */ /* 0x000fc60007810000 */
[----:B------:R0:W1:Y:S01]  /*2920*/  MUFU.EX2 R20, R39 ;  /* 0x0000002700147308 */ /* 0x0000620000000800 */
[----:B------:R-:W-:-:S04]  /*2930*/  FMNMX.FTZ R2, R57, R2, !PT ;  /* 0x0000000239027209 */ /* 0x000fc80007810000 */
[----:B------:R-:W-:-:S03]  /*2940*/  FMNMX.FTZ R2, R9, R2, !PT ;  /* 0x0000000209027209 */ /* 0x000fc60007810000 */
[----:B------:R-:W-:Y:S01]  /*2950*/  MUFU.EX2 R73, R73 ;  /* 0x0000004900497308 */ /* 0x000fe20000000800 */
[----:B------:R-:W-:Y:S01]  /*2960*/  FMNMX.FTZ R2, R61, R2, !PT ;  /* 0x000000023d027209 */ /* 0x000fe20007810000 */
[----:B0-----:R-:W-:-:S03]  /*2970*/  IMAD.MOV.U32 R39, RZ, RZ, R119 ;  /* 0x000000ffff277224 */ /* 0x001fc600078e0077 */
[----:B------:R-:W-:-:S03]  /*2980*/  FMNMX.FTZ R2, R13, R2, !PT ;  /* 0x000000020d027209 */ /* 0x000fc60007810000 */
[----:B------:R0:W2:Y:S01]  /*2990*/  MUFU.EX2 R22, R75 ;  /* 0x0000004b00167308 */ /* 0x0000a20000000800 */
[----:B------:R-:W-:Y:S02]  /*29a0*/  FMNMX.FTZ R2, R65, R2, !PT ;  /* 0x0000000241027209 */ /* 0x000fe40007810000 */
[----:B-1----:R-:W-:Y:S02]  /*29b0*/  F2FP.BF16.F32.PACK_AB R187, R20, R23 ;  /* 0x0000001714bb723e */ /* 0x002fe400000010ff */
[----:B------:R-:W-:-:S03]  /*29c0*/  FMNMX.FTZ R2, R19, R2, !PT ;  /* 0x0000000213027209 */ /* 0x000fc60007810000 */
[----:B------:R-:W-:Y:S01]  /*29d0*/  MUFU.EX2 R77, R77 ;  /* 0x0000004d004d7308 */ /* 0x000fe20000000800 */
[----:B------:R-:W-:Y:S01]  /*29e0*/  FMNMX.FTZ R2, R69, R2, !PT ;  /* 0x0000000245027209 */ /* 0x000fe20007810000 */
[----:B0-----:R-:W-:-:S04]  /*29f0*/  IMAD.MOV.U32 R75, RZ, RZ, R119 ;  /* 0x000000ffff4b7224 */ /* 0x001fc800078e0077 */
[----:B------:R-:W0:Y:S02]  /*2a00*/  SHFL.BFLY PT, R3, R2, 0x2, 0x1f ;  /* 0x0c401f0002037f89 */ /* 0x000e2400000e0000 */
[----:B------:R1:W3:Y:S01]  /*2a10*/  MUFU.EX2 R24, R79 ;  /* 0x0000004f00187308 */ /* 0x0002e20000000800 */
[----:B--2---:R-:W-:-:S07]  /*2a20*/  F2FP.BF16.F32.PACK_AB R181, R22, R73 ;  /* 0x0000004916b5723e */ /* 0x004fce00000010ff */
[----:B------:R-:W-:Y:S01]  /*2a30*/  MUFU.EX2 R81, R81 ;  /* 0x0000005100517308 */ /* 0x000fe20000000800 */
[----:B-1----:R-:W-:-:S07]  /*2a40*/  IMAD.MOV.U32 R79, RZ, RZ, R119 ;  /* 0x000000ffff4f7224 */ /* 0x002fce00078e0077 */
[----:B------:R1:W2:Y:S01]  /*2a50*/  MUFU.EX2 R26, R83 ;  /* 0x00000053001a7308 */ /* 0x0002a20000000800 */
[----:B---3--:R-:W-:Y:S02]  /*2a60*/  F2FP.BF16.F32.PACK_AB R183, R24, R77 ;  /* 0x0000004d18b7723e */ /* 0x008fe400000010ff */
[----:B0-----:R-:W-:-:S05]  /*2a70*/  FMNMX.FTZ R8, R2, R3, !PT ;  /* 0x0000000302087209 */ /* 0x001fca0007810000 */
[----:B------:R-:W-:Y:S01]  /*2a80*/  MUFU.EX2 R85, R85 ;  /* 0x0000005500557308 */ /* 0x000fe20000000800 */
[----:B-1----:R-:W-:Y:S01]  /*2a90*/  IMAD.MOV.U32 R83, RZ, RZ, R119 ;  /* 0x000000ffff537224 */ /* 0x002fe200078e0077 */
[----:B------:R-:W0:Y:S06]  /*2aa0*/  SHFL.BFLY PT, R3, R8, 0x1, 0x1f ;  /* 0x0c201f0008037f89 */ /* 0x000e2c00000e0000 */
[----:B------:R1:W3:Y:S01]  /*2ab0*/  MUFU.EX2 R28, R87 ;  /* 0x00000057001c7308 */ /* 0x0002e20000000800 */
[----:B--2---:R-:W-:-:S07]  /*2ac0*/  F2FP.BF16.F32.PACK_AB R177, R26, R81 ;  /* 0x000000511ab1723e */ /* 0x004fce00000010ff */
[----:B------:R-:W-:Y:S01]  /*2ad0*/  MUFU.EX2 R89, R89 ;  /* 0x0000005900597308 */ /* 0x000fe20000000800 */
[----:B-1----:R-:W-:-:S07]  /*2ae0*/  IMAD.MOV.U32 R87, RZ, RZ, R119 ;  /* 0x000000ffff577224 */ /* 0x002fce00078e0077 */
[----:B------:R1:W2:Y:S01]  /*2af0*/  MUFU.EX2 R30, R91 ;  /* 0x0000005b001e7308 */ /* 0x0002a20000000800 */
[----:B---3--:R-:W-:Y:S02]  /*2b00*/  F2FP.BF16.F32.PACK_AB R179, R28, R85 ;  /* 0x000000551cb3723e */ /* 0x008fe400000010ff */
[----:B0-----:R-:W-:-:S04]  /*2b10*/  FMNMX.FTZ R3, R8, R3, !PT ;  /* 0x0000000308037209 */ /* 0x001fc80007810000 */
[C---:B------:R-:W-:Y:S01]  /*2b20*/  FSETP.NEU.FTZ.AND P1, PT, R3.reuse, -INF , PT ;  /* 0xff8000000300780b */ /* 0x040fe20003f3d000 */
[----:B------:R-:W-:Y:S01]  /*2b30*/  FMUL.FTZ R2, R3, R0 ;  /* 0x0000000003027220 */ /* 0x000fe20000410000 */
[----:B------:R-:W-:Y:S01]  /*2b40*/  MUFU.EX2 R93, R93 ;  /* 0x0000005d005d7308 */ /* 0x000fe20000000800 */
[----:B-1----:R-:W-:-:S03]  /*2b50*/  IMAD.MOV.U32 R91, RZ, RZ, R119 ;  /* 0x000000ffff5b7224 */ /* 0x002fc600078e0077 */
[----:B------:R-:W-:Y:S02]  /*2b60*/  FSEL R2, R2, RZ, P1 ;  /* 0x000000ff02027208 */ /* 0x000fe40000800000 */
[----:B------:R-:W-:Y:S02]  /*2b70*/  PLOP3.LUT P1, PT, PT, PT, UP0, 0x80, 0x0 ;  /* 0x000000000000781c */ /* 0x000fe40003f2f008 */
[----:B------:R-:W-:Y:S01]  /*2b80*/  MUFU.EX2 R32, R63 ;  /* 0x0000003f00207308 */ /* 0x000fe20000000800 */
[-CC-:B------:R-:W-:Y:S01]  /*2b90*/  FFMA.FTZ R11, R11, R0.reuse, -R2.reuse ;  /* 0x000000000b0b7223 */ /* 0x180fe20000010802 */
[-CC-:B------:R-:W-:Y:S01]  /*2ba0*/  FFMA.FTZ R25, R25, R0.reuse, -R2.reuse ;  /* 0x0000000019197223 */ /* 0x180fe20000010802 */
[-CC-:B------:R-:W-:Y:S01]  /*2bb0*/  FFMA.FTZ R15, R15, R0.reuse, -R2.reuse ;  /* 0x000000000f0f7223 */ /* 0x180fe20000010802 */
[-CC-:B------:R-:W-:Y:S01]  /*2bc0*/  FFMA.FTZ R29, R29, R0.reuse, -R2.reuse ;  /* 0x000000001d1d7223 */ /* 0x180fe20000010802 */
[-CC-:B------:R-:W-:Y:S01]  /*2bd0*/  FFMA.FTZ R17, R17, R0.reuse, -R2.reuse ;  /* 0x0000000011117223 */ /* 0x180fe20000010802 */
[-CC-:B------:R-:W-:Y:S01]  /*2be0*/  FFMA.FTZ R33, R33, R0.reuse, -R2.reuse ;  /* 0x0000000021217223 */ /* 0x180fe20000010802 */
[-CC-:B------:R-:W-:Y:S01]  /*2bf0*/  FFMA.FTZ R21, R21, R0.reuse, -R2.reuse ;  /* 0x0000000015157223 */ /* 0x180fe20000010802 */
        /* <DEDUP_REMOVED lines=8> */
[----:B------:R0:W1:Y:S01]  /*2c80*/  MUFU.EX2 R188, R25 ;  /* 0x0000001900bc7308 */ /* 0x0000620000000800 */
[-CC-:B------:R-:W-:Y:S01]  /*2c90*/  FFMA.FTZ R55, R55, R0.reuse, -R2.reuse ;  /* 0x0000000037377223 */ /* 0x180fe20000010802 */
[-CC-:B------:R-:W-:Y:S01]  /*2ca0*/  FFMA.FTZ R53, R53, R0.reuse, -R2.reuse ;  /* 0x0000000035357223 */ /* 0x180fe20000010802 */
[-CC-:B------:R-:W-:Y:S01]  /*2cb0*/  FFMA.FTZ R59, R59, R0.reuse, -R2.reuse ;  /* 0x000000003b3b7223 */ /* 0x180fe20000010802 */
[-CC-:B------:R-:W-:Y:S01]  /*2cc0*/  FFMA.FTZ R57, R57, R0.reuse, -R2.reuse ;  /* 0x0000000039397223 */ /* 0x180fe20000010802 */
[-CC-:B------:R-:W-:Y:S01]  /*2cd0*/  FFMA.FTZ R9, R9, R0.reuse, -R2.reuse ;  /* 0x0000000009097223 */ /* 0x180fe20000010802 */
[-CC-:B------:R-:W-:Y:S01]  /*2ce0*/  FFMA.FTZ R61, R61, R0.reuse, -R2.reuse ;  /* 0x000000003d3d7223 */ /* 0x180fe20000010802 */
[-C--:B------:R-:W-:Y:S01]  /*2cf0*/  FFMA.FTZ R13, R13, R0.reuse, -R2 ;  /* 0x000000000d0d7223 */ /* 0x080fe20000010802 */
[----:B------:R-:W3:Y:S01]  /*2d00*/  MUFU.EX2 R15, R15 ;  /* 0x0000000f000f7308 */ /* 0x000ee20000000800 */
[----:B0-----:R-:W-:Y:S01]  /*2d10*/  FADD.FTZ R25, R191, R34 ;  /* 0x00000022bf197221 */ /* 0x001fe20000010000 */
[C---:B------:R-:W-:Y:S01]  /*2d20*/  F2FP.BF16.F32.PACK_AB R191, R14.reuse, R191 ;  /* 0x000000bf0ebf723e */ /* 0x040fe200000010ff */
[-CC-:B------:R-:W-:Y:S01]  /*2d30*/  FFMA.FTZ R65, R65, R0.reuse, -R2.reuse ;  /* 0x0000000041417223 */ /* 0x180fe20000010802 */
[-CC-:B------:R-:W-:Y:S01]  /*2d40*/  FFMA.FTZ R19, R19, R0.reuse, -R2.reuse ;  /* 0x0000000013137223 */ /* 0x180fe20000010802 */
[----:B------:R-:W-:Y:S01]  /*2d50*/  FADD.FTZ R34, R14, R25 ;  /* 0x000000190e227221 */ /* 0x000fe20000010000 */
[----:B------:R-:W-:Y:S01]  /*2d60*/  FFMA.FTZ R2, R69, R0, -R2 ;  /* 0x0000000045027223 */ /* 0x000fe20000010802 */
[----:B--2---:R-:W-:Y:S01]  /*2d70*/  F2FP.BF16.F32.PACK_AB R173, R30, R89 ;  /* 0x000000591ead723e */ /* 0x004fe200000010ff */
[----:B------:R0:W2:Y:S01]  /*2d80*/  MUFU.EX2 R190, R29 ;  /* 0x0000001d00be7308 */ /* 0x0000a20000000800 */
[----:B------:R-:W-:Y:S01]  /*2d90*/  FADD.FTZ R25, R185, R34 ;  /* 0x00000022b9197221 */ /* 0x000fe20000010000 */
[----:B-1----:R-:W-:Y:S01]  /*2da0*/  FADD.FTZ R34, R11, R188 ;  /* 0x000000bc0b227221 */ /* 0x002fe20000010000 */
[----:B------:R-:W-:Y:S01]  /*2db0*/  F2FP.BF16.F32.PACK_AB R188, R188, R11 ;  /* 0x0000000bbcbc723e */ /* 0x000fe200000010ff */
[----:B------:R-:W-:-:S02]  /*2dc0*/  IMAD.MOV.U32 R69, RZ, RZ, R119 ;  /* 0x000000ffff457224 */ /* 0x000fc400078e0077 */
[----:B------:R-:W-:Y:S01]  /*2dd0*/  FADD.FTZ R36, R18, R25 ;  /* 0x0000001912247221 */ /* 0x000fe20000010000 */
[----:B------:R-:W-:Y:S01]  /*2de0*/  F2FP.BF16.F32.PACK_AB R175, R32, R93 ;  /* 0x0000005d20af723e */ /* 0x000fe200000010ff */
[----:B------:R-:W-:Y:S01]  /*2df0*/  IMAD.MOV.U32 R63, RZ, RZ, R119 ;  /* 0x000000ffff3f7224 */ /* 0x000fe200078e0077 */
[----:B------:R-:W1:Y:S01]  /*2e00*/  MUFU.EX2 R17, R17 ;  /* 0x0000001100117308 */ /* 0x000e620000000800 */
[----:B------:R-:W-:Y:S01]  /*2e10*/  FADD.FTZ R27, R23, R36 ;  /* 0x00000024171b7221 */ /* 0x000fe20000010000 */
[----:B---3--:R-:W-:Y:S01]  /*2e20*/  FADD.FTZ R25, R15, R34 ;  /* 0x000000220f197221 */ /* 0x008fe20000010000 */
[----:B------:R-:W-:Y:S02]  /*2e30*/  F2FP.BF16.F32.PACK_AB R185, R18, R185 ;  /* 0x000000b912b9723e */ /* 0x000fe400000010ff */
[----:B------:R-:W-:Y:S01]  /*2e40*/  FADD.FTZ R36, R20, R27 ;  /* 0x0000001b14247221 */ /* 0x000fe20000010000 */
[----:B0-----:R-:W-:Y:S02]  /*2e50*/  MOV R29, R119 ;  /* 0x00000077001d7202 */ /* 0x001fe40000000f00 */
[----:B------:R0:W3:Y:S01]  /*2e60*/  MUFU.EX2 R184, R33 ;  /* 0x0000002100b87308 */ /* 0x0000e20000000800 */
[C---:B--2---:R-:W-:Y:S01]  /*2e70*/  FADD.FTZ R34, R190.reuse, R25 ;  /* 0x00000019be227221 */ /* 0x044fe20000010000 */
[----:B------:R-:W-:Y:S01]  /*2e80*/  FADD.FTZ R27, R73, R36 ;  /* 0x00000024491b7221 */ /* 0x000fe20000010000 */
[----:B------:R-:W-:Y:S01]  /*2e90*/  F2FP.BF16.F32.PACK_AB R190, R190, R15 ;  /* 0x0000000fbebe723e */ /* 0x000fe200000010ff */
[----:B------:R-:W-:-:S02]  /*2ea0*/  IMAD.MOV.U32 R73, RZ, RZ, R119 ;  /* 0x000000ffff497224 */ /* 0x000fc400078e0077 */
[----:B------:R-:W-:Y:S02]  /*2eb0*/  FADD.FTZ R36, R22, R27 ;  /* 0x0000001b16247221 */ /* 0x000fe40000010000 */
[----:B------:R-:W2:Y:S01]  /*2ec0*/  MUFU.EX2 R21, R21 ;  /* 0x0000001500157308 */ /* 0x000ea20000000800 */
[----:B-1----:R-:W-:Y:S01]  /*2ed0*/  FADD.FTZ R25, R17, R34 ;  /* 0x0000002211197221 */ /* 0x002fe20000010000 */
[----:B------:R-:W-:Y:S01]  /*2ee0*/  FADD.FTZ R27, R77, R36 ;  /* 0x000000244d1b7221 */ /* 0x000fe20000010000 */
[--C-:B------:R-:W-:Y:S02]  /*2ef0*/  IMAD.MOV.U32 R77, RZ, RZ, R119.reuse ;  /* 0x000000ffff4d7224 */ /* 0x100fe400078e0077 */
[----:B0-----:R-:W-:Y:S02]  /*2f00*/  IMAD.MOV.U32 R33, RZ, RZ, R119 ;  /* 0x000000ffff217224 */ /* 0x001fe400078e0077 */
[----:B------:R-:W-:Y:S01]  /*2f10*/  FADD.FTZ R36, R24, R27 ;  /* 0x0000001b18247221 */ /* 0x000fe20000010000 */
[----:B------:R-:W-:Y:S01]  /*2f20*/  IMAD.MOV.U32 R24, RZ, RZ, R119 ;  /* 0x000000ffff187224 */ /* 0x000fe200078e0077 */
[----:B------:R0:W1:Y:S01]  /*2f30*/  MUFU.EX2 R186, R37 ;  /* 0x0000002500ba7308 */ /* 0x0000620000000800 */
[C---:B---3--:R-:W-:Y:S01]  /*2f40*/  FADD.FTZ R34, R184.reuse, R25 ;  /* 0x00000019b8227221 */ /* 0x048fe20000010000 */
[----:B------:R-:W-:Y:S01]  /*2f50*/  FADD.FTZ R27, R81, R36 ;  /* 0x00000024511b7221 */ /* 0x000fe20000010000 */
[----:B------:R-:W-:Y:S01]  /*2f60*/  F2FP.BF16.F32.PACK_AB R184, R184, R17 ;  /* 0x00000011b8b8723e */ /* 0x000fe200000010ff */
[----:B------:R-:W-:-:S02]  /*2f70*/  IMAD.MOV.U32 R81, RZ, RZ, R119 ;  /* 0x000000ffff517224 */ /* 0x000fc400078e0077 */
[----:B------:R-:W-:Y:S01]  /*2f80*/  FADD.FTZ R36, R26, R27 ;  /* 0x0000001b1a247221 */ /* 0x000fe20000010000 */
[----:B------:R-:W-:Y:S01]  /*2f90*/  MOV R26, R119 ;  /* 0x00000077001a7202 */ /* 0x000fe20000000f00 */
[----:B------:R-:W3:Y:S01]  /*2fa0*/  MUFU.EX2 R43, R43 ;  /* 0x0000002b002b7308 */ /* 0x000ee20000000800 */
[----:B--2---:R-:W-:Y:S01]  /*2fb0*/  FADD.FTZ R25, R21, R34 ;  /* 0x0000002215197221 */ /* 0x004fe20000010000 */
[----:B------:R-:W-:Y:S01]  /*2fc0*/  FADD.FTZ R27, R85, R36 ;  /* 0x00000024551b7221 */ /* 0x000fe20000010000 */
[--C-:B------:R-:W-:Y:S02]  /*2fd0*/  IMAD.MOV.U32 R85, RZ, RZ, R119.reuse ;  /* 0x000000ffff557224 */ /* 0x100fe400078e0077 */
[----:B0-----:R-:W-:Y:S02]  /*2fe0*/  IMAD.MOV.U32 R37, RZ, RZ, R119 ;  /* 0x000000ffff257224 */ /* 0x001fe400078e0077 */
[----:B------:R-:W-:Y:S01]  /*2ff0*/  FADD.FTZ R36, R28, R27 ;  /* 0x0000001b1c247221 */ /* 0x000fe20000010000 */
[----:B------:R-:W-:Y:S01]  /*3000*/  IMAD.MOV.U32 R28, RZ, RZ, R119 ;  /* 0x000000ffff1c7224 */ /* 0x000fe200078e0077 */
[----:B------:R0:W2:Y:S01]  /*3010*/  MUFU.EX2 R180, R41 ;  /* 0x0000002900b47308 */ /* 0x0000a20000000800 */
[C---:B-1----:R-:W-:Y:S01]  /*3020*/  FADD.FTZ R34, R186.reuse, R25 ;  /* 0x00000019ba227221 */ /* 0x042fe20000010000 */
[----:B------:R-:W-:Y:S01]  /*3030*/  FADD.FTZ R27, R89, R36 ;  /* 0x00000024591b7221 */ /* 0x000fe20000010000 */
[----:B------:R-:W-:Y:S01]  /*3040*/  F2FP.BF16.F32.PACK_AB R186, R186, R21 ;  /* 0x00000015baba723e */ /* 0x000fe200000010ff */
[----:B------:R-:W-:-:S02]  /*3050*/  IMAD.MOV.U32 R89, RZ, RZ, R119 ;  /* 0x000000ffff597224 */ /* 0x000fc400078e0077 */
[----:B------:R-:W-:Y:S01]  /*3060*/  FADD.FTZ R14, R30, R27 ;  /* 0x0000001b1e0e7221 */ /* 0x000fe20000010000 */
[--C-:B------:R-:W-:Y:S01]  /*3070*/  IMAD.MOV.U32 R36, RZ, RZ, R119.reuse ;  /* 0x000000ffff247224 */ /* 0x100fe200078e0077 */
[----:B------:R-:W1:Y:S01]  /*3080*/  MUFU.EX2 R47, R47 ;  /* 0x0000002f002f7308 */ /* 0x000e620000000800 */
[----:B---3--:R-:W-:Y:S01]  /*3090*/  FADD.FTZ R25, R43, R34 ;  /* 0x000000222b197221 */ /* 0x008fe20000010000 */
[----:B0-----:R-:W-:Y:S01]  /*30a0*/  MOV R41, R119 ;  /* 0x0000007700297202 */ /* 0x001fe20000000f00 */
[--C-:B------:R-:W-:Y:S02]  /*30b0*/  IMAD.MOV.U32 R30, RZ, RZ, R119.reuse ;  /* 0x000000ffff1e7224 */ /* 0x100fe400078e0077 */
[----:B------:R-:W-:-:S03]  /*30c0*/  IMAD.MOV.U32 R27, RZ, RZ, R119 ;  /* 0x000000ffff1b7224 */ /* 0x000fc600078e0077 */
[----:B------:R0:W3:Y:S01]  /*30d0*/  MUFU.EX2 R182, R45 ;  /* 0x0000002d00b67308 */ /* 0x0000e20000000800 */
[C---:B--2---:R-:W-:Y:S01]  /*30e0*/  FADD.FTZ R34, R180.reuse, R25 ;  /* 0x00000019b4227221 */ /* 0x044fe20000010000 */
[----:B------:R-:W-:Y:S01]  /*30f0*/  F2FP.BF16.F32.PACK_AB R180, R180, R43 ;  /* 0x0000002bb4b4723e */ /* 0x000fe200000010ff */
[----:B------:R-:W-:-:S05]  /*3100*/  IMAD.MOV.U32 R43, RZ, RZ, R119 ;  /* 0x000000ffff2b7224 */ /* 0x000fca00078e0077 */
[----:B------:R-:W2:Y:S01]  /*3110*/  MUFU.EX2 R51, R51 ;  /* 0x0000003300337308 */ /* 0x000ea20000000800 */
[----:B-1----:R-:W-:Y:S01]  /*3120*/  FADD.FTZ R25, R47, R34 ;  /* 0x000000222f197221 */ /* 0x002fe20000010000 */
[----:B0-----:R-:W-:-:S06]  /*3130*/  IMAD.MOV.U32 R45, RZ, RZ, R119 ;  /* 0x000000ffff2d7224 */ /* 0x001fcc00078e0077 */
[----:B------:R0:W1:Y:S01]  /*3140*/  MUFU.EX2 R176, R49 ;  /* 0x0000003100b07308 */ /* 0x0000620000000800 */
[C---:B---3--:R-:W-:Y:S01]  /*3150*/  FADD.FTZ R34, R182.reuse, R25 ;  /* 0x00000019b6227221 */ /* 0x048fe20000010000 */
[----:B------:R-:W-:Y:S02]  /*3160*/  F2FP.BF16.F32.PACK_AB R182, R182, R47 ;  /* 0x0000002fb6b6723e */ /* 0x000fe400000010ff */
[----:B------:R-:W-:-:S04]  /*3170*/  MOV R47, R119 ;  /* 0x00000077002f7202 */ /* 0x000fc80000000f00 */
[----:B------:R-:W3:Y:S01]  /*3180*/  MUFU.EX2 R55, R55 ;  /* 0x0000003700377308 */ /* 0x000ee20000000800 */
[----:B--2---:R-:W-:Y:S01]  /*3190*/  FADD.FTZ R25, R51, R34 ;  /* 0x0000002233197221 */ /* 0x004fe20000010000 */
[--C-:B0-----:R-:W-:Y:S02]  /*31a0*/  IMAD.MOV.U32 R49, RZ, RZ, R119.reuse ;  /* 0x000000ffff317224 */ /* 0x101fe400078e0077 */
[----:B------:R-:W-:-:S04]  /*31b0*/  IMAD.MOV.U32 R34, RZ, RZ, R119 ;  /* 0x000000ffff227224 */ /* 0x000fc800078e0077 */
[----:B------:R0:W2:Y:S01]  /*31c0*/  MUFU.EX2 R178, R53 ;  /* 0x0000003500b27308 */ /* 0x0000a20000000800 */
[C---:B-1----:R-:W-:Y:S01]  /*31d0*/  FADD.FTZ R12, R176.reuse, R25 ;  /* 0x00000019b00c7221 */ /* 0x042fe20000010000 */
[----:B------:R-:W-:Y:S01]  /*31e0*/  FADD.FTZ R25, R93, R14 ;  /* 0x0000000e5d197221 */ /* 0x000fe20000010000 */
[----:B------:R-:W-:Y:S01]  /*31f0*/  F2FP.BF16.F32.PACK_AB R176, R176, R51 ;  /* 0x00000033b0b0723e */ /* 0x000fe200000010ff */
[----:B------:R-:W-:Y:S02]  /*3200*/  IMAD.MOV.U32 R93, RZ, RZ, R119 ;  /* 0x000000ffff5d7224 */ /* 0x000fe400078e0077 */
[----:B------:R-:W-:Y:S01]  /*3210*/  FADD.FTZ R14, R32, R25 ;  /* 0x00000019200e7221 */ /* 0x000fe20000010000 */
[----:B------:R-:W-:Y:S01]  /*3220*/  IMAD.MOV.U32 R51, RZ, RZ, R119 ;  /* 0x000000ffff337224 */ /* 0x000fe200078e0077 */
[----:B------:R-:W1:Y:S01]  /*3230*/  MUFU.EX2 R95, R95 ;  /* 0x0000005f005f7308 */ /* 0x000e620000000800 */
[----:B---3--:R-:W-:Y:S01]  /*3240*/  FADD.FTZ R23, R55, R12 ;  /* 0x0000000c37177221 */ /* 0x008fe20000010000 */
[----:B0-----:R-:W-:-:S02]  /*3250*/  MOV R53, R119 ;  /* 0x0000007700357202 */ /* 0x001fc40000000f00 */
[----:B------:R-:W-:-:S04]  /*3260*/  MOV R32, R119 ;  /* 0x0000007700207202 */ /* 0x000fc80000000f00 */
[----:B------:R-:W0:Y:S01]  /*3270*/  MUFU.EX2 R59, R59 ;  /* 0x0000003b003b7308 */ /* 0x000e220000000800 */
[C---:B--2---:R-:W-:Y:S01]  /*3280*/  FADD.FTZ R12, R178.reuse, R23 ;  /* 0x00000017b20c7221 */ /* 0x044fe20000010000 */
[----:B------:R-:W-:Y:S01]  /*3290*/  F2FP.BF16.F32.PACK_AB R178, R178, R55 ;  /* 0x00000037b2b2723e */ /* 0x000fe200000010ff */
[----:B------:R-:W-:-:S05]  /*32a0*/  IMAD.MOV.U32 R55, RZ, RZ, R119 ;  /* 0x000000ffff377224 */ /* 0x000fca00078e0077 */
[----:B------:R2:W3:Y:S01]  /*32b0*/  MUFU.EX2 R8, R67 ;  /* 0x0000004300087308 */ /* 0x0004e20000000800 */
[----:B-1----:R-:W-:-:S07]  /*32c0*/  FADD.FTZ R25, R95, R14 ;  /* 0x0000000e5f197221 */ /* 0x002fce0000010000 */
[----:B------:R1:W4:Y:S01]  /*32d0*/  MUFU.EX2 R172, R57 ;  /* 0x0000003900ac7308 */ /* 0x0003220000000800 */
[----:B0-----:R-:W-:Y:S01]  /*32e0*/  FADD.FTZ R23, R59, R12 ;  /* 0x0000000c3b177221 */ /* 0x001fe20000010000 */
[----:B--2---:R-:W-:-:S06]  /*32f0*/  IMAD.MOV.U32 R67, RZ, RZ, R119 ;  /* 0x000000ffff437224 */ /* 0x004fcc00078e0077 */
[----:B------:R-:W0:Y:S01]  /*3300*/  MUFU.EX2 R97, R97 ;  /* 0x0000006100617308 */ /* 0x000e220000000800 */
[C---:B---3--:R-:W-:Y:S01]  /*3310*/  FADD.FTZ R14, R8.reuse, R25 ;  /* 0x00000019080e7221 */ /* 0x048fe20000010000 */
[----:B------:R-:W-:Y:S01]  /*3320*/  F2FP.BF16.F32.PACK_AB R169, R8, R95 ;  /* 0x0000005f08a9723e */ /* 0x000fe200000010ff */
[--C-:B------:R-:W-:Y:S02]  /*3330*/  IMAD.MOV.U32 R95, RZ, RZ, R119.reuse ;  /* 0x000000ffff5f7224 */ /* 0x100fe400078e0077 */
[----:B-1----:R-:W-:-:S03]  /*3340*/  IMAD.MOV.U32 R57, RZ, RZ, R119 ;  /* 0x000000ffff397224 */ /* 0x002fc600078e0077 */
[----:B------:R-:W1:Y:S01]  /*3350*/  MUFU.EX2 R9, R9 ;  /* 0x0000000900097308 */ /* 0x000e620000000800 */
[C---:B----4-:R-:W-:Y:S01]  /*3360*/  FADD.FTZ R12, R172.reuse, R23 ;  /* 0x00000017ac0c7221 */ /* 0x050fe20000010000 */
[----:B------:R-:W-:Y:S02]  /*3370*/  F2FP.BF16.F32.PACK_AB R172, R172, R59 ;  /* 0x0000003bacac723e */ /* 0x000fe400000010ff */
[----:B------:R-:W-:-:S04]  /*3380*/  MOV R59, R119 ;  /* 0x00000077003b7202 */ /* 0x000fc80000000f00 */
[----:B------:R-:W2:Y:S01]  /*3390*/  MUFU.EX2 R10, R10 ;  /* 0x0000000a000a7308 */ /* 0x000ea20000000800 */
[----:B0-----:R-:W-:-:S07]  /*33a0*/  FADD.FTZ R25, R97, R14 ;  /* 0x0000000e61197221 */ /* 0x001fce0000010000 */
[----:B------:R0:W3:Y:S01]  /*33b0*/  MUFU.EX2 R174, R61 ;  /* 0x0000003d00ae7308 */ /* 0x0000e20000000800 */
[----:B-1----:R-:W-:-:S07]  /*33c0*/  FADD.FTZ R23, R9, R12 ;  /* 0x0000000c09177221 */ /* 0x002fce0000010000 */
[----:B------:R-:W1:Y:S01]  /*33d0*/  MUFU.EX2 R13, R13 ;  /* 0x0000000d000d7308 */ /* 0x000e620000000800 */
[C---:B--2---:R-:W-:Y:S01]  /*33e0*/  FADD.FTZ R8, R10.reuse, R25 ;  /* 0x000000190a087221 */ /* 0x044fe20000010000 */
[----:B------:R-:W-:Y:S01]  /*33f0*/  F2FP.BF16.F32.PACK_AB R171, R10, R97 ;  /* 0x000000610aab723e */ /* 0x000fe200000010ff */
[--C-:B------:R-:W-:Y:S02]  /*3400*/  IMAD.MOV.U32 R97, RZ, RZ, R119.reuse ;  /* 0x000000ffff617224 */ /* 0x100fe400078e0077 */
[--C-:B0-----:R-:W-:Y:S02]  /*3410*/  IMAD.MOV.U32 R61, RZ, RZ, R119.reuse ;  /* 0x000000ffff3d7224 */ /* 0x101fe400078e0077 */
[----:B------:R-:W-:Y:S01]  /*3420*/  IMAD.MOV.U32 R25, RZ, RZ, R119 ;  /* 0x000000ffff197224 */ /* 0x000fe200078e0077 */
[----:B------:R0:W2:Y:S01]  /*3430*/  MUFU.EX2 R168, R65 ;  /* 0x0000004100a87308 */ /* 0x0000a20000000800 */
[C---:B---3--:R-:W-:Y:S01]  /*3440*/  FADD.FTZ R10, R174.reuse, R23 ;  /* 0x00000017ae0a7221 */ /* 0x048fe20000010000 */
[----:B------:R-:W-:-:S06]  /*3450*/  F2FP.BF16.F32.PACK_AB R174, R174, R9 ;  /* 0x00000009aeae723e */ /* 0x000fcc00000010ff */
[----:B------:R-:W3:Y:S01]  /*3460*/  MUFU.EX2 R19, R19 ;  /* 0x0000001300137308 */ /* 0x000ee20000000800 */
[----:B-1----:R-:W-:Y:S01]  /*3470*/  FADD.FTZ R11, R13, R10 ;  /* 0x0000000a0d0b7221 */ /* 0x002fe20000010000 */
[----:B0-----:R-:W-:-:S06]  /*3480*/  MOV R65, R119 ;  /* 0x0000007700417202 */ /* 0x001fcc0000000f00 */
[----:B------:R-:W0:Y:S01]  /*3490*/  MUFU.EX2 R2, R2 ;  /* 0x0000000200027308 */ /* 0x000e220000000800 */
[C---:B--2---:R-:W-:Y:S01]  /*34a0*/  FADD.FTZ R10, R168.reuse, R11 ;  /* 0x0000000ba80a7221 */ /* 0x044fe20000010000 */
[----:B------:R-:W-:-:S03]  /*34b0*/  F2FP.BF16.F32.PACK_AB R168, R168, R13 ;  /* 0x0000000da8a8723e */ /* 0x000fc600000010ff */
[----:B---3--:R-:W-:Y:S01]  /*34c0*/  FADD.FTZ R11, R19, R10 ;  /* 0x0000000a130b7221 */ /* 0x008fe20000010000 */
[----:B------:R-:W-:-:S03]  /*34d0*/  IMAD.MOV.U32 R10, RZ, RZ, 0x3f800000 ;  /* 0x3f800000ff0a7424 */ /* 0x000fc600078e00ff */
[C---:B0-----:R-:W-:Y:S01]  /*34e0*/  FADD.FTZ R9, R2.reuse, R11 ;  /* 0x0000000b02097221 */ /* 0x041fe20000010000 */
[----:B------:R-:W-:Y:S01]  /*34f0*/  F2FP.BF16.F32.PACK_AB R170, R2, R19 ;  /* 0x0000001302aa723e */ /* 0x000fe200000010ff */
[----:B------:R-:W-:Y:S01]  /*3500*/  IMAD.MOV.U32 R2, RZ, RZ, 0x3f800000 ;  /* 0x3f800000ff027424 */ /* 0x000fe200078e00ff */
[----:B------:R-:W-:Y:S06]  /*3510*/  @!P1 BRA `(.L_x_18) ;  /* 0x0000002000409947 */ /* 0x000fec0003800000 */
[----:B------:R-:W-:Y:S01]  /*3520*/  MOV R13, R4 ;  /* 0x00000004000d7202 */ /* 0x000fe20000000f00 */
[----:B------:R-:W-:Y:S01]  /*3530*/  IMAD.MOV.U32 R11, RZ, RZ, R3 ;  /* 0x000000ffff0b7224 */ /* 0x000fe200078e0003 */
[----:B------:R-:W-:Y:S01]  /*3540*/  CS2R R118, SRZ ;  /* 0x0000000000767805 */ /* 0x000fe2000001ff00 */
[----:B------:R-:W-:Y:S01]  /*3550*/  IMAD.MOV.U32 R2, RZ, RZ, 0x3f800000 ;  /* 0x3f800000ff027424 */ /* 0x000fe200078e00ff */
        /* <DEDUP_REMOVED lines=46> */
[----:B------:R-:W-:Y:S01]  /*3840*/  CS2R R24, SRZ ;  /* 0x0000000000187805 */ /* 0x000fe2000001ff00 */
[----:B------:R-:W-:Y:S01]  /*3850*/  UMOV UR58, URZ ;  /* 0x0000003f003a7c82 */ /* 0x000fe20008000000 */
[----:B------:R-:W-:-:S05]  /*3860*/  UMOV UR59, URZ ;  /* 0x0000003f003b7c82 */ /* 0x000fca0008000000 */
.L_x_29:
[----:B------:R-:W-:-:S04]  /*3870*/  UISETP.NE.AND UP0, UPT, UR59, 0x1, UPT ;  /* 0x000000013b00788c */ /* 0x000fc8000bf05270 */
[----:B------:R-:W-:-:S04]  /*3880*/  USEL UR56, URZ, 0x1, UP0 ;  /* 0x000000013f387887 */ /* 0x000fc80008000000 */
[----:B------:R-:W-:Y:S01]  /*3890*/  ULOP3.LUT UR56, UR58, UR56, URZ, 0x3c, !UPT ;  /* 0x000000383a387292 */ /* 0x000fe2000f8e3c3f */
[----:B------:R-:W-:Y:S11]  /*38a0*/  @!P0 BRA `(.L_x_19) ;  /* 0x0000000000048947 */ /* 0x000ff60003800000 */
[----:B------:R-:W-:Y:S01]  /*38b0*/  BPT.TRAP 0x1 ;  /* 0x000000040000795c */ /* 0x000fe20000300000 */
.L_x_19:
[----:B------:R-:W-:Y:S01]  /*38c0*/  UIADD3 UR4, UR59, 0x1, URZ ;  /* 0x000000013b047890 */ /* 0x000fe2000fffe03f */
[----:B------:R-:W-:-:S03]  /*38d0*/  MOV R0, UR56 ;  /* 0x0000003800007c02 */ /* 0x000fc60008000f00 */
[----:B------:R-:W-:Y:S01]  /*38e0*/  UISETP.NE.AND UP0, UPT, UR4, 0x2, UPT ;  /* 0x000000020400788c */ /* 0x000fe2000bf05270 */
[----:B------:R-:W-:-:S03]  /*38f0*/  SHF.L.U32 R0, R0, 0x1f, RZ ;  /* 0x0000001f00007819 */ /* 0x000fc600000006ff */
[----:B------:R-:W-:-:S04]  /*3900*/  USEL UR4, UR4, URZ, UP0 ;  /* 0x0000003f04047287 */ /* 0x000fc80008000000 */
[----:B------:R-:W-:Y:S02]  /*3910*/  ULEA UR61, UR4, UR38, 0x3 ;  /* 0x00000026043d7291 */ /* 0x000fe4000f8e183f */
[----:B------:R-:W-:-:S07]  /*3920*/  IMAD.U32 R5, RZ, RZ, UR4 ;  /* 0x00000004ff057e24 */ /* 0x000fce000f8e00ff */
[----:B------:R0:W1:Y:S01]  /*3930*/  SYNCS.PHASECHK.TRANS64.TRYWAIT P1, [UR61+0x30830], R0 ;  /* 0x03083000ff0075a7 */ /* 0x000062000802017d */
[----:B------:R-:W-:Y:S05]  /*3940*/  @!P0 BRA `(.L_x_20) ;  /* 0x0000000000048947 */ /* 0x000fea0003800000 */
[----:B------:R-:W-:Y:S01]  /*3950*/  BPT.TRAP 0x1 ;  /* 0x000000040000795c */ /* 0x000fe20000300000 */
.L_x_20:
[----:B-1----:R-:W-:Y:S05]  /*3960*/  @P1 BRA `(.L_x_21) ;  /* 0x0000000000081947 */ /* 0x002fea0003800000 */
[----:B------:R-:W1:Y:S02]  /*3970*/  SYNCS.PHASECHK.TRANS64.TRYWAIT P1, [UR61+0x30830], R0 ;  /* 0x03083000ff0075a7 */ /* 0x000e64000802017d */
[----:B-1----:R-:W-:Y:S05]  /*3980*/  @!P1 BRA `(.L_x_22) ;  /* 0x0000008800489947 */ /* 0x002fea0003800000 */
.L_x_21:
[----:B------:R-:W-:Y:S01]  /*3990*/  R2UR UR6, R5 ;  /* 0x00000000050672ca */ /* 0x000fe200000e0000 */
[----:B------:R-:W-:Y:S01]  /*39a0*/  WARPGROUP.ARRIVE ;  /* 0x00000000000079c5 */ /* 0x000fe20000000000 */
[----:B------:R-:W-:Y:S01]  /*39b0*/  R2UR UR4, R6 ;  /* 0x00000000060472ca */ /* 0x000fe200000e0000 */
[----:B------:R-:W-:Y:S01]  /*39c0*/  UMOV UR7, 0x40000040 ;  /* 0x4000004000077882 */ /* 0x000fe20000000000 */
[----:B------:R-:W-:Y:S01]  /*39d0*/  R2UR UR5, R7 ;  /* 0x00000000070572ca */ /* 0x000fe200000e0000 */
[----:B------:R-:W-:Y:S01]  /*39e0*/  UMOV UR11, 0x40000040 ;  /* 0x40000040000b7882 */ /* 0x000fe20000000000 */
[----:B------:R-:W-:Y:S01]  /*39f0*/  UMOV UR15, 0x40000040 ;  /* 0x40000040000f7882 */ /* 0x000fe20000000000 */
[----:B------:R-:W-:Y:S01]  /*3a00*/  UMOV UR19, 0x40000040 ;  /* 0x4000004000137882 */ /* 0x000fe20000000000 */
[----:B------:R-:W-:Y:S01]  /*3a10*/  UMOV UR23, 0x40000040 ;  /* 0x4000004000177882 */ /* 0x000fe20000000000 */
[----:B------:R-:W-:Y:S01]  /*3a20*/  UMOV UR27, 0x40000040 ;  /* 0x40000040001b7882 */ /* 0x000fe20000000000 */
[----:B------:R-:W-:Y:S01]  /*3a30*/  UMOV UR31, 0x40000040 ;  /* 0x40000040001f7882 */ /* 0x000fe20000000000 */
[----:B------:R-:W-:Y:S01]  /*3a40*/  UMOV UR35, 0x40000040 ;  /* 0x4000004000237882 */ /* 0x000fe20000000000 */
[----:B------:R-:W-:Y:S01]  /*3a50*/  UMOV UR43, 0x40000040 ;  /* 0x40000040002b7882 */ /* 0x000fe20000000000 */
[----:B------:R-:W-:Y:S01]  /*3a60*/  UIMAD UR6, UR6, 0x900, UR57 ;  /* 0x00000900060678a4 */ /* 0x000fe2000f8e0239 */
[-C--:B------:R-:W-:Y:S01]  /*3a70*/  FMUL.FTZ R24, R24, R10.reuse ;  /* 0x0000000a18187220 */ /* 0x080fe20000410000 */
[----:B------:R-:W-:Y:S01]  /*3a80*/  UMOV UR47, 0x40000040 ;  /* 0x40000040002f7882 */ /* 0x000fe20000000000 */
[----:B------:R-:W-:Y:S01]  /*3a90*/  UMOV UR51, 0x40000040 ;  /* 0x4000004000337882 */ /* 0x000fe20000000000 */
[----:B------:R-:W-:Y:S01]  /*3aa0*/  UIADD3 UR10, UR6, 0x2, URZ ;  /* 0x00000002060a7890 */ /* 0x000fe2000fffe03f */
[-C--:B------:R-:W-:Y:S01]  /*3ab0*/  FMUL.FTZ R25, R25, R10.reuse ;  /* 0x0000000a19197220 */ /* 0x080fe20000410000 */
[----:B------:R-:W-:Y:S01]  /*3ac0*/  UIADD3 UR14, UR6, 0x4, URZ ;  /* 0x00000004060e7890 */ /* 0x000fe2000fffe03f */
[----:B------:R-:W-:Y:S01]  /*3ad0*/  FMUL.FTZ R28, R28, R10 ;  /* 0x0000000a1c1c7220 */ /* 0x000fe20000410000 */
[----:B------:R-:W-:-:S02]  /*3ae0*/  UIADD3 UR18, UR6, 0x6, URZ ;  /* 0x0000000606127890 */ /* 0x000fc4000fffe03f */
[----:B------:R-:W-:Y:S01]  /*3af0*/  HGMMA.64x96x16.F32.BF16 R120, gdesc[UR4], RZ, !UPT, gsb0 ;  /* 0x01600000047879f0 */ /* 0x000fe2000c0018ff */
[----:B------:R-:W-:Y:S01]  /*3b00*/  UIADD3 UR22, UR6, 0x300, URZ ;  /* 0x0000030006167890 */ /* 0x000fe2000fffe03f */
[-C--:B------:R-:W-:Y:S01]  /*3b10*/  FMUL.FTZ R29, R29, R10.reuse ;  /* 0x0000000a1d1d7220 */ /* 0x080fe20000410000 */
        /* <DEDUP_REMOVED lines=14> */
[----:B------:R-:W-:Y:S01]  /*3c00*/  UMOV UR55, 0x40000040 ;  /* 0x4000004000377882 */ /* 0x000fe20000000000 */
[-C--:B------:R-:W-:Y:S01]  /*3c10*/  FMUL.FTZ R45, R45, R10.reuse ;  /* 0x0000000a2d2d7220 */ /* 0x080fe20000410000 */
        /* <DEDUP_REMOVED lines=35> */
[----:B------:R-:W-:Y:S01]  /*3e50*/  FMUL.FTZ R117, R117, R10 ;  /* 0x0000000a75757220 */ /* 0x000fe20000410000 */
        /* <DEDUP_REMOVED lines=47> */
[----:B------:R-:W-:-:S02]  /*4150*/  WARPGROUP.DEPBAR.LE gsb0, 0x0 ;  /* 0x00008000000079c5 */ /* 0x000fc40000010000 */
[----:B------:R-:W-:Y:S01]  /*4160*/  WARPGROUP.ARRIVE ;  /* 0x00000000000079c5 */ /* 0x000fe20000000000 */
[----:B------:R-:W-:-:S05]  /*4170*/  FMUL.FTZ R119, R119, R2 ;  /* 0x0000000277777220 */ /* 0x000fca0000410000 */
        /* <DEDUP_REMOVED lines=32> */
[----:B------:R-:W-:Y:S05]  /*4380*/  @!P0 BRA `(.L_x_23) ;  /* 0x0000000000048947 */ /* 0x000fea0003800000 */
[----:B------:R-:W-:Y:S01]  /*4390*/  BPT.TRAP 0x1 ;  /* 0x000000040000795c */ /* 0x000fe20000300000 */
.L_x_23:
[----:B------:R-:W-:Y:S01]  /*43a0*/  ULEA UR4, UR59, UR38, 0x3 ;  /* 0x000000263b047291 */ /* 0x000fe2000f8e183f */
[----:B01----:R-:W-:-:S05]  /*43b0*/  IMAD.U32 R0, RZ, RZ, UR58 ;  /* 0x0000003aff007e24 */ /* 0x003fca000f8e00ff */
[----:B------:R-:W-:-:S04]  /*43c0*/  SHF.L.U32 R0, R0, 0x1f, RZ ;  /* 0x0000001f00007819 */ /* 0x000fc800000006ff */
[----:B------:R0:W1:Y:S01]  /*43d0*/  SYNCS.PHASECHK.TRANS64.TRYWAIT P1, [UR4+0x30850], R0 ;  /* 0x03085000ff0075a7 */ /* 0x0000620008020144 */
[----:B------:R-:W-:Y:S05]  /*43e0*/  @!P0 BRA `(.L_x_24) ;  /* 0x0000000000048947 */ /* 0x000fea0003800000 */
[----:B------:R-:W-:Y:S01]  /*43f0*/  BPT.TRAP 0x1 ;  /* 0x000000040000795c */ /* 0x000fe20000300000 */
.L_x_24:
[----:B-1----:R-:W-:Y:S05]  /*4400*/  @P1 BRA `(.L_x_25) ;  /* 0x0000000000081947 */ /* 0x002fea0003800000 */
[----:B------:R-:W1:Y:S02]  /*4410*/  SYNCS.PHASECHK.TRANS64.TRYWAIT P1, [UR4+0x30850], R0 ;  /* 0x03085000ff0075a7 */ /* 0x000e640008020144 */
[----:B-1----:R-:W-:Y:S05]  /*4420*/  @!P1 BRA `(.L_x_26) ;  /* 0x0000007c00b89947 */ /* 0x002fea0003800000 */
.L_x_25:
[----:B------:R-:W-:Y:S01]  /*4430*/  UIADD3 UR5, UR38, 0x400, URZ ;  /* 0x0000040026057890 */ /* 0x000fe2000fffe03f */
[----:B------:R-:W-:Y:S01]  /*4440*/  WARPGROUP.ARRIVE ;  /* 0x00000000000079c5 */ /* 0x000fe20000000000 */
[----:B------:R-:W-:Y:S01]  /*4450*/  UMOV UR7, 0x40000040 ;  /* 0x4000004000077882 */ /* 0x000fe20000000000 */
[----:B------:R-:W-:Y:S01]  /*4460*/  UMOV UR11, 0x40000040 ;  /* 0x40000040000b7882 */ /* 0x000fe20000000000 */
[----:B------:R-:W-:-:S04]  /*4470*/  USHF.R.U32.HI UR5, URZ, 0x4, UR5 ;  /* 0x000000043f057899 */ /* 0x000fc80008011605 */
[----:B------:R-:W-:-:S04]  /*4480*/  ULOP3.LUT UR5, UR5, 0x3fff, URZ, 0xc0, !UPT ;  /* 0x00003fff05057892 */ /* 0x000fc8000f8ec03f */
[----:B------:R-:W-:-:S04]  /*4490*/  ULOP3.LUT UR5, UR5, 0x3000000, URZ, 0xfc, !UPT ;  /* 0x0300000005057892 */ /* 0x000fc8000f8efc3f */
[----:B------:R-:W-:-:S04]  /*44a0*/  UIMAD UR6, UR59, 0x900, UR5 ;  /* 0x000009003b0678a4 */ /* 0x000fc8000f8e0205 */
[----:B------:R-:W-:-:S05]  /*44b0*/  UIADD3 UR10, UR6, 0x80, URZ ;  /* 0x00000080060a7890 */ /* 0x000fca000fffe03f */
[----:B------:R-:W-:Y:S01]  /*44c0*/  HGMMA.64x192x16.F32.BF16 R24, R188, gdesc[UR4].tnspB, R24, gsb0 ;  /* 0x42e00004bc187df0 */ /* 0x000fe20008001818 */
[----:B------:R-:W-:Y:S02]  /*44d0*/  UMOV UR7, 0x40000040 ;  /* 0x4000004000077882 */ /* 0x000fe40000000000 */
[----:B------:R-:W-:Y:S02]  /*44e0*/  WARPGROUP.DEPBAR.LE gsb0, 0x0 ;  /* 0x00008000000079c5 */ /* 0x000fe40000010000 */
[----:B------:R-:W-:-:S15]  /*44f0*/  WARPGROUP.ARRIVE ;  /* 0x00000000000079c5 */ /* 0x000fde0000000000 */
[----:B------:R-:W-:Y:S01]  /*4500*/  HGMMA.64x192x16.F32.BF16 R24, R184, gdesc[UR8].tnspB, R24, gsb0 ;  /* 0x42e00008b8187df0 */ /* 0x000fe20008001818 */
[----:B------:R-:W-:Y:S01]  /*4510*/  UIADD3 UR10, UR6, 0x100, URZ ;  /* 0x00000100060a7890 */ /* 0x000fe2000fffe03f */
[----:B------:R-:W-:Y:S01]  /*4520*/  UMOV UR11, 0x40000040 ;  /* 0x40000040000b7882 */ /* 0x000fe20000000000 */
        /* <DEDUP_REMOVED lines=10> */
[----:B------:R-:W-:Y:S01]  /*45d0*/  UIADD3 UR6, UR6, 0x280, URZ ;  /* 0x0000028006067890 */ /* 0x000fe2000fffe03f */
[----:B------:R-:W-:Y:S02]  /*45e0*/  WARPGROUP.DEPBAR.LE gsb0, 0x0 ;  /* 0x00008000000079c5 */ /* 0x000fe40000010000 */
[----:B------:R-:W-:-:S14]  /*45f0*/  WARPGROUP.ARRIVE ;  /* 0x00000000000079c5 */ /* 0x000fdc0000000000 */
[----:B------:R-:W-:Y:S03]  /*4600*/  HGMMA.64x192x16.F32.BF16 R24, R172, gdesc[UR8].tnspB, R24, gsb0 ;  /* 0x42e00008ac187df0 */ /* 0x000fe60008001818 */
[----:B------:R-:W-:Y:S02]  /*4610*/  WARPGROUP.DEPBAR.LE gsb0, 0x0 ;  /* 0x00008000000079c5 */ /* 0x000fe40000010000 */
[----:B------:R-:W-:-:S15]  /*4620*/  WARPGROUP.ARRIVE ;  /* 0x00000000000079c5 */ /* 0x000fde0000000000 */
[----:B------:R-:W-:Y:S03]  /*4630*/  HGMMA.64x192x16.F32.BF16 R24, R168, gdesc[UR4].tnspB, R24, gsb0 ;  /* 0x42e00004a8187df0 */ /* 0x000fe60008001818 */
[----:B------:R-:W-:Y:S02]  /*4640*/  WARPGROUP.DEPBAR.LE gsb0, 0x0 ;  /* 0x00008000000079c5 */ /* 0x000fe40000010000 */
[----:B------:R-:W-:Y:S05]  /*4650*/  @!P0 BRA `(.L_x_27) ;  /* 0x0000000000048947 */ /* 0x000fea0003800000 */
[----:B------:R-:W-:Y:S01]  /*4660*/  BPT.TRAP 0x1 ;  /* 0x000000040000795c */ /* 0x000fe20000300000 */
.L_x_27:
[----:B01----:R-:W-:Y:S01]  /*4670*/  FMNMX.FTZ R0, R120, R11, !PT ;  /* 0x0000000b78007209 */ /* 0x003fe20007810000 */
[----:B------:R-:W0:Y:S01]  /*4680*/  S2UR UR5, SR_CgaCtaId ;  /* 0x00000000000579c3 */ /* 0x000e220000008800 */
[----:B------:R-:W-:Y:S01]  /*4690*/  FMNMX.FTZ R2, R122, R13, !PT ;  /* 0x0000000d7a027209 */ /* 0x000fe20007810000 */
[----:B------:R-:W-:Y:S01]  /*46a0*/  UIADD3 UR61, UR61, 0x30840, URZ ;  /* 0x000308403d3d7890 */ /* 0x000fe2000fffe03f */
[----:B------:R-:W-:Y:S02]  /*46b0*/  FMNMX.FTZ R3, R121, R0, !PT ;  /* 0x0000000079037209 */ /* 0x000fe40007810000 */
[----:B------:R-:W-:Y:S02]  /*46c0*/  FMNMX.FTZ R15, R123, R2, !PT ;  /* 0x000000027b0f7209 */ /* 0x000fe40007810000 */
[----:B------:R-:W-:Y:S02]  /*46d0*/  FMNMX.FTZ R0, R124, R3, !PT ;  /* 0x000000037c007209 */ /* 0x000fe40007810000 */
[----:B------:R-:W-:-:S02]  /*46e0*/  FMNMX.FTZ R2, R126, R15, !PT ;  /* 0x0000000f7e027209 */ /* 0x000fc40007810000 */
[----:B------:R-:W-:Y:S02]  /*46f0*/  FMNMX.FTZ R3, R125, R0, !PT ;  /* 0x000000007d037209 */ /* 0x000fe40007810000 */
[----:B------:R-:W-:Y:S02]  /*4700*/  FMNMX.FTZ R15, R127, R2, !PT ;  /* 0x000000027f0f7209 */ /* 0x000fe40007810000 */
[----:B------:R-:W-:Y:S02]  /*4710*/  FMNMX.FTZ R0, R128, R3, !PT ;  /* 0x0000000380007209 */ /* 0x000fe40007810000 */
[----:B------:R-:W-:Y:S02]  /*4720*/  FMNMX.FTZ R2, R130, R15, !PT ;  /* 0x0000000f82027209 */ /* 0x000fe40007810000 */
[----:B------:R-:W-:Y:S02]  /*4730*/  FMNMX.FTZ R3, R129, R0, !PT ;  /* 0x0000000081037209 */ /* 0x000fe40007810000 */
[----:B------:R-:W-:-:S02]  /*4740*/  FMNMX.FTZ R15, R131, R2, !PT ;  /* 0x00000002830f7209 */ /* 0x000fc40007810000 */
[----:B------:R-:W-:Y:S01]  /*4750*/  FMNMX.FTZ R0, R132, R3, !PT ;  /* 0x0000000384007209 */ /* 0x000fe20007810000 */
[----:B0-----:R-:W-:Y:S01]  /*4760*/  UPRMT UR61, UR5, 0x654, UR61 ;  /* 0x00000654053d7896 */ /* 0x001fe2000800003d */
[----:B------:R-:W-:Y:S02]  /*4770*/  FMNMX.FTZ R2, R134, R15, !PT ;  /* 0x0000000f86027209 */ /* 0x000fe40007810000 */
[----:B------:R-:W-:Y:S02]  /*4780*/  FMNMX.FTZ R3, R133, R0, !PT ;  /* 0x0000000085037209 */ /* 0x000fe40007810000 */
[----:B------:R-:W-:Y:S02]  /*4790*/  FMNMX.FTZ R15, R135, R2, !PT ;  /* 0x00000002870f7209 */ /* 0x000fe40007810000 */
[----:B------:R-:W-:Y:S02]  /*47a0*/  FMNMX.FTZ R0, R136, R3, !PT ;  /* 0x0000000388007209 */ /* 0x000fe40007810000 */
[----:B------:R-:W-:Y:S01]  /*47b0*/  FMNMX.FTZ R2, R138, R15, !PT ;  /* 0x0000000f8a027209 */ /* 0x000fe20007810000 */
[----:B------:R-:W-:Y:S01]  /*47c0*/  SYNCS.ARRIVE.TRANS64.RED.A1T0 RZ, [UR61], RZ ;  /* 0x000000ffffff79a7 */ /* 0x000fe2000810043d */
[----:B------:R-:W-:-:S02]  /*47d0*/  FMNMX.FTZ R3, R137, R0, !PT ;  /* 0x0000000089037209 */ /* 0x000fc40007810000 */
[----:B------:R-:W-:Y:S02]  /*47e0*/  FMNMX.FTZ R15, R139, R2, !PT ;  /* 0x000000028b0f7209 */ /* 0x000fe40007810000 */
[----:B------:R-:W-:Y:S02]  /*47f0*/  FMNMX.FTZ R0, R140, R3, !PT ;  /* 0x000000038c007209 */ /* 0x000fe40007810000 */
        /* <DEDUP_REMOVED lines=26> */
[----:B------:R-:W-:Y:S01]  /*49a0*/  FMNMX.FTZ R2, R167, R2, !PT ;  /* 0x00000002a7027209 */ /* 0x000fe20007810000 */
[----:B------:R-:W0:Y:S02]  /*49b0*/  LDC R0, c[0x0][0x988] ;  /* 0x00026200ff007b82 */ /* 0x000e240000000800 */
[----:B------:R-:W1:Y:S04]  /*49c0*/  SHFL.BFLY PT, R3, R10, 0x2, 0x1f ;  /* 0x0c401f000a037f89 */ /* 0x000e6800000e0000 */
[----:B------:R-:W2:Y:S01]  /*49d0*/  SHFL.BFLY PT, R15, R2, 0x2, 0x1f ;  /* 0x0c401f00020f7f89 */ /* 0x000ea200000e0000 */
[----:B-1----:R-:W-:-:S02]  /*49e0*/  FMNMX.FTZ R12, R10, R3, !PT ;  /* 0x000000030a0c7209 */ /* 0x002fc40007810000 */
[----:B--2---:R-:W-:-:S03]  /*49f0*/  FMNMX.FTZ R15, R2, R15, !PT ;  /* 0x0000000f020f7209 */ /* 0x004fc60007810000 */
[----:B------:R-:W1:Y:S04]  /*4a00*/  SHFL.BFLY PT, R3, R12, 0x1, 0x1f ;  /* 0x0c201f000c037f89 */ /* 0x000e6800000e0000 */
[----:B------:R-:W2:Y:S01]  /*4a10*/  SHFL.BFLY PT, R4, R15, 0x1, 0x1f ;  /* 0x0c201f000f047f89 */ /* 0x000ea200000e0000 */
[----:B-1----:R-:W-:Y:S02]  /*4a20*/  FMNMX.FTZ R3, R12, R3, !PT ;  /* 0x000000030c037209 */ /* 0x002fe40007810000 */
[----:B--2---:R-:W-:-:S03]  /*4a30*/  FMNMX.FTZ R4, R15, R4, !PT ;  /* 0x000000040f047209 */ /* 0x004fc60007810000 */
[C---:B------:R-:W-:Y:S01]  /*4a40*/  FADD.FTZ R11, -R3.reuse, R11 ;  /* 0x0000000b030b7221 */ /* 0x040fe20000010100 */
[----:B0-----:R-:W-:-:S03]  /*4a50*/  FMUL.FTZ R169, R3, R0 ;  /* 0x0000000003a97220 */ /* 0x001fc60000410000 */
[-C--:B------:R-:W-:Y:S01]  /*4a60*/  FMUL.FTZ R14, R11, R0.reuse ;  /* 0x000000000b0e7220 */ /* 0x080fe20000410000 */
[C---:B------:R-:W-:Y:S01]  /*4a70*/  FADD.FTZ R11, -R4.reuse, R13 ;  /* 0x0000000d040b7221 */ /* 0x040fe20000010100 */
[-CC-:B------:R-:W-:Y:S01]  /*4a80*/  FFMA.FTZ R21, R141, R0.reuse, -R169.reuse ;  /* 0x000000008d157223 */ /* 0x180fe200000108a9 */
[-C--:B------:R-:W-:Y:S01]  /*4a90*/  FMUL.FTZ R141, R4, R0.reuse ;  /* 0x00000000048d7220 */ /* 0x080fe20000410000 */
[-CC-:B------:R-:W-:Y:S01]  /*4aa0*/  FFMA.FTZ R188, R121, R0.reuse, -R169.reuse ;  /* 0x0000000079bc7223 */ /* 0x180fe200000108a9 */
[-C--:B------:R-:W-:Y:S01]  /*4ab0*/  FMUL.FTZ R2, R11, R0.reuse ;  /* 0x000000000b027220 */ /* 0x080fe20000410000 */
[-C--:B------:R-:W-:Y:S01]  /*4ac0*/  FFMA.FTZ R11, R120, R0.reuse, -R169 ;  /* 0x00000000780b7223 */ /* 0x080fe200000108a9 */
[-CC-:B------:R-:W-:Y:S01]  /*4ad0*/  FFMA.FTZ R189, R122, R0.reuse, -R141.reuse ;  /* 0x000000007abd7223 */ /* 0x180fe2000001088d */
[-C--:B------:R-:W-:Y:S01]  /*4ae0*/  FFMA.FTZ R12, R123, R0.reuse, -R141 ;  /* 0x000000007b0c7223 */ /* 0x080fe2000001088d */
[----:B------:R0:W-:Y:S01]  /*4af0*/  MUFU.EX2 R10, R14 ;  /* 0x0000000e000a7308 */ /* 0x0001e20000000800 */
[-C--:B------:R-:W-:Y:S01]  /*4b00*/  FFMA.FTZ R190, R124, R0.reuse, -R169 ;  /* 0x000000007cbe7223 */ /* 0x080fe200000108a9 */
[-C--:B------:R-:W-:Y:S01]  /*4b10*/  FFMA.FTZ R191, R126, R0.reuse, -R141 ;  /* 0x000000007ebf7223 */ /* 0x080fe2000001088d */
[-CC-:B------:R-:W-:Y:S01]  /*4b20*/  FFMA.FTZ R13, R125, R0.reuse, -R169.reuse ;  /* 0x000000007d0d7223 */ /* 0x180fe200000108a9 */
[-C--:B------:R-:W-:Y:S01]  /*4b30*/  FFMA.FTZ R184, R128, R0.reuse, -R169 ;  /* 0x0000000080b87223 */ /* 0x080fe200000108a9 */
[-C--:B------:R-:W-:Y:S01]  /*4b40*/  FFMA.FTZ R185, R130, R0.reuse, -R141 ;  /* 0x0000000082b97223 */ /* 0x080fe2000001088d */
[-C--:B------:R-:W-:Y:S01]  /*4b50*/  FFMA.FTZ R15, R129, R0.reuse, -R169 ;  /* 0x00000000810f7223 */ /* 0x080fe200000108a9 */
[-CC-:B------:R-:W-:Y:S01]  /*4b60*/  FFMA.FTZ R18, R131, R0.reuse, -R141.reuse ;  /* 0x0000000083127223 */ /* 0x180fe2000001088d */
[----:B------:R-:W1:Y:S01]  /*4b70*/  MUFU.EX2 R11, R11 ;  /* 0x0000000b000b7308 */ /* 0x000e620000000800 */
[-C--:B0-----:R-:W-:Y:S01]  /*4b80*/  FFMA.FTZ R14, R127, R0.reuse, -R141 ;  /* 0x000000007f0e7223 */ /* 0x081fe2000001088d */
[-C--:B------:R-:W-:Y:S01]  /*4b90*/  FFMA.FTZ R186, R132, R0.reuse, -R169 ;  /* 0x0000000084ba7223 */ /* 0x080fe200000108a9 */
[-C--:B------:R-:W-:Y:S01]  /*4ba0*/  FFMA.FTZ R187, R134, R0.reuse, -R141 ;  /* 0x0000000086bb7223 */ /* 0x080fe2000001088d */
[-C--:B------:R-:W-:Y:S01]  /*4bb0*/  FFMA.FTZ R17, R133, R0.reuse, -R169 ;  /* 0x0000000085117223 */ /* 0x080fe200000108a9 */
[-C--:B------:R-:W-:Y:S01]  /*4bc0*/  FFMA.FTZ R20, R135, R0.reuse, -R141 ;  /* 0x0000000087147223 */ /* 0x080fe2000001088d */
[-C--:B------:R-:W-:Y:S01]  /*4bd0*/  FFMA.FTZ R180, R136, R0.reuse, -R169 ;  /* 0x0000000088b47223 */ /* 0x080fe200000108a9 */
[-C--:B------:R-:W-:Y:S01]  /*4be0*/  FFMA.FTZ R181, R138, R0.reuse, -R141 ;  /* 0x000000008ab57223 */ /* 0x080fe2000001088d */
[----:B------:R-:W-:Y:S01]  /*4bf0*/  MUFU.EX2 R2, R2 ;  /* 0x0000000200027308 */ /* 0x000fe20000000800 */
[-C--:B------:R-:W-:Y:S01]  /*4c00*/  FFMA.FTZ R19, R137, R0.reuse, -R169 ;  /* 0x0000000089137223 */ /* 0x080fe200000108a9 */
[-C--:B------:R-:W-:Y:S01]  /*4c10*/  FFMA.FTZ R22, R139, R0.reuse, -R141 ;  /* 0x000000008b167223 */ /* 0x080fe2000001088d */
[-C--:B------:R-:W-:Y:S01]  /*4c20*/  FFMA.FTZ R182, R140, R0.reuse, -R169 ;  /* 0x000000008cb67223 */ /* 0x080fe200000108a9 */
[-CC-:B------:R-:W-:Y:S01]  /*4c30*/  FFMA.FTZ R183, R142, R0.reuse, -R141.reuse ;  /* 0x000000008eb77223 */ /* 0x180fe2000001088d */
[-C--:B------:R-:W-:Y:S01]  /*4c40*/  FFMA.FTZ R120, R143, R0.reuse, -R141 ;  /* 0x000000008f787223 */ /* 0x080fe2000001088d */
[-C--:B------:R-:W-:Y:S01]  /*4c50*/  FFMA.FTZ R176, R144, R0.reuse, -R169 ;  /* 0x0000000090b07223 */ /* 0x080fe200000108a9 */
[-C--:B------:R-:W-:Y:S01]  /*4c60*/  FFMA.FTZ R177, R146, R0.reuse, -R141 ;  /* 0x0000000092b17223 */ /* 0x080fe2000001088d */
[----:B------:R-:W0:Y:S01]  /*4c70*/  MUFU.EX2 R189, R189 ;  /* 0x000000bd00bd7308 */ /* 0x000e220000000800 */
[----:B-1----:R-:W-:Y:S01]  /*4c80*/  FFMA.FTZ R9, R10, R9, R11 ;  /* 0x000000090a097223 */ /* 0x002fe2000001000b */
[-C--:B------:R-:W-:Y:S01]  /*4c90*/  FFMA.FTZ R23, R145, R0.reuse, -R169 ;  /* 0x0000000091177223 */ /* 0x080fe200000108a9 */
[-C--:B------:R-:W-:Y:S01]  /*4ca0*/  FFMA.FTZ R122, R147, R0.reuse, -R141 ;  /* 0x00000000937a7223 */ /* 0x080fe2000001088d */
[-C--:B------:R-:W-:Y:S01]  /*4cb0*/  FFMA.FTZ R178, R148, R0.reuse, -R169 ;  /* 0x0000000094b27223 */ /* 0x080fe200000108a9 */
[-C--:B------:R-:W-:Y:S01]  /*4cc0*/  FFMA.FTZ R179, R150, R0.reuse, -R141 ;  /* 0x0000000096b37223 */ /* 0x080fe2000001088d */
[-C--:B------:R-:W-:Y:S01]  /*4cd0*/  FFMA.FTZ R121, R149, R0.reuse, -R169 ;  /* 0x0000000095797223 */ /* 0x080fe200000108a9 */
[-C--:B------:R-:W-:Y:S01]  /*4ce0*/  FFMA.FTZ R124, R151, R0.reuse, -R141 ;  /* 0x00000000977c7223 */ /* 0x080fe2000001088d */
[----:B------:R-:W1:Y:S01]  /*4cf0*/  MUFU.EX2 R188, R188 ;  /* 0x000000bc00bc7308 */ /* 0x000e620000000800 */
[-C--:B------:R-:W-:Y:S01]  /*4d00*/  FFMA.FTZ R172, R152, R0.reuse, -R169 ;  /* 0x0000000098ac7223 */ /* 0x080fe200000108a9 */
[-C--:B------:R-:W-:Y:S01]  /*4d10*/  FFMA.FTZ R154, R154, R0.reuse, -R141 ;  /* 0x000000009a9a7223 */ /* 0x080fe2000001088d */
[-C--:B------:R-:W-:Y:S01]  /*4d20*/  FFMA.FTZ R125, R153, R0.reuse, -R169 ;  /* 0x00000000997d7223 */ /* 0x080fe200000108a9 */
[-C--:B------:R-:W-:Y:S01]  /*4d30*/  FFMA.FTZ R155, R155, R0.reuse, -R141 ;  /* 0x000000009b9b7223 */ /* 0x080fe2000001088d */
[-C--:B------:R-:W-:Y:S01]  /*4d40*/  FFMA.FTZ R174, R156, R0.reuse, -R169 ;  /* 0x000000009cae7223 */ /* 0x080fe200000108a9 */
[-C--:B------:R-:W-:Y:S01]  /*4d50*/  FFMA.FTZ R158, R158, R0.reuse, -R141 ;  /* 0x000000009e9e7223 */ /* 0x080fe2000001088d */
[----:B------:R-:W-:Y:S01]  /*4d60*/  FFMA.FTZ R129, R157, R0, -R169 ;  /* 0x000000009d817223 */ /* 0x000fe200000108a9 */
[----:B------:R-:W2:Y:S01]  /*4d70*/  MUFU.EX2 R12, R12 ;  /* 0x0000000c000c7308 */ /* 0x000ea20000000800 */
[----:B0-----:R-:W-:Y:S01]  /*4d80*/  FFMA.FTZ R123, R2, R8, R189 ;  /* 0x00000008027b7223 */ /* 0x001fe200000100bd */
[-C--:B------:R-:W-:Y:S01]  /*4d90*/  FFMA.FTZ R159, R159, R0.reuse, -R141 ;  /* 0x000000009f9f7223 */ /* 0x080fe2000001088d */
[-C--:B------:R-:W-:Y:S01]  /*4da0*/  FFMA.FTZ R168, R160, R0.reuse, -R169 ;  /* 0x00000000a0a87223 */ /* 0x080fe200000108a9 */
[-C--:B------:R-:W-:Y:S01]  /*4db0*/  FFMA.FTZ R162, R162, R0.reuse, -R141 ;  /* 0x00000000a2a27223 */ /* 0x080fe2000001088d */
[-C--:B------:R-:W-:Y:S01]  /*4dc0*/  FFMA.FTZ R133, R161, R0.reuse, -R169 ;  /* 0x00000000a1857223 */ /* 0x080fe200000108a9 */
[-C--:B------:R-:W-:Y:S01]  /*4dd0*/  FFMA.FTZ R163, R163, R0.reuse, -R141 ;  /* 0x00000000a3a37223 */ /* 0x080fe2000001088d */
[-C--:B------:R-:W-:Y:S01]  /*4de0*/  FFMA.FTZ R170, R164, R0.reuse, -R169 ;  /* 0x00000000a4aa7223 */ /* 0x080fe200000108a9 */
[----:B------:R-:W0:Y:S01]  /*4df0*/  MUFU.EX2 R190, R190 ;  /* 0x000000be00be7308 */ /* 0x000e220000000800 */
[----:B-1----:R-:W-:Y:S01]  /*4e00*/  FADD.FTZ R9, R188, R9 ;  /* 0x00000009bc097221 */ /* 0x002fe20000010000 */
[-C--:B------:R-:W-:Y:S01]  /*4e10*/  FFMA.FTZ R166, R166, R0.reuse, -R141 ;  /* 0x00000000a6a67223 */ /* 0x080fe2000001088d */
[-C--:B------:R-:W-:Y:S01]  /*4e20*/  FFMA.FTZ R137, R165, R0.reuse, -R169 ;  /* 0x00000000a5897223 */ /* 0x080fe200000108a9 */
[----:B------:R-:W-:-:S04]  /*4e30*/  FFMA.FTZ R141, R167, R0, -R141 ;  /* 0x00000000a78d7223 */ /* 0x000fc8000001088d */
[----:B------:R-:W1:Y:S01]  /*4e40*/  MUFU.EX2 R191, R191 ;  /* 0x000000bf00bf7308 */ /* 0x000e620000000800 */
[----:B--2---:R-:W-:-:S07]  /*4e50*/  FADD.FTZ R8, R12, R123 ;  /* 0x0000007b0c087221 */ /* 0x004fce0000010000 */
[----:B------:R-:W2:Y:S01]  /*4e60*/  MUFU.EX2 R13, R13 ;  /* 0x0000000d000d7308 */ /* 0x000ea20000000800 */
[----:B0-----:R-:W-:-:S07]  /*4e70*/  FADD.FTZ R126, R190, R9 ;  /* 0x00000009be7e7221 */ /* 0x001fce0000010000 */
[----:B------:R-:W0:Y:S01]  /*4e80*/  MUFU.EX2 R14, R14 ;  /* 0x0000000e000e7308 */ /* 0x000e220000000800 */
[----:B-1----:R-:W-:-:S07]  /*4e90*/  FADD.FTZ R9, R191, R8 ;  /* 0x00000008bf097221 */ /* 0x002fce0000010000 */
        /* <DEDUP_REMOVED lines=79> */
[----:B--2---:R-:W-:Y:S01]  /*5390*/  FADD.FTZ R123, R166, R9 ;  /* 0x00000009a67b7221 */ /* 0x004fe20000010000 */
[----:B0-----:R-:W-:-:S03]  /*53a0*/  FADD.FTZ R9, R137, R8 ;  /* 0x0000000889097221 */ /* 0x001fc60000010000 */
[----:B-1----:R-:W-:Y:S01]  /*53b0*/  FADD.FTZ R8, R141, R123 ;  /* 0x0000007b8d087221 */ /* 0x002fe20000010000 */
[----:B------:R-:W-:Y:S06]  /*53c0*/  @!P0 BRA `(.L_x_28) ;  /* 0x0000000000048947 */ /* 0x000fec0003800000 */
[----:B------:R-:W-:Y:S01]  /*53d0*/  BPT.TRAP 0x1 ;  /* 0x000000040000795c */ /* 0x000fe20000300000 */
.L_x_28:
[----:B------:R-:W0:Y:S01]  /*53e0*/  S2UR UR5, SR_CgaCtaId ;  /* 0x00000000000579c3 */ /* 0x000e220000008800 */
[----:B------:R-:W-:Y:S01]  /*53f0*/  UISETP.GT.AND UP0, UPT, UR60, UR39, UPT ;  /* 0x000000273c00728c */ /* 0x000fe2000bf04270 */
[----:B------:R-:W-:Y:S01]  /*5400*/  R2UR UR59, R5 ;  /* 0x00000000053b72ca */ /* 0x000fe200000e0000 */
[----:B------:R-:W-:Y:S01]  /*5410*/  UIADD3 UR4, UR4, 0x30860, URZ ;  /* 0x0003086004047890 */ /* 0x000fe2000fffe03f */
[----:B------:R-:W-:Y:S01]  /*5420*/  F2FP.BF16.F32.PACK_AB R188, R188, R11 ;  /* 0x0000000bbcbc723e */ /* 0x000fe200000010ff */
[----:B------:R-:W-:Y:S01]  /*5430*/  UIADD3 UR60, UR60, -0x1, URZ ;  /* 0xffffffff3c3c7890 */ /* 0x000fe2000fffe03f */
[----:B------:R-:W-:Y:S01]  /*5440*/  F2FP.BF16.F32.PACK_AB R190, R13, R190 ;  /* 0x000000be0dbe723e */ /* 0x000fe200000010ff */
[----:B------:R-:W-:Y:S01]  /*5450*/  UMOV UR58, UR56 ;  /* 0x00000038003a7c82 */ /* 0x000fe20008000000 */
[----:B------:R-:W-:Y:S01]  /*5460*/  PLOP3.LUT P1, PT, PT, PT, UP0, 0x80, 0x0 ;  /* 0x000000000000781c */ /* 0x000fe20003f2f008 */
[----:B------:R-:W-:Y:S01]  /*5470*/  IMAD.MOV.U32 R11, RZ, RZ, R3 ;  /* 0x000000ffff0b7224 */ /* 0x000fe200078e0003 */
[----:B------:R-:W-:-:S02]  /*5480*/  F2FP.BF16.F32.PACK_AB R189, R12, R189 ;  /* 0x000000bd0cbd723e */ /* 0x000fc400000010ff */
[----:B------:R-:W-:Y:S02]  /*5490*/  F2FP.BF16.F32.PACK_AB R191, R14, R191 ;  /* 0x000000bf0ebf723e */ /* 0x000fe400000010ff */
[----:B------:R-:W-:Y:S02]  /*54a0*/  F2FP.BF16.F32.PACK_AB R184, R15, R184 ;  /* 0x000000b80fb8723e */ /* 0x000fe400000010ff */
[----:B------:R-:W-:Y:S02]  /*54b0*/  F2FP.BF16.F32.PACK_AB R185, R18, R185 ;  /* 0x000000b912b9723e */ /* 0x000fe400000010ff */
[----:B------:R-:W-:Y:S02]  /*54c0*/  F2FP.BF16.F32.PACK_AB R186, R17, R186 ;  /* 0x000000ba11ba723e */ /* 0x000fe400000010ff */
[----:B------:R-:W-:Y:S02]  /*54d0*/  F2FP.BF16.F32.PACK_AB R187, R20, R187 ;  /* 0x000000bb14bb723e */ /* 0x000fe400000010ff */
[----:B------:R-:W-:Y:S01]  /*54e0*/  F2FP.BF16.F32.PACK_AB R180, R19, R180 ;  /* 0x000000b413b4723e */ /* 0x000fe200000010ff */
[----:B0-----:R-:W-:Y:S01]  /*54f0*/  UPRMT UR4, UR5, 0x654, UR4 ;  /* 0x0000065405047896 */ /* 0x001fe20008000004 */
[----:B------:R-:W-:-:S02]  /*5500*/  F2FP.BF16.F32.PACK_AB R181, R22, R181 ;  /* 0x000000b516b5723e */ /* 0x000fc400000010ff */
[----:B------:R-:W-:Y:S02]  /*5510*/  F2FP.BF16.F32.PACK_AB R182, R21, R182 ;  /* 0x000000b615b6723e */ /* 0x000fe400000010ff */
[----:B------:R-:W-:Y:S02]  /*5520*/  F2FP.BF16.F32.PACK_AB R183, R120, R183 ;  /* 0x000000b778b7723e */ /* 0x000fe400000010ff */
[----:B------:R-:W-:Y:S02]  /*5530*/  F2FP.BF16.F32.PACK_AB R176, R23, R176 ;  /* 0x000000b017b0723e */ /* 0x000fe400000010ff */
[----:B------:R-:W-:Y:S01]  /*5540*/  SYNCS.ARRIVE.TRANS64.RED.A1T0 RZ, [UR4], RZ ;  /* 0x000000ffffff79a7 */ /* 0x000fe20008100404 */
[----:B------:R-:W-:Y:S02]  /*5550*/  F2FP.BF16.F32.PACK_AB R177, R122, R177 ;  /* 0x000000b17ab1723e */ /* 0x000fe400000010ff */
[----:B------:R-:W-:Y:S02]  /*5560*/  F2FP.BF16.F32.PACK_AB R178, R121, R178 ;  /* 0x000000b279b2723e */ /* 0x000fe400000010ff */
[----:B------:R-:W-:-:S02]  /*5570*/  F2FP.BF16.F32.PACK_AB R179, R124, R179 ;  /* 0x000000b37cb3723e */ /* 0x000fc400000010ff */
[----:B------:R-:W-:Y:S02]  /*5580*/  F2FP.BF16.F32.PACK_AB R172, R125, R172 ;  /* 0x000000ac7dac723e */ /* 0x000fe400000010ff */
[----:B------:R-:W-:Y:S02]  /*5590*/  F2FP.BF16.F32.PACK_AB R173, R155, R154 ;  /* 0x0000009a9bad723e */ /* 0x000fe400000010ff */
[----:B------:R-:W-:Y:S02]  /*55a0*/  F2FP.BF16.F32.PACK_AB R174, R129, R174 ;  /* 0x000000ae81ae723e */ /* 0x000fe400000010ff */
[----:B------:R-:W-:Y:S02]  /*55b0*/  F2FP.BF16.F32.PACK_AB R175, R159, R158 ;  /* 0x0000009e9faf723e */ /* 0x000fe400000010ff */
[----:B------:R-:W-:Y:S02]  /*55c0*/  F2FP.BF16.F32.PACK_AB R168, R133, R168 ;  /* 0x000000a885a8723e */ /* 0x000fe400000010ff */
[----:B------:R-:W-:-:S02]  /*55d0*/  F2FP.BF16.F32.PACK_AB R169, R163, R162 ;  /* 0x000000a2a3a9723e */ /* 0x000fc400000010ff */
[----:B------:R-:W-:Y:S02]  /*55e0*/  F2FP.BF16.F32.PACK_AB R170, R137, R170 ;  /* 0x000000aa89aa723e */ /* 0x000fe400000010ff */
[----:B------:R-:W-:Y:S02]  /*55f0*/  F2FP.BF16.F32.PACK_AB R171, R141, R166 ;  /* 0x000000a68dab723e */ /* 0x000fe400000010ff */
[----:B------:R-:W-:Y:S01]  /*5600*/  MOV R13, R4 ;  /* 0x00000004000d7202 */ /* 0x000fe20000000f00 */
[----:B------:R-:W-:Y:S06]  /*5610*/  @P1 BRA `(.L_x_29) ;  /* 0xffffffe000941947 */ /* 0x000fec000383ffff */
.L_x_18:
[----:B------:R-:W-:Y:S06]  /*5620*/  BAR.ARV 0x8, 0x180 ;  /* 0x0206000000007b1d */ /* 0x000fec0000002000 */
        /* <DEDUP_REMOVED lines=96> */
[----:B------:R-:W-:Y:S06]  /*5c30*/  @!P0 BRA `(.L_x_30) ;  /* 0x0000000000048947 */ /* 0x000fec0003800000 */
[----:B------:R-:W-:Y:S01]  /*5c40*/  BPT.TRAP 0x1 ;  /* 0x000000040000795c */ /* 0x000fe20000300000 */
.L_x_30:
[----:B------:R-:W-:Y:S01]  /*5c50*/  R2UR UR5, R5 ;  /* 0x00000000050572ca */ /* 0x000fe200000e0000 */
[----:B------:R-:W-:-:S05]  /*5c60*/  IMAD.U32 R2, RZ, RZ, UR56 ;  /* 0x00000038ff027e24 */ /* 0x000fca000f8e00ff */
[----:B------:R-:W-:-:S07]  /*5c70*/  SHF.L.U32 R2, R2, 0x1f, RZ ;  /* 0x0000001f02027819 */ /* 0x000fce00000006ff */
[----:B------:R-:W-:-:S09]  /*5c80*/  ULEA UR5, UR5, UR38, 0x3 ;  /* 0x0000002605057291 */ /* 0x000fd2000f8e183f */
[----:B------:R0:W1:Y:S01]  /*5c90*/  SYNCS.PHASECHK.TRANS64.TRYWAIT P1, [UR5+0x30850], R2 ;  /* 0x03085002ff0075a7 */ /* 0x0000620008020145 */
[----:B------:R-:W-:Y:S05]  /*5ca0*/  @!P0 BRA `(.L_x_31) ;  /* 0x0000000000048947 */ /* 0x000fea0003800000 */
[----:B------:R-:W-:Y:S01]  /*5cb0*/  BPT.TRAP 0x1 ;  /* 0x000000040000795c */ /* 0x000fe20000300000 */
.L_x_31:
[----:B-1----:R-:W-:Y:S05]  /*5cc0*/  @P1 BRA `(.L_x_32) ;  /* 0x0000000000081947 */ /* 0x002fea0003800000 */
[----:B------:R-:W1:Y:S02]  /*5cd0*/  SYNCS.PHASECHK.TRANS64.TRYWAIT P1, [UR5+0x30850], R2 ;  /* 0x03085002ff0075a7 */ /* 0x000e640008020145 */
[----:B-1----:R-:W-:Y:S05]  /*5ce0*/  @!P1 BRA `(.L_x_33) ;  /* 0x0000006400a09947 */ /* 0x002fea0003800000 */
.L_x_32:
[----:B------:R-:W-:Y:S01]  /*5cf0*/  UIADD3 UR38, UR38, 0x400, URZ ;  /* 0x0000040026267890 */ /* 0x000fe2000fffe03f */
[----:B------:R-:W-:Y:S01]  /*5d00*/  R2UR UR6, R5 ;  /* 0x00000000050672ca */ /* 0x000fe200000e0000 */
[----:B------:R-:W-:Y:S01]  /*5d10*/  WARPGROUP.ARRIVE ;  /* 0x00000000000079c5 */ /* 0x000fe20000000000 */
[----:B------:R-:W-:Y:S01]  /*5d20*/  UMOV UR7, 0x40000040 ;  /* 0x4000004000077882 */ /* 0x000fe20000000000 */
[----:B------:R-:W-:Y:S01]  /*5d30*/  USHF.R.U32.HI UR38, URZ, 0x4, UR38 ;  /* 0x000000043f267899 */ /* 0x000fe20008011626 */
[----:B01----:R-:W0:Y:S03]  /*5d40*/  SHFL.BFLY PT, R2, R9, 0x2, 0x1f ;  /* 0x0c401f0009027f89 */ /* 0x003e2600000e0000 */
[----:B------:R-:W-:Y:S01]  /*5d50*/  ULOP3.LUT UR38, UR38, 0x3fff, URZ, 0xc0, !UPT ;  /* 0x00003fff26267892 */ /* 0x000fe2000f8ec03f */
[----:B------:R-:W1:Y:S03]  /*5d60*/  SHFL.BFLY PT, R5, R8, 0x2, 0x1f ;  /* 0x0c401f0008057f89 */ /* 0x000e6600000e0000 */
[----:B------:R-:W-:-:S04]  /*5d70*/  ULOP3.LUT UR4, UR38, 0x3000000, URZ, 0xfc, !UPT ;  /* 0x0300000026047892 */ /* 0x000fc8000f8efc3f */
[----:B------:R-:W-:-:S07]  /*5d80*/  UIMAD UR4, UR6, 0x900, UR4 ;  /* 0x00000900060478a4 */ /* 0x000fce000f8e0204 */
[----:B------:R-:W-:Y:S02]  /*5d90*/  UMOV UR6, UR4 ;  /* 0x0000000400067c82 */ /* 0x000fe40008000000 */
[----:B------:R-:W-:Y:S01]  /*5da0*/  HGMMA.64x192x16.F32.BF16 R24, R188, gdesc[UR4].tnspB, R24, gsb0 ;  /* 0x42e00004bc187df0 */ /* 0x000fe20008001818 */
[----:B------:R-:W-:Y:S01]  /*5db0*/  UIADD3 UR6, UR4, 0x80, URZ ;  /* 0x0000008004067890 */ /* 0x000fe2000fffe03f */
[----:B------:R-:W-:Y:S01]  /*5dc0*/  UMOV UR7, 0x40000040 ;  /* 0x4000004000077882 */ /* 0x000fe20000000000 */
[----:B0-----:R-:W-:Y:S01]  /*5dd0*/  FADD.FTZ R2, R2, R9 ;  /* 0x0000000902027221 */ /* 0x001fe20000010000 */
[----:B-1----:R-:W-:Y:S01]  /*5de0*/  FADD.FTZ R6, R5, R8 ;  /* 0x0000000805067221 */ /* 0x002fe20000010000 */
[----:B------:R-:W-:-:S03]  /*5df0*/  IMAD.MOV.U32 R8, RZ, RZ, RZ ;  /* 0x000000ffff087224 */ /* 0x000fc600078e00ff */
[----:B------:R-:W0:Y:S04]  /*5e00*/  SHFL.BFLY PT, R5, R2, 0x1, 0x1f ;  /* 0x0c201f0002057f89 */ /* 0x000e2800000e0000 */
[----:B------:R-:W1:Y:S01]  /*5e10*/  SHFL.BFLY PT, R7, R6, 0x1, 0x1f ;  /* 0x0c201f0006077f89 */ /* 0x000e6200000e0000 */
[----:B0-----:R-:W-:Y:S01]  /*5e20*/  FADD.FTZ R12, R2, R5 ;  /* 0x00000005020c7221 */ /* 0x001fe20000010000 */
[----:B------:R-:W-:Y:S01]  /*5e30*/  IMAD.MOV.U32 R5, RZ, RZ, -0x800000 ;  /* 0xff800000ff057424 */ /* 0x000fe200078e00ff */
[----:B------:R-:W-:Y:S01]  /*5e40*/  MOV R2, 0xff800000 ;  /* 0xff80000000027802 */ /* 0x000fe20000000f00 */
[----:B-1----:R-:W-:Y:S02]  /*5e50*/  FADD.FTZ R13, R6, R7 ;  /* 0x00000007060d7221 */ /* 0x002fe40000010000 */
[----:B------:R-:W-:-:S02]  /*5e60*/  FSETP.NE.FTZ.AND P1, PT, R12, RZ, PT ;  /* 0x000000ff0c00720b */ /* 0x000fc40003f35000 */
[----:B------:R-:W-:Y:S02]  /*5e70*/  MOV R7, RZ ;  /* 0x000000ff00077202 */ /* 0x000fe40000000f00 */
[----:B------:R-:W-:-:S09]  /*5e80*/  FSETP.NE.FTZ.AND P2, PT, R13, RZ, PT ;  /* 0x000000ff0d00720b */ /* 0x000fd20003f55000 */
[----:B------:R-:W0:Y:S01]  /*5e90*/  @P1 MUFU.LG2 R10, R12 ;  /* 0x0000000c000a1308 */ /* 0x000e220000000c00 */
[----:B------:R-:W-:-:S03]  /*5ea0*/  @P1 FMUL.FTZ R6, R0, 0.69314718246459960938 ;  /* 0x3f31721800061820 */ /* 0x000fc60000410000 */
[----:B------:R-:W-:-:S04]  /*5eb0*/  @P2 FMUL.FTZ R0, R0, 0.69314718246459960938 ;  /* 0x3f31721800002820 */ /* 0x000fc80000410000 */
[----:B------:R-:W1:Y:S08]  /*5ec0*/  @P2 MUFU.LG2 R11, R13 ;  /* 0x0000000d000b2308 */ /* 0x000e700000000c00 */
[----:B------:R2:W3:Y:S01]  /*5ed0*/  @P1 MUFU.RCP R7, R12 ;  /* 0x0000000c00071308 */ /* 0x0004e20000001000 */
[----:B0-----:R-:W-:-:S04]  /*5ee0*/  @P1 FMUL.FTZ R9, R10, 0.69314718246459960938 ;  /* 0x3f3172180a091820 */ /* 0x001fc80000410000 */
[----:B------:R-:W-:-:S03]  /*5ef0*/  @P1 FFMA.FTZ R5, R6, R3, R9 ;  /* 0x0000000306051223 */ /* 0x000fc60000010009 */
[----:B------:R2:W0:Y:S01]  /*5f00*/  @P2 MUFU.RCP R8, R13 ;  /* 0x0000000d00082308 */ /* 0x0004220000001000 */
[----:B-1----:R-:W-:-:S04]  /*5f10*/  @P2 FMUL.FTZ R11, R11, 0.69314718246459960938 ;  /* 0x3f3172180b0b2820 */ /* 0x002fc80000410000 */
[----:B------:R-:W-:Y:S01]  /*5f20*/  @P2 FFMA.FTZ R2, R0, R4, R11 ;  /* 0x0000000400022223 */ /* 0x000fe2000001000b */
[----:B------:R-:W-:Y:S02]  /*5f30*/  WARPGROUP.DEPBAR.LE gsb0, 0x0 ;  /* 0x00008000000079c5 */ /* 0x000fe40000010000 */
[----:B------:R-:W-:-:S06]  /*5f40*/  WARPGROUP.ARRIVE ;  /* 0x00000000000079c5 */ /* 0x000fcc0000000000 */
        /* <DEDUP_REMOVED lines=16> */
[----:B------:R-:W-:Y:S01]  /*6050*/  HGMMA.64x192x16.F32.BF16 R24, R172, gdesc[UR4].tnspB, R24, gsb0 ;  /* 0x42e00004ac187df0 */ /* 0x000fe20008001818 */
[----:B------:R-:W-:Y:S01]  /*6060*/  UMOV UR6, UR4 ;  /* 0x0000000400067c82 */ /* 0x000fe20008000000 */
[----:B------:R-:W-:Y:S01]  /*6070*/  UMOV UR7, 0x40000040 ;  /* 0x4000004000077882 */ /* 0x000fe20000000000 */
[----:B------:R-:W-:Y:S02]  /*6080*/  WARPGROUP.DEPBAR.LE gsb0, 0x0 ;  /* 0x00008000000079c5 */ /* 0x000fe40000010000 */
[----:B------:R-:W-:-:S15]  /*6090*/  WARPGROUP.ARRIVE ;  /* 0x00000000000079c5 */ /* 0x000fde0000000000 */
[----:B------:R-:W-:Y:S03]  /*60a0*/  HGMMA.64x192x16.F32.BF16 R24, R168, gdesc[UR4].tnspB, R24, gsb0 ;  /* 0x42e00004a8187df0 */ /* 0x000fe60008001818 */
[----:B------:R-:W-:Y:S02]  /*60b0*/  WARPGROUP.DEPBAR.LE gsb0, 0x0 ;  /* 0x00008000000079c5 */ /* 0x000fe40000010000 */
[----:B0-23--:R-:W-:Y:S05]  /*60c0*/  @!P0 BRA `(.L_x_34) ;  /* 0x0000000000048947 */ /* 0x00dfea0003800000 */
[----:B------:R-:W-:Y:S01]  /*60d0*/  BPT.TRAP 0x1 ;  /* 0x000000040000795c */ /* 0x000fe20000300000 */
.L_x_34:
[----:B------:R-:W0:Y:S01]  /*60e0*/  S2UR UR6, SR_CgaCtaId ;  /* 0x00000000000679c3 */ /* 0x000e220000008800 */
[----:B------:R-:W-:Y:S01]  /*60f0*/  UIADD3 UR4, UR5, 0x30860, URZ ;  /* 0x0003086005047890 */ /* 0x000fe2000fffe03f */
        /* <DEDUP_REMOVED lines=22> */
[----:B0-----:R-:W-:Y:S01]  /*6260*/  UPRMT UR4, UR6, 0x654, UR4 ;  /* 0x0000065406047896 */ /* 0x001fe20008000004 */
        /* <DEDUP_REMOVED lines=8> */
[----:B------:R-:W-:Y:S01]  /*62f0*/  SYNCS.ARRIVE.TRANS64.RED.A1T0 RZ, [UR4], RZ ;  /* 0x000000ffffff79a7 */ /* 0x000fe20008100404 */
        /* <DEDUP_REMOVED lines=18> */
[----:B------:R-:W-:Y:S01]  /*6420*/  PLOP3.LUT P0, PT, PT, PT, PT, 0x8, 0x0 ;  /* 0x000000000000781c */ /* 0x000fe20003f0e170 */
        /* <DEDUP_REMOVED lines=47> */
[----:B------:R-:W-:-:S07]  /*6720*/  FMUL.FTZ R119, R119, R8 ;  /* 0x0000000877777220 */ /* 0x000fce0000410000 */
.L_x_10:
[----:B------:R-:W-:Y:S05]  /*6730*/  @P0 BRA `(.L_x_35) ;  /* 0x0000001800d00947 */ /* 0x000fea0003800000 */
[----:B------:R-:W0:Y:S01]  /*6740*/  S2R R0, SR_TID.X ;  /* 0x0000000000007919 */ /* 0x000e220000002100 */
[----:B------:R-:W1:Y:S01]  /*6750*/  LDC R14, c[0x0][0xbe8] ;  /* 0x0002fa00ff0e7b82 */ /* 0x000e620000000800 */
[----:B------:R-:W-:Y:S01]  /*6760*/  R2UR UR13, R16 ;  /* 0x00000000100d72ca */ /* 0x000fe200000e0000 */
[----:B------:R-:W-:Y:S01]  /*6770*/  ULDC.64 UR8, c[0x0][0xbd0] ;  /* 0x0002f40000087ab9 */ /* 0x000fe20000000a00 */
[----:B------:R-:W2:Y:S01]  /*6780*/  S2R R15, SR_CTAID.X ;  /* 0x00000000000f7919 */ /* 0x000ea20000002500 */
[----:B------:R-:W-:Y:S04]  /*6790*/  BSSY B0, `(.L_x_36) ;  /* 0x000011a000007945 */ /* 0x000fe80003800000 */
[----:B------:R-:W3:Y:S06]  /*67a0*/  S2UR UR12, SR_CTAID.Z ;  /* 0x00000000000c79c3 */ /* 0x000eec0000002700 */
[----:B------:R-:W-:-:S02]  /*67b0*/  USHF.R.S32.HI UR7, URZ, 0x1f, UR13 ;  /* 0x0000001f3f077899 */ /* 0x000fc4000801140d */
[----:B------:R-:W4:Y:S01]  /*67c0*/  LDC.64 R12, c[0x0][0xbd8] ;  /* 0x0002f600ff0c7b82 */ /* 0x000f220000000a00 */
[----:B------:R-:W-:Y:S02]  /*67d0*/  UIMAD.WIDE.U32 UR4, UR13, UR8, URZ ;  /* 0x000000080d0472a5 */ /* 0x000fe4000f8e003f */
[----:B------:R-:W-:-:S04]  /*67e0*/  UIMAD UR6, UR7, UR8, URZ ;  /* 0x00000008070672a4 */ /* 0x000fc8000f8e023f */
[----:B------:R-:W-:Y:S01]  /*67f0*/  UIMAD UR6, UR13, UR9, UR6 ;  /* 0x000000090d0672a4 */ /* 0x000fe2000f8e0206 */
[----:B-1----:R-:W-:Y:S01]  /*6800*/  ISETP.NE.AND P0, PT, R14, 0x1, PT ;  /* 0x000000010e00780c */ /* 0x002fe20003f05270 */
[----:B------:R-:W1:Y:S01]  /*6810*/  S2UR UR11, SR_CTAID.Y ;  /* 0x00000000000b79c3 */ /* 0x000e620000002600 */
[----:B------:R-:W-:Y:S01]  /*6820*/  ULDC.64 UR8, c[0x0][0xb38] ;  /* 0x0002ce0000087ab9 */ /* 0x000fe20000000a00 */
[----:B------:R-:W-:Y:S02]  /*6830*/  UIADD3 UR6, UR5, UR6, URZ ;  /* 0x0000000605067290 */ /* 0x000fe4000fffe03f */
[----:B------:R-:W-:Y:S01]  /*6840*/  UIMAD UR7, UR7, UR8, URZ ;  /* 0x00000008070772a4 */ /* 0x000fe2000f8e023f */
[----:B0-----:R-:W-:Y:S01]  /*6850*/  VIADD R7, R0, 0xffffff80 ;  /* 0xffffff8000077836 */ /* 0x001fe20000000000 */
[----:B---3--:R-:W-:Y:S02]  /*6860*/  USHF.R.S32.HI UR10, URZ, 0x1f, UR12 ;  /* 0x0000001f3f0a7899 */ /* 0x008fe4000801140c */
[----:B------:R-:W1:Y:S02]  /*6870*/  LDC R21, c[0x0][0xc50] ;  /* 0x00031400ff157b82 */ /* 0x000e640000000800 */
[----:B------:R-:W-:-:S04]  /*6880*/  SHF.R.S32.HI R6, RZ, 0x1f, R7 ;  /* 0x0000001fff067819 */ /* 0x000fc80000011407 */
[CC--:B------:R-:W-:Y:S02]  /*6890*/  LEA.HI R0, R6.reuse, R7.reuse, RZ, 0x7 ;  /* 0x0000000706007211 */ /* 0x0c0fe400078f38ff */
[----:B------:R-:W0:Y:S01]  /*68a0*/  @P0 LDC R10, c[0x0][0xbec] ;  /* 0x0002fb00ff0a0b82 */ /* 0x000e220000000800 */
[----:B------:R-:W-:Y:S02]  /*68b0*/  LEA.HI R6, R6, R7, RZ, 0x2 ;  /* 0x0000000706067211 */ /* 0x000fe400078f10ff */
[----:B------:R-:W-:Y:S02]  /*68c0*/  LOP3.LUT R4, R0, 0xffffff80, RZ, 0xc0, !PT ;  /* 0xffffff8000047812 */ /* 0x000fe400078ec0ff */
[----:B------:R-:W-:Y:S02]  /*68d0*/  SHF.R.S32.HI R9, RZ, 0x7, R0 ;  /* 0x00000007ff097819 */ /* 0x000fe40000011400 */
[----:B------:R-:W-:Y:S01]  /*68e0*/  LOP3.LUT R6, R6, 0xfffffffc, RZ, 0xc0, !PT ;  /* 0xfffffffc06067812 */ /* 0x000fe200078ec0ff */
[C---:B------:R-:W-:Y:S01]  /*68f0*/  IMAD.IADD R20, R7.reuse, 0x1, -R4 ;  /* 0x0000000107147824 */ /* 0x040fe200078e0a04 */
[----:B------:R-:W-:Y:S01]  /*6900*/  LEA.HI R0, R0, R9, RZ, 0x1 ;  /* 0x0000000900007211 */ /* 0x000fe200078f08ff */
[----:B------:R-:W3:Y:S01]  /*6910*/  LDC.64 R18, c[0x0][0xb40] ;  /* 0x0002d000ff127b82 */ /* 0x000ee20000000a00 */
[----:B------:R-:W-:-:S02]  /*6920*/  IADD3 R6, R7, -R6, RZ ;  /* 0x8000000607067210 */ /* 0x000fc40007ffe0ff */
[----:B------:R-:W-:Y:S02]  /*6930*/  SHF.R.S32.HI R11, RZ, 0x1f, R20 ;  /* 0x0000001fff0b7819 */ /* 0x000fe40000011414 */
[----:B------:R-:W-:Y:S02]  /*6940*/  LOP3.LUT R0, R0, 0x3fffffe, RZ, 0xc0, !PT ;  /* 0x03fffffe00007812 */ /* 0x000fe400078ec0ff */
[----:B------:R-:W-:Y:S01]  /*6950*/  LEA.HI R22, R11, R20, RZ, 0x2 ;  /* 0x000000140b167211 */ /* 0x000fe200078f10ff */
[----:B------:R-:W5:Y:S01]  /*6960*/  @P0 LDC R120, c[0x0][0xbec] ;  /* 0x0002fb00ff780b82 */ /* 0x000f620000000800 */
[----:B------:R-:W-:Y:S01]  /*6970*/  LEA.HI R7, R6, R6, RZ, 0x1 ;  /* 0x0000000606077211 */ /* 0x000fe200078f08ff */
[----:B------:R-:W-:Y:S01]  /*6980*/  IMAD.IADD R0, R9, 0x1, -R0 ;  /* 0x0000000109007824 */ /* 0x000fe200078e0a00 */
[--C-:B------:R-:W-:Y:S02]  /*6990*/  SHF.R.S32.HI R3, RZ, 0x2, R22.reuse ;  /* 0x00000002ff037819 */ /* 0x100fe40000011416 */
[----:B------:R-:W-:-:S02]  /*69a0*/  SHF.R.S32.HI R4, RZ, 0x1f, R22 ;  /* 0x0000001fff047819 */ /* 0x000fc40000011416 */
[----:B------:R-:W-:Y:S01]  /*69b0*/  LOP3.LUT R7, R7, 0x1ffffffe, RZ, 0xc0, !PT ;  /* 0x1ffffffe07077812 */ /* 0x000fe200078ec0ff */
[----:B------:R-:W5:Y:S01]  /*69c0*/  @P0 LDC R17, c[0x0][0xbf0] ;  /* 0x0002fc00ff110b82 */ /* 0x000f620000000800 */
[----:B------:R-:W-:Y:S02]  /*69d0*/  LEA.HI R4, R4, R3, RZ, 0x3 ;  /* 0x0000000304047211 */ /* 0x000fe400078f18ff */
[----:B------:R-:W-:Y:S01]  /*69e0*/  IADD3 R9, R6, -R7, RZ ;  /* 0x8000000706097210 */ /* 0x000fe20007ffe0ff */
[----:B------:R-:W-:Y:S01]  /*69f0*/  IMAD.U32 R6, RZ, RZ, UR4 ;  /* 0x00000004ff067e24 */ /* 0x000fe2000f8e00ff */
[----:B------:R-:W-:Y:S02]  /*6a00*/  LOP3.LUT R4, R4, 0xfffffff8, RZ, 0xc0, !PT ;  /* 0xfffffff804047812 */ /* 0x000fe400078ec0ff */
[----:B------:R-:W-:Y:S01]  /*6a10*/  MOV R7, UR5 ;  /* 0x0000000500077c02 */ /* 0x000fe20008000f00 */
[----:B------:R-:W5:Y:S01]  /*6a20*/  @P0 LDC R23, c[0x0][0xbf0] ;  /* 0x0002fc00ff170b82 */ /* 0x000f620000000800 */
[----:B------:R-:W-:Y:S01]  /*6a30*/  IMAD.U32 R7, RZ, RZ, UR6 ;  /* 0x00000006ff077e24 */ /* 0x000fe2000f8e00ff */
[----:B------:R-:W-:Y:S01]  /*6a40*/  UIMAD.WIDE.U32 UR4, UR13, UR8, URZ ;  /* 0x000000080d0472a5 */ /* 0x000fe2000f8e003f */
[----:B------:R-:W-:Y:S01]  /*6a50*/  IMAD.IADD R4, R3, 0x1, -R4 ;  /* 0x0000000103047824 */ /* 0x000fe200078e0a04 */
[----:B------:R-:W-:Y:S01]  /*6a60*/  LEA.HI R3, R11, R20, RZ, 0x5 ;  /* 0x000000140b037211 */ /* 0x000fe200078f28ff */
[----:B------:R-:W-:Y:S01]  /*6a70*/  UIMAD UR6, UR13, UR9, UR7 ;  /* 0x000000090d0672a4 */ /* 0x000fe2000f8e0207 */
[----:B----4-:R-:W-:-:S02]  /*6a80*/  IMAD.WIDE.U32 R6, R12, UR12, R6 ;  /* 0x0000000c0c067c25 */ /* 0x010fc4000f8e0006 */
[----:B------:R-:W-:Y:S01]  /*6a90*/  SHF.R.S32.HI R3, RZ, 0x5, R3 ;  /* 0x00000005ff037819 */ /* 0x000fe20000011403 */
[----:B------:R-:W-:Y:S01]  /*6aa0*/  UIADD3 UR6, UR5, UR6, URZ ;  /* 0x0000000605067290 */ /* 0x000fe2000fffe03f */
[----:B------:R-:W-:Y:S01]  /*6ab0*/  IMAD.U32 R8, RZ, RZ, UR4 ;  /* 0x00000004ff087e24 */ /* 0x000fe2000f8e00ff */
[----:B------:R-:W-:Y:S02]  /*6ac0*/  ULDC.64 UR8, c[0x0][0xb28] ;  /* 0x0002ca0000087ab9 */ /* 0x000fe40000000a00 */
[----:B------:R-:W-:Y:S02]  /*6ad0*/  IMAD R3, R3, 0x10, R4 ;  /* 0x0000001003037824 */ /* 0x000fe400078e0204 */
[----:B------:R-:W-:Y:S02]  /*6ae0*/  IMAD R4, R12, UR10, RZ ;  /* 0x0000000a0c047c24 */ /* 0x000fe4000f8e02ff */
[----:B------:R-:W-:Y:S02]  /*6af0*/  IMAD R0, R0, 0x40, R3 ;  /* 0x0000004000007824 */ /* 0x000fe400078e0203 */
[----:B------:R-:W-:-:S02]  /*6b00*/  IMAD R12, RZ, RZ, -UR13 ;  /* 0x8000000dff0c7e24 */ /* 0x000fc4000f8e02ff */
[----:B------:R-:W-:Y:S01]  /*6b10*/  IMAD R13, R13, UR12, R4 ;  /* 0x0000000c0d0d7c24 */ /* 0x000fe2000f8e0204 */
[----:B------:R-:W-:Y:S01]  /*6b20*/  LEA R9, R9, R0, 0x3 ;  /* 0x0000000009097211 */ /* 0x000fe200078e18ff */
[----:B-1----:R-:W-:Y:S02]  /*6b30*/  IMAD R21, R21, R12, UR11 ;  /* 0x0000000b15157e24 */ /* 0x002fe4000f8e020c */
[----:B------:R-:W-:Y:S02]  /*6b40*/  IMAD.IADD R7, R7, 0x1, R13 ;  /* 0x0000000107077824 */ /* 0x000fe400078e020d */
[----:B--2---:R-:W-:Y:S01]  /*6b50*/  IMAD R3, R15, 0x80, R9 ;  /* 0x000000800f037824 */ /* 0x004fe200078e0209 */
[----:B------:R-:W-:Y:S01]  /*6b60*/  MOV R9, UR5 ;  /* 0x0000000500097c02 */ /* 0x000fe20008000f00 */
[----:B------:R-:W-:Y:S01]  /*6b70*/  IMAD.U32 R9, RZ, RZ, UR6 ;  /* 0x00000006ff097e24 */ /* 0x000fe2000f8e00ff */
[----:B------:R-:W-:Y:S01]  /*6b80*/  SHF.R.S32.HI R12, RZ, 0x1f, R21 ;  /* 0x0000001fff0c7819 */ /* 0x000fe20000011415 */
[C---:B0-----:R-:W-:Y:S01]  /*6b90*/  @P0 IMAD.HI.U32 R4, R3.reuse, R10, RZ ;  /* 0x0000000a03040227 */ /* 0x041fe200078e00ff */
[----:B------:R-:W-:Y:S01]  /*6ba0*/  MOV R11, R3 ;  /* 0x00000003000b7202 */ /* 0x000fe20000000f00 */
[----:B------:R-:W-:Y:S01]  /*6bb0*/  ULDC.64 UR4, c[0x0][0xbe0] ;  /* 0x0002f80000047ab9 */ /* 0x000fe20000000a00 */
[----:B------:R-:W-:Y:S01]  /*6bc0*/  ULDC.64 UR6, c[0x0][0xb48] ;  /* 0x0002d20000067ab9 */ /* 0x000fe20000000a00 */
[----:B---3--:R-:W-:Y:S01]  /*6bd0*/  IMAD R10, R18, UR10, RZ ;  /* 0x0000000a120a7c24 */ /* 0x008fe2000f8e02ff */
[----:B-----5:R-:W-:Y:S01]  /*6be0*/  @P0 SHF.R.U32.HI R11, RZ, R17, R4 ;  /* 0x00000011ff0b0219 */ /* 0x020fe20000011604 */
[----:B------:R-:W-:-:S04]  /*6bf0*/  @P0 IMAD.HI.U32 R120, R3, R120, RZ ;  /* 0x0000007803780227 */ /* 0x000fc800078e00ff */
[----:B------:R-:W-:Y:S02]  /*6c00*/  IMAD R17, R19, UR12, R10 ;  /* 0x0000000c13117c24 */ /* 0x000fe4000f8e020a */
[----:B------:R-:W-:-:S04]  /*6c10*/  IMAD.WIDE.U32 R8, R18, UR12, R8 ;  /* 0x0000000c12087c25 */ /* 0x000fc8000f8e0008 */
[----:B------:R-:W-:Y:S01]  /*6c20*/  IMAD.MOV.U32 R13, RZ, RZ, R3 ;  /* 0x000000ffff0d7224 */ /* 0x000fe200078e0003 */
[----:B------:R-:W-:Y:S01]  /*6c30*/  @P0 SHF.R.U32.HI R13, RZ, R23, R120 ;  /* 0x00000017ff0d0219 */ /* 0x000fe20000011678 */
[----:B------:R-:W-:Y:S01]  /*6c40*/  IMAD R4, R12, UR4, RZ ;  /* 0x000000040c047c24 */ /* 0x000fe2000f8e02ff */
[----:B------:R-:W-:Y:S01]  /*6c50*/  IADD3 R9, R9, R17, RZ ;  /* 0x0000001109097210 */ /* 0x000fe20007ffe0ff */
[----:B------:R-:W-:Y:S01]  /*6c60*/  IMAD.WIDE.U32 R6, R21, UR4, R6 ;  /* 0x0000000415067c25 */ /* 0x000fe2000f8e0006 */
[----:B------:R-:W-:-:S03]  /*6c70*/  SHF.R.S32.HI R17, RZ, 0x1f, R11 ;  /* 0x0000001fff117819 */ /* 0x000fc6000001140b */
[----:B------:R-:W-:Y:S01]  /*6c80*/  IMAD R12, R12, UR6, RZ ;  /* 0x000000060c0c7c24 */ /* 0x000fe2000f8e02ff */
[----:B------:R-:W-:Y:S01]  /*6c90*/  BAR.SYNC.DEFER_BLOCKING 0x1, 0x100 ;  /* 0x0044000000007b1d */ /* 0x000fe20000010000 */
[----:B------:R-:W-:Y:S01]  /*6ca0*/  IMAD R10, R21, UR5, R4 ;  /* 0x00000005150a7c24 */ /* 0x000fe2000f8e0204 */
[----:B------:R-:W-:Y:S01]  /*6cb0*/  IADD3 R6, P0, R11, R6, RZ ;  /* 0x000000060b067210 */ /* 0x000fe20007f1e0ff */
[----:B------:R-:W-:Y:S01]  /*6cc0*/  IMAD.MOV R11, RZ, RZ, -R11 ;  /* 0x000000ffff0b7224 */ /* 0x000fe200078e0a0b */
[----:B------:R-:W-:Y:S01]  /*6cd0*/  SHF.R.S32.HI R4, RZ, 0x1f, R13 ;  /* 0x0000001fff047819 */ /* 0x000fe2000001140d */
[C---:B------:R-:W-:Y:S01]  /*6ce0*/  IMAD R19, R21.reuse, UR7, R12 ;  /* 0x0000000715137c24 */ /* 0x040fe2000f8e020c */
[----:B------:R-:W-:Y:S01]  /*6cf0*/  ULDC.64 UR4, c[0x0][0xb30] ;  /* 0x0002cc0000047ab9 */ /* 0x000fe20000000a00 */
[----:B------:R-:W-:Y:S01]  /*6d00*/  IMAD.WIDE.U32 R8, R21, UR6, R8 ;  /* 0x0000000615087c25 */ /* 0x000fe2000f8e0008 */
[----:B------:R-:W-:Y:S01]  /*6d10*/  IADD3.X R7, R17, R7, R10, P0, !PT ;  /* 0x0000000711077210 */ /* 0x000fe200007fe40a */
[----:B------:R-:W-:-:S02]  /*6d20*/  ULDC.64 UR6, c[0x0][0xbc8] ;  /* 0x0002f20000067ab9 */ /* 0x000fc40000000a00 */
[----:B------:R-:W-:Y:S01]  /*6d30*/  IMAD.MOV R12, RZ, RZ, -R13 ;  /* 0x000000ffff0c7224 */ /* 0x000fe200078e0a0d */
[----:B------:R-:W-:Y:S01]  /*6d40*/  IADD3 R9, R9, R19, RZ ;  /* 0x0000001309097210 */ /* 0x000fe20007ffe0ff */
[----:B------:R-:W-:Y:S02]  /*6d50*/  IMAD R4, R4, UR4, RZ ;  /* 0x0000000404047c24 */ /* 0x000fe4000f8e02ff */
[C-C-:B------:R-:W-:Y:S02]  /*6d60*/  IMAD R11, R14.reuse, R11, R3.reuse ;  /* 0x0000000b0e0b7224 */ /* 0x140fe400078e0203 */
[----:B------:R-:W-:Y:S02]  /*6d70*/  IMAD R3, R14, R12, R3 ;  /* 0x0000000c0e037224 */ /* 0x000fe400078e0203 */
[C---:B------:R-:W-:Y:S01]  /*6d80*/  IMAD R17, R13.reuse, UR5, R4 ;  /* 0x000000050d117c24 */ /* 0x040fe2000f8e0204 */
[----:B------:R-:W-:Y:S01]  /*6d90*/  SHF.R.S32.HI R4, RZ, 0x1f, R11 ;  /* 0x0000001fff047819 */ /* 0x000fe2000001140b */
[----:B------:R-:W-:Y:S01]  /*6da0*/  IMAD.WIDE.U32 R8, R13, UR4, R8 ;  /* 0x000000040d087c25 */ /* 0x000fe2000f8e0008 */
[----:B------:R-:W-:Y:S01]  /*6db0*/  SHF.R.S32.HI R10, RZ, 0x1f, R3 ;  /* 0x0000001fff0a7819 */ /* 0x000fe20000011403 */
[----:B------:R-:W0:Y:S01]  /*6dc0*/  S2UR UR5, SR_CgaCtaId ;  /* 0x00000000000579c3 */ /* 0x000e220000008800 */
[----:B------:R-:W-:Y:S01]  /*6dd0*/  UMOV UR4, 0x400 ;  /* 0x0000040000047882 */ /* 0x000fe20000000000 */
[----:B------:R-:W-:-:S02]  /*6de0*/  IMAD R4, R4, UR6, RZ ;  /* 0x0000000604047c24 */ /* 0x000fc4000f8e02ff */
[----:B------:R-:W-:Y:S02]  /*6df0*/  IMAD.IADD R9, R9, 0x1, R17 ;  /* 0x0000000109097824 */ /* 0x000fe400078e0211 */
[----:B------:R-:W-:Y:S02]  /*6e00*/  IMAD R10, R10, UR8, RZ ;  /* 0x000000080a0a7c24 */ /* 0x000fe4000f8e02ff */
[C---:B------:R-:W-:Y:S02]  /*6e10*/  IMAD R13, R11.reuse, UR7, R4 ;  /* 0x000000070b0d7c24 */ /* 0x040fe4000f8e0204 */
[----:B------:R-:W-:Y:S01]  /*6e20*/  IMAD.WIDE.U32 R6, R11, UR6, R6 ;  /* 0x000000060b067c25 */ /* 0x000fe2000f8e0006 */
[----:B------:R-:W-:-:S03]  /*6e30*/  ULDC.64 UR6, c[0x0][0xba8] ;  /* 0x0002ea0000067ab9 */ /* 0x000fc60000000a00 */
[C---:B------:R-:W-:Y:S01]  /*6e40*/  IMAD R17, R3.reuse, UR9, R10 ;  /* 0x0000000903117c24 */ /* 0x040fe2000f8e020a */
[----:B------:R-:W-:Y:S01]  /*6e50*/  LEA R18, P0, R6, UR6, 0x2 ;  /* 0x0000000606127c11 */ /* 0x000fe2000f8010ff */
[----:B------:R-:W-:Y:S01]  /*6e60*/  IMAD.WIDE.U32 R8, R3, UR8, R8 ;  /* 0x0000000803087c25 */ /* 0x000fe2000f8e0008 */
[----:B------:R-:W-:Y:S01]  /*6e70*/  ULDC.64 UR8, c[0x0][0xb00] ;  /* 0x0002c00000087ab9 */ /* 0x000fe20000000a00 */
[----:B------:R-:W-:Y:S02]  /*6e80*/  ULDC UR6, c[0x0][0xa88] ;  /* 0x0002a20000067ab9 */ /* 0x000fe40000000800 */
[----:B------:R-:W-:Y:S01]  /*6e90*/  IMAD.IADD R11, R7, 0x1, R13 ;  /* 0x00000001070b7824 */ /* 0x000fe200078e020d */
[----:B------:R-:W-:Y:S01]  /*6ea0*/  IADD3 R7, R9, R17, RZ ;  /* 0x0000001109077210 */ /* 0x000fe20007ffe0ff */
[----:B------:R-:W-:Y:S01]  /*6eb0*/  SHFL.IDX PT, R10, R18, RZ, 0x1c1f ;  /* 0x001c1fff120a7589 */ /* 0x000fe200000e0000 */
[----:B------:R-:W-:Y:S01]  /*6ec0*/  IMAD R15, R15, 0x80, R0 ;  /* 0x000000800f0f7824 */ /* 0x000fe200078e0200 */
[----:B------:R-:W-:Y:S01]  /*6ed0*/  LEA R3, P1, R8, UR8, 0x2 ;  /* 0x0000000808037c11 */ /* 0x000fe2000f8210ff */
[----:B0-----:R-:W-:Y:S01]  /*6ee0*/  ULEA UR4, UR5, UR4, 0x18 ;  /* 0x0000000405047291 */ /* 0x001fe2000f8ec03f */
[----:B------:R-:W-:Y:S01]  /*6ef0*/  LEA.HI.X R17, R6, UR7, R11, 0x2, P0 ;  /* 0x0000000706117c11 */ /* 0x000fe200080f140b */
[----:B------:R-:W-:Y:S01]  /*6f00*/  SHFL.IDX PT, R12, R18, 0x1, 0x1c1f ;  /* 0x003c1f00120c7f89 */ /* 0x000fe200000e0000 */
[----:B------:R-:W-:Y:S01]  /*6f10*/  IMAD R4, R14, UR6, RZ ;  /* 0x000000060e047c24 */ /* 0x000fe2000f8e02ff */
[----:B------:R-:W-:Y:S01]  /*6f20*/  LOP3.LUT P0, RZ, R20, 0x3, RZ, 0xc0, !PT ;  /* 0x0000000314ff7812 */ /* 0x000fe2000780c0ff */
[C---:B------:R-:W-:Y:S01]  /*6f30*/  VIADD R9, R15.reuse, 0x8 ;  /* 0x000000080f097836 */ /* 0x040fe20000000000 */
[----:B------:R-:W0:Y:S01]  /*6f40*/  SHFL.IDX PT, R11, R17, RZ, 0x1c1f ;  /* 0x001c1fff110b7589 */ /* 0x000e2200000e0000 */
[----:B------:R-:W-:Y:S01]  /*6f50*/  LEA.HI.X R8, R8, UR9, R7, 0x2, P1 ;  /* 0x0000000908087c11 */ /* 0x000fe200088f1407 */
[----:B------:R-:W-:Y:S01]  /*6f60*/  UIADD3 UR4, UR4, 0x30820, URZ ;  /* 0x0003082004047890 */ /* 0x000fe2000fffe03f */
[-C--:B------:R-:W-:Y:S01]  /*6f70*/  ISETP.GE.OR P1, PT, R15, R4.reuse, P0 ;  /* 0x000000040f00720c */ /* 0x080fe20000726670 */
[----:B------:R1:W2:Y:S01]  /*6f80*/  SHFL.IDX PT, R13, R17, 0x1, 0x1c1f ;  /* 0x003c1f00110d7f89 */ /* 0x0002a200000e0000 */
[-C--:B------:R-:W-:Y:S01]  /*6f90*/  ISETP.GE.OR P0, PT, R9, R4.reuse, P0 ;  /* 0x000000040900720c */ /* 0x080fe20000706670 */
[----:B------:R-:W-:Y:S01]  /*6fa0*/  UPRMT UR4, URZ, 0x654, UR4 ;  /* 0x000006543f047896 */ /* 0x000fe20008000004 */
[----:B------:R-:W-:Y:S01]  /*6fb0*/  ISETP.GE.AND P2, PT, R15, R4, PT ;  /* 0x000000040f00720c */ /* 0x000fe20003f46270 */
[----:B------:R3:W4:Y:S01]  /*6fc0*/  SHFL.IDX PT, R6, R3, RZ, 0x1c1f ;  /* 0x001c1fff03067589 */ /* 0x00072200000e0000 */
[----:B-1----:R-:W-:-:S03]  /*6fd0*/  LOP3.LUT R17, R22, 0x7ffffffc, RZ, 0xc0, !PT ;  /* 0x7ffffffc16117812 */ /* 0x002fc600078ec0ff */
[----:B------:R3:W1:Y:S03]  /*6fe0*/  SHFL.IDX PT, R7, R8, RZ, 0x1c1f ;  /* 0x001c1fff08077589 */ /* 0x00066600000e0000 */
[----:B------:R-:W-:Y:S01]  /*6ff0*/  SYNCS.ARRIVE.TRANS64.RED.A1T0 RZ, [UR4], RZ ;  /* 0x000000ffffff79a7 */ /* 0x000fe20008100404 */
[----:B------:R-:W-:-:S05]  /*7000*/  IADD3 R0, R20, -R17, RZ ;  /* 0x8000001114007210 */ /* 0x000fca0007ffe0ff */
[----:B------:R-:W-:Y:S01]  /*7010*/  IMAD.SHL.U32 R0, R0, 0x2, RZ ;  /* 0x0000000200007824 */ /* 0x000fe200078e00ff */
[----:B0-----:R3:W-:Y:S04]  /*7020*/  @!P1 ST.E desc[UR36][R10.64], R5 ;  /* 0x000000050a009985 */ /* 0x0017e8000c101924 */
[----:B--2---:R3:W-:Y:S01]  /*7030*/  @!P0 ST.E desc[UR36][R12.64], R2 ;  /* 0x000000020c008985 */ /* 0x0047e2000c101924 */
[----:B------:R-:W-:Y:S05]  /*7040*/  @P2 BRA `(.L_x_37) ;  /* 0x0000000800382947 */ /* 0x000fea0003800000 */
[C---:B---3--:R-:W-:Y:S01]  /*7050*/  VIADD R2, R0.reuse, 0x8 ;  /* 0x0000000800027836 */ /* 0x048fe20000000000 */
[C---:B------:R-:W-:Y:S01]  /*7060*/  IADD3 R5, R0.reuse, 0x10, RZ ;  /* 0x0000001000057810 */ /* 0x040fe20007ffe0ff */
[----:B------:R-:W-:Y:S01]  /*7070*/  ULDC UR4, c[0x0][0xac8] ;  /* 0x0002b20000047ab9 */ /* 0x000fe20000000800 */
[C---:B------:R-:W-:Y:S01]  /*7080*/  VIADD R17, R0.reuse, 0x18 ;  /* 0x0000001800117836 */ /* 0x040fe20000000000 */
[C---:B------:R-:W-:Y:S01]  /*7090*/  ISETP.GE.AND P0, PT, R0.reuse, UR4, PT ;  /* 0x0000000400007c0c */ /* 0x040fe2000bf06270 */
[C---:B------:R-:W-:Y:S01]  /*70a0*/  VIADD R18, R0.reuse, 0x20 ;  /* 0x0000002000127836 */ /* 0x040fe20000000000 */
[----:B------:R-:W-:Y:S01]  /*70b0*/  ISETP.GE.AND P2, PT, R5, UR4, PT ;  /* 0x0000000405007c0c */ /* 0x000fe2000bf46270 */
[----:B------:R-:W-:Y:S01]  /*70c0*/  VIADD R19, R0, 0x38 ;  /* 0x0000003800137836 */ /* 0x000fe20000000000 */
[----:B------:R-:W-:Y:S01]  /*70d0*/  ISETP.GE.AND P1, PT, R2, UR4, PT ;  /* 0x0000000402007c0c */ /* 0x000fe2000bf26270 */
[C---:B------:R-:W-:Y:S01]  /*70e0*/  VIADD R21, R0.reuse, 0x48 ;  /* 0x0000004800157836 */ /* 0x040fe20000000000 */
[----:B------:R-:W-:Y:S01]  /*70f0*/  ISETP.GE.AND P5, PT, R17, UR4, PT ;  /* 0x0000000411007c0c */ /* 0x000fe2000bfa6270 */
[----:B------:R-:W-:Y:S01]  /*7100*/  VIADD R22, R0, 0x50 ;  /* 0x0000005000167836 */ /* 0x000fe20000000000 */
[----:B------:R-:W-:-:S02]  /*7110*/  ISETP.GE.AND P6, PT, R18, UR4, PT ;  /* 0x0000000412007c0c */ /* 0x000fc4000bfc6270 */
[C---:B------:R-:W-:Y:S02]  /*7120*/  IADD3 R20, R0.reuse, 0x40, RZ ;  /* 0x0000004000147810 */ /* 0x040fe40007ffe0ff */
[----:B------:R-:W-:Y:S01]  /*7130*/  ISETP.GE.AND P3, PT, R19, UR4, PT ;  /* 0x0000000413007c0c */ /* 0x000fe2000bf66270 */
[C---:B-1--4-:R-:W-:Y:S01]  /*7140*/  @!P0 IMAD.WIDE R10, R0.reuse, 0x4, R6 ;  /* 0x00000004000a8825 */ /* 0x052fe200078e0206 */
[----:B------:R-:W-:Y:S02]  /*7150*/  IADD3 R23, R0, 0x58, RZ ;  /* 0x0000005800177810 */ /* 0x000fe40007ffe0ff */
[----:B------:R-:W-:Y:S02]  /*7160*/  @!P2 LEA.HI R5, R5, R5, RZ, 0x1 ;  /* 0x000000050505a211 */ /* 0x000fe400078f08ff */
[----:B------:R-:W-:Y:S01]  /*7170*/  @!P1 LEA.HI R2, R2, R2, RZ, 0x1 ;  /* 0x0000000202029211 */ /* 0x000fe200078f08ff */
[----:B------:R0:W-:Y:S01]  /*7180*/  @!P0 ST.E.64 desc[UR36][R10.64], R24 ;  /* 0x000000180a008985 */ /* 0x0001e2000c101b24 */
[----:B------:R-:W-:-:S02]  /*7190*/  @!P2 LOP3.LUT R5, R5, 0xfffffffe, RZ, 0xc0, !PT ;  /* 0xfffffffe0505a812 */ /* 0x000fc400078ec0ff */
[----:B------:R-:W-:Y:S02]  /*71a0*/  @!P1 LOP3.LUT R13, R2, 0xfffffffe, RZ, 0xc0, !PT ;  /* 0xfffffffe020d9812 */ /* 0x000fe400078ec0ff */
[----:B------:R-:W-:Y:S01]  /*71b0*/  IADD3 R2, R0, 0x28, RZ ;  /* 0x0000002800027810 */ /* 0x000fe20007ffe0ff */
[--C-:B------:R-:W-:Y:S01]  /*71c0*/  @!P2 IMAD.WIDE R14, R5, 0x4, R6.reuse ;  /* 0x00000004050ea825 */ /* 0x100fe200078e0206 */
[----:B------:R-:W-:Y:S02]  /*71d0*/  @!P5 LEA.HI R17, R17, R17, RZ, 0x1 ;  /* 0x000000111111d211 */ /* 0x000fe400078f08ff */
[----:B------:R-:W-:Y:S01]  /*71e0*/  ISETP.GE.AND P0, PT, R2, UR4, PT ;  /* 0x0000000402007c0c */ /* 0x000fe2000bf06270 */
[--C-:B------:R-:W-:Y:S01]  /*71f0*/  @!P1 IMAD.WIDE R12, R13, 0x4, R6.reuse ;  /* 0x000000040d0c9825 */ /* 0x100fe200078e0206 */
[----:B------:R-:W-:Y:S02]  /*7200*/  @!P6 LEA.HI R18, R18, R18, RZ, 0x1 ;  /* 0x000000121212e211 */ /* 0x000fe400078f08ff */
[----:B------:R-:W-:Y:S01]  /*7210*/  @!P3 LEA.HI R19, R19, R19, RZ, 0x1 ;  /* 0x000000131313b211 */ /* 0x000fe200078f08ff */
[C---:B------:R-:W-:Y:S01]  /*7220*/  VIADD R5, R0.reuse, 0x30 ;  /* 0x0000003000057836 */ /* 0x040fe20000000000 */
[----:B------:R1:W-:Y:S01]  /*7230*/  @!P1 ST.E.64 desc[UR36][R12.64], R28 ;  /* 0x0000001c0c009985 */ /* 0x0003e2000c101b24 */
[----:B------:R-:W-:Y:S01]  /*7240*/  ISETP.GE.AND P1, PT, R21, UR4, PT ;  /* 0x0000000415007c0c */ /* 0x000fe2000bf26270 */
[C---:B0-----:R-:W-:Y:S01]  /*7250*/  VIADD R24, R0.reuse, 0x78 ;  /* 0x0000007800187836 */ /* 0x041fe20000000000 */
[----:B------:R-:W-:Y:S01]  /*7260*/  @!P5 LOP3.LUT R11, R17, 0xfffffffe, RZ, 0xc0, !PT ;  /* 0xfffffffe110bd812 */ /* 0x000fe200078ec0ff */
[----:B------:R0:W-:Y:S01]  /*7270*/  @!P2 ST.E.64 desc[UR36][R14.64], R32 ;  /* 0x000000200e00a985 */ /* 0x0001e2000c101b24 */
[----:B------:R-:W-:Y:S01]  /*7280*/  ISETP.GE.AND P4, PT, R5, UR4, PT ;  /* 0x0000000405007c0c */ /* 0x000fe2000bf86270 */
[----:B------:R-:W-:Y:S01]  /*7290*/  VIADD R25, R0, 0x80 ;  /* 0x0000008000197836 */ /* 0x000fe20000000000 */
[----:B------:R-:W-:Y:S01]  /*72a0*/  ISETP.GE.AND P2, PT, R20, UR4, PT ;  /* 0x0000000414007c0c */ /* 0x000fe2000bf46270 */
[----:B------:R-:W-:Y:S01]  /*72b0*/  @!P5 IMAD.WIDE R10, R11, 0x4, R6 ;  /* 0x000000040b0ad825 */ /* 0x000fe200078e0206 */
[----:B------:R-:W-:-:S02]  /*72c0*/  @!P0 LEA.HI R2, R2, R2, RZ, 0x1 ;  /* 0x0000000202028211 */ /* 0x000fc400078f08ff */
[----:B------:R-:W-:Y:S02]  /*72d0*/  @!P3 LOP3.LUT R19, R19, 0xfffffffe, RZ, 0xc0, !PT ;  /* 0xfffffffe1313b812 */ /* 0x000fe400078ec0ff */
[----:B------:R2:W-:Y:S01]  /*72e0*/  @!P5 ST.E.64 desc[UR36][R10.64], R36 ;  /* 0x000000240a00d985 */ /* 0x0005e2000c101b24 */
[----:B-1----:R-:W-:Y:S02]  /*72f0*/  @!P6 LOP3.LUT R13, R18, 0xfffffffe, RZ, 0xc0, !PT ;  /* 0xfffffffe120de812 */ /* 0x002fe400078ec0ff */
[----:B------:R-:W-:Y:S02]  /*7300*/  @!P1 LEA.HI R21, R21, R21, RZ, 0x1 ;  /* 0x0000001515159211 */ /* 0x000fe400078f08ff */
[----:B0-----:R-:W-:Y:S01]  /*7310*/  @!P4 LEA.HI R14, R5, R5, RZ, 0x1 ;  /* 0x00000005050ec211 */ /* 0x001fe200078f08ff */
[--C-:B------:R-:W-:Y:S01]  /*7320*/  @!P6 IMAD.WIDE R12, R13, 0x4, R6.reuse ;  /* 0x000000040d0ce825 */ /* 0x100fe200078e0206 */
[----:B------:R-:W-:Y:S02]  /*7330*/  @!P2 LEA.HI R20, R20, R20, RZ, 0x1 ;  /* 0x000000141414a211 */ /* 0x000fe400078f08ff */
[----:B------:R-:W-:Y:S01]  /*7340*/  @!P0 LOP3.LUT R5, R2, 0xfffffffe, RZ, 0xc0, !PT ;  /* 0xfffffffe02058812 */ /* 0x000fe200078ec0ff */
[----:B------:R-:W-:Y:S01]  /*7350*/  VIADD R2, R0, 0x60 ;  /* 0x0000006000027836 */ /* 0x000fe20000000000 */
[----:B------:R-:W-:Y:S01]  /*7360*/  @!P4 LOP3.LUT R15, R14, 0xfffffffe, RZ, 0xc0, !PT ;  /* 0xfffffffe0e0fc812 */ /* 0x000fe200078ec0ff */
[----:B------:R0:W-:Y:S01]  /*7370*/  @!P6 ST.E.64 desc[UR36][R12.64], R40 ;  /* 0x000000280c00e985 */ /* 0x0001e2000c101b24 */
[----:B------:R-:W-:Y:S01]  /*7380*/  @!P2 LOP3.LUT R17, R20, 0xfffffffe, RZ, 0xc0, !PT ;  /* 0xfffffffe1411a812 */ /* 0x000fe200078ec0ff */
[----:B--2---:R-:W-:Y:S01]  /*7390*/  @!P0 IMAD.WIDE R10, R5, 0x4, R6 ;  /* 0x00000004050a8825 */ /* 0x004fe200078e0206 */
[----:B------:R-:W-:-:S02]  /*73a0*/  @!P1 LOP3.LUT R21, R21, 0xfffffffe, RZ, 0xc0, !PT ;  /* 0xfffffffe15159812 */ /* 0x000fc400078ec0ff */
[----:B------:R-:W-:Y:S01]  /*73b0*/  ISETP.GE.AND P5, PT, R22, UR4, PT ;  /* 0x0000000416007c0c */ /* 0x000fe2000bfa6270 */
[----:B------:R-:W-:Y:S01]  /*73c0*/  VIADD R5, R0, 0x68 ;  /* 0x0000006800057836 */ /* 0x000fe20000000000 */
[----:B------:R1:W-:Y:S01]  /*73d0*/  @!P0 ST.E.64 desc[UR36][R10.64], R44 ;  /* 0x0000002c0a008985 */ /* 0x0003e2000c101b24 */
[--C-:B------:R-:W-:Y:S01]  /*73e0*/  @!P1 IMAD.WIDE R20, R21, 0x4, R6.reuse ;  /* 0x0000000415149825 */ /* 0x100fe200078e0206 */
[----:B------:R-:W-:Y:S02]  /*73f0*/  ISETP.GE.AND P6, PT, R23, UR4, PT ;  /* 0x0000000417007c0c */ /* 0x000fe4000bfc6270 */
[----:B------:R-:W-:Y:S01]  /*7400*/  ISETP.GE.AND P0, PT, R2, UR4, PT ;  /* 0x0000000402007c0c */ /* 0x000fe2000bf06270 */
[----:B0-----:R-:W-:-:S04]  /*7410*/  @!P4 IMAD.WIDE R12, R15, 0x4, R6 ;  /* 0x000000040f0cc825 */ /* 0x001fc800078e0206 */
[--C-:B------:R-:W-:Y:S01]  /*7420*/  @!P3 IMAD.WIDE R14, R19, 0x4, R6.reuse ;  /* 0x00000004130eb825 */ /* 0x100fe200078e0206 */
[----:B------:R0:W-:Y:S01]  /*7430*/  @!P4 ST.E.64 desc[UR36][R12.64], R48 ;  /* 0x000000300c00c985 */ /* 0x0001e2000c101b24 */
[----:B------:R-:W-:Y:S02]  /*7440*/  ISETP.GE.AND P4, PT, R25, UR4, PT ;  /* 0x0000000419007c0c */ /* 0x000fe4000bf86270 */
[----:B------:R-:W-:Y:S01]  /*7450*/  @!P2 IMAD.WIDE R18, R17, 0x4, R6 ;  /* 0x000000041112a825 */ /* 0x000fe200078e0206 */
[----:B------:R2:W-:Y:S01]  /*7460*/  @!P3 ST.E.64 desc[UR36][R14.64], R52 ;  /* 0x000000340e00b985 */ /* 0x0005e2000c101b24 */
[----:B------:R-:W-:Y:S02]  /*7470*/  IADD3 R17, R0, 0x70, RZ ;  /* 0x0000007000117810 */ /* 0x000fe40007ffe0ff */
[----:B------:R-:W-:Y:S01]  /*7480*/  ISETP.GE.AND P3, PT, R24, UR4, PT ;  /* 0x0000000418007c0c */ /* 0x000fe2000bf66270 */
[----:B------:R3:W-:Y:S01]  /*7490*/  @!P2 ST.E.64 desc[UR36][R18.64], R56 ;  /* 0x000000381200a985 */ /* 0x0007e2000c101b24 */
[----:B------:R-:W-:-:S02]  /*74a0*/  ISETP.GE.AND P2, PT, R17, UR4, PT ;  /* 0x0000000411007c0c */ /* 0x000fc4000bf46270 */
[----:B------:R-:W-:Y:S01]  /*74b0*/  @!P5 LEA.HI R22, R22, R22, RZ, 0x1 ;  /* 0x000000161616d211 */ /* 0x000fe200078f08ff */
[----:B------:R4:W-:Y:S01]  /*74c0*/  @!P1 ST.E.64 desc[UR36][R20.64], R60 ;  /* 0x0000003c14009985 */ /* 0x0009e2000c101b24 */
[----:B------:R-:W-:Y:S02]  /*74d0*/  ISETP.GE.AND P1, PT, R5, UR4, PT ;  /* 0x0000000405007c0c */ /* 0x000fe4000bf26270 */
[----:B------:R-:W-:Y:S02]  /*74e0*/  @!P6 LEA.HI R23, R23, R23, RZ, 0x1 ;  /* 0x000000171717e211 */ /* 0x000fe400078f08ff */
[----:B-1----:R-:W-:Y:S02]  /*74f0*/  @!P5 LOP3.LUT R11, R22, 0xfffffffe, RZ, 0xc0, !PT ;  /* 0xfffffffe160bd812 */ /* 0x002fe400078ec0ff */
[----:B------:R-:W-:Y:S02]  /*7500*/  @!P0 LEA.HI R2, R2, R2, RZ, 0x1 ;  /* 0x0000000202028211 */ /* 0x000fe400078f08ff */
[----:B0-----:R-:W-:Y:S01]  /*7510*/  @!P6 LOP3.LUT R13, R23, 0xfffffffe, RZ, 0xc0, !PT ;  /* 0xfffffffe170de812 */ /* 0x001fe200078ec0ff */
[----:B------:R-:W-:Y:S01]  /*7520*/  @!P5 IMAD.WIDE R10, R11, 0x4, R6 ;  /* 0x000000040b0ad825 */ /* 0x000fe200078e0206 */
[----:B------:R-:W-:-:S02]  /*7530*/  @!P2 LEA.HI R17, R17, R17, RZ, 0x1 ;  /* 0x000000111111a211 */ /* 0x000fc400078f08ff */
[----:B--2---:R-:W-:Y:S01]  /*7540*/  @!P0 LOP3.LUT R15, R2, 0xfffffffe, RZ, 0xc0, !PT ;  /* 0xfffffffe020f8812 */ /* 0x004fe200078ec0ff */
[--C-:B------:R-:W-:Y:S01]  /*7550*/  @!P6 IMAD.WIDE R12, R13, 0x4, R6.reuse ;  /* 0x000000040d0ce825 */ /* 0x100fe200078e0206 */
[----:B------:R-:W-:Y:S01]  /*7560*/  @!P1 LEA.HI R5, R5, R5, RZ, 0x1 ;  /* 0x0000000505059211 */ /* 0x000fe200078f08ff */
[----:B------:R0:W-:Y:S01]  /*7570*/  @!P5 ST.E.64 desc[UR36][R10.64], R64 ;  /* 0x000000400a00d985 */ /* 0x0001e2000c101b24 */
[----:B------:R-:W-:Y:S01]  /*7580*/  @!P3 LEA.HI R24, R24, R24, RZ, 0x1 ;  /* 0x000000181818b211 */ /* 0x000fe200078f08ff */
[----:B------:R-:W-:Y:S01]  /*7590*/  @!P0 IMAD.WIDE R14, R15, 0x4, R6 ;  /* 0x000000040f0e8825 */ /* 0x000fe200078e0206 */
[----:B------:R-:W-:Y:S01]  /*75a0*/  @!P1 LOP3.LUT R5, R5, 0xfffffffe, RZ, 0xc0, !PT ;  /* 0xfffffffe05059812 */ /* 0x000fe200078ec0ff */
[----:B------:R1:W-:Y:S01]  /*75b0*/  @!P6 ST.E.64 desc[UR36][R12.64], R68 ;  /* 0x000000440c00e985 */ /* 0x0003e2000c101b24 */
[----:B------:R-:W-:Y:S02]  /*75c0*/  @!P4 LEA.HI R25, R25, R25, RZ, 0x1 ;  /* 0x000000191919c211 */ /* 0x000fe400078f08ff */
[----:B------:R-:W-:Y:S01]  /*75d0*/  @!P2 LOP3.LUT R17, R17, 0xfffffffe, RZ, 0xc0, !PT ;  /* 0xfffffffe1111a812 */ /* 0x000fe200078ec0ff */
[----:B------:R-:W-:Y:S01]  /*75e0*/  @!P0 ST.E.64 desc[UR36][R14.64], R72 ;  /* 0x000000480e008985 */ /* 0x000fe2000c101b24 */
[----:B---3--:R-:W-:-:S02]  /*75f0*/  @!P3 LOP3.LUT R19, R24, 0xfffffffe, RZ, 0xc0, !PT ;  /* 0xfffffffe1813b812 */ /* 0x008fc400078ec0ff */
[----:B----4-:R-:W-:Y:S02]  /*7600*/  @!P4 LOP3.LUT R21, R25, 0xfffffffe, RZ, 0xc0, !PT ;  /* 0xfffffffe1915c812 */ /* 0x010fe400078ec0ff */
[C---:B------:R-:W-:Y:S01]  /*7610*/  IADD3 R2, R0.reuse, 0x88, RZ ;  /* 0x0000008800027810 */ /* 0x040fe20007ffe0ff */
[--C-:B0-----:R-:W-:Y:S01]  /*7620*/  @!P1 IMAD.WIDE R10, R5, 0x4, R6.reuse ;  /* 0x00000004050a9825 */ /* 0x101fe200078e0206 */
[----:B------:R-:W-:Y:S02]  /*7630*/  IADD3 R22, R0, 0xa0, RZ ;  /* 0x000000a000167810 */ /* 0x000fe40007ffe0ff */
[----:B------:R-:W-:Y:S01]  /*7640*/  ISETP.GE.AND P0, PT, R2, UR4, PT ;  /* 0x0000000402007c0c */ /* 0x000fe2000bf06270 */
[--C-:B-1----:R-:W-:Y:S01]  /*7650*/  @!P2 IMAD.WIDE R12, R17, 0x4, R6.reuse ;  /* 0x00000004110ca825 */ /* 0x102fe200078e0206 */
[----:B------:R0:W-:Y:S03]  /*7660*/  @!P1 ST.E.64 desc[UR36][R10.64], R76 ;  /* 0x0000004c0a009985 */ /* 0x0001e6000c101b24 */
[----:B------:R-:W-:Y:S01]  /*7670*/  VIADD R5, R0, 0x90 ;  /* 0x0000009000057836 */ /* 0x000fe20000000000 */
[----:B------:R1:W-:Y:S01]  /*7680*/  @!P2 ST.E.64 desc[UR36][R12.64], R80 ;  /* 0x000000500c00a985 */ /* 0x0003e2000c101b24 */
[----:B------:R-:W-:-:S03]  /*7690*/  @!P3 IMAD.WIDE R18, R19, 0x4, R6 ;  /* 0x000000041312b825 */ /* 0x000fc600078e0206 */
[----:B------:R-:W-:Y:S01]  /*76a0*/  ISETP.GE.AND P1, PT, R5, UR4, PT ;  /* 0x0000000405007c0c */ /* 0x000fe2000bf26270 */
[----:B------:R-:W-:Y:S01]  /*76b0*/  VIADD R17, R0, 0x98 ;  /* 0x0000009800117836 */ /* 0x000fe20000000000 */
[----:B------:R2:W-:Y:S01]  /*76c0*/  @!P3 ST.E.64 desc[UR36][R18.64], R84 ;  /* 0x000000541200b985 */ /* 0x0005e2000c101b24 */
[----:B------:R-:W-:Y:S01]  /*76d0*/  @!P4 IMAD.WIDE R20, R21, 0x4, R6 ;  /* 0x000000041514c825 */ /* 0x000fe200078e0206 */
[----:B------:R-:W-:Y:S02]  /*76e0*/  ISETP.GE.AND P3, PT, R22, UR4, PT ;  /* 0x0000000416007c0c */ /* 0x000fe4000bf66270 */
[C---:B0-----:R-:W-:Y:S01]  /*76f0*/  IADD3 R11, R0.reuse, 0xb8, RZ ;  /* 0x000000b8000b7810 */ /* 0x041fe20007ffe0ff */
[C---:B------:R-:W-:Y:S01]  /*7700*/  VIADD R14, R0.reuse, 0xa8 ;  /* 0x000000a8000e7836 */ /* 0x040fe20000000000 */
[----:B------:R-:W-:Y:S01]  /*7710*/  ISETP.GE.AND P2, PT, R17, UR4, PT ;  /* 0x0000000411007c0c */ /* 0x000fe2000bf46270 */
[----:B------:R-:W-:Y:S01]  /*7720*/  VIADD R15, R0, 0xb0 ;  /* 0x000000b0000f7836 */ /* 0x000fe20000000000 */
[----:B------:R0:W-:Y:S01]  /*7730*/  @!P4 ST.E.64 desc[UR36][R20.64], R88 ;  /* 0x000000581400c985 */ /* 0x0001e2000c101b24 */
[----:B------:R-:W-:-:S02]  /*7740*/  ISETP.GE.AND P6, PT, R11, UR4, PT ;  /* 0x000000040b007c0c */ /* 0x000fc4000bfc6270 */
[----:B------:R-:W-:Y:S02]  /*7750*/  ISETP.GE.AND P4, PT, R14, UR4, PT ;  /* 0x000000040e007c0c */ /* 0x000fe4000bf86270 */
[----:B------:R-:W-:Y:S02]  /*7760*/  ISETP.GE.AND P5, PT, R15, UR4, PT ;  /* 0x000000040f007c0c */ /* 0x000fe4000bfa6270 */
[----:B------:R-:W-:Y:S02]  /*7770*/  @!P0 LEA.HI R2, R2, R2, RZ, 0x1 ;  /* 0x0000000202028211 */ /* 0x000fe400078f08ff */
[----:B------:R-:W-:Y:S02]  /*7780*/  @!P1 LEA.HI R5, R5, R5, RZ, 0x1 ;  /* 0x0000000505059211 */ /* 0x000fe400078f08ff */
[----:B------:R-:W-:Y:S02]  /*7790*/  @!P2 LEA.HI R17, R17, R17, RZ, 0x1 ;  /* 0x000000111111a211 */ /* 0x000fe400078f08ff */
[----:B------:R-:W-:-:S02]  /*77a0*/  @!P3 LEA.HI R22, R22, R22, RZ, 0x1 ;  /* 0x000000161616b211 */ /* 0x000fc400078f08ff */
[----:B-1----:R-:W-:Y:S02]  /*77b0*/  @!P6 LEA.HI R12, R11, R11, RZ, 0x1 ;  /* 0x0000000b0b0ce211 */ /* 0x002fe400078f08ff */
[----:B------:R-:W-:Y:S02]  /*77c0*/  @!P4 LEA.HI R14, R14, R14, RZ, 0x1 ;  /* 0x0000000e0e0ec211 */ /* 0x000fe400078f08ff */
[----:B------:R-:W-:Y:S02]  /*77d0*/  @!P5 LEA.HI R10, R15, R15, RZ, 0x1 ;  /* 0x0000000f0f0ad211 */ /* 0x000fe400078f08ff */
[----:B------:R-:W-:Y:S02]  /*77e0*/  @!P0 LOP3.LUT R11, R2, 0xfffffffe, RZ, 0xc0, !PT ;  /* 0xfffffffe020b8812 */ /* 0x000fe400078ec0ff */
[----:B------:R-:W-:Y:S02]  /*77f0*/  @!P1 LOP3.LUT R5, R5, 0xfffffffe, RZ, 0xc0, !PT ;  /* 0xfffffffe05059812 */ /* 0x000fe400078ec0ff */
[----:B------:R-:W-:-:S02]  /*7800*/  @!P2 LOP3.LUT R15, R17, 0xfffffffe, RZ, 0xc0, !PT ;  /* 0xfffffffe110fa812 */ /* 0x000fc400078ec0ff */
[----:B--2---:R-:W-:Y:S02]  /*7810*/  @!P3 LOP3.LUT R19, R22, 0xfffffffe, RZ, 0xc0, !PT ;  /* 0xfffffffe1613b812 */ /* 0x004fe400078ec0ff */
[----:B0-----:R-:W-:Y:S01]  /*7820*/  @!P4 LOP3.LUT R21, R14, 0xfffffffe, RZ, 0xc0, !PT ;  /* 0xfffffffe0e15c812 */ /* 0x001fe200078ec0ff */
[--C-:B------:R-:W-:Y:S01]  /*7830*/  @!P2 IMAD.WIDE R14, R15, 0x4, R6.reuse ;  /* 0x000000040f0ea825 */ /* 0x100fe200078e0206 */
[----:B------:R-:W-:Y:S02]  /*7840*/  @!P5 LOP3.LUT R23, R10, 0xfffffffe, RZ, 0xc0, !PT ;  /* 0xfffffffe0a17d812 */ /* 0x000fe400078ec0ff */
[----:B------:R-:W-:Y:S01]  /*7850*/  @!P6 LOP3.LUT R17, R12, 0xfffffffe, RZ, 0xc0, !PT ;  /* 0xfffffffe0c11e812 */ /* 0x000fe200078ec0ff */
[----:B------:R-:W-:-:S04]  /*7860*/  @!P0 IMAD.WIDE R10, R11, 0x4, R6 ;  /* 0x000000040b0a8825 */ /* 0x000fc800078e0206 */
[--C-:B------:R-:W-:Y:S01]  /*7870*/  @!P1 IMAD.WIDE R12, R5, 0x4, R6.reuse ;  /* 0x00000004050c9825 */ /* 0x100fe200078e0206 */
[----:B------:R0:W-:Y:S03]  /*7880*/  @!P0 ST.E.64 desc[UR36][R10.64], R92 ;  /* 0x0000005c0a008985 */ /* 0x0001e6000c101b24 */
[--C-:B------:R-:W-:Y:S01]  /*7890*/  @!P3 IMAD.WIDE R18, R19, 0x4, R6.reuse ;  /* 0x000000041312b825 */ /* 0x100fe200078e0206 */
[----:B------:R0:W-:Y:S03]  /*78a0*/  @!P1 ST.E.64 desc[UR36][R12.64], R96 ;  /* 0x000000600c009985 */ /* 0x0001e6000c101b24 */
[--C-:B------:R-:W-:Y:S01]  /*78b0*/  @!P4 IMAD.WIDE R20, R21, 0x4, R6.reuse ;  /* 0x000000041514c825 */ /* 0x100fe200078e0206 */
[----:B------:R0:W-:Y:S03]  /*78c0*/  @!P2 ST.E.64 desc[UR36][R14.64], R100 ;  /* 0x000000640e00a985 */ /* 0x0001e6000c101b24 */
[--C-:B------:R-:W-:Y:S01]  /*78d0*/  @!P5 IMAD.WIDE R22, R23, 0x4, R6.reuse ;  /* 0x000000041716d825 */ /* 0x100fe200078e0206 */
[----:B------:R0:W-:Y:S03]  /*78e0*/  @!P3 ST.E.64 desc[UR36][R18.64], R104 ;  /* 0x000000681200b985 */ /* 0x0001e6000c101b24 */
[----:B------:R-:W-:Y:S01]  /*78f0*/  @!P6 IMAD.WIDE R6, R17, 0x4, R6 ;  /* 0x000000041106e825 */ /* 0x000fe200078e0206 */
[----:B------:R0:W-:Y:S04]  /*7900*/  @!P4 ST.E.64 desc[UR36][R20.64], R108 ;  /* 0x0000006c1400c985 */ /* 0x0001e8000c101b24 */
[----:B------:R0:W-:Y:S04]  /*7910*/  @!P5 ST.E.64 desc[UR36][R22.64], R112 ;  /* 0x000000701600d985 */ /* 0x0001e8000c101b24 */
[----:B------:R0:W-:Y:S02]  /*7920*/  @!P6 ST.E.64 desc[UR36][R6.64], R116 ;  /* 0x000000740600e985 */ /* 0x0001e4000c101b24 */
.L_x_37:
[----:B------:R-:W-:Y:S05]  /*7930*/  BSYNC B0 ;  /* 0x0000000000007941 */ /* 0x000fea0003800000 */
.L_x_36:
[----:B------:R-:W-:Y:S01]  /*7940*/  ISETP.GE.AND P0, PT, R9, R4, PT ;  /* 0x000000040900720c */ /* 0x000fe20003f06270 */
[----:B01----:R0:W1:Y:S04]  /*7950*/  SHFL.IDX PT, R7, R8, 0x1, 0x1c1f ;  /* 0x003c1f0008077f89 */ /* 0x00306800000e0000 */
[----:B----4-:R0:W4:Y:S08]  /*7960*/  SHFL.IDX PT, R6, R3, 0x1, 0x1c1f ;  /* 0x003c1f0003067f89 */ /* 0x01013000000e0000 */
[----:B0-----:R-:W-:Y:S05]  /*7970*/  @P0 BRA `(.L_x_8) ;  /* 0x0000004800140947 */ /* 0x001fea0003800000 */
[C---:B---3--:R-:W-:Y:S01]  /*7980*/  VIADD R2, R0.reuse, 0x8 ;  /* 0x0000000800027836 */ /* 0x048fe20000000000 */
[----:B------:R-:W-:Y:S01]  /*7990*/  ULDC UR4, c[0x0][0xac8] ;  /* 0x0002b20000047ab9 */ /* 0x000fe20000000800 */
[C---:B------:R-:W-:Y:S01]  /*79a0*/  VIADD R8, R0.reuse, 0x10 ;  /* 0x0000001000087836 */ /* 0x040fe20000000000 */
[C---:B------:R-:W-:Y:S01]  /*79b0*/  ISETP.GE.AND P2, PT, R0.reuse, UR4, PT ;  /* 0x0000000400007c0c */ /* 0x040fe2000bf46270 */
[----:B------:R-:W-:Y:S01]  /*79c0*/  VIADD R10, R0, 0x20 ;  /* 0x00000020000a7836 */ /* 0x000fe20000000000 */
[----:B------:R-:W-:Y:S01]  /*79d0*/  ISETP.GE.AND P3, PT, R2, UR4, PT ;  /* 0x0000000402007c0c */ /* 0x000fe2000bf66270 */
[C---:B------:R-:W-:Y:S01]  /*79e0*/  VIADD R11, R0.reuse, 0x28 ;  /* 0x00000028000b7836 */ /* 0x040fe20000000000 */
[C---:B------:R-:W-:Y:S01]  /*79f0*/  IADD3 R9, R0.reuse, 0x18, RZ ;  /* 0x0000001800097810 */ /* 0x040fe20007ffe0ff */
[----:B------:R-:W-:Y:S01]  /*7a00*/  VIADD R13, R0, 0x38 ;  /* 0x00000038000d7836 */ /* 0x000fe20000000000 */
[----:B------:R-:W-:Y:S01]  /*7a10*/  ISETP.GE.AND P0, PT, R8, UR4, PT ;  /* 0x0000000408007c0c */ /* 0x000fe2000bf06270 */
[C---:B------:R-:W-:Y:S01]  /*7a20*/  VIADD R14, R0.reuse, 0x40 ;  /* 0x00000040000e7836 */ /* 0x040fe20000000000 */
[----:B------:R-:W-:Y:S01]  /*7a30*/  ISETP.GE.AND P1, PT, R9, UR4, PT ;  /* 0x0000000409007c0c */ /* 0x000fe2000bf26270 */
[C---:B------:R-:W-:Y:S01]  /*7a40*/  VIADD R19, R0.reuse, 0x50 ;  /* 0x0000005000137836 */ /* 0x040fe20000000000 */
[C---:B------:R-:W-:Y:S01]  /*7a50*/  IADD3 R12, R0.reuse, 0x30, RZ ;  /* 0x00000030000c7810 */ /* 0x040fe20007ffe0ff */
[----:B------:R-:W-:Y:S01]  /*7a60*/  VIADD R20, R0, 0x70 ;  /* 0x0000007000147836 */ /* 0x000fe20000000000 */
[----:B------:R-:W-:-:S02]  /*7a70*/  ISETP.GE.AND P5, PT, R13, UR4, PT ;  /* 0x000000040d007c0c */ /* 0x000fc4000bfa6270 */
[----:B------:R-:W-:Y:S02]  /*7a80*/  ISETP.GE.AND P4, PT, R12, UR4, PT ;  /* 0x000000040c007c0c */ /* 0x000fe4000bf86270 */
[----:B------:R-:W-:Y:S02]  /*7a90*/  @!P3 LEA.HI R2, R2, R2, RZ, 0x1 ;  /* 0x000000020202b211 */ /* 0x000fe400078f08ff */
[----:B------:R-:W-:Y:S02]  /*7aa0*/  ISETP.GE.AND P6, PT, R14, UR4, PT ;  /* 0x000000040e007c0c */ /* 0x000fe4000bfc6270 */
[----:B------:R-:W-:Y:S01]  /*7ab0*/  @!P3 LOP3.LUT R5, R2, 0xfffffffe, RZ, 0xc0, !PT ;  /* 0xfffffffe0205b812 */ /* 0x000fe200078ec0ff */
[--C-:B-1--4-:R-:W-:Y:S01]  /*7ac0*/  @!P2 IMAD.WIDE R2, R0, 0x4, R6.reuse ;  /* 0x000000040002a825 */ /* 0x112fe200078e0206 */
[----:B------:R-:W-:Y:S02]  /*7ad0*/  @!P0 LEA.HI R8, R8, R8, RZ, 0x1 ;  /* 0x0000000808088211 */ /* 0x000fe400078f08ff */
[----:B------:R-:W-:Y:S01]  /*7ae0*/  @!P1 LEA.HI R9, R9, R9, RZ, 0x1 ;  /* 0x0000000909099211 */ /* 0x000fe200078f08ff */
[----:B------:R-:W-:Y:S01]  /*7af0*/  @!P3 IMAD.WIDE R4, R5, 0x4, R6 ;  /* 0x000000040504b825 */ /* 0x000fe200078e0206 */
[----:B------:R0:W-:Y:S01]  /*7b00*/  @!P2 ST.E.64 desc[UR36][R2.64], R26 ;  /* 0x0000001a0200a985 */ /* 0x0001e2000c101b24 */
[----:B------:R-:W-:-:S02]  /*7b10*/  ISETP.GE.AND P2, PT, R10, UR4, PT ;  /* 0x000000040a007c0c */ /* 0x000fc4000bf46270 */
[----:B------:R-:W-:Y:S01]  /*7b20*/  @!P4 LEA.HI R12, R12, R12, RZ, 0x1 ;  /* 0x0000000c0c0cc211 */ /* 0x000fe200078f08ff */
[----:B------:R1:W-:Y:S01]  /*7b30*/  @!P3 ST.E.64 desc[UR36][R4.64], R30 ;  /* 0x0000001e0400b985 */ /* 0x0003e2000c101b24 */
[----:B------:R-:W-:Y:S02]  /*7b40*/  ISETP.GE.AND P3, PT, R11, UR4, PT ;  /* 0x000000040b007c0c */ /* 0x000fe4000bf66270 */
[----:B------:R-:W-:Y:S02]  /*7b50*/  @!P6 LEA.HI R14, R14, R14, RZ, 0x1 ;  /* 0x0000000e0e0ee211 */ /* 0x000fe400078f08ff */
[----:B------:R-:W-:Y:S02]  /*7b60*/  IADD3 R18, R0, 0x48, RZ ;  /* 0x0000004800127810 */ /* 0x000fe40007ffe0ff */
[----:B------:R-:W-:Y:S01]  /*7b70*/  @!P6 LOP3.LUT R17, R14, 0xfffffffe, RZ, 0xc0, !PT ;  /* 0xfffffffe0e11e812 */ /* 0x000fe200078ec0ff */
[C---:B------:R-:W-:Y:S01]  /*7b80*/  VIADD R14, R0.reuse, 0x58 ;  /* 0x00000058000e7836 */ /* 0x040fe20000000000 */
[----:B------:R-:W-:-:S02]  /*7b90*/  IADD3 R21, R0, 0x78, RZ ;  /* 0x0000007800157810 */ /* 0x000fc40007ffe0ff */
[----:B0-----:R-:W-:Y:S02]  /*7ba0*/  @!P0 LOP3.LUT R3, R8, 0xfffffffe, RZ, 0xc0, !PT ;  /* 0xfffffffe08038812 */ /* 0x001fe400078ec0ff */
[----:B------:R-:W-:Y:S02]  /*7bb0*/  @!P2 LEA.HI R10, R10, R10, RZ, 0x1 ;  /* 0x0000000a0a0aa211 */ /* 0x000fe400078f08ff */
[----:B-1----:R-:W-:Y:S01]  /*7bc0*/  @!P1 LOP3.LUT R5, R9, 0xfffffffe, RZ, 0xc0, !PT ;  /* 0xfffffffe09059812 */ /* 0x002fe200078ec0ff */
[--C-:B------:R-:W-:Y:S01]  /*7bd0*/  @!P0 IMAD.WIDE R2, R3, 0x4, R6.reuse ;  /* 0x0000000403028825 */ /* 0x100fe200078e0206 */
[----:B------:R-:W-:Y:S02]  /*7be0*/  @!P3 LEA.HI R11, R11, R11, RZ, 0x1 ;  /* 0x0000000b0b0bb211 */ /* 0x000fe400078f08ff */
[----:B------:R-:W-:Y:S01]  /*7bf0*/  @!P5 LEA.HI R8, R13, R13, RZ, 0x1 ;  /* 0x0000000d0d08d211 */ /* 0x000fe200078f08ff */
[----:B------:R-:W-:Y:S01]  /*7c00*/  @!P1 IMAD.WIDE R4, R5, 0x4, R6 ;  /* 0x0000000405049825 */ /* 0x000fe200078e0206 */
[----:B------:R-:W-:Y:S01]  /*7c10*/  @!P2 LOP3.LUT R9, R10, 0xfffffffe, RZ, 0xc0, !PT ;  /* 0xfffffffe0a09a812 */ /* 0x000fe200078ec0ff */
[----:B------:R0:W-:Y:S01]  /*7c20*/  @!P0 ST.E.64 desc[UR36][R2.64], R34 ;  /* 0x0000002202008985 */ /* 0x0001e2000c101b24 */
[----:B------:R-:W-:-:S02]  /*7c30*/  @!P3 LOP3.LUT R11, R11, 0xfffffffe, RZ, 0xc0, !PT ;  /* 0xfffffffe0b0bb812 */ /* 0x000fc400078ec0ff */
[----:B------:R-:W-:Y:S01]  /*7c40*/  @!P4 LOP3.LUT R13, R12, 0xfffffffe, RZ, 0xc0, !PT ;  /* 0xfffffffe0c0dc812 */ /* 0x000fe200078ec0ff */
[----:B------:R1:W-:Y:S01]  /*7c50*/  @!P1 ST.E.64 desc[UR36][R4.64], R38 ;  /* 0x0000002604009985 */ /* 0x0003e2000c101b24 */
[----:B------:R-:W-:Y:S02]  /*7c60*/  @!P5 LOP3.LUT R15, R8, 0xfffffffe, RZ, 0xc0, !PT ;  /* 0xfffffffe080fd812 */ /* 0x000fe400078ec0ff */
[----:B------:R-:W-:Y:S02]  /*7c70*/  ISETP.GE.AND P1, PT, R18, UR4, PT ;  /* 0x0000000412007c0c */ /* 0x000fe4000bf26270 */
[----:B------:R-:W-:Y:S01]  /*7c80*/  ISETP.GE.AND P0, PT, R19, UR4, PT ;  /* 0x0000000413007c0c */ /* 0x000fe2000bf06270 */
[----:B0-----:R-:W-:-:S04]  /*7c90*/  @!P2 IMAD.WIDE R2, R9, 0x4, R6 ;  /* 0x000000040902a825 */ /* 0x001fc800078e0206 */
[--C-:B-1----:R-:W-:Y:S01]  /*7ca0*/  @!P3 IMAD.WIDE R4, R11, 0x4, R6.reuse ;  /* 0x000000040b04b825 */ /* 0x102fe200078e0206 */
[----:B------:R0:W-:Y:S01]  /*7cb0*/  @!P2 ST.E.64 desc[UR36][R2.64], R42 ;  /* 0x0000002a0200a985 */ /* 0x0001e2000c101b24 */
[----:B------:R-:W-:Y:S02]  /*7cc0*/  ISETP.GE.AND P2, PT, R14, UR4, PT ;  /* 0x000000040e007c0c */ /* 0x000fe4000bf46270 */
[--C-:B------:R-:W-:Y:S01]  /*7cd0*/  @!P4 IMAD.WIDE R8, R13, 0x4, R6.reuse ;  /* 0x000000040d08c825 */ /* 0x100fe200078e0206 */
[----:B------:R1:W-:Y:S01]  /*7ce0*/  @!P3 ST.E.64 desc[UR36][R4.64], R46 ;  /* 0x0000002e0400b985 */ /* 0x0003e2000c101b24 */
[----:B------:R-:W-:Y:S02]  /*7cf0*/  ISETP.GE.AND P3, PT, R21, UR4, PT ;  /* 0x0000000415007c0c */ /* 0x000fe4000bf66270 */
[--C-:B------:R-:W-:Y:S01]  /*7d00*/  @!P5 IMAD.WIDE R10, R15, 0x4, R6.reuse ;  /* 0x000000040f0ad825 */ /* 0x100fe200078e0206 */
[----:B------:R-:W-:Y:S01]  /*7d10*/  IADD3 R15, R0, 0x60, RZ ;  /* 0x00000060000f7810 */ /* 0x000fe20007ffe0ff */
[----:B------:R2:W-:Y:S01]  /*7d20*/  @!P4 ST.E.64 desc[UR36][R8.64], R50 ;  /* 0x000000320800c985 */ /* 0x0005e2000c101b24 */
[----:B------:R-:W-:Y:S01]  /*7d30*/  ISETP.GE.AND P4, PT, R20, UR4, PT ;  /* 0x0000000414007c0c */ /* 0x000fe2000bf86270 */
[--C-:B------:R-:W-:Y:S01]  /*7d40*/  @!P6 IMAD.WIDE R12, R17, 0x4, R6.reuse ;  /* 0x00000004110ce825 */ /* 0x100fe200078e0206 */
[----:B------:R-:W-:Y:S01]  /*7d50*/  @!P1 LEA.HI R18, R18, R18, RZ, 0x1 ;  /* 0x0000001212129211 */ /* 0x000fe200078f08ff */
[----:B------:R3:W-:Y:S01]  /*7d60*/  @!P5 ST.E.64 desc[UR36][R10.64], R54 ;  /* 0x000000360a00d985 */ /* 0x0007e2000c101b24 */
[----:B------:R-:W-:Y:S01]  /*7d70*/  @!P0 LEA.HI R19, R19, R19, RZ, 0x1 ;  /* 0x0000001313138211 */ /* 0x000fe200078f08ff */
[----:B------:R-:W-:Y:S01]  /*7d80*/  VIADD R17, R0, 0x68 ;  /* 0x0000006800117836 */ /* 0x000fe20000000000 */
[----:B0-----:R-:W-:Y:S01]  /*7d90*/  @!P1 LOP3.LUT R3, R18, 0xfffffffe, RZ, 0xc0, !PT ;  /* 0xfffffffe12039812 */ /* 0x001fe200078ec0ff */
[----:B------:R0:W-:Y:S01]  /*7da0*/  @!P6 ST.E.64 desc[UR36][R12.64], R58 ;  /* 0x0000003a0c00e985 */ /* 0x0001e2000c101b24 */
[----:B------:R-:W-:Y:S01]  /*7db0*/  ISETP.GE.AND P6, PT, R15, UR4, PT ;  /* 0x000000040f007c0c */ /* 0x000fe2000bfc6270 */
[----:B------:R-:W-:Y:S01]  /*7dc0*/  VIADD R18, R0, 0x80 ;  /* 0x0000008000127836 */ /* 0x000fe20000000000 */
[----:B------:R-:W-:Y:S01]  /*7dd0*/  ISETP.GE.AND P5, PT, R17, UR4, PT ;  /* 0x0000000411007c0c */ /* 0x000fe2000bfa6270 */
[----:B------:R-:W-:Y:S01]  /*7de0*/  @!P1 IMAD.WIDE R2, R3, 0x4, R6 ;  /* 0x0000000403029825 */ /* 0x000fe200078e0206 */
[----:B-1----:R-:W-:-:S02]  /*7df0*/  @!P0 LOP3.LUT R5, R19, 0xfffffffe, RZ, 0xc0, !PT ;  /* 0xfffffffe13058812 */ /* 0x002fc400078ec0ff */
[----:B------:R-:W-:Y:S01]  /*7e00*/  @!P2 LEA.HI R14, R14, R14, RZ, 0x1 ;  /* 0x0000000e0e0ea211 */ /* 0x000fe200078f08ff */
[----:B------:R-:W-:Y:S01]  /*7e10*/  VIADD R19, R0, 0x88 ;  /* 0x0000008800137836 */ /* 0x000fe20000000000 */
[----:B------:R-:W-:Y:S01]  /*7e20*/  @!P4 LEA.HI R20, R20, R20, RZ, 0x1 ;  /* 0x000000141414c211 */ /* 0x000fe200078f08ff */
[----:B------:R-:W-:Y:S01]  /*7e30*/  @!P0 IMAD.WIDE R4, R5, 0x4, R6 ;  /* 0x0000000405048825 */ /* 0x000fe200078e0206 */
[----:B------:R-:W-:Y:S01]  /*7e40*/  @!P3 LEA.HI R21, R21, R21, RZ, 0x1 ;  /* 0x000000151515b211 */ /* 0x000fe200078f08ff */
[----:B------:R1:W-:Y:S01]  /*7e50*/  @!P1 ST.E.64 desc[UR36][R2.64], R62 ;  /* 0x0000003e02009985 */ /* 0x0003e2000c101b24 */
[----:B--2---:R-:W-:Y:S02]  /*7e60*/  @!P2 LOP3.LUT R9, R14, 0xfffffffe, RZ, 0xc0, !PT ;  /* 0xfffffffe0e09a812 */ /* 0x004fe400078ec0ff */
[----:B------:R-:W-:Y:S01]  /*7e70*/  @!P6 LEA.HI R15, R15, R15, RZ, 0x1 ;  /* 0x0000000f0f0fe211 */ /* 0x000fe200078f08ff */
[----:B------:R2:W-:Y:S01]  /*7e80*/  @!P0 ST.E.64 desc[UR36][R4.64], R66 ;  /* 0x0000004204008985 */ /* 0x0005e2000c101b24 */
[----:B------:R-:W-:-:S02]  /*7e90*/  @!P5 LEA.HI R17, R17, R17, RZ, 0x1 ;  /* 0x000000111111d211 */ /* 0x000fc400078f08ff */
[----:B------:R-:W-:Y:S02]  /*7ea0*/  @!P6 LOP3.LUT R15, R15, 0xfffffffe, RZ, 0xc0, !PT ;  /* 0xfffffffe0f0fe812 */ /* 0x000fe400078ec0ff */
[----:B------:R-:W-:Y:S02]  /*7eb0*/  @!P5 LOP3.LUT R17, R17, 0xfffffffe, RZ, 0xc0, !PT ;  /* 0xfffffffe1111d812 */ /* 0x000fe400078ec0ff */
[----:B---3--:R-:W-:Y:S02]  /*7ec0*/  @!P4 LOP3.LUT R11, R20, 0xfffffffe, RZ, 0xc0, !PT ;  /* 0xfffffffe140bc812 */ /* 0x008fe400078ec0ff */
[----:B0-----:R-:W-:Y:S01]  /*7ed0*/  @!P3 LOP3.LUT R13, R21, 0xfffffffe, RZ, 0xc0, !PT ;  /* 0xfffffffe150db812 */ /* 0x001fe200078ec0ff */
[--C-:B-1----:R-:W-:Y:S01]  /*7ee0*/  @!P2 IMAD.WIDE R2, R9, 0x4, R6.reuse ;  /* 0x000000040902a825 */ /* 0x102fe200078e0206 */
[----:B------:R-:W-:Y:S02]  /*7ef0*/  ISETP.GE.AND P0, PT, R18, UR4, PT ;  /* 0x0000000412007c0c */ /* 0x000fe4000bf06270 */
[----:B------:R-:W-:Y:S01]  /*7f00*/  ISETP.GE.AND P1, PT, R19, UR4, PT ;  /* 0x0000000413007c0c */ /* 0x000fe2000bf26270 */
[----:B--2---:R-:W-:Y:S01]  /*7f10*/  @!P6 IMAD.WIDE R4, R15, 0x4, R6 ;  /* 0x000000040f04e825 */ /* 0x004fe200078e0206 */
[----:B------:R0:W-:Y:S01]  /*7f20*/  @!P2 ST.E.64 desc[UR36][R2.64], R70 ;  /* 0x000000460200a985 */ /* 0x0001e2000c101b24 */
[----:B------:R-:W-:-:S02]  /*7f30*/  IADD3 R14, R0, 0x90, RZ ;  /* 0x00000090000e7810 */ /* 0x000fc40007ffe0ff */
[--C-:B------:R-:W-:Y:S01]  /*7f40*/  @!P5 IMAD.WIDE R8, R17, 0x4, R6.reuse ;  /* 0x000000041108d825 */ /* 0x100fe200078e0206 */
[----:B------:R1:W-:Y:S01]  /*7f50*/  @!P6 ST.E.64 desc[UR36][R4.64], R74 ;  /* 0x0000004a0400e985 */ /* 0x0003e2000c101b24 */
[----:B------:R-:W-:Y:S02]  /*7f60*/  IADD3 R20, R0, 0xa8, RZ ;  /* 0x000000a800147810 */ /* 0x000fe40007ffe0ff */
[--C-:B------:R-:W-:Y:S01]  /*7f70*/  @!P4 IMAD.WIDE R10, R11, 0x4, R6.reuse ;  /* 0x000000040b0ac825 */ /* 0x100fe200078e0206 */
[----:B------:R2:W-:Y:S01]  /*7f80*/  @!P5 ST.E.64 desc[UR36][R8.64], R78 ;  /* 0x0000004e0800d985 */ /* 0x0005e2000c101b24 */
[----:B------:R-:W-:Y:S02]  /*7f90*/  ISETP.GE.AND P2, PT, R14, UR4, PT ;  /* 0x000000040e007c0c */ /* 0x000fe4000bf46270 */
[----:B------:R-:W-:Y:S01]  /*7fa0*/  @!P3 IMAD.WIDE R12, R13, 0x4, R6 ;  /* 0x000000040d0cb825 */ /* 0x000fe200078e0206 */
[----:B------:R3:W-:Y:S01]  /*7fb0*/  @!P4 ST.E.64 desc[UR36][R10.64], R82 ;  /* 0x000000520a00c985 */ /* 0x0007e2000c101b24 */
[----:B------:R-:W-:-:S02]  /*7fc0*/  ISETP.GE.AND P5, PT, R20, UR4, PT ;  /* 0x0000000414007c0c */ /* 0x000fc4000bfa6270 */
[C---:B------:R-:W-:Y:S01]  /*7fd0*/  VIADD R15, R0.reuse, 0x98 ;  /* 0x00000098000f7836 */ /* 0x040fe20000000000 */
[----:B------:R4:W-:Y:S01]  /*7fe0*/  @!P3 ST.E.64 desc[UR36][R12.64], R86 ;  /* 0x000000560c00b985 */ /* 0x0009e2000c101b24 */
[----:B------:R-:W-:Y:S01]  /*7ff0*/  VIADD R17, R0, 0xa0 ;  /* 0x000000a000117836 */ /* 0x000fe20000000000 */
[----:B------:R-:W-:Y:S01]  /*8000*/  @!P0 LEA.HI R18, R18, R18, RZ, 0x1 ;  /* 0x0000001212128211 */ /* 0x000fe200078f08ff */
[C---:B------:R-:W-:Y:S01]  /*8010*/  VIADD R21, R0.reuse, 0xb0 ;  /* 0x000000b000157836 */ /* 0x040fe20000000000 */
[----:B------:R-:W-:Y:S01]  /*8020*/  ISETP.GE.AND P3, PT, R15, UR4, PT ;  /* 0x000000040f007c0c */ /* 0x000fe2000bf66270 */
[----:B------:R-:W-:Y:S01]  /*8030*/  VIADD R0, R0, 0xb8 ;  /* 0x000000b800007836 */ /* 0x000fe20000000000 */
[----:B------:R-:W-:Y:S02]  /*8040*/  ISETP.GE.AND P4, PT, R17, UR4, PT ;  /* 0x0000000411007c0c */ /* 0x000fe4000bf86270 */
[----:B------:R-:W-:Y:S02]  /*8050*/  ISETP.GE.AND P6, PT, R21, UR4, PT ;  /* 0x0000000415007c0c */ /* 0x000fe4000bfc6270 */
[----:B------:R-:W-:-:S02]  /*8060*/  @!P1 LEA.HI R19, R19, R19, RZ, 0x1 ;  /* 0x0000001313139211 */ /* 0x000fc400078f08ff */
[----:B0-----:R-:W-:Y:S02]  /*8070*/  @!P0 LOP3.LUT R3, R18, 0xfffffffe, RZ, 0xc0, !PT ;  /* 0xfffffffe12038812 */ /* 0x001fe400078ec0ff */
[----:B-1----:R-:W-:Y:S02]  /*8080*/  @!P1 LOP3.LUT R5, R19, 0xfffffffe, RZ, 0xc0, !PT ;  /* 0xfffffffe13059812 */ /* 0x002fe400078ec0ff */
[----:B------:R-:W-:Y:S01]  /*8090*/  @!P2 LEA.HI R14, R14, R14, RZ, 0x1 ;  /* 0x0000000e0e0ea211 */ /* 0x000fe200078f08ff */
[--C-:B------:R-:W-:Y:S01]  /*80a0*/  @!P0 IMAD.WIDE R2, R3, 0x4, R6.reuse ;  /* 0x0000000403028825 */ /* 0x100fe200078e0206 */
[----:B------:R-:W-:Y:S02]  /*80b0*/  @!P3 LEA.HI R15, R15, R15, RZ, 0x1 ;  /* 0x0000000f0f0fb211 */ /* 0x000fe400078f08ff */
[----:B------:R-:W-:Y:S01]  /*80c0*/  @!P4 LEA.HI R17, R17, R17, RZ, 0x1 ;  /* 0x000000111111c211 */ /* 0x000fe200078f08ff */
[----:B------:R-:W-:Y:S01]  /*80d0*/  @!P1 IMAD.WIDE R4, R5, 0x4, R6 ;  /* 0x0000000405049825 */ /* 0x000fe200078e0206 */
[----:B------:R-:W-:Y:S01]  /*80e0*/  @!P5 LEA.HI R20, R20, R20, RZ, 0x1 ;  /* 0x000000141414d211 */ /* 0x000fe200078f08ff */
[----:B------:R0:W-:Y:S01]  /*80f0*/  @!P0 ST.E.64 desc[UR36][R2.64], R90 ;  /* 0x0000005a02008985 */ /* 0x0001e2000c101b24 */
[----:B------:R-:W-:-:S02]  /*8100*/  @!P6 LEA.HI R21, R21, R21, RZ, 0x1 ;  /* 0x000000151515e211 */ /* 0x000fc400078f08ff */
[----:B--2---:R-:W-:Y:S01]  /*8110*/  @!P2 LOP3.LUT R9, R14, 0xfffffffe, RZ, 0xc0, !PT ;  /* 0xfffffffe0e09a812 */ /* 0x004fe200078ec0ff */
[----:B------:R1:W-:Y:S01]  /*8120*/  @!P1 ST.E.64 desc[UR36][R4.64], R94 ;  /* 0x0000005e04009985 */ /* 0x0003e2000c101b24 */
[----:B------:R-:W-:Y:S02]  /*8130*/  @!P3 LOP3.LUT R15, R15, 0xfffffffe, RZ, 0xc0, !PT ;  /* 0xfffffffe0f0fb812 */ /* 0x000fe400078ec0ff */
[----:B------:R-:W-:Y:S02]  /*8140*/  @!P4 LOP3.LUT R17, R17, 0xfffffffe, RZ, 0xc0, !PT ;  /* 0xfffffffe1111c812 */ /* 0x000fe400078ec0ff */
[----:B---3--:R-:W-:Y:S02]  /*8150*/  @!P5 LOP3.LUT R11, R20, 0xfffffffe, RZ, 0xc0, !PT ;  /* 0xfffffffe140bd812 */ /* 0x008fe400078ec0ff */
[----:B----4-:R-:W-:Y:S02]  /*8160*/  @!P6 LOP3.LUT R13, R21, 0xfffffffe, RZ, 0xc0, !PT ;  /* 0xfffffffe150de812 */ /* 0x010fe400078ec0ff */
[----:B------:R-:W-:Y:S01]  /*8170*/  ISETP.GE.AND P0, PT, R0, UR4, PT ;  /* 0x0000000400007c0c */ /* 0x000fe2000bf06270 */
[----:B0-----:R-:W-:-:S04]  /*8180*/  @!P2 IMAD.WIDE R2, R9, 0x4, R6 ;  /* 0x000000040902a825 */ /* 0x001fc800078e0206 */
[--C-:B-1----:R-:W-:Y:S01]  /*8190*/  @!P3 IMAD.WIDE R4, R15, 0x4, R6.reuse ;  /* 0x000000040f04b825 */ /* 0x102fe200078e0206 */
[----:B------:R0:W-:Y:S03]  /*81a0*/  @!P2 ST.E.64 desc[UR36][R2.64], R98 ;  /* 0x000000620200a985 */ /* 0x0001e6000c101b24 */
[--C-:B------:R-:W-:Y:S01]  /*81b0*/  @!P4 IMAD.WIDE R8, R17, 0x4, R6.reuse ;  /* 0x000000041108c825 */ /* 0x100fe200078e0206 */
[----:B------:R0:W-:Y:S03]  /*81c0*/  @!P3 ST.E.64 desc[UR36][R4.64], R102 ;  /* 0x000000660400b985 */ /* 0x0001e6000c101b24 */
[--C-:B------:R-:W-:Y:S01]  /*81d0*/  @!P5 IMAD.WIDE R10, R11, 0x4, R6.reuse ;  /* 0x000000040b0ad825 */ /* 0x100fe200078e0206 */
[----:B------:R0:W-:Y:S03]  /*81e0*/  @!P4 ST.E.64 desc[UR36][R8.64], R106 ;  /* 0x0000006a0800c985 */ /* 0x0001e6000c101b24 */
[----:B------:R-:W-:Y:S01]  /*81f0*/  @!P6 IMAD.WIDE R12, R13, 0x4, R6 ;  /* 0x000000040d0ce825 */ /* 0x000fe200078e0206 */
[----:B------:R0:W-:Y:S04]  /*8200*/  @!P5 ST.E.64 desc[UR36][R10.64], R110 ;  /* 0x0000006e0a00d985 */ /* 0x0001e8000c101b24 */
[----:B------:R0:W-:Y:S01]  /*8210*/  @!P6 ST.E.64 desc[UR36][R12.64], R114 ;  /* 0x000000720c00e985 */ /* 0x0001e2000c101b24 */
[----:B------:R-:W-:Y:S05]  /*8220*/  @P0 BRA `(.L_x_8) ;  /* 0x0000003c00e80947 */ /* 0x000fea0003800000 */
[----:B------:R-:W-:-:S04]  /*8230*/  LEA.HI R0, R0, R0, RZ, 0x1 ;  /* 0x0000000000007211 */ /* 0x000fc800078f08ff */
[----:B0-----:R-:W-:-:S05]  /*8240*/  LOP3.LUT R3, R0, 0xfffffffe, RZ, 0xc0, !PT ;  /* 0xfffffffe00037812 */ /* 0x001fca00078ec0ff */
[----:B------:R-:W-:-:S05]  /*8250*/  IMAD.WIDE R6, R3, 0x4, R6 ;  /* 0x0000000403067825 */ /* 0x000fca00078e0206 */
[----:B------:R0:W-:Y:S01]  /*8260*/  ST.E.64 desc[UR36][R6.64], R118 ;  /* 0x0000007606007985 */ /* 0x0001e2000c101b24 */
[----:B------:R-:W-:Y:S05]  /*8270*/  BRA `(.L_x_8) ;  /* 0x0000003c00d47947 */ /* 0x000fea0003800000 */
.L_x_35:
[----:B------:R-:W0:Y:S02]  /*8280*/  S2R R0, SR_TID.X ;  /* 0x0000000000007919 */ /* 0x000e240000002100 */
[----:B0-----:R-:W-:-:S04]  /*8290*/  IADD3 R2, R0, -0x80, RZ ;  /* 0xffffff8000027810 */ /* 0x001fc80007ffe0ff */
[----:B------:R-:W-:-:S13]  /*82a0*/  ISETP.GT.AND P0, PT, R2, 0x7f, PT ;  /* 0x0000007f0200780c */ /* 0x000fda0003f04270 */
[----:B------:R-:W-:Y:S05]  /*82b0*/  @P0 BRA `(.L_x_8) ;  /* 0x0000003c00c40947 */ /* 0x000fea0003800000 */
[----:B------:R-:W0:Y:S01]  /*82c0*/  S2R R3, SR_CTAID.X ;  /* 0x0000000000037919 */ /* 0x000e220000002500 */
[----:B------:R-:W1:Y:S01]  /*82d0*/  LDC R6, c[0x0][0xbe8] ;  /* 0x0002fa00ff067b82 */ /* 0x000e620000000800 */
[----:B------:R-:W-:Y:S01]  /*82e0*/  ULDC UR4, c[0x0][0xa88] ;  /* 0x0002a20000047ab9 */ /* 0x000fe20000000800 */
[----:B0-----:R-:W-:Y:S02]  /*82f0*/  IMAD R0, R3, 0x80, R0 ;  /* 0x0000008003007824 */ /* 0x001fe400078e0200 */
[----:B-1----:R-:W-:Y:S02]  /*8300*/  IMAD R3, R6, UR4, RZ ;  /* 0x0000000406037c24 */ /* 0x002fe4000f8e02ff */
[----:B------:R-:W-:-:S05]  /*8310*/  VIADD R0, R0, 0xffffff80 ;  /* 0xffffff8000007836 */ /* 0x000fca0000000000 */
[----:B------:R-:W-:-:S13]  /*8320*/  ISETP.GE.AND P0, PT, R0, R3, PT ;  /* 0x000000030000720c */ /* 0x000fda0003f06270 */
[----:B------:R-:W-:Y:S05]  /*8330*/  @P0 BRA `(.L_x_8) ;  /* 0x0000003c00a40947 */ /* 0x000fea0003800000 */
[----:B------:R-:W-:Y:S01]  /*8340*/  ISETP.NE.AND P0, PT, R6, 0x1, PT ;  /* 0x000000010600780c */ /* 0x000fe20003f05270 */
[----:B------:R-:W0:Y:S01]  /*8350*/  S2UR UR7, SR_CTAID.Z ;  /* 0x00000000000779c3 */ /* 0x000e220000002700 */
[----:B------:R-:W-:Y:S01]  /*8360*/  R2UR UR11, R16 ;  /* 0x00000000100b72ca */ /* 0x000fe200000e0000 */
[----:B------:R-:W-:Y:S01]  /*8370*/  ULDC.64 UR8, c[0x0][0xbd0] ;  /* 0x0002f40000087ab9 */ /* 0x000fe20000000a00 */
[----:B------:R-:W-:-:S05]  /*8380*/  MOV R5, R0 ;  /* 0x0000000000057202 */ /* 0x000fca0000000f00 */
[----:B------:R-:W1:Y:S06]  /*8390*/  LDC.64 R10, c[0x0][0xbd8] ;  /* 0x0002f600ff0a7b82 */ /* 0x000e6c0000000a00 */
[----:B------:R-:W-:Y:S02]  /*83a0*/  USHF.R.S32.HI UR6, URZ, 0x1f, UR11 ;  /* 0x0000001f3f067899 */ /* 0x000fe4000801140b */
[----:B------:R-:W2:Y:S01]  /*83b0*/  @P0 LDC R7, c[0x0][0xbec] ;  /* 0x0002fb00ff070b82 */ /* 0x000ea20000000800 */
[----:B------:R-:W-:Y:S02]  /*83c0*/  UIMAD.WIDE.U32 UR4, UR11, UR8, URZ ;  /* 0x000000080b0472a5 */ /* 0x000fe4000f8e003f */
[----:B------:R-:W-:-:S04]  /*83d0*/  UIMAD UR6, UR6, UR8, URZ ;  /* 0x00000008060672a4 */ /* 0x000fc8000f8e023f */
[----:B------:R-:W-:Y:S01]  /*83e0*/  UIMAD UR6, UR11, UR9, UR6 ;  /* 0x000000090b0672a4 */ /* 0x000fe2000f8e0206 */
[----:B------:R-:W3:Y:S01]  /*83f0*/  @P0 LDC R9, c[0x0][0xbf0] ;  /* 0x0002fc00ff090b82 */ /* 0x000ee20000000800 */
[----:B0-----:R-:W-:Y:S01]  /*8400*/  USHF.R.S32.HI UR8, URZ, 0x1f, UR7 ;  /* 0x0000001f3f087899 */ /* 0x001fe20008011407 */
[----:B------:R-:W-:Y:S01]  /*8410*/  IMAD.U32 R3, RZ, RZ, UR5 ;  /* 0x00000005ff037e24 */ /* 0x000fe2000f8e00ff */
[----:B------:R-:W-:Y:S01]  /*8420*/  UIADD3 UR6, UR5, UR6, URZ ;  /* 0x0000000605067290 */ /* 0x000fe2000fffe03f */
[----:B------:R-:W-:Y:S02]  /*8430*/  IMAD.U32 R2, RZ, RZ, UR4 ;  /* 0x00000004ff027e24 */ /* 0x000fe4000f8e00ff */
[----:B------:R-:W-:Y:S02]  /*8440*/  ULDC.64 UR4, c[0x0][0xbe0] ;  /* 0x0002f80000047ab9 */ /* 0x000fe40000000a00 */
[----:B------:R-:W0:Y:S01]  /*8450*/  S2UR UR10, SR_CTAID.Y ;  /* 0x00000000000a79c3 */ /* 0x000e220000002600 */
[----:B------:R-:W-:Y:S01]  /*8460*/  MOV R3, UR6 ;  /* 0x0000000600037c02 */ /* 0x000fe20008000f00 */
[----:B-1----:R-:W-:-:S04]  /*8470*/  IMAD R12, R10, UR8, RZ ;  /* 0x000000080a0c7c24 */ /* 0x002fc8000f8e02ff */
[----:B------:R-:W-:Y:S02]  /*8480*/  IMAD R11, R11, UR7, R12 ;  /* 0x000000070b0b7c24 */ /* 0x000fe4000f8e020c */
[----:B------:R-:W0:Y:S01]  /*8490*/  LDC R8, c[0x0][0xc50] ;  /* 0x00031400ff087b82 */ /* 0x000e220000000800 */
[----:B--2---:R-:W-:-:S04]  /*84a0*/  @P0 IMAD.HI.U32 R4, R0, R7, RZ ;  /* 0x0000000700040227 */ /* 0x004fc800078e00ff */
[----:B------:R-:W-:Y:S02]  /*84b0*/  IMAD R7, RZ, RZ, -UR11 ;  /* 0x8000000bff077e24 */ /* 0x000fe4000f8e02ff */
[----:B------:R-:W-:Y:S01]  /*84c0*/  IMAD.WIDE.U32 R2, R10, UR7, R2 ;  /* 0x000000070a027c25 */ /* 0x000fe2000f8e0002 */
[----:B---3--:R-:W-:-:S04]  /*84d0*/  @P0 SHF.R.U32.HI R5, RZ, R9, R4 ;  /* 0x00000009ff050219 */ /* 0x008fc80000011604 */
[----:B------:R-:W-:Y:S01]  /*84e0*/  IADD3 R3, R11, R3, RZ ;  /* 0x000000030b037210 */ /* 0x000fe20007ffe0ff */
[----:B0-----:R-:W-:Y:S02]  /*84f0*/  IMAD R9, R8, R7, UR10 ;  /* 0x0000000a08097e24 */ /* 0x001fe4000f8e0207 */
[----:B------:R-:W-:Y:S02]  /*8500*/  IMAD.MOV R7, RZ, RZ, -R5 ;  /* 0x000000ffff077224 */ /* 0x000fe400078e0a05 */
[----:B------:R-:W-:Y:S01]  /*8510*/  IMAD.WIDE.U32 R2, R9, UR4, R2 ;  /* 0x0000000409027c25 */ /* 0x000fe2000f8e0002 */
[----:B------:R-:W-:-:S03]  /*8520*/  SHF.R.S32.HI R4, RZ, 0x1f, R9 ;  /* 0x0000001fff047819 */ /* 0x000fc60000011409 */
[----:B------:R-:W-:Y:S01]  /*8530*/  IMAD R7, R6, R7, R0 ;  /* 0x0000000706077224 */ /* 0x000fe200078e0200 */
[----:B------:R-:W-:Y:S01]  /*8540*/  IADD3 R2, P0, R5, R2, RZ ;  /* 0x0000000205027210 */ /* 0x000fe20007f1e0ff */
[----:B------:R-:W-:-:S03]  /*8550*/  IMAD R4, R4, UR4, RZ ;  /* 0x0000000404047c24 */ /* 0x000fc6000f8e02ff */
[----:B------:R-:W-:Y:S01]  /*8560*/  SHF.R.S32.HI R0, RZ, 0x1f, R7 ;  /* 0x0000001fff007819 */ /* 0x000fe20000011407 */
[----:B------:R-:W-:Y:S01]  /*8570*/  IMAD R4, R9, UR5, R4 ;  /* 0x0000000509047c24 */ /* 0x000fe2000f8e0204 */
[----:B------:R-:W-:Y:S01]  /*8580*/  SHF.R.S32.HI R9, RZ, 0x1f, R5 ;  /* 0x0000001fff097819 */ /* 0x000fe20000011405 */
[----:B------:R-:W-:Y:S02]  /*8590*/  ULDC.64 UR4, c[0x0][0xbc8] ;  /* 0x0002f20000047ab9 */ /* 0x000fe40000000a00 */
[----:B------:R-:W-:Y:S01]  /*85a0*/  IMAD R0, R0, UR4, RZ ;  /* 0x0000000400007c24 */ /* 0x000fe2000f8e02ff */
[----:B------:R-:W-:-:S03]  /*85b0*/  IADD3.X R3, R9, R3, R4, P0, !PT ;  /* 0x0000000309037210 */ /* 0x000fc600007fe404 */
[C---:B------:R-:W-:Y:S02]  /*85c0*/  IMAD R5, R7.reuse, UR5, R0 ;  /* 0x0000000507057c24 */ /* 0x040fe4000f8e0200 */
[----:B------:R-:W-:Y:S01]  /*85d0*/  IMAD.WIDE.U32 R2, R7, UR4, R2 ;  /* 0x0000000407027c25 */ /* 0x000fe2000f8e0002 */
[----:B------:R-:W-:-:S03]  /*85e0*/  ULDC.64 UR4, c[0x0][0xba8] ;  /* 0x0002ea0000047ab9 */ /* 0x000fc60000000a00 */
[----:B------:R-:W-:Y:S01]  /*85f0*/  IMAD.IADD R3, R3, 0x1, R5 ;  /* 0x0000000103037824 */ /* 0x000fe200078e0205 */
[----:B------:R-:W-:-:S04]  /*8600*/  LEA R4, P0, R2, UR4, 0x2 ;  /* 0x0000000402047c11 */ /* 0x000fc8000f8010ff */
[----:B------:R-:W-:Y:S01]  /*8610*/  LEA.HI.X R5, R2, UR5, R3, 0x2, P0 ;  /* 0x0000000502057c11 */ /* 0x000fe200080f1403 */
[----:B------:R-:W-:-:S05]  /*8620*/  IMAD.MOV.U32 R3, RZ, RZ, -0x800000 ;  /* 0xff800000ff037424 */ /* 0x000fca00078e00ff */
[----:B------:R0:W-:Y:S01]  /*8630*/  STG.E desc[UR36][R4.64], R3 ;  /* 0x0000000304007986 */ /* 0x0001e2000c101924 */
[----:B------:R-:W-:Y:S05]  /*8640*/  BRA `(.L_x_8) ;  /* 0x0000003800e07947 */ /* 0x000fea0003800000 */
.L_x_6:
[----:B------:R-:W-:-:S08]  /*8650*/  NOP ;  /* 0x0000000000007918 */ /* 0x000fd00000000000 */
[----:B0-----:R-:W0:-:S00]  /*8660*/  USETMAXREG.DEALLOC.CTAPOOL 0x28 ;  /* 0x00000028000079c8 */ /* 0x001e0000080e0500 */
[----:B0-----:R-:W-:Y:S01]  /*8670*/  LOP3.LUT R18, R0, 0x3, RZ, 0xc0, !PT ;  /* 0x0000000300127812 */ /* 0x001fe200078ec0ff */
[----:B------:R-:W0:Y:S05]  /*8680*/  S2R R26, SR_CTAID.Z ;  /* 0x00000000001a7919 */ /* 0x000e2a0000002700 */
[----:B------:R-:W1:Y:S01]  /*8690*/  S2UR UR6, SR_CTAID.Y ;  /* 0x00000000000679c3 */ /* 0x000e620000002600 */
[----:B------:R-:W2:Y:S02]  /*86a0*/  SHFL.IDX PT, R0, R18, RZ, 0x1f ;  /* 0x00001fff12007589 */ /* 0x000ea400000e0000 */
[----:B--2---:R-:W-:-:S13]  /*86b0*/  ISETP.NE.AND P0, PT, R0, RZ, PT ;  /* 0x000000ff0000720c */ /* 0x004fda0003f05270 */
[----:B01----:R-:W-:Y:S05]  /*86c0*/  @!P0 BRA `(.L_x_38) ;  /* 0x0000000000288947 */ /* 0x003fea0003800000 */
[----:B------:R-:W-:Y:S01]  /*86d0*/  ULDC UR7, c[0x0][0xc50] ;  /* 0x0003140000077ab9 */ /* 0x000fe20000000800 */
[----:B------:R-:W-:Y:S01]  /*86e0*/  UMOV UR41, UR6 ;  /* 0x0000000600297c82 */ /* 0x000fe20008000000 */
[----:B------:R-:W-:-:S06]  /*86f0*/  UISETP.NE.AND UP0, UPT, UR7, 0x1, UPT ;  /* 0x000000010700788c */ /* 0x000fcc000bf05270 */
[----:B------:R-:W-:-:S13]  /*8700*/  PLOP3.LUT P0, PT, PT, PT, UP0, 0x80, 0x0 ;  /* 0x000000000000781c */ /* 0x000fda0003f0f008 */
[----:B------:R-:W-:Y:S05]  /*8710*/  @!P0 BRA `(.L_x_39) ;  /* 0x0000000000308947 */ /* 0x000fea0003800000 */
[----:B------:R-:W-:Y:S01]  /*8720*/  ULDC UR4, c[0x0][0xc54] ;  /* 0x0003150000047ab9 */ /* 0x000fe20000000800 */
[----:B------:R-:W-:Y:S01]  /*8730*/  ULDC UR41, c[0x0][0xc58] ;  /* 0x0003160000297ab9 */ /* 0x000fe20000000800 */
[----:B------:R-:W-:-:S04]  /*8740*/  UIMAD.WIDE.U32 UR4, UR6, UR4, URZ ;  /* 0x00000004060472a5 */ /* 0x000fc8000f8e003f */
[----:B------:R-:W-:Y:S01]  /*8750*/  USHF.R.U32.HI UR41, URZ, UR41, UR5 ;  /* 0x000000293f297299 */ /* 0x000fe20008011605 */
[----:B------:R-:W-:Y:S11]  /*8760*/  BRA `(.L_x_39) ;  /* 0x00000000001c7947 */ /* 0x000ff60003800000 */
.L_x_38:
[----:B------:R-:W-:Y:S01]  /*8770*/  ULDC UR7, c[0x0][0xc50] ;  /* 0x0003140000077ab9 */ /* 0x000fe20000000800 */
[----:B------:R-:W-:Y:S01]  /*8780*/  UMOV UR41, UR6 ;  /* 0x0000000600297c82 */ /* 0x000fe20008000000 */
[----:B------:R-:W-:-:S11]  /*8790*/  UISETP.NE.AND UP0, UPT, UR7, 0x1, UPT ;  /* 0x000000010700788c */ /* 0x000fd6000bf05270 */
[----:B------:R-:W-:Y:S01]  /*87a0*/  @UP0 ULDC UR4, c[0x0][0xc54] ;  /* 0x0003150000040ab9 */ /* 0x000fe20000000800 */
[----:B------:R-:W-:Y:S01]  /*87b0*/  @UP0 ULDC UR8, c[0x0][0xc58] ;  /* 0x0003160000080ab9 */ /* 0x000fe20000000800 */
[----:B------:R-:W-:-:S04]  /*87c0*/  UIMAD.WIDE.U32 UR4, UR6, UR4, URZ ;  /* 0x00000004060472a5 */ /* 0x000fc8000f8e003f */
[----:B------:R-:W-:-:S12]  /*87d0*/  @UP0 USHF.R.U32.HI UR41, URZ, UR8, UR5 ;  /* 0x000000083f290299 */ /* 0x000fd80008011605 */
.L_x_39:
[----:B------:R-:W-:Y:S01]  /*87e0*/  ISETP.GE.AND P0, PT, R26, RZ, PT ;  /* 0x000000ff1a00720c */ /* 0x000fe20003f06270 */
[----:B------:R-:W-:Y:S01]  /*87f0*/  UIADD3 UR4, -UR41, URZ, URZ ;  /* 0x0000003f29047290 */ /* 0x000fe2000fffe13f */
[----:B------:R-:W-:Y:S01]  /*8800*/  MOV R28, 0x1 ;  /* 0x00000001001c7802 */ /* 0x000fe20000000f00 */
[----:B------:R-:W-:Y:S02]  /*8810*/  IMAD.MOV.U32 R0, RZ, RZ, RZ ;  /* 0x000000ffff007224 */ /* 0x000fe400078e00ff */
[----:B------:R-:W-:Y:S01]  /*8820*/  UIMAD UR6, UR7, UR4, UR6 ;  /* 0x00000004070672a4 */ /* 0x000fe2000f8e0206 */
[----:B------:R-:W-:-:S07]  /*8830*/  IMAD.MOV.U32 R6, RZ, RZ, 0x1 ;  /* 0x00000001ff067424 */ /* 0x000fce00078e00ff */
[----:B------:R-:W-:Y:S05]  /*8840*/  @!P0 BRA `(.L_x_40) ;  /* 0x0000003400988947 */ /* 0x000fea0003800000 */
[----:B------:R-:W0:Y:S01]  /*8850*/  LDC.64 R2, c[0x0][0xa28] ;  /* 0x00028a00ff027b82 */ /* 0x000e220000000a00 */
[----:B------:R-:W-:Y:S01]  /*8860*/  ULDC.64 UR4, c[0x0][0x418] ;  /* 0x0001060000047ab9 */ /* 0x000fe20000000a00 */
[----:B------:R-:W-:Y:S01]  /*8870*/  ULDC UR42, c[0x0][0x2f0] ;  /* 0x0000bc00002a7ab9 */ /* 0x000fe20000000800 */
[----:B------:R-:W-:Y:S02]  /*8880*/  MOV R19, RZ ;  /* 0x000000ff00137202 */ /* 0x000fe40000000f00 */
[----:B0-----:R-:W-:-:S04]  /*8890*/  ISETP.NE.U32.AND P0, PT, R2, RZ, PT ;  /* 0x000000ff0200720c */ /* 0x001fc80003f05070 */
[----:B------:R-:W-:Y:S01]  /*88a0*/  ISETP.NE.AND.EX P0, PT, R3, RZ, PT, P0 ;  /* 0x000000ff0300720c */ /* 0x000fe20003f05300 */
[----:B------:R-:W-:-:S03]  /*88b0*/  UISETP.NE.U32.AND UP0, UPT, UR4, URZ, UPT ;  /* 0x0000003f0400728c */ /* 0x000fc6000bf05070 */
[----:B------:R-:W-:-:S09]  /*88c0*/  ULDC UR4, c[0x0][0x424] ;  /* 0x0001090000047ab9 */ /* 0x000fd20000000800 */
[----:B------:R-:W0:Y:S01]  /*88d0*/  @P0 LDC.64 R2, c[0x0][0xa28] ;  /* 0x00028a00ff020b82 */ /* 0x000e220000000a00 */
[----:B------:R-:W-:-:S04]  /*88e0*/  UISETP.NE.AND.EX UP0, UPT, UR5, URZ, UPT, UP0 ;  /* 0x0000003f0500728c */ /* 0x000fc8000bf05300 */
[----:B------:R-:W-:-:S04]  /*88f0*/  USEL UR4, UR4, 0x1, UP0 ;  /* 0x0000000104047887 */ /* 0x000fc80008000000 */
[----:B------:R-:W-:Y:S01]  /*8900*/  UIMAD UR42, UR4, UR42, URZ ;  /* 0x0000002a042a72a4 */ /* 0x000fe2000f8e023f */
[----:B------:R-:W1:Y:S03]  /*8910*/  S2R R22, SR_CTAID.X ;  /* 0x0000000000167919 */ /* 0x000e660000002500 */
[----:B------:R-:W-:Y:S02]  /*8920*/  UISETP.GE.AND UP0, UPT, UR42, 0x1, UPT ;  /* 0x000000012a00788c */ /* 0x000fe4000bf06270 */
[----:B------:R-:W-:Y:S01]  /*8930*/  UIADD3 UR4, UR42, 0x5f, URZ ;  /* 0x0000005f2a047890 */ /* 0x000fe2000fffe03f */
[----:B0-----:R-:W-:-:S05]  /*8940*/  @P0 IMAD.WIDE R2, R26, 0x4, R2 ;  /* 0x000000041a020825 */ /* 0x001fca00078e0202 */
[----:B------:R0:W5:Y:S01]  /*8950*/  @P0 LDG.E R19, desc[UR36][R2.64] ;  /* 0x0000002402130981 */ /* 0x000162000c1e1900 */
[----:B------:R-:W-:Y:S01]  /*8960*/  PLOP3.LUT P0, PT, PT, PT, UP0, 0x80, 0x0 ;  /* 0x000000000000781c */ /* 0x000fe20003f0f008 */
[----:B------:R-:W-:Y:S02]  /*8970*/  UIMAD.WIDE UR4, UR4, 0x2aaaaaab, URZ ;  /* 0x2aaaaaab040478a5 */ /* 0x000fe4000f8e023f */
[----:B------:R-:W-:Y:S02]  /*8980*/  ULOP3.LUT UR46, UR6, 0xffff, URZ, 0xc0, !UPT ;  /* 0x0000ffff062e7892 */ /* 0x000fe4000f8ec03f */
[----:B------:R-:W-:Y:S01]  /*8990*/  USHF.R.U32.HI UR43, URZ, 0x1f, UR5 ;  /* 0x0000001f3f2b7899 */ /* 0x000fe20008011605 */
[----:B------:R-:W-:-:S03]  /*89a0*/  UMOV UR40, URZ ;  /* 0x0000003f00287c82 */ /* 0x000fc60008000000 */
[----:B------:R-:W-:-:S04]  /*89b0*/  ULEA.HI.SX32 UR43, UR5, UR43, 0x1c ;  /* 0x0000002b052b7291 */ /* 0x000fc8000f8fe23f */
[----:B01----:R-:W-:Y:S08]  /*89c0*/  @!P0 BRA `(.L_x_41) ;  /* 0x0000000000848947 */ /* 0x003ff00003800000 */
[----:B------:R-:W-:Y:S01]  /*89d0*/  USHF.R.U32.HI UR6, URZ, 0x10, UR6 ;  /* 0x000000103f067899 */ /* 0x000fe20008011606 */
[----:B------:R-:W-:-:S03]  /*89e0*/  UMOV UR4, URZ ;  /* 0x0000003f00047c82 */ /* 0x000fc60008000000 */
[----:B------:R-:W-:-:S11]  /*89f0*/  UISETP.NE.AND UP0, UPT, UR6, URZ, UPT ;  /* 0x0000003f0600728c */ /* 0x000fd6000bf05270 */
[----:B------:R-:W-:Y:S02]  /*8a00*/  @!UP0 ULDC UR6, c[0x0][0x9f0] ;  /* 0x00027c0000068ab9 */ /* 0x000fe40000000800 */
[----:B------:R-:W-:Y:S01]  /*8a10*/  IABS R0, UR6 ;  /* 0x0000000600007c13 */ /* 0x000fe20008000000 */
[----:B------:R-:W-:Y:S02]  /*8a20*/  UIADD3 UR7, UR43, -0x1, UR6 ;  /* 0xffffffff2b077890 */ /* 0x000fe4000fffe006 */
[----:B------:R-:W-:Y:S02]  /*8a30*/  IABS R4, UR6 ;  /* 0x0000000600047c13 */ /* 0x000fe40008000000 */
[----:B------:R-:W-:Y:S02]  /*8a40*/  R2UR UR10, R0 ;  /* 0x00000000000a72ca */ /* 0x000fe400000e0000 */
[----:B------:R-:W-:Y:S01]  /*8a50*/  IABS R3, UR7 ;  /* 0x0000000700037c13 */ /* 0x000fe20008000000 */
[----:B------:R-:W-:-:S03]  /*8a60*/  ULOP3.LUT UR7, UR7, UR6, URZ, 0x3c, !UPT ;  /* 0x0000000607077292 */ /* 0x000fc6000f8e3c3f */
[----:B------:R-:W-:-:S07]  /*8a70*/  R2UR UR9, R3 ;  /* 0x00000000030972ca */ /* 0x000fce00000e0000 */
[----:B------:R-:W0:Y:S08]  /*8a80*/  I2F.RP R0, UR10 ;  /* 0x0000000a00007d06 */ /* 0x000e300008209400 */
[----:B0-----:R-:W0:Y:S02]  /*8a90*/  MUFU.RCP R0, R0 ;  /* 0x0000000000007308 */ /* 0x001e240000001000 */
[----:B0-----:R-:W-:-:S02]  /*8aa0*/  VIADD R2, R0, 0xffffffe ;  /* 0x0ffffffe00027836 */ /* 0x001fc40000000000 */
[----:B------:R-:W-:-:S04]  /*8ab0*/  IMAD.MOV R0, RZ, RZ, -R4 ;  /* 0x000000ffff007224 */ /* 0x000fc800078e0a04 */
        /* <DEDUP_REMOVED lines=14> */
[----:B------:R-:W-:Y:S02]  /*8ba0*/  UISETP.NE.AND UP1, UPT, UR6, URZ, UPT ;  /* 0x0000003f0600728c */ /* 0x000fe4000bf25270 */
[----:B------:R-:W-:-:S09]  /*8bb0*/  @!UP0 UIADD3 UR5, -UR5, URZ, URZ ;  /* 0x0000003f05058290 */ /* 0x000fd2000fffe13f */
[----:B------:R-:W-:-:S07]  /*8bc0*/  @!UP1 ULOP3.LUT UR5, URZ, UR6, URZ, 0x33, !UPT ;  /* 0x000000063f059292 */ /* 0x000fce000f8e333f */
[----:B------:R-:W-:-:S05]  /*8bd0*/  UMOV UR40, UR5 ;  /* 0x0000000500287c82 */ /* 0x000fca0008000000 */
.L_x_41:
[----:B------:R-:W-:Y:S02]  /*8be0*/  UIMAD UR47, UR46, UR40, URZ ;  /* 0x000000282e2f72a4 */ /* 0x000fe4000f8e023f */
[----:B------:R-:W-:Y:S02]  /*8bf0*/  MOV R3, UR40 ;  /* 0x0000002800037c02 */ /* 0x000fe40008000f00 */
[----:B------:R-:W-:Y:S02]  /*8c00*/  MOV R6, 0x1 ;  /* 0x0000000100067802 */ /* 0x000fe40000000f00 */
[----:B------:R-:W-:-:S05]  /*8c10*/  IMAD.U32 R0, RZ, RZ, UR47 ;  /* 0x0000002fff007e24 */ /* 0x000fca000f8e00ff */
[----:B------:R-:W-:-:S04]  /*8c20*/  VIADDMNMX R0, R0, R3, UR43, PT ;  /* 0x0000002b00007e46 */ /* 0x000fc8000b800103 */
[----:B------:R-:W-:Y:S01]  /*8c30*/  R2UR UR48, R0 ;  /* 0x00000000003072ca */ /* 0x000fe200000e0000 */
[----:B------:R-:W-:-:S12]  /*8c40*/  IMAD.MOV.U32 R0, RZ, RZ, RZ ;  /* 0x000000ffff007224 */ /* 0x000fd800078e00ff */
[----:B------:R-:W-:-:S06]  /*8c50*/  UISETP.GT.AND UP0, UPT, UR48, UR47, UPT ;  /* 0x0000002f3000728c */ /* 0x000fcc000bf04270 */
[----:B------:R-:W-:-:S13]  /*8c60*/  PLOP3.LUT P0, PT, PT, PT, UP0, 0x80, 0x0 ;  /* 0x000000000000781c */ /* 0x000fda0003f0f008 */
[----:B------:R-:W-:Y:S05]  /*8c70*/  @!P0 BRA `(.L_x_40) ;  /* 0x00000030008c8947 */ /* 0x000fea0003800000 */
[----:B------:R-:W0:Y:S01]  /*8c80*/  S2UR UR4, SR_CgaCtaId ;  /* 0x00000000000479c3 */ /* 0x000e220000008800 */
[----:B------:R-:W-:Y:S02]  /*8c90*/  UMOV UR44, 0x400 ;  /* 0x00000400002c7882 */ /* 0x000fe40000000000 */
[----:B0-----:R-:W-:-:S04]  /*8ca0*/  ULEA UR44, UR4, UR44, 0x18 ;  /* 0x0000002c042c7291 */ /* 0x001fc8000f8ec03f */
[----:B------:R-:W-:-:S04]  /*8cb0*/  UIADD3 UR4, UR44, 0x1e400, URZ ;  /* 0x0001e4002c047890 */ /* 0x000fc8000fffe03f */
[----:B------:R-:W-:-:S06]  /*8cc0*/  ULOP3.LUT UP0, URZ, UR4, 0x3ff, URZ, 0xc0, !UPT ;  /* 0x000003ff043f7892 */ /* 0x000fcc000f80c03f */
[----:B------:R-:W-:-:S13]  /*8cd0*/  PLOP3.LUT P0, PT, PT, PT, UP0, 0x80, 0x0 ;  /* 0x000000000000781c */ /* 0x000fda0003f0f008 */
[----:B------:R-:W-:Y:S05]  /*8ce0*/  @!P0 BRA `(.L_x_42) ;  /* 0x0000000000408947 */ /* 0x000fea0003800000 */
[----:B------:R-:W-:Y:S01]  /*8cf0*/  MOV R2, 0x0 ;  /* 0x0000000000027802 */ /* 0x000fe20000000f00 */
[----:B------:R-:W-:Y:S01]  /*8d00*/  ULDC.64 UR4, c[0x4][0x88] ;  /* 0x0100220000047ab9 */ /* 0x000fe20000000a00 */
[----:B------:R-:W-:Y:S01]  /*8d10*/  ULDC.64 UR6, c[0x4][0x90] ;  /* 0x0100240000067ab9 */ /* 0x000fe20000000a00 */
[----:B------:R-:W-:Y:S01]  /*8d20*/  IMAD.U32 R4, RZ, RZ, UR4 ;  /* 0x00000004ff047e24 */ /* 0x000fe2000f8e00ff */
[----:B------:R-:W-:Y:S01]  /*8d30*/  MOV R6, UR6 ;  /* 0x0000000600067c02 */ /* 0x000fe20008000f00 */
[----:B------:R-:W-:Y:S01]  /*8d40*/  IMAD.U32 R5, RZ, RZ, UR5 ;  /* 0x00000005ff057e24 */ /* 0x000fe2000f8e00ff */
[----:B------:R-:W0:Y:S01]  /*8d50*/  LDC.64 R2, c[0x4][R2] ;  /* 0x0100000002027b82 */ /* 0x000e220000000a00 */
[----:B------:R-:W-:Y:S01]  /*8d60*/  ULDC.64 UR4, c[0x4][0x8] ;  /* 0x0100020000047ab9 */ /* 0x000fe20000000a00 */
[----:B------:R-:W-:Y:S01]  /*8d70*/  IMAD.U32 R7, RZ, RZ, UR7 ;  /* 0x00000007ff077e24 */ /* 0x000fe2000f8e00ff */
[----:B------:R-:W-:Y:S01]  /*8d80*/  MOV R11, UR5 ;  /* 0x00000005000b7c02 */ /* 0x000fe20008000f00 */
[----:B------:R-:W-:Y:S01]  /*8d90*/  IMAD.U32 R10, RZ, RZ, UR4 ;  /* 0x00000004ff0a7e24 */ /* 0x000fe2000f8e00ff */
[----:B------:R-:W-:Y:S01]  /*8da0*/  MOV R13, RZ ;  /* 0x000000ff000d7202 */ /* 0x000fe20000000f00 */
[----:B------:R-:W-:-:S02]  /*8db0*/  IMAD.MOV.U32 R8, RZ, RZ, 0x70 ;  /* 0x00000070ff087424 */ /* 0x000fc400078e00ff */
[----:B------:R-:W-:-:S07]  /*8dc0*/  IMAD.MOV.U32 R12, RZ, RZ, 0x1 ;  /* 0x00000001ff0c7424 */ /* 0x000fce00078e00ff */
[----:B------:R-:W-:-:S07]  /*8dd0*/  LEPC R20, `(.L_x_42) ;  /* 0x000000001014794e */ /* 0x000fce0000000000 */
[----:B0----5:R-:W-:Y:S05]  /*8de0*/  CALL.ABS.NOINC R2 ;  /* 0x0000000002007343 */ /* 0x021fea0003c00000 */
.L_x_42:
        /* <DEDUP_REMOVED lines=8> */
[----:B------:R0:W1:Y:S01]  /*8e70*/  LDC.64 R2, c[0x4][R16] ;  /* 0x0100000010027b82 */ /* 0x0000620000000a00 */
[----:B------:R-:W-:Y:S01]  /*8e80*/  IMAD.U32 R5, RZ, RZ, UR5 ;  /* 0x00000005ff057e24 */ /* 0x000fe2000f8e00ff */
[----:B------:R-:W-:Y:S01]  /*8e90*/  ULDC.64 UR4, c[0x4][0x10] ;  /* 0x0100040000047ab9 */ /* 0x000fe20000000a00 */
[----:B------:R-:W-:Y:S01]  /*8ea0*/  MOV R6, UR6 ;  /* 0x0000000600067c02 */ /* 0x000fe20008000f00 */
[----:B------:R-:W-:Y:S01]  /*8eb0*/  IMAD.U32 R7, RZ, RZ, UR7 ;  /* 0x00000007ff077e24 */ /* 0x000fe2000f8e00ff */
[----:B------:R-:W-:Y:S01]  /*8ec0*/  MOV R11, UR5 ;  /* 0x00000005000b7c02 */ /* 0x000fe20008000f00 */
[----:B------:R-:W-:Y:S01]  /*8ed0*/  IMAD.U32 R10, RZ, RZ, UR4 ;  /* 0x00000004ff0a7e24 */ /* 0x000fe2000f8e00ff */
[----:B------:R-:W-:Y:S01]  /*8ee0*/  MOV R13, RZ ;  /* 0x000000ff000d7202 */ /* 0x000fe20000000f00 */
[----:B------:R-:W-:-:S02]  /*8ef0*/  IMAD.MOV.U32 R8, RZ, RZ, 0x70 ;  /* 0x00000070ff087424 */ /* 0x000fc400078e00ff */
[----:B0-----:R-:W-:-:S07]  /*8f00*/  IMAD.MOV.U32 R12, RZ, RZ, 0x1 ;  /* 0x00000001ff0c7424 */ /* 0x001fce00078e00ff */
[----:B------:R-:W-:-:S07]  /*8f10*/  LEPC R20, `(.L_x_44) ;  /* 0x000000001014794e */ /* 0x000fce0000000000 */
[----:B-1---5:R-:W-:Y:S05]  /*8f20*/  CALL.ABS.NOINC R2 ;  /* 0x0000000002007343 */ /* 0x022fea0003c00000 */
.L_x_44:
[----:B------:R0:W1:Y:S01]  /*8f30*/  LDC.64 R2, c[0x4][R16] ;  /* 0x0100000010027b82 */ /* 0x0000620000000a00 */
[----:B------:R-:W-:Y:S01]  /*8f40*/  ULDC.64 UR4, c[0x4][0x88] ;  /* 0x0100220000047ab9 */ /* 0x000fe20000000a00 */
[----:B------:R-:W-:Y:S01]  /*8f50*/  ULDC.64 UR6, c[0x4][0x90] ;  /* 0x0100240000067ab9 */ /* 0x000fe20000000a00 */
[----:B------:R-:W-:Y:S01]  /*8f60*/  IMAD.U32 R4, RZ, RZ, UR4 ;  /* 0x00000004ff047e24 */ /* 0x000fe2000f8e00ff */
[----:B------:R-:W-:Y:S01]  /*8f70*/  MOV R6, UR6 ;  /* 0x0000000600067c02 */ /* 0x000fe20008000f00 */
[----:B------:R-:W-:Y:S01]  /*8f80*/  IMAD.U32 R5, RZ, RZ, UR5 ;  /* 0x00000005ff057e24 */ /* 0x000fe2000f8e00ff */
[----:B------:R-:W-:Y:S01]  /*8f90*/  ULDC.64 UR4, c[0x4][0x18] ;  /* 0x0100060000047ab9 */ /* 0x000fe20000000a00 */
[----:B------:R-:W-:Y:S01]  /*8fa0*/  IMAD.U32 R7, RZ, RZ, UR7 ;  /* 0x00000007ff077e24 */ /* 0x000fe2000f8e00ff */
[----:B------:R-:W-:Y:S01]  /*8fb0*/  MOV R11, UR5 ;  /* 0x00000005000b7c02 */ /* 0x000fe20008000f00 */
[----:B------:R-:W-:Y:S01]  /*8fc0*/  IMAD.U32 R10, RZ, RZ, UR4 ;  /* 0x00000004ff0a7e24 */ /* 0x000fe2000f8e00ff */
[----:B------:R-:W-:Y:S01]  /*8fd0*/  MOV R13, RZ ;  /* 0x000000ff000d7202 */ /* 0x000fe20000000f00 */
[----:B------:R-:W-:-:S02]  /*8fe0*/  IMAD.MOV.U32 R8, RZ, RZ, 0x70 ;  /* 0x00000070ff087424 */ /* 0x000fc400078e00ff */
[----:B0-----:R-:W-:-:S07]  /*8ff0*/  IMAD.MOV.U32 R12, RZ, RZ, 0x1 ;  /* 0x00000001ff0c7424 */ /* 0x001fce00078e00ff */
[----:B------:R-:W-:-:S07]  /*9000*/  LEPC R20, `(.L_x_43) ;  /* 0x000000001014794e */ /* 0x000fce0000000000 */
[----:B-1----:R-:W-:Y:S05]  /*9010*/  CALL.ABS.NOINC R2 ;  /* 0x0000000002007343 */ /* 0x002fea0003c00000 */
.L_x_43:
[----:B------:R-:W0:Y:S01]  /*9020*/  LDC.64 R2, c[0x0][0x9f8] ;  /* 0x00027e00ff027b82 */ /* 0x000e220000000a00 */
[----:B------:R-:W-:Y:S01]  /*9030*/  IMAD.SHL.U32 R6, R25, 0x8, RZ ;  /* 0x0000000819067824 */ /* 0x000fe200078e00ff */
[----:B------:R-:W-:Y:S01]  /*9040*/  ULDC UR4, c[0x0][0x2f4] ;  /* 0x0000bd0000047ab9 */ /* 0x000fe20000000800 */
[----:B------:R-:W-:-:S05]  /*9050*/  IMAD.MOV.U32 R36, RZ, RZ, R26 ;  /* 0x000000ffff247224 */ /* 0x000fca00078e001a */
[----:B------:R-:W1:Y:S01]  /*9060*/  LDC R17, c[0x0][0x430] ;  /* 0x00010c00ff117b82 */ /* 0x000e620000000800 */
[----:B0-----:R-:W-:-:S04]  /*9070*/  ISETP.NE.U32.AND P0, PT, R2, RZ, PT ;  /* 0x000000ff0200720c */ /* 0x001fc80003f05070 */
[----:B------:R-:W-:Y:S02]  /*9080*/  ISETP.NE.AND.EX P0, PT, R3, RZ, PT, P0 ;  /* 0x000000ff0300720c */ /* 0x000fe40003f05300 */
[----:B------:R-:W-:-:S11]  /*9090*/  LOP3.LUT R23, R6, 0x38, RZ, 0xc0, !PT ;  /* 0x0000003806177812 */ /* 0x000fd600078ec0ff */
[----:B------:R-:W0:Y:S01]  /*90a0*/  @P0 LDC.64 R2, c[0x0][0x9f8] ;  /* 0x00027e00ff020b82 */ /* 0x000e220000000a00 */
[C---:B------:R-:W-:Y:S02]  /*90b0*/  ISETP.GE.AND P2, PT, R23.reuse, UR4, PT ;  /* 0x0000000417007c0c */ /* 0x040fe4000bf46270 */
[C---:B------:R-:W-:Y:S02]  /*90c0*/  LOP3.LUT R34, R23.reuse, 0x40, RZ, 0xfc, !PT ;  /* 0x0000004017227812 */ /* 0x040fe400078efcff */
[----:B------:R-:W-:Y:S02]  /*90d0*/  LOP3.LUT R16, R16, 0xfffffffb, RZ, 0xc0, !PT ;  /* 0xfffffffb10107812 */ /* 0x000fe400078ec0ff */
[----:B------:R-:W-:Y:S02]  /*90e0*/  LOP3.LUT R33, R23, 0x80, RZ, 0xfc, !PT ;  /* 0x0000008017217812 */ /* 0x000fe400078efcff */
[----:B------:R-:W-:-:S05]  /*90f0*/  ISETP.GE.AND P1, PT, R34, UR4, PT ;  /* 0x0000000422007c0c */ /* 0x000fca000bf26270 */
[----:B------:R-:W-:Y:S01]  /*9100*/  @P2 LOP3.LUT R16, R16, 0x4, RZ, 0xfc, !PT ;  /* 0x0000000410102812 */ /* 0x000fe200078efcff */
[----:B0-----:R-:W-:-:S03]  /*9110*/  @P0 IMAD.WIDE R2, R26, 0x4, R2 ;  /* 0x000000041a020825 */ /* 0x001fc600078e0202 */
[----:B------:R-:W-:Y:S02]  /*9120*/  LOP3.LUT R16, R16, 0xfffffffe, RZ, 0xc0, !PT ;  /* 0xfffffffe10107812 */ /* 0x000fe400078ec0ff */
[----:B------:R0:W5:Y:S01]  /*9130*/  @P0 LDG.E R36, desc[UR36][R2.64] ;  /* 0x0000002402240981 */ /* 0x000162000c1e1900 */
[----:B------:R-:W-:Y:S01]  /*9140*/  ISETP.GE.AND P0, PT, R33, UR4, PT ;  /* 0x0000000421007c0c */ /* 0x000fe2000bf06270 */
[----:B------:R-:W-:Y:S01]  /*9150*/  UMOV UR5, 0xffffffff ;  /* 0xffffffff00057882 */ /* 0x000fe20000000000 */
[----:B------:R-:W-:Y:S02]  /*9160*/  LOP3.LUT R16, R16, 0xfffffffd, RZ, 0xc0, !PT ;  /* 0xfffffffd10107812 */ /* 0x000fe400078ec0ff */
[C---:B------:R-:W-:Y:S02]  /*9170*/  SHF.L.U32 R24, R25.reuse, 0x4, RZ ;  /* 0x0000000419187819 */ /* 0x040fe400000006ff */
[----:B------:R-:W-:Y:S02]  /*9180*/  @P1 LOP3.LUT R16, R16, 0x2, RZ, 0xfc, !PT ;  /* 0x0000000210101812 */ /* 0x000fe400078efcff */
[----:B------:R-:W-:-:S02]  /*9190*/  LOP3.LUT R10, R25, 0x7f, RZ, 0xc0, !PT ;  /* 0x0000007f190a7812 */ /* 0x000fc400078ec0ff */
[----:B------:R-:W-:-:S03]  /*91a0*/  LOP3.LUT R24, R24, 0x70, RZ, 0xc0, !PT ;  /* 0x0000007018187812 */ /* 0x000fc600078ec0ff */
[----:B------:R-:W-:Y:S01]  /*91b0*/  @P0 LOP3.LUT R16, R16, 0x1, RZ, 0xfc, !PT ;  /* 0x0000000110100812 */ /* 0x000fe200078efcff */
[----:B01----:R-:W-:Y:S06]  /*91c0*/  BRA.DIV UR5, `(.L_x_45) ;  /* 0x0000003205807947 */ /* 0x003fec000b800000 */
.L_x_87:
[----:B------:R-:W2:Y:S01]  /*91d0*/  LDL R0, [R1+0x4] ;  /* 0x0000040001007983 */ /* 0x000ea20000100800 */
[----:B------:R-:W-:Y:S01]  /*91e0*/  UIADD3 UR4, UR48, -0x1, URZ ;  /* 0xffffffff30047890 */ /* 0x000fe2000fffe03f */
[----:B------:R-:W-:Y:S02]  /*91f0*/  ISETP.NE.AND P1, PT, R17, 0x1, PT ;  /* 0x000000011100780c */ /* 0x000fe40003f25270 */
[----:B-----5:R-:W-:Y:S02]  /*9200*/  SHF.R.S32.HI R12, RZ, 0x1f, R36 ;  /* 0x0000001fff0c7819 */ /* 0x020fe40000011424 */
[----:B------:R-:W-:Y:S01]  /*9210*/  LOP3.LUT R16, R16, 0xffffffdf, RZ, 0xc0, !PT ;  /* 0xffffffdf10107812 */ /* 0x000fe200078ec0ff */
[----:B------:R-:W-:Y:S02]  /*9220*/  IMAD.U32 R2, RZ, RZ, UR4 ;  /* 0x00000004ff027e24 */ /* 0x000fe4000f8e00ff */
[----:B------:R0:W-:Y:S06]  /*9230*/  STL [R1], R12 ;  /* 0x0000000c01007387 */ /* 0x0001ec0000100800 */
[----:B------:R-:W1:Y:S01]  /*9240*/  @P1 LDC R3, c[0x0][0x438] ;  /* 0x00010e00ff031b82 */ /* 0x000e620000000800 */
[----:B------:R-:W-:-:S04]  /*9250*/  @P1 LOP3.LUT R16, R16, 0x20, RZ, 0xfc, !PT ;  /* 0x0000002010101812 */ /* 0x000fc800078efcff */
[----:B------:R-:W-:-:S04]  /*9260*/  LOP3.LUT R16, R16, 0xffffffef, RZ, 0xc0, !PT ;  /* 0xffffffef10107812 */ /* 0x000fc800078ec0ff */
[----:B------:R-:W-:Y:S01]  /*9270*/  LOP3.LUT R16, R16, 0xfffffff7, RZ, 0xc0, !PT ;  /* 0xfffffff710107812 */ /* 0x000fe200078ec0ff */
[----:B------:R-:W-:Y:S01]  /*9280*/  IMAD.U32 R32, RZ, RZ, UR4 ;  /* 0x00000004ff207e24 */ /* 0x000fe2000f8e00ff */
[----:B------:R-:W-:-:S04]  /*9290*/  MOV R35, UR41 ;  /* 0x0000002900237c02 */ /* 0x000fc80008000f00 */
[----:B------:R-:W-:Y:S02]  /*92a0*/  SHF.R.S32.HI R35, RZ, 0x1f, R35 ;  /* 0x0000001fff237819 */ /* 0x000fe40000011423 */
[----:B--2---:R-:W-:Y:S02]  /*92b0*/  R2UR UR5, R0 ;  /* 0x00000000000572ca */ /* 0x004fe400000e0000 */
[----:B------:R-:W-:-:S04]  /*92c0*/  SHF.R.U32.HI R0, RZ, 0x3, R10 ;  /* 0x00000003ff007819 */ /* 0x000fc8000001160a */
[----:B------:R-:W-:Y:S02]  /*92d0*/  LOP3.LUT R37, R24, R0, RZ, 0xfc, !PT ;  /* 0x0000000018257212 */ /* 0x000fe400078efcff */
[----:B------:R-:W2:Y:S03]  /*92e0*/  @P1 LDC R0, c[0x0][0x434] ;  /* 0x00010d00ff001b82 */ /* 0x000ea60000000800 */
[----:B------:R-:W-:-:S04]  /*92f0*/  IMAD R2, R2, 0x60, R37 ;  /* 0x0000006002027824 */ /* 0x000fc800078e0225 */
[C---:B------:R-:W-:Y:S01]  /*9300*/  IMAD.IADD R7, R2.reuse, 0x1, R19 ;  /* 0x0000000102077824 */ /* 0x040fe200078e0213 */
[----:B------:R-:W-:-:S04]  /*9310*/  ISETP.GE.AND P0, PT, R2, UR42, PT ;  /* 0x0000002a02007c0c */ /* 0x000fc8000bf06270 */
[----:B------:R-:W-:Y:S02]  /*9320*/  ISETP.GT.U32.OR P0, PT, R37, 0x5f, P0 ;  /* 0x0000005f2500780c */ /* 0x000fe40000704470 */
[----:B------:R-:W-:Y:S01]  /*9330*/  MOV R11, R7 ;  /* 0x00000007000b7202 */ /* 0x000fe20000000f00 */
[----:B--2---:R-:W-:-:S10]  /*9340*/  @P1 IMAD.HI.U32 R0, R7, R0, RZ ;  /* 0x0000000007001227 */ /* 0x004fd400078e00ff */
[----:B------:R-:W2:Y:S01]  /*9350*/  @!P0 LDC.64 R8, c[0x0][0x428] ;  /* 0x00010a00ff088b82 */ /* 0x000ea20000000a00 */
[----:B-1----:R-:W-:-:S07]  /*9360*/  @P1 SHF.R.U32.HI R11, RZ, R3, R0 ;  /* 0x00000003ff0b1219 */ /* 0x002fce0000011600 */
[----:B------:R-:W1:Y:S01]  /*9370*/  @!P0 LDC.64 R4, c[0x0][0x418] ;  /* 0x00010600ff048b82 */ /* 0x000e620000000a00 */
[--C-:B------:R-:W-:Y:S01]  /*9380*/  @!P0 SHF.R.S32.HI R3, RZ, 0x1f, R11.reuse ;  /* 0x0000001fff038819 */ /* 0x100fe2000001140b */
[----:B------:R-:W-:Y:S01]  /*9390*/  @!P0 IMAD.MOV.U32 R2, RZ, RZ, R11 ;  /* 0x000000ffff028224 */ /* 0x000fe200078e000b */
[----:B------:R-:W-:Y:S01]  /*93a0*/  ULOP3.LUT UR5, UR5, 0x2, URZ, 0xfc, !UPT ;  /* 0x0000000205057892 */ /* 0x000fe2000f8efc3f */
[-C--:B--2---:R-:W-:Y:S02]  /*93b0*/  @!P0 IMAD R0, R12, R8.reuse, RZ ;  /* 0x000000080c008224 */ /* 0x084fe400078e02ff */
[----:B------:R-:W-:-:S04]  /*93c0*/  @!P0 IMAD.WIDE.U32 R2, R36, R8, R2 ;  /* 0x0000000824028225 */ /* 0x000fc800078e0002 */
[----:B------:R-:W-:Y:S01]  /*93d0*/  @!P0 IMAD R9, R36, R9, R0 ;  /* 0x0000000924098224 */ /* 0x000fe200078e0200 */
[----:B-1----:R-:W-:-:S03]  /*93e0*/  @!P0 LEA R4, P1, R2, R4, 0x2 ;  /* 0x0000000402048211 */ /* 0x002fc600078210ff */
[----:B------:R-:W-:-:S05]  /*93f0*/  @!P0 IMAD.IADD R0, R3, 0x1, R9 ;  /* 0x0000000103008824 */ /* 0x000fca00078e0209 */
[----:B------:R-:W-:Y:S02]  /*9400*/  @!P0 LEA.HI.X R5, R2, R5, R0, 0x2, P1 ;  /* 0x0000000502058211 */ /* 0x000fe400008f1400 */
[----:B------:R-:W-:Y:S01]  /*9410*/  MOV R0, RZ ;  /* 0x000000ff00007202 */ /* 0x000fe20000000f00 */
[----:B------:R-:W-:-:S05]  /*9420*/  IMAD.U32 R2, RZ, RZ, UR5 ;  /* 0x00000005ff027e24 */ /* 0x000fca000f8e00ff */
[----:B------:R0:W5:Y:S01]  /*9430*/  @!P0 LDG.E R0, desc[UR36][R4.64] ;  /* 0x0000002404008981 */ /* 0x000162000c1e1900 */
[----:B------:R-:W-:Y:S02]  /*9440*/  ISETP.GT.U32.AND P0, PT, R37, 0x5f, PT ;  /* 0x0000005f2500780c */ /* 0x000fe40003f04070 */
[----:B------:R-:W-:Y:S01]  /*9450*/  ISETP.NE.AND P2, PT, R2, 0x3, PT ;  /* 0x000000030200780c */ /* 0x000fe20003f45270 */
[----:B------:R-:W-:-:S04]  /*9460*/  IMAD.MOV R2, RZ, RZ, -R11 ;  /* 0x000000ffff027224 */ /* 0x000fc800078e0a0b */
[----:B------:R-:W-:-:S06]  /*9470*/  IMAD R7, R17, R2, R7 ;  /* 0x0000000211077224 */ /* 0x000fcc00078e0207 */
[----:B------:R-:W-:-:S04]  /*9480*/  @P0 LOP3.LUT R16, R16, 0x8, RZ, 0xfc, !PT ;  /* 0x0000000810100812 */ /* 0x000fc800078efcff */
[----:B------:R-:W-:Y:S01]  /*9490*/  @P2 LOP3.LUT R16, R16, 0x10, RZ, 0xfc, !PT ;  /* 0x0000001010102812 */ /* 0x000fe200078efcff */
[----:B0-----:R-:W-:Y:S06]  /*94a0*/  @!P2 BRA `(.L_x_46) ;  /* 0x000000000004a947 */ /* 0x001fec0003800000 */
[----:B------:R-:W-:Y:S01]  /*94b0*/  BPT.TRAP 0x1 ;  /* 0x000000040000795c */ /* 0x000fe20000300000 */
.L_x_46:
[----:B------:R-:W-:Y:S01]  /*94c0*/  SHF.R.S32.HI R5, RZ, 0x1f, R7 ;  /* 0x0000001fff057819 */ /* 0x000fe20000011407 */
[----:B------:R-:W-:Y:S01]  /*94d0*/  ULDC.64 UR4, c[0x0][0x328] ;  /* 0x0000ca0000047ab9 */ /* 0x000fe20000000a00 */
[----:B-----5:R-:W-:Y:S02]  /*94e0*/  SHF.R.S32.HI R4, RZ, 0x1f, R0 ;  /* 0x0000001fff047819 */ /* 0x020fe40000011400 */
[----:B------:R-:W-:Y:S01]  /*94f0*/  R2UR UR6, R35 ;  /* 0x00000000230672ca */ /* 0x000fe200000e0000 */
[----:B------:R-:W-:-:S04]  /*9500*/  IMAD R2, R5, UR4, RZ ;  /* 0x0000000405027c24 */ /* 0x000fc8000f8e02ff */
[C---:B------:R-:W-:Y:S02]  /*9510*/  IMAD R9, R7.reuse, UR5, R2 ;  /* 0x0000000507097c24 */ /* 0x040fe4000f8e0202 */
[----:B------:R-:W-:Y:S01]  /*9520*/  IMAD.WIDE.U32 R2, R7, UR4, RZ ;  /* 0x0000000407027c25 */ /* 0x000fe2000f8e00ff */
[----:B------:R-:W-:-:S03]  /*9530*/  ULDC.64 UR4, c[0x0][0x338] ;  /* 0x0000ce0000047ab9 */ /* 0x000fc60000000a00 */
[----:B------:R-:W-:Y:S02]  /*9540*/  IMAD.IADD R3, R3, 0x1, R9 ;  /* 0x0000000103037824 */ /* 0x000fe400078e0209 */
[----:B------:R-:W-:Y:S02]  /*9550*/  IMAD R9, R4, UR4, RZ ;  /* 0x0000000404097c24 */ /* 0x000fe4000f8e02ff */
[----:B------:R-:W-:-:S04]  /*9560*/  IMAD.WIDE.U32 R2, R0, UR4, R2 ;  /* 0x0000000400027c25 */ /* 0x000fc8000f8e0002 */
[----:B------:R-:W-:Y:S01]  /*9570*/  IMAD R9, R0, UR5, R9 ;  /* 0x0000000500097c24 */ /* 0x000fe2000f8e0209 */
[----:B------:R-:W-:-:S04]  /*9580*/  ULDC.64 UR4, c[0x0][0x330] ;  /* 0x0000cc0000047ab9 */ /* 0x000fc80000000a00 */
[----:B------:R-:W-:Y:S01]  /*9590*/  IADD3 R3, R3, R9, RZ ;  /* 0x0000000903037210 */ /* 0x000fe20007ffe0ff */
[----:B------:R-:W-:Y:S01]  /*95a0*/  IMAD.U32 R9, RZ, RZ, UR4 ;  /* 0x00000004ff097e24 */ /* 0x000fe2000f8e00ff */
[----:B------:R-:W-:-:S03]  /*95b0*/  UIMAD UR4, UR6, UR4, URZ ;  /* 0x00000004060472a4 */ /* 0x000fc6000f8e023f */
[----:B------:R-:W-:Y:S01]  /*95c0*/  IMAD.WIDE.U32 R2, R9, UR41, R2 ;  /* 0x0000002909027c25 */ /* 0x000fe2000f8e0002 */
[----:B------:R-:W-:Y:S01]  /*95d0*/  UIMAD UR4, UR41, UR5, UR4 ;  /* 0x00000005290472a4 */ /* 0x000fe2000f8e0204 */
[----:B------:R-:W-:Y:S02]  /*95e0*/  ULDC.64 UR6, c[0x0][0x318] ;  /* 0x0000c60000067ab9 */ /* 0x000fe40000000a00 */
[----:B------:R-:W-:-:S03]  /*95f0*/  LEA R17, P0, R2, UR6, 0x1 ;  /* 0x0000000602117c11 */ /* 0x000fc6000f8008ff */
[----:B------:R-:W-:-:S05]  /*9600*/  VIADD R3, R3, UR4 ;  /* 0x0000000403037c36 */ /* 0x000fca0008000000 */
[----:B------:R-:W-:Y:S02]  /*9610*/  LEA.HI.X R18, R2, UR7, R3, 0x1, P0 ;  /* 0x0000000702127c11 */ /* 0x000fe400080f0c03 */
[----:B------:R-:W-:-:S04]  /*9620*/  MOV R2, 0x1 ;  /* 0x0000000100027802 */ /* 0x000fc80000000f00 */
[----:B------:R-:W-:-:S04]  /*9630*/  SHF.L.U32 R2, R2, 0x1f, RZ ;  /* 0x0000001f02027819 */ /* 0x000fc800000006ff */
[----:B------:R-:W0:Y:S02]  /*9640*/  SYNCS.PHASECHK.TRANS64.TRYWAIT P0, [UR44+0x30840], R2 ;  /* 0x03084002ff0075a7 */ /* 0x000e24000800016c */
[----:B0-----:R-:W-:Y:S05]  /*9650*/  @!P0 BRA `(.L_x_47) ;  /* 0x0000002c007c8947 */ /* 0x001fea0003800000 */
.L_x_88:
[----:B------:R-:W-:Y:S01]  /*9660*/  ULDC.64 UR4, c[0x0][0x300] ;  /* 0x0000c00000047ab9 */ /* 0x000fe20000000a00 */
[----:B------:R-:W-:Y:S01]  /*9670*/  R2UR UR6, R35 ;  /* 0x00000000230672ca */ /* 0x000fe200000e0000 */
[----:B0-----:R-:W-:Y:S01]  /*9680*/  IMAD R2, R5, UR4, RZ ;  /* 0x0000000405027c24 */ /* 0x001fe2000f8e02ff */
[----:B------:R-:W-:Y:S01]  /*9690*/  SHF.R.U32.HI R27, RZ, 0x3, R10 ;  /* 0x00000003ff1b7819 */ /* 0x000fe2000001160a */
[----:B------:R-:W-:Y:S01]  /*96a0*/  IMAD.SHL.U32 R30, R10, 0x8, RZ ;  /* 0x000000080a1e7824 */ /* 0x000fe200078e00ff */
[C---:B------:R-:W-:Y:S01]  /*96b0*/  LOP3.LUT P3, RZ, R16.reuse, 0x4, RZ, 0xc0, !PT ;  /* 0x0000000410ff7812 */ /* 0x040fe2000786c0ff */
[C---:B------:R-:W-:Y:S01]  /*96c0*/  IMAD R5, R7.reuse, UR5, R2 ;  /* 0x0000000507057c24 */ /* 0x040fe2000f8e0202 */
[C---:B------:R-:W-:Y:S01]  /*96d0*/  LOP3.LUT P2, RZ, R16.reuse, 0x2, RZ, 0xc0, !PT ;  /* 0x0000000210ff7812 */ /* 0x040fe2000784c0ff */
[----:B------:R-:W-:Y:S01]  /*96e0*/  IMAD.WIDE.U32 R2, R7, UR4, RZ ;  /* 0x0000000407027c25 */ /* 0x000fe2000f8e00ff */
[----:B------:R-:W-:Y:S01]  /*96f0*/  ULDC.64 UR4, c[0x0][0x310] ;  /* 0x0000c40000047ab9 */ /* 0x000fe20000000a00 */
[----:B------:R-:W-:-:S02]  /*9700*/  LOP3.LUT P1, RZ, R16, 0x1, RZ, 0xc0, !PT ;  /* 0x0000000110ff7812 */ /* 0x000fc4000782c0ff */
[----:B------:R-:W-:Y:S02]  /*9710*/  IMAD.IADD R3, R3, 0x1, R5 ;  /* 0x0000000103037824 */ /* 0x000fe400078e0205 */
[----:B------:R-:W-:Y:S02]  /*9720*/  IMAD R5, R4, UR4, RZ ;  /* 0x0000000404057c24 */ /* 0x000fe4000f8e02ff */
[----:B------:R-:W-:-:S04]  /*9730*/  IMAD.WIDE.U32 R2, R0, UR4, R2 ;  /* 0x0000000400027c25 */ /* 0x000fc8000f8e0002 */
[----:B------:R-:W-:Y:S01]  /*9740*/  IMAD R5, R0, UR5, R5 ;  /* 0x0000000500057c24 */ /* 0x000fe2000f8e0205 */
[----:B------:R-:W-:-:S03]  /*9750*/  ULDC.64 UR4, c[0x0][0x308] ;  /* 0x0000c20000047ab9 */ /* 0x000fc60000000a00 */
[----:B------:R-:W-:Y:S01]  /*9760*/  IMAD.IADD R3, R3, 0x1, R5 ;  /* 0x0000000103037824 */ /* 0x000fe200078e0205 */
[----:B------:R-:W-:Y:S01]  /*9770*/  MOV R5, UR4 ;  /* 0x0000000400057c02 */ /* 0x000fe20008000f00 */
[----:B------:R-:W-:-:S03]  /*9780*/  UIMAD UR4, UR6, UR4, URZ ;  /* 0x00000004060472a4 */ /* 0x000fc6000f8e023f */
[----:B------:R-:W-:Y:S01]  /*9790*/  ULDC.64 UR6, c[0x0][0x2e8] ;  /* 0x0000ba0000067ab9 */ /* 0x000fe20000000a00 */
[----:B------:R-:W-:Y:S02]  /*97a0*/  UIMAD UR4, UR41, UR5, UR4 ;  /* 0x00000005290472a4 */ /* 0x000fe4000f8e0204 */
[----:B------:R-:W-:-:S04]  /*97b0*/  IMAD.WIDE.U32 R2, R5, UR41, R2 ;  /* 0x0000002905027c25 */ /* 0x000fc8000f8e0002 */
[----:B------:R-:W-:Y:S01]  /*97c0*/  VIADD R7, R3, UR4 ;  /* 0x0000000403077c36 */ /* 0x000fe20008000000 */
[C---:B------:R-:W-:Y:S01]  /*97d0*/  LEA R0, P0, R2.reuse, UR6, 0x1 ;  /* 0x0000000602007c11 */ /* 0x040fe2000f8008ff */
[----:B------:R-:W-:Y:S01]  /*97e0*/  IMAD.MOV.U32 R3, RZ, RZ, -0x60 ;  /* 0xffffffa0ff037424 */ /* 0x000fe200078e00ff */
[----:B------:R-:W-:Y:S02]  /*97f0*/  UMOV UR4, 0xffffffff ;  /* 0xffffffff00047882 */ /* 0x000fe40000000000 */
[----:B------:R-:W-:Y:S01]  /*9800*/  LEA.HI.X R7, R2, UR7, R7, 0x1, P0 ;  /* 0x0000000702077c11 */ /* 0x000fe200080f0c07 */
[----:B------:R-:W-:Y:S01]  /*9810*/  IMAD R4, R32, R3, UR42 ;  /* 0x0000002a20047e24 */ /* 0x000fe2000f8e0203 */
[----:B------:R-:W-:-:S04]  /*9820*/  LOP3.LUT R3, R6, 0x1c0, RZ, 0xc0, !PT ;  /* 0x000001c006037812 */ /* 0x000fc800078ec0ff */
[----:B------:R-:W-:Y:S02]  /*9830*/  LOP3.LUT R2, R3, 0x38, R6, 0xf8, !PT ;  /* 0x0000003803027812 */ /* 0x000fe400078ef806 */
[----:B------:R-:W-:Y:S02]  /*9840*/  IADD3 R6, -R27, R4, RZ ;  /* 0x000000041b067210 */ /* 0x000fe40007ffe1ff */
[----:B------:R-:W-:Y:S02]  /*9850*/  LOP3.LUT R25, R2, 0x38, R25, 0x78, !PT ;  /* 0x0000003802197812 */ /* 0x000fe400078e7819 */
[----:B------:R-:W-:Y:S02]  /*9860*/  ISETP.GE.AND P0, PT, R6, 0x1, PT ;  /* 0x000000010600780c */ /* 0x000fe40003f06270 */
[----:B------:R-:W-:Y:S01]  /*9870*/  LOP3.LUT R30, R25, 0x200, R30, 0xf8, !PT ;  /* 0x00000200191e7812 */ /* 0x000fe200078ef81e */
[----:B------:R-:W-:Y:S10]  /*9880*/  BRA.DIV UR4, `(.L_x_48) ;  /* 0x0000002e04087947 */ /* 0x000ff4000b800000 */
[----:B------:R-:W-:Y:S01]  /*9890*/  SHFL.IDX PT, R3, R7, RZ, 0x181f ;  /* 0x00181fff07037589 */ /* 0x000fe200000e0000 */
[----:B------:R-:W-:-:S03]  /*98a0*/  @P0 LEA R9, R30, UR44, 0x1 ;  /* 0x0000002c1e090c11 */ /* 0x000fc6000f8e08ff */
[----:B------:R-:W0:Y:S04]  /*98b0*/  SHFL.IDX PT, R2, R0, RZ, 0x181f ;  /* 0x00181fff00027589 */ /* 0x000e2800000e0000 */
[----:B------:R-:W-:Y:S04]  /*98c0*/  SHFL.IDX PT, R5, R7, 0x1, 0x181f ;  /* 0x00381f0007057f89 */ /* 0x000fe800000e0000 */
[----:B------:R-:W-:Y:S04]  /*98d0*/  SHFL.IDX PT, R4, R0, 0x1, 0x181f ;  /* 0x00381f0000047f89 */ /* 0x000fe800000e0000 */
[----:B------:R-:W1:Y:S04]  /*98e0*/  SHFL.IDX PT, R8, R7, 0x2, 0x181f ;  /* 0x00581f0007087f89 */ /* 0x000e6800000e0000 */
[----:B------:R-:W2:Y:S04]  /*98f0*/  SHFL.IDX PT, R14, R0, 0x2, 0x181f ;  /* 0x00581f00000e7f89 */ /* 0x000ea800000e0000 */
[----:B------:R-:W3:Y:S01]  /*9900*/  SHFL.IDX PT, R10, R0, 0x3, 0x181f ;  /* 0x00781f00000a7f89 */ /* 0x000ee200000e0000 */
[----:B0-----:R-:W-:-:S05]  /*9910*/  @P0 IMAD.WIDE.U32 R2, R23, 0x2, R2 ;  /* 0x0000000217020825 */ /* 0x001fca00078e0002 */
[----:B------:R-:W-:Y:S04]  /*9920*/  @P0 LDGSTS.E.BYPASS.LTC128B.128 [R9+0x1e400], desc[UR36][R2.64], !P3 ;  /* 0x1e40000002090fae */ /* 0x000fe8000d901d64 */
[----:B------:R-:W-:Y:S04]  /*9930*/  @P0 LDGSTS.E.BYPASS.LTC128B.128 [R9+0x21400], desc[UR36][R2.64+0x80], !P2 ;  /* 0x2140008002090fae */ /* 0x000fe8000d101d64 */
[----:B------:R0:W-:Y:S01]  /*9940*/  @P0 LDGSTS.E.BYPASS.LTC128B.128 [R9+0x24400], desc[UR36][R2.64+0x100], !P1 ;  /* 0x2440010002090fae */ /* 0x0001e2000c901d64 */
[----:B------:R-:W-:-:S03]  /*9950*/  ISETP.GE.AND P0, PT, R6, 0x11, PT ;  /* 0x000000110600780c */ /* 0x000fc60003f06270 */
[----:B0-----:R-:W0:Y:S01]  /*9960*/  SHFL.IDX PT, R9, R7, 0x3, 0x181f ;  /* 0x00781f0007097f89 */ /* 0x001e2200000e0000 */
[----:B-1----:R-:W-:-:S09]  /*9970*/  MOV R3, R8 ;  /* 0x0000000800037202 */ /* 0x002fd20000000f00 */
[----:B------:R-:W-:Y:S01]  /*9980*/  @P0 IMAD.WIDE.U32 R4, R23, 0x2, R4 ;  /* 0x0000000217040825 */ /* 0x000fe200078e0004 */
[----:B------:R-:W-:Y:S01]  /*9990*/  @P0 LEA R21, R30, UR44, 0x1 ;  /* 0x0000002c1e150c11 */ /* 0x000fe2000f8e08ff */
[----:B------:R-:W-:Y:S02]  /*99a0*/  SHFL.IDX PT, R8, R7, 0x4, 0x181f ;  /* 0x00981f0007087f89 */ /* 0x000fe400000e0000 */
[----:B--2---:R-:W-:Y:S02]  /*99b0*/  IMAD.MOV.U32 R2, RZ, RZ, R14 ;  /* 0x000000ffff027224 */ /* 0x004fe400078e000e */
[----:B------:R-:W-:Y:S04]  /*99c0*/  @P0 LDGSTS.E.BYPASS.LTC128B.128 [R21+0x1ec00], desc[UR36][R4.64], !P3 ;  /* 0x1ec0000004150fae */ /* 0x000fe8000d901d64 */
[----:B------:R-:W-:Y:S04]  /*99d0*/  @P0 LDGSTS.E.BYPASS.LTC128B.128 [R21+0x21c00], desc[UR36][R4.64+0x80], !P2 ;  /* 0x21c0008004150fae */ /* 0x000fe8000d101d64 */
[----:B------:R3:W-:Y:S01]  /*99e0*/  @P0 LDGSTS.E.BYPASS.LTC128B.128 [R21+0x24c00], desc[UR36][R4.64+0x100], !P1 ;  /* 0x24c0010004150fae */ /* 0x0007e2000c901d64 */
[----:B------:R-:W-:-:S03]  /*99f0*/  ISETP.GE.AND P0, PT, R6, 0x21, PT ;  /* 0x000000210600780c */ /* 0x000fc60003f06270 */
[----:B------:R-:W1:Y:S04]  /*9a00*/  SHFL.IDX PT, R14, R0, 0x4, 0x181f ;  /* 0x00981f00000e7f89 */ /* 0x000e6800000e0000 */
[----:B------:R-:W2:Y:S01]  /*9a10*/  SHFL.IDX PT, R7, R7, 0x5, 0x181f ;  /* 0x00b81f0007077f89 */ /* 0x000ea200000e0000 */
[----:B---3--:R-:W-:-:S05]  /*9a20*/  IMAD.MOV.U32 R4, RZ, RZ, R10 ;  /* 0x000000ffff047224 */ /* 0x008fca00078e000a */
[----:B------:R-:W-:Y:S01]  /*9a30*/  @P0 IMAD.WIDE.U32 R2, R23, 0x2, R2 ;  /* 0x0000000217020825 */ /* 0x000fe200078e0002 */
[----:B------:R-:W-:-:S03]  /*9a40*/  @P0 LEA R25, R30, UR44, 0x1 ;  /* 0x0000002c1e190c11 */ /* 0x000fc6000f8e08ff */
[----:B0-----:R-:W-:Y:S02]  /*9a50*/  IMAD.MOV.U32 R5, RZ, RZ, R9 ;  /* 0x000000ffff057224 */ /* 0x001fe400078e0009 */
[----:B------:R-:W-:Y:S04]  /*9a60*/  @P0 LDGSTS.E.BYPASS.LTC128B.128 [R25+0x1f400], desc[UR36][R2.64], !P3 ;  /* 0x1f40000002190fae */ /* 0x000fe8000d901d64 */
[----:B------:R-:W-:Y:S04]  /*9a70*/  @P0 LDGSTS.E.BYPASS.LTC128B.128 [R25+0x22400], desc[UR36][R2.64+0x80], !P2 ;  /* 0x2240008002190fae */ /* 0x000fe8000d101d64 */
[----:B------:R1:W-:Y:S01]  /*9a80*/  @P0 LDGSTS.E.BYPASS.LTC128B.128 [R25+0x25400], desc[UR36][R2.64+0x100], !P1 ;  /* 0x2540010002190fae */ /* 0x0003e2000c901d64 */
[----:B------:R-:W-:-:S02]  /*9a90*/  ISETP.GE.AND P0, PT, R6, 0x31, PT ;  /* 0x000000310600780c */ /* 0x000fc40003f06270 */
[----:B-1----:R-:W-:Y:S01]  /*9aa0*/  MOV R2, R14 ;  /* 0x0000000e00027202 */ /* 0x002fe20000000f00 */
[----:B------:R-:W-:-:S10]  /*9ab0*/  IMAD.MOV.U32 R3, RZ, RZ, R8 ;  /* 0x000000ffff037224 */ /* 0x000fd400078e0008 */
[----:B------:R-:W-:Y:S01]  /*9ac0*/  @P0 LEA R9, R30, UR44, 0x1 ;  /* 0x0000002c1e090c11 */ /* 0x000fe2000f8e08ff */
[----:B------:R-:W-:Y:S01]  /*9ad0*/  @P0 IMAD.WIDE.U32 R4, R23, 0x2, R4 ;  /* 0x0000000217040825 */ /* 0x000fe200078e0004 */
[----:B------:R0:W1:Y:S04]  /*9ae0*/  SHFL.IDX PT, R14, R0, 0x5, 0x181f ;  /* 0x00b81f00000e7f89 */ /* 0x00006800000e0000 */
[----:B------:R0:W-:Y:S04]  /*9af0*/  @P0 LDGSTS.E.BYPASS.LTC128B.128 [R9+0x1fc00], desc[UR36][R4.64], !P3 ;  /* 0x1fc0000004090fae */ /* 0x0001e8000d901d64 */
[----:B------:R0:W-:Y:S04]  /*9b00*/  @P0 LDGSTS.E.BYPASS.LTC128B.128 [R9+0x22c00], desc[UR36][R4.64+0x80], !P2 ;  /* 0x22c0008004090fae */ /* 0x0001e8000d101d64 */
[----:B------:R0:W-:Y:S01]  /*9b10*/  @P0 LDGSTS.E.BYPASS.LTC128B.128 [R9+0x25c00], desc[UR36][R4.64+0x100], !P1 ;  /* 0x25c0010004090fae */ /* 0x0001e2000c901d64 */
[----:B------:R-:W-:-:S13]  /*9b20*/  ISETP.GE.AND P0, PT, R6, 0x41, PT ;  /* 0x000000410600780c */ /* 0x000fda0003f06270 */
[----:B------:R-:W-:Y:S01]  /*9b30*/  @P0 IMAD.WIDE.U32 R2, R23, 0x2, R2 ;  /* 0x0000000217020825 */ /* 0x000fe200078e0002 */
[----:B------:R-:W-:-:S05]  /*9b40*/  @P0 LEA R21, R30, UR44, 0x1 ;  /* 0x0000002c1e150c11 */ /* 0x000fca000f8e08ff */
[----:B------:R0:W-:Y:S04]  /*9b50*/  @P0 LDGSTS.E.BYPASS.LTC128B.128 [R21+0x20400], desc[UR36][R2.64], !P3 ;  /* 0x2040000002150fae */ /* 0x0001e8000d901d64 */
[----:B------:R0:W-:Y:S04]  /*9b60*/  @P0 LDGSTS.E.BYPASS.LTC128B.128 [R21+0x23400], desc[UR36][R2.64+0x80], !P2 ;  /* 0x2340008002150fae */ /* 0x0001e8000d101d64 */
[----:B-12---:R0:W-:Y:S02]  /*9b70*/  @P0 LDGSTS.E.BYPASS.LTC128B.128 [R21+0x26400], desc[UR36][R2.64+0x100], !P1 ;  /* 0x2640010002150fae */ /* 0x0061e4000c901d64 */
.L_x_102:
[----:B------:R-:W-:Y:S01]  /*9b80*/  ISETP.GE.AND P0, PT, R6, 0x51, PT ;  /* 0x000000510600780c */ /* 0x000fe20003f06270 */
[----:B0-----:R-:W-:Y:S01]  /*9b90*/  IMAD.MOV.U32 R2, RZ, RZ, R14 ;  /* 0x000000ffff027224 */ /* 0x001fe200078e000e */
[----:B------:R-:W-:-:S11]  /*9ba0*/  MOV R3, R7 ;  /* 0x0000000700037202 */ /* 0x000fd60000000f00 */
[----:B------:R-:W-:Y:S01]  /*9bb0*/  @P0 IMAD.WIDE.U32 R2, R23, 0x2, R2 ;  /* 0x0000000217020825 */ /* 0x000fe200078e0002 */
[----:B------:R-:W-:-:S05]  /*9bc0*/  @P0 LEA R5, R30, UR44, 0x1 ;  /* 0x0000002c1e050c11 */ /* 0x000fca000f8e08ff */
[----:B------:R-:W-:Y:S01]  /*9bd0*/  @!PT LDS RZ, [RZ] ;  /* 0x00000000fffff984 */ /* 0x000fe20000000800 */
[----:B------:R-:W-:Y:S01]  /*9be0*/  @!PT LDS RZ, [RZ] ;  /* 0x00000000fffff984 */ /* 0x000fe20000000800 */
[----:B------:R-:W-:Y:S01]  /*9bf0*/  @!PT LDS RZ, [RZ] ;  /* 0x00000000fffff984 */ /* 0x000fe20000000800 */
[----:B------:R0:W-:Y:S04]  /*9c00*/  @P0 LDGSTS.E.BYPASS.LTC128B.128 [R5+0x20c00], desc[UR36][R2.64], !P3 ;  /* 0x20c0000002050fae */ /* 0x0001e8000d901d64 */
[----:B------:R0:W-:Y:S04]  /*9c10*/  @P0 LDGSTS.E.BYPASS.LTC128B.128 [R5+0x23c00], desc[UR36][R2.64+0x80], !P2 ;  /* 0x23c0008002050fae */ /* 0x0001e8000d101d64 */
[----:B------:R0:W-:Y:S01]  /*9c20*/  @P0 LDGSTS.E.BYPASS.LTC128B.128 [R5+0x26c00], desc[UR36][R2.64+0x100], !P1 ;  /* 0x26c0010002050fae */ /* 0x0001e2000c901d64 */
[----:B------:R-:W-:Y:S01]  /*9c30*/  NOP ;  /* 0x0000000000007918 */ /* 0x000fe20000000000 */
[----:B------:R-:W-:Y:S02]  /*9c40*/  SYNCS.ARRIVE.TRANS64.RED.A0T1 RZ, [UR44+0x30830], RZ ;  /* 0x030830ffffff79a7 */ /* 0x000fe4000820042c */
[----:B------:R-:W-:Y:S01]  /*9c50*/  ARRIVES.LDGSTSBAR.64.TRANSCNT [UR44+0x30830] ;  /* 0x03083000ff0079b0 */ /* 0x000fe20008000aac */
[----:B------:R-:W-:Y:S01]  /*9c60*/  NOP ;  /* 0x0000000000007918 */ /* 0x000fe20000000000 */
[----:B------:R-:W-:-:S13]  /*9c70*/  LOP3.LUT P1, RZ, R16, 0x10, RZ, 0xc0, !PT ;  /* 0x0000001010ff7812 */ /* 0x000fda000782c0ff */
[----:B0-----:R-:W-:Y:S05]  /*9c80*/  @!P1 BRA `(.L_x_49) ;  /* 0x0000000000049947 */ /* 0x001fea0003800000 */
[----:B------:R-:W-:Y:S01]  /*9c90*/  BPT.TRAP 0x1 ;  /* 0x000000040000795c */ /* 0x000fe20000300000 */
.L_x_49:
[----:B------:R-:W-:Y:S01]  /*9ca0*/  SYNCS.ARRIVE.TRANS64.A1T0 RZ, [UR44+0x30830], RZ ;  /* 0x030830ffffff79a7 */ /* 0x000fe2000810002c */
[----:B------:R-:W-:Y:S05]  /*9cb0*/  WARPSYNC.ALL ;  /* 0x0000000000007948 */ /* 0x000fea0003800000 */
[----:B------:R-:W-:Y:S01]  /*9cc0*/  UIADD3 UR5, UR44, 0x12400, URZ ;  /* 0x000124002c057890 */ /* 0x000fe2000fffe03f */
[----:B------:R-:W-:Y:S01]  /*9cd0*/  R2UR UR4, R35 ;  /* 0x00000000230472ca */ /* 0x000fe200000e0000 */
[----:B------:R-:W-:Y:S01]  /*9ce0*/  ULDC.64 UR6, c[0x0][0x2d8] ;  /* 0x0000b60000067ab9 */ /* 0x000fe20000000a00 */
[----:B------:R-:W-:Y:S01]  /*9cf0*/  SHF.R.S32.HI R25, RZ, 0x1f, R26 ;  /* 0x0000001fff197819 */ /* 0x000fe2000001141a */
[----:B------:R-:W-:Y:S02]  /*9d00*/  ULOP3.LUT UP0, URZ, UR5, 0x3ff, URZ, 0xc0, !UPT ;  /* 0x000003ff053f7892 */ /* 0x000fe4000f80c03f */
[----:B------:R-:W-:Y:S01]  /*9d10*/  UIMAD.WIDE.U32 UR38, UR41, UR6, URZ ;  /* 0x00000006292672a5 */ /* 0x000fe2000f8e003f */
[----:B------:R-:W-:Y:S03]  /*9d20*/  BAR.SYNC.DEFER_BLOCKING 0x8, 0x180 ;  /* 0x0206000000007b1d */ /* 0x000fe60000010000 */
[----:B------:R-:W-:-:S04]  /*9d30*/  PLOP3.LUT P0, PT, PT, PT, UP0, 0x80, 0x0 ;  /* 0x000000000000781c */ /* 0x000fc80003f0f008 */
[----:B------:R-:W-:-:S04]  /*9d40*/  UIMAD UR4, UR4, UR6, URZ ;  /* 0x00000006040472a4 */ /* 0x000fc8000f8e023f */
[----:B------:R-:W-:-:S04]  /*9d50*/  UIMAD UR4, UR41, UR7, UR4 ;  /* 0x00000007290472a4 */ /* 0x000fc8000f8e0204 */
[----:B------:R-:W-:Y:S01]  /*9d60*/  UIADD3 UR45, UR39, UR4, URZ ;  /* 0x00000004272d7290 */ /* 0x000fe2000fffe03f */
[----:B------:R-:W-:Y:S11]  /*9d70*/  @!P0 BRA `(.L_x_50) ;  /* 0x0000000000408947 */ /* 0x000ff60003800000 */
[----:B------:R-:W-:Y:S01]  /*9d80*/  MOV R2, 0x0 ;  /* 0x0000000000027802 */ /* 0x000fe20000000f00 */
[----:B------:R-:W-:Y:S01]  /*9d90*/  ULDC.64 UR6, c[0x4][0x88] ;  /* 0x0100220000067ab9 */ /* 0x000fe20000000a00 */
[----:B------:R-:W-:Y:S01]  /*9da0*/  ULDC.64 UR8, c[0x4][0x90] ;  /* 0x0100240000087ab9 */ /* 0x000fe20000000a00 */
[----:B------:R-:W-:Y:S01]  /*9db0*/  ULDC.64 UR4, c[0x4][0x20] ;  /* 0x0100080000047ab9 */ /* 0x000fe20000000a00 */
[----:B------:R-:W-:Y:S01]  /*9dc0*/  IMAD.U32 R4, RZ, RZ, UR6 ;  /* 0x00000006ff047e24 */ /* 0x000fe2000f8e00ff */
[----:B------:R-:W-:Y:S01]  /*9dd0*/  MOV R6, UR8 ;  /* 0x0000000800067c02 */ /* 0x000fe20008000f00 */
[----:B------:R-:W0:Y:S01]  /*9de0*/  LDC.64 R2, c[0x4][R2] ;  /* 0x0100000002027b82 */ /* 0x000e220000000a00 */
[----:B------:R-:W-:Y:S01]  /*9df0*/  IMAD.U32 R5, RZ, RZ, UR7 ;  /* 0x00000007ff057e24 */ /* 0x000fe2000f8e00ff */
[----:B------:R-:W-:Y:S01]  /*9e00*/  MOV R11, UR5 ;  /* 0x00000005000b7c02 */ /* 0x000fe20008000f00 */
[----:B------:R-:W-:Y:S01]  /*9e10*/  IMAD.U32 R7, RZ, RZ, UR9 ;  /* 0x00000009ff077e24 */ /* 0x000fe2000f8e00ff */
[----:B------:R-:W-:Y:S01]  /*9e20*/  MOV R13, RZ ;  /* 0x000000ff000d7202 */ /* 0x000fe20000000f00 */
[----:B------:R-:W-:-:S02]  /*9e30*/  IMAD.U32 R10, RZ, RZ, UR4 ;  /* 0x00000004ff0a7e24 */ /* 0x000fc4000f8e00ff */
[----:B------:R-:W-:Y:S02]  /*9e40*/  IMAD.MOV.U32 R8, RZ, RZ, 0x70 ;  /* 0x00000070ff087424 */ /* 0x000fe400078e00ff */
[----:B------:R-:W-:-:S07]  /*9e50*/  IMAD.MOV.U32 R12, RZ, RZ, 0x1 ;  /* 0x00000001ff0c7424 */ /* 0x000fce00078e00ff */
[----:B------:R-:W-:-:S07]  /*9e60*/  LEPC R20, `(.L_x_50) ;  /* 0x000000001014794e */ /* 0x000fce0000000000 */
[----:B0-----:R-:W-:Y:S05]  /*9e70*/  CALL.ABS.NOINC R2 ;  /* 0x0000000002007343 */ /* 0x001fea0003c00000 */
.L_x_50:
[----:B------:R-:W0:Y:S01]  /*9e80*/  LDC R6, c[0x0][0x448] ;  /* 0x00011200ff067b82 */ /* 0x000e220000000800 */
[----:B------:R-:W-:Y:S01]  /*9e90*/  IMAD R7, R22, 0x80, R37 ;  /* 0x0000008016077824 */ /* 0x000fe200078e0225 */
[----:B------:R-:W-:Y:S01]  /*9ea0*/  MOV R4, UR38 ;  /* 0x0000002600047c02 */ /* 0x000fe20008000f00 */
[----:B------:R-:W-:Y:S01]  /*9eb0*/  IMAD.U32 R5, RZ, RZ, UR39 ;  /* 0x00000027ff057e24 */ /* 0x000fe2000f8e00ff */
[----:B------:R-:W-:Y:S01]  /*9ec0*/  ULDC.64 UR4, c[0x0][0x2e0] ;  /* 0x0000b80000047ab9 */ /* 0x000fe20000000a00 */
[----:B------:R-:W-:Y:S01]  /*9ed0*/  IMAD.U32 R3, RZ, RZ, UR45 ;  /* 0x0000002dff037e24 */ /* 0x000fe2000f8e00ff */
[----:B------:R-:W-:Y:S01]  /*9ee0*/  MOV R5, R7 ;  /* 0x0000000700057202 */ /* 0x000fe20000000f00 */
[----:B------:R-:W-:Y:S02]  /*9ef0*/  IMAD R25, R25, UR4, RZ ;  /* 0x0000000419197c24 */ /* 0x000fe4000f8e02ff */
[----:B------:R-:W-:Y:S02]  /*9f00*/  IMAD.MOV.U32 R2, RZ, RZ, R4 ;  /* 0x000000ffff027224 */ /* 0x000fe400078e0004 */
[----:B------:R-:W-:-:S02]  /*9f10*/  IMAD R25, R26, UR5, R25 ;  /* 0x000000051a197c24 */ /* 0x000fc4000f8e0219 */
[----:B------:R-:W-:Y:S01]  /*9f20*/  IMAD.WIDE.U32 R2, R26, UR4, R2 ;  /* 0x000000041a027c25 */ /* 0x000fe2000f8e0002 */
[----:B------:R-:W-:-:S03]  /*9f30*/  ULDC.64 UR4, c[0x0][0x2d0] ;  /* 0x0000b40000047ab9 */ /* 0x000fc60000000a00 */
[----:B------:R-:W-:Y:S01]  /*9f40*/  IMAD.IADD R3, R3, 0x1, R25 ;  /* 0x0000000103037824 */ /* 0x000fe200078e0219 */
[----:B0-----:R-:W-:-:S13]  /*9f50*/  ISETP.NE.AND P0, PT, R6, 0x1, PT ;  /* 0x000000010600780c */ /* 0x001fda0003f05270 */
[----:B------:R-:W0:Y:S08]  /*9f60*/  @P0 LDC R0, c[0x0][0x44c] ;  /* 0x00011300ff000b82 */ /* 0x000e300000000800 */
[----:B------:R-:W1:Y:S01]  /*9f70*/  @P0 LDC R9, c[0x0][0x450] ;  /* 0x00011400ff090b82 */ /* 0x000e620000000800 */
[----:B0-----:R-:W-:-:S05]  /*9f80*/  @P0 IMAD.HI.U32 R0, R7, R0, RZ ;  /* 0x0000000007000227 */ /* 0x001fca00078e00ff */
[----:B-1----:R-:W-:-:S05]  /*9f90*/  @P0 SHF.R.U32.HI R5, RZ, R9, R0 ;  /* 0x00000009ff050219 */ /* 0x002fca0000011600 */
[----:B------:R-:W-:Y:S02]  /*9fa0*/  IMAD.MOV R0, RZ, RZ, -R5 ;  /* 0x000000ffff007224 */ /* 0x000fe400078e0a05 */
[----:B------:R-:W-:-:S04]  /*9fb0*/  IMAD.WIDE.U32 R2, R5, UR4, R2 ;  /* 0x0000000405027c25 */ /* 0x000fc8000f8e0002 */
[----:B------:R-:W-:Y:S01]  /*9fc0*/  IMAD R7, R6, R0, R7 ;  /* 0x0000000006077224 */ /* 0x000fe200078e0207 */
[----:B------:R-:W-:-:S05]  /*9fd0*/  SHF.R.S32.HI R0, RZ, 0x1f, R5 ;  /* 0x0000001fff007819 */ /* 0x000fca0000011405 */
[----:B------:R-:W-:-:S04]  /*9fe0*/  IMAD R0, R0, UR4, RZ ;  /* 0x0000000400007c24 */ /* 0x000fc8000f8e02ff */
[----:B------:R-:W-:Y:S01]  /*9ff0*/  IMAD R5, R5, UR5, R0 ;  /* 0x0000000505057c24 */ /* 0x000fe2000f8e0200 */
[----:B------:R-:W-:Y:S01]  /*a000*/  SHF.R.S32.HI R0, RZ, 0x1f, R7 ;  /* 0x0000001fff007819 */ /* 0x000fe20000011407 */
[----:B------:R-:W-:-:S03]  /*a010*/  ULDC.64 UR4, c[0x0][0x2c8] ;  /* 0x0000b20000047ab9 */ /* 0x000fc60000000a00 */
[----:B------:R-:W-:Y:S01]  /*a020*/  IADD3 R3, R3, R5, RZ ;  /* 0x0000000503037210 */ /* 0x000fe20007ffe0ff */
[----:B------:R-:W-:-:S04]  /*a030*/  IMAD R0, R0, UR4, RZ ;  /* 0x0000000400007c24 */ /* 0x000fc8000f8e02ff */
[C---:B------:R-:W-:Y:S02]  /*a040*/  IMAD R5, R7.reuse, UR5, R0 ;  /* 0x0000000507057c24 */ /* 0x040fe4000f8e0200 */
[----:B------:R-:W-:Y:S01]  /*a050*/  IMAD.WIDE.U32 R2, R7, UR4, R2 ;  /* 0x0000000407027c25 */ /* 0x000fe2000f8e0002 */
[----:B------:R-:W-:-:S03]  /*a060*/  ULDC.64 UR4, c[0x0][0x280] ;  /* 0x0000a00000047ab9 */ /* 0x000fc60000000a00 */
[----:B------:R-:W-:Y:S01]  /*a070*/  IMAD.IADD R3, R3, 0x1, R5 ;  /* 0x0000000103037824 */ /* 0x000fe200078e0205 */
[C---:B------:R-:W-:Y:S01]  /*a080*/  LEA R0, P0, R2.reuse, UR4, 0x1 ;  /* 0x0000000402007c11 */ /* 0x040fe2000f8008ff */
[----:B------:R-:W-:Y:S02]  /*a090*/  ULDC UR4, c[0x0][0x2b8] ;  /* 0x0000ae0000047ab9 */ /* 0x000fe40000000800 */
[----:B------:R-:W-:Y:S02]  /*a0a0*/  ISETP.GE.AND P3, PT, R23, UR4, PT ;  /* 0x0000000417007c0c */ /* 0x000fe4000bf66270 */
[----:B------:R-:W-:Y:S01]  /*a0b0*/  LEA.HI.X R8, R2, UR5, R3, 0x1, P0 ;  /* 0x0000000502087c11 */ /* 0x000fe200080f0c03 */
[----:B------:R-:W-:Y:S01]  /*a0c0*/  UMOV UR5, 0xffffffff ;  /* 0xffffffff00057882 */ /* 0x000fe20000000000 */
[----:B------:R-:W-:Y:S02]  /*a0d0*/  ISETP.GE.AND P2, PT, R34, UR4, PT ;  /* 0x0000000422007c0c */ /* 0x000fe4000bf46270 */
[----:B------:R-:W-:Y:S01]  /*a0e0*/  ISETP.GE.AND P0, PT, R33, UR4, PT ;  /* 0x0000000421007c0c */ /* 0x000fe2000bf06270 */
[----:B------:R-:W-:-:S12]  /*a0f0*/  BRA.DIV UR5, `(.L_x_51) ;  /* 0x0000002a05d07947 */ /* 0x000fd8000b800000 */
[----:B------:R-:W-:Y:S01]  /*a100*/  SHFL.IDX PT, R3, R8, RZ, 0x181f ;  /* 0x00181fff08037589 */ /* 0x000fe200000e0000 */
[----:B------:R-:W-:Y:S01]  /*a110*/  ULDC UR4, c[0x0][0x288] ;  /* 0x0000a20000047ab9 */ /* 0x000fe20000000800 */
[----:B------:R-:W-:Y:S02]  /*a120*/  IMAD R7, R22, 0x80, R27 ;  /* 0x0000008016077824 */ /* 0x000fe400078e021b */
[----:B------:R-:W0:Y:S01]  /*a130*/  SHFL.IDX PT, R2, R0, RZ, 0x181f ;  /* 0x00181fff00027589 */ /* 0x000e2200000e0000 */
[----:B------:R-:W-:Y:S02]  /*a140*/  IMAD R6, R6, UR4, RZ ;  /* 0x0000000406067c24 */ /* 0x000fe4000f8e02ff */
[C---:B------:R-:W-:Y:S01]  /*a150*/  IADD3 R11, R7.reuse, 0x10, RZ ;  /* 0x00000010070b7810 */ /* 0x040fe20007ffe0ff */
[----:B------:R-:W-:Y:S02]  /*a160*/  SHFL.IDX PT, R5, R8, 0x1, 0x181f ;  /* 0x00381f0008057f89 */ /* 0x000fe400000e0000 */
[----:B------:R-:W-:-:S02]  /*a170*/  ISETP.GE.AND P1, PT, R7, R6, PT ;  /* 0x000000060700720c */ /* 0x000fc40003f26270 */
[----:B------:R-:W1:Y:S04]  /*a180*/  SHFL.IDX PT, R4, R0, 0x1, 0x181f ;  /* 0x00381f0000047f89 */ /* 0x000e6800000e0000 */
[----:B------:R-:W-:Y:S07]  /*a190*/  SHFL.IDX PT, R14, R0, 0x7, 0x181f ;  /* 0x00f81f00000e7f89 */ /* 0x000fee00000e0000 */
[----:B------:R-:W-:Y:S01]  /*a1a0*/  @!P1 LEA R9, R30, UR44, 0x1 ;  /* 0x0000002c1e099c11 */ /* 0x000fe2000f8e08ff */
[----:B0-----:R-:W-:-:S05]  /*a1b0*/  @!P1 IMAD.WIDE.U32 R2, R23, 0x2, R2 ;  /* 0x0000000217029825 */ /* 0x001fca00078e0002 */
[----:B------:R-:W-:Y:S04]  /*a1c0*/  @!P1 LDGSTS.E.BYPASS.LTC128B.128 [R9+0x12400], desc[UR36][R2.64], !P3 ;  /* 0x1240000002099fae */ /* 0x000fe8000d901d64 */
[----:B------:R-:W-:Y:S04]  /*a1d0*/  @!P1 LDGSTS.E.BYPASS.LTC128B.128 [R9+0x16400], desc[UR36][R2.64+0x80], !P2 ;  /* 0x1640008002099fae */ /* 0x000fe8000d101d64 */
[----:B------:R0:W-:Y:S01]  /*a1e0*/  @!P1 LDGSTS.E.BYPASS.LTC128B.128 [R9+0x1a400], desc[UR36][R2.64+0x100], !P0 ;  /* 0x1a40010002099fae */ /* 0x0001e2000c101d64 */
[----:B------:R-:W-:Y:S01]  /*a1f0*/  ISETP.GE.AND P1, PT, R11, R6, PT ;  /* 0x000000060b00720c */ /* 0x000fe20003f26270 */
[----:B------:R-:W-:-:S02]  /*a200*/  VIADD R11, R7, 0x30 ;  /* 0x00000030070b7836 */ /* 0x000fc40000000000 */
[----:B0-----:R-:W-:Y:S01]  /*a210*/  SHFL.IDX PT, R3, R8, 0x2, 0x181f ;  /* 0x00581f0008037f89 */ /* 0x001fe200000e0000 */
[----:B------:R-:W-:-:S09]  /*a220*/  VIADD R9, R7, 0x20 ;  /* 0x0000002007097836 */ /* 0x000fd20000000000 */
[----:B------:R-:W-:Y:S01]  /*a230*/  @!P1 LEA R21, R30, UR44, 0x1 ;  /* 0x0000002c1e159c11 */ /* 0x000fe2000f8e08ff */
[----:B-1----:R-:W-:Y:S01]  /*a240*/  @!P1 IMAD.WIDE.U32 R4, R23, 0x2, R4 ;  /* 0x0000000217049825 */ /* 0x002fe200078e0004 */
[----:B------:R-:W0:Y:S04]  /*a250*/  SHFL.IDX PT, R2, R0, 0x2, 0x181f ;  /* 0x00581f0000027f89 */ /* 0x000e2800000e0000 */
[----:B------:R-:W-:Y:S04]  /*a260*/  @!P1 LDGSTS.E.BYPASS.LTC128B.128 [R21+0x12c00], desc[UR36][R4.64], !P3 ;  /* 0x12c0000004159fae */ /* 0x000fe8000d901d64 */
[----:B------:R-:W-:Y:S04]  /*a270*/  @!P1 LDGSTS.E.BYPASS.LTC128B.128 [R21+0x16c00], desc[UR36][R4.64+0x80], !P2 ;  /* 0x16c0008004159fae */ /* 0x000fe8000d101d64 */
[----:B------:R1:W-:Y:S01]  /*a280*/  @!P1 LDGSTS.E.BYPASS.LTC128B.128 [R21+0x1ac00], desc[UR36][R4.64+0x100], !P0 ;  /* 0x1ac0010004159fae */ /* 0x0003e2000c101d64 */
[----:B------:R-:W-:-:S03]  /*a290*/  ISETP.GE.AND P1, PT, R9, R6, PT ;  /* 0x000000060900720c */ /* 0x000fc60003f26270 */
[----:B-1----:R-:W-:Y:S10]  /*a2a0*/  SHFL.IDX PT, R5, R8, 0x3, 0x181f ;  /* 0x00781f0008057f89 */ /* 0x002ff400000e0000 */
[----:B0-----:R-:W-:Y:S01]  /*a2b0*/  @!P1 IMAD.WIDE.U32 R2, R23, 0x2, R2 ;  /* 0x0000000217029825 */ /* 0x001fe200078e0002 */
[----:B------:R-:W-:Y:S01]  /*a2c0*/  @!P1 LEA R9, R30, UR44, 0x1 ;  /* 0x0000002c1e099c11 */ /* 0x000fe2000f8e08ff */
[----:B------:R-:W0:Y:S04]  /*a2d0*/  SHFL.IDX PT, R4, R0, 0x3, 0x181f ;  /* 0x00781f0000047f89 */ /* 0x000e2800000e0000 */
[----:B------:R-:W-:Y:S04]  /*a2e0*/  @!P1 LDGSTS.E.BYPASS.LTC128B.128 [R9+0x13400], desc[UR36][R2.64], !P3 ;  /* 0x1340000002099fae */ /* 0x000fe8000d901d64 */
[----:B------:R-:W-:Y:S04]  /*a2f0*/  @!P1 LDGSTS.E.BYPASS.LTC128B.128 [R9+0x17400], desc[UR36][R2.64+0x80], !P2 ;  /* 0x1740008002099fae */ /* 0x000fe8000d101d64 */
[----:B------:R1:W-:Y:S01]  /*a300*/  @!P1 LDGSTS.E.BYPASS.LTC128B.128 [R9+0x1b400], desc[UR36][R2.64+0x100], !P0 ;  /* 0x1b40010002099fae */ /* 0x0003e2000c101d64 */
[----:B------:R-:W-:Y:S01]  /*a310*/  ISETP.GE.AND P1, PT, R11, R6, PT ;  /* 0x000000060b00720c */ /* 0x000fe20003f26270 */
[----:B------:R-:W-:-:S02]  /*a320*/  VIADD R11, R7, 0x50 ;  /* 0x00000050070b7836 */ /* 0x000fc40000000000 */
[----:B-1----:R-:W-:Y:S01]  /*a330*/  SHFL.IDX PT, R3, R8, 0x4, 0x181f ;  /* 0x00981f0008037f89 */ /* 0x002fe200000e0000 */
[----:B------:R-:W-:-:S09]  /*a340*/  IADD3 R9, R7, 0x40, RZ ;  /* 0x0000004007097810 */ /* 0x000fd20007ffe0ff */
[----:B0-----:R-:W-:Y:S01]  /*a350*/  @!P1 IMAD.WIDE.U32 R4, R23, 0x2, R4 ;  /* 0x0000000217049825 */ /* 0x001fe200078e0004 */
[----:B------:R-:W-:Y:S01]  /*a360*/  @!P1 LEA R21, R30, UR44, 0x1 ;  /* 0x0000002c1e159c11 */ /* 0x000fe2000f8e08ff */
        /* <DEDUP_REMOVED lines=12> */
[----:B------:R-:W-:-:S03]  /*a430*/  ISETP.GE.AND P1, PT, R11, R6, PT ;  /* 0x000000060b00720c */ /* 0x000fc60003f26270 */
[----:B-1----:R-:W-:Y:S01]  /*a440*/  SHFL.IDX PT, R3, R8, 0x6, 0x181f ;  /* 0x00d81f0008037f89 */ /* 0x002fe200000e0000 */
[----:B------:R-:W-:-:S09]  /*a450*/  VIADD R9, R7, 0x60 ;  /* 0x0000006007097836 */ /* 0x000fd20000000000 */
[----:B------:R-:W-:Y:S01]  /*a460*/  @!P1 LEA R21, R30, UR44, 0x1 ;  /* 0x0000002c1e159c11 */ /* 0x000fe2000f8e08ff */
[----:B0-----:R-:W-:Y:S01]  /*a470*/  @!P1 IMAD.WIDE.U32 R4, R23, 0x2, R4 ;  /* 0x0000000217049825 */ /* 0x001fe200078e0004 */
[----:B------:R-:W0:Y:S04]  /*a480*/  SHFL.IDX PT, R2, R0, 0x6, 0x181f ;  /* 0x00d81f0000027f89 */ /* 0x000e2800000e0000 */
[----:B------:R-:W-:Y:S04]  /*a490*/  @!P1 LDGSTS.E.BYPASS.LTC128B.128 [R21+0x14c00], desc[UR36][R4.64], !P3 ;  /* 0x14c0000004159fae */ /* 0x000fe8000d901d64 */
[----:B------:R-:W-:Y:S04]  /*a4a0*/  @!P1 LDGSTS.E.BYPASS.LTC128B.128 [R21+0x18c00], desc[UR36][R4.64+0x80], !P2 ;  /* 0x18c0008004159fae */ /* 0x000fe8000d101d64 */
[----:B------:R1:W-:Y:S01]  /*a4b0*/  @!P1 LDGSTS.E.BYPASS.LTC128B.128 [R21+0x1cc00], desc[UR36][R4.64+0x100], !P0 ;  /* 0x1cc0010004159fae */ /* 0x0003e2000c101d64 */
[----:B------:R-:W-:-:S03]  /*a4c0*/  ISETP.GE.AND P1, PT, R9, R6, PT ;  /* 0x000000060900720c */ /* 0x000fc60003f26270 */
[----:B-1----:R1:W2:Y:S10]  /*a4d0*/  SHFL.IDX PT, R4, R8, 0x7, 0x181f ;  /* 0x00f81f0008047f89 */ /* 0x0022b400000e0000 */
[----:B0-----:R-:W-:Y:S01]  /*a4e0*/  @!P1 IMAD.WIDE.U32 R2, R23, 0x2, R2 ;  /* 0x0000000217029825 */ /* 0x001fe200078e0002 */
[----:B------:R-:W-:-:S05]  /*a4f0*/  @!P1 LEA R9, R30, UR44, 0x1 ;  /* 0x0000002c1e099c11 */ /* 0x000fca000f8e08ff */
[----:B------:R1:W-:Y:S04]  /*a500*/  @!P1 LDGSTS.E.BYPASS.LTC128B.128 [R9+0x15400], desc[UR36][R2.64], !P3 ;  /* 0x1540000002099fae */ /* 0x0003e8000d901d64 */
[----:B------:R1:W-:Y:S04]  /*a510*/  @!P1 LDGSTS.E.BYPASS.LTC128B.128 [R9+0x19400], desc[UR36][R2.64+0x80], !P2 ;  /* 0x1940008002099fae */ /* 0x0003e8000d101d64 */
[----:B------:R1:W-:Y:S02]  /*a520*/  @!P1 LDGSTS.E.BYPASS.LTC128B.128 [R9+0x1d400], desc[UR36][R2.64+0x100], !P0 ;  /* 0x1d40010002099fae */ /* 0x0003e4000c101d64 */
.L_x_119:
[----:B------:R-:W-:Y:S01]  /*a530*/  IADD3 R7, R7, 0x70, RZ ;  /* 0x0000007007077810 */ /* 0x000fe20007ffe0ff */
[----:B------:R-:W-:Y:S01]  /*a540*/  BSSY B0, `(.L_x_52) ;  /* 0x000000d000007945 */ /* 0x000fe20003800000 */
[----:B-1----:R-:W-:Y:S02]  /*a550*/  IMAD.MOV.U32 R2, RZ, RZ, R14 ;  /* 0x000000ffff027224 */ /* 0x002fe400078e000e */
[----:B------:R-:W-:Y:S01]  /*a560*/  ISETP.GE.AND P1, PT, R7, R6, PT ;  /* 0x000000060700720c */ /* 0x000fe20003f26270 */
[----:B--2---:R-:W-:-:S12]  /*a570*/  IMAD.MOV.U32 R3, RZ, RZ, R4 ;  /* 0x000000ffff037224 */ /* 0x004fd800078e0004 */
[----:B------:R-:W-:Y:S05]  /*a580*/  @P1 BRA `(.L_x_53) ;  /* 0x0000000000201947 */ /* 0x000fea0003800000 */
[----:B------:R-:W-:Y:S01]  /*a590*/  IMAD.WIDE.U32 R2, R23, 0x2, R2 ;  /* 0x0000000217027825 */ /* 0x000fe200078e0002 */
[----:B------:R-:W-:-:S05]  /*a5a0*/  LEA R5, R30, UR44, 0x1 ;  /* 0x0000002c1e057c11 */ /* 0x000fca000f8e08ff */
[----:B------:R-:W-:Y:S01]  /*a5b0*/  @!PT LDS RZ, [RZ] ;  /* 0x00000000fffff984 */ /* 0x000fe20000000800 */
[----:B------:R-:W-:Y:S01]  /*a5c0*/  @!PT LDS RZ, [RZ] ;  /* 0x00000000fffff984 */ /* 0x000fe20000000800 */
[----:B------:R-:W-:Y:S01]  /*a5d0*/  @!PT LDS RZ, [RZ] ;  /* 0x00000000fffff984 */ /* 0x000fe20000000800 */
[----:B------:R0:W-:Y:S04]  /*a5e0*/  LDGSTS.E.BYPASS.LTC128B.128 [R5+0x15c00], desc[UR36][R2.64], !P3 ;  /* 0x15c0000002057fae */ /* 0x0001e8000d901d64 */
[----:B------:R0:W-:Y:S04]  /*a5f0*/  LDGSTS.E.BYPASS.LTC128B.128 [R5+0x19c00], desc[UR36][R2.64+0x80], !P2 ;  /* 0x19c0008002057fae */ /* 0x0001e8000d101d64 */
[----:B------:R0:W-:Y:S02]  /*a600*/  LDGSTS.E.BYPASS.LTC128B.128 [R5+0x1dc00], desc[UR36][R2.64+0x100], !P0 ;  /* 0x1dc0010002057fae */ /* 0x0001e4000c101d64 */
.L_x_53:
[----:B------:R-:W-:Y:S05]  /*a610*/  BSYNC B0 ;  /* 0x0000000000007941 */ /* 0x000fea0003800000 */
.L_x_52:
[----:B------:R-:W-:Y:S01]  /*a620*/  NOP ;  /* 0x0000000000007918 */ /* 0x000fe20000000000 */
[----:B------:R-:W-:Y:S01]  /*a630*/  SYNCS.ARRIVE.TRANS64.RED.A0T1 RZ, [UR44+0x30800], RZ ;  /* 0x030800ffffff79a7 */ /* 0x000fe2000820042c */
[----:B------:R-:W-:Y:S01]  /*a640*/  MOV R0, 0x1 ;  /* 0x0000000100007802 */ /* 0x000fe20000000f00 */
[----:B------:R-:W-:Y:S03]  /*a650*/  ARRIVES.LDGSTSBAR.64.TRANSCNT [UR44+0x30800] ;  /* 0x03080000ff0079b0 */ /* 0x000fe60008000aac */
[----:B------:R-:W-:Y:S01]  /*a660*/  SHF.L.U32 R0, R0, 0x1f, RZ ;  /* 0x0000001f00007819 */ /* 0x000fe200000006ff */
[----:B------:R-:W-:Y:S01]  /*a670*/  NOP ;  /* 0x0000000000007918 */ /* 0x000fe20000000000 */
[----:B------:R-:W-:Y:S02]  /*a680*/  SYNCS.ARRIVE.TRANS64.A1T0 RZ, [UR44+0x30800], RZ ;  /* 0x030800ffffff79a7 */ /* 0x000fe4000810002c */
[----:B------:R-:W1:Y:S02]  /*a690*/  SYNCS.PHASECHK.TRANS64.TRYWAIT P0, [UR44+0x30820], R0 ;  /* 0x03082000ff0075a7 */ /* 0x000e64000800016c */
[----:B-1----:R-:W-:Y:S05]  /*a6a0*/  @!P0 BRA `(.L_x_54) ;  /* 0x0000002c00ec8947 */ /* 0x002fea0003800000 */
.L_x_120:
[----:B------:R-:W-:Y:S01]  /*a6b0*/  UIADD3 UR4, UR48, -0x2, URZ ;  /* 0xfffffffe30047890 */ /* 0x000fe2000fffe03f */
[----:B------:R-:W-:Y:S02]  /*a6c0*/  IMAD.MOV.U32 R28, RZ, RZ, 0x1 ;  /* 0x00000001ff1c7424 */ /* 0x000fe400078e00ff */
[----:B------:R-:W-:Y:S01]  /*a6d0*/  IMAD.MOV.U32 R26, RZ, RZ, RZ ;  /* 0x000000ffff1a7224 */ /* 0x000fe200078e00ff */
[----:B------:R-:W-:-:S06]  /*a6e0*/  UISETP.GE.AND UP0, UPT, UR4, UR47, UPT ;  /* 0x0000002f0400728c */ /* 0x000fcc000bf06270 */
[----:B------:R-:W-:-:S13]  /*a6f0*/  PLOP3.LUT P0, PT, PT, PT, UP0, 0x80, 0x0 ;  /* 0x000000000000781c */ /* 0x000fda0003f0f008 */
[----:B------:R-:W-:Y:S05]  /*a700*/  @!P0 BRA `(.L_x_55) ;  /* 0x0000001000348947 */ /* 0x000fea0003800000 */
[----:B0-----:R-:W0:Y:S01]  /*a710*/  S2R R2, SR_TID.X ;  /* 0x0000000000027919 */ /* 0x001e220000002100 */
[----:B------:R-:W-:Y:S01]  /*a720*/  UIADD3 UR4, UR46, 0x1, URZ ;  /* 0x000000012e047890 */ /* 0x000fe2000fffe03f */
[----:B------:R-:W-:Y:S01]  /*a730*/  LOP3.LUT R3, RZ, UR43, RZ, 0x33, !PT ;  /* 0x0000002bff037c12 */ /* 0x000fe2000f8e33ff */
[----:B------:R-:W-:Y:S01]  /*a740*/  BSSY B0, `(.L_x_55) ;  /* 0x0000109000007945 */ /* 0x000fe20003800000 */
[----:B------:R-:W-:Y:S01]  /*a750*/  IMAD.MOV.U32 R27, RZ, RZ, 0x1 ;  /* 0x00000001ff1b7424 */ /* 0x000fe200078e00ff */
[----:B------:R-:W-:Y:S01]  /*a760*/  UIMAD UR4, UR4, UR40, URZ ;  /* 0x00000028040472a4 */ /* 0x000fe2000f8e023f */
[----:B------:R-:W-:-:S05]  /*a770*/  MOV R25, RZ ;  /* 0x000000ff00197202 */ /* 0x000fca0000000f00 */
[----:B------:R-:W-:Y:S01]  /*a780*/  LOP3.LUT R0, RZ, UR4, RZ, 0x33, !PT ;  /* 0x00000004ff007c12 */ /* 0x000fe2000f8e33ff */
[----:B------:R-:W-:Y:S02]  /*a790*/  ULDC UR4, c[0x0][0x2f4] ;  /* 0x0000bd0000047ab9 */ /* 0x000fe40000000800 */
[----:B------:R-:W-:Y:S02]  /*a7a0*/  ISETP.GE.AND P3, PT, R23, UR4, PT ;  /* 0x0000000417007c0c */ /* 0x000fe4000bf66270 */
[----:B------:R-:W-:Y:S02]  /*a7b0*/  VIMNMX R0, R0, R3, !PT ;  /* 0x0000000300007248 */ /* 0x000fe40007fe0100 */
[----:B------:R-:W-:Y:S02]  /*a7c0*/  ISETP.GE.AND P2, PT, R34, UR4, PT ;  /* 0x0000000422007c0c */ /* 0x000fe4000bf46270 */
[----:B------:R-:W-:Y:S02]  /*a7d0*/  IADD3 R32, -R0, -0x2, RZ ;  /* 0xfffffffe00207810 */ /* 0x000fe40007ffe1ff */
[----:B------:R-:W-:-:S02]  /*a7e0*/  ISETP.GE.AND P1, PT, R33, UR4, PT ;  /* 0x0000000421007c0c */ /* 0x000fc4000bf26270 */
[----:B0-----:R-:W-:-:S04]  /*a7f0*/  LOP3.LUT R2, R2, 0x7f, RZ, 0xc0, !PT ;  /* 0x0000007f02027812 */ /* 0x001fc800078ec0ff */
[----:B------:R-:W-:-:S04]  /*a800*/  SHF.R.U32.HI R2, RZ, 0x3, R2 ;  /* 0x00000003ff027819 */ /* 0x000fc80000011602 */
[----:B------:R-:W-:Y:S02]  /*a810*/  IADD3 R19, R24, R19, R2 ;  /* 0x0000001318137210 */ /* 0x000fe40007ffe002 */
[----:B------:R-:W-:Y:S02]  /*a820*/  IADD3 R5, -R2, UR42, RZ ;  /* 0x0000002a02057c10 */ /* 0x000fe4000fffe1ff */
[----:B------:R-:W-:Y:S01]  /*a830*/  SHF.L.U32 R2, R23, 0x1, RZ ;  /* 0x0000000117027819 */ /* 0x000fe200000006ff */
[----:B------:R-:W-:Y:S02]  /*a840*/  VIADD R19, R19, 0xfffffee0 ;  /* 0xfffffee013137836 */ /* 0x000fe40000000000 */
[C---:B------:R-:W-:Y:S02]  /*a850*/  IMAD R5, R0.reuse, 0x60, R5 ;  /* 0x0000006000057824 */ /* 0x040fe400078e0205 */
[----:B------:R-:W-:Y:S02]  /*a860*/  IMAD R20, R0, -0x60, R19 ;  /* 0xffffffa000147824 */ /* 0x000fe400078e0213 */
[----:B------:R-:W-:-:S07]  /*a870*/  VIADD R0, R5, 0xc0 ;  /* 0x000000c005007836 */ /* 0x000fce0000000000 */
.L_x_68:
[----:B------:R-:W2:Y:S01]  /*a880*/  LDL R8, [R1] ;  /* 0x0000000001087983 */ /* 0x000ea20000100800 */
[----:B------:R-:W0:Y:S01]  /*a890*/  LDC R2, c[0x0][0x430] ;  /* 0x00010c00ff027b82 */ /* 0x000e220000000800 */
[----:B------:R-:W-:-:S13]  /*a8a0*/  ISETP.GT.U32.AND P5, PT, R37, 0x5f, PT ;  /* 0x0000005f2500780c */ /* 0x000fda0003fa4070 */
[----:B------:R-:W2:Y:S01]  /*a8b0*/  @!P5 LDC.64 R4, c[0x0][0x428] ;  /* 0x00010a00ff04db82 */ /* 0x000ea20000000a00 */
[----:B0-----:R-:W-:-:S13]  /*a8c0*/  ISETP.NE.AND P0, PT, R2, 0x1, PT ;  /* 0x000000010200780c */ /* 0x001fda0003f05270 */
[----:B------:R-:W0:Y:S08]  /*a8d0*/  @P0 LDC R3, c[0x0][0x434] ;  /* 0x00010d00ff030b82 */ /* 0x000e300000000800 */
[----:B------:R-:W1:Y:S01]  /*a8e0*/  @P0 LDC R7, c[0x0][0x438] ;  /* 0x00010e00ff070b82 */ /* 0x000e620000000800 */
[----:B------:R-:W-:Y:S02]  /*a8f0*/  IMAD.MOV.U32 R9, RZ, RZ, R20 ;  /* 0x000000ffff097224 */ /* 0x000fe400078e0014 */
[----:B0-----:R-:W-:-:S05]  /*a900*/  @P0 IMAD.HI.U32 R2, R20, R3, RZ ;  /* 0x0000000314020227 */ /* 0x001fca00078e00ff */
[----:B-1----:R-:W-:Y:S02]  /*a910*/  @P0 SHF.R.U32.HI R9, RZ, R7, R2 ;  /* 0x00000007ff090219 */ /* 0x002fe40000011602 */
[----:B------:R-:W0:Y:S02]  /*a920*/  @!P5 LDC.64 R6, c[0x0][0x418] ;  /* 0x00010600ff06db82 */ /* 0x000e240000000a00 */
[----:B------:R-:W-:Y:S01]  /*a930*/  @!P5 SHF.R.S32.HI R3, RZ, 0x1f, R9 ;  /* 0x0000001fff03d819 */ /* 0x000fe20000011409 */
[----:B--2---:R-:W-:-:S04]  /*a940*/  @!P5 IMAD R2, R8, R4, RZ ;  /* 0x000000040802d224 */ /* 0x004fc800078e02ff */
[----:B------:R-:W-:Y:S01]  /*a950*/  @!P5 IMAD R5, R36, R5, R2 ;  /* 0x000000052405d224 */ /* 0x000fe200078e0202 */
[----:B------:R-:W-:-:S05]  /*a960*/  @!P5 MOV R2, R9 ;  /* 0x000000090002d202 */ /* 0x000fca0000000f00 */
[----:B------:R-:W-:-:S04]  /*a970*/  @!P5 IMAD.WIDE.U32 R2, R36, R4, R2 ;  /* 0x000000042402d225 */ /* 0x000fc800078e0002 */
[----:B------:R-:W-:Y:S01]  /*a980*/  @!P5 IMAD.IADD R3, R5, 0x1, R3 ;  /* 0x000000010503d824 */ /* 0x000fe200078e0203 */
[C---:B0-----:R-:W-:Y:S02]  /*a990*/  @!P5 LEA R6, P0, R2.reuse, R6, 0x2 ;  /* 0x000000060206d211 */ /* 0x041fe400078010ff */
[----:B------:R-:W-:Y:S02]  /*a9a0*/  MOV R4, RZ ;  /* 0x000000ff00047202 */ /* 0x000fe40000000f00 */
[----:B------:R-:W-:-:S05]  /*a9b0*/  @!P5 LEA.HI.X R7, R2, R7, R3, 0x2, P0 ;  /* 0x000000070207d211 */ /* 0x000fca00000f1403 */
[----:B------:R0:W5:Y:S01]  /*a9c0*/  @!P5 LDG.E R4, desc[UR36][R6.64] ;  /* 0x000000240604d981 */ /* 0x000162000c1e1900 */
[----:B------:R-:W-:Y:S01]  /*a9d0*/  LOP3.LUT P4, RZ, R16, 0x10, RZ, 0xc0, !PT ;  /* 0x0000001010ff7812 */ /* 0x000fe2000788c0ff */
[----:B------:R-:W-:-:S05]  /*a9e0*/  VIADD R26, R25, 0x1 ;  /* 0x00000001191a7836 */ /* 0x000fca0000000000 */
[----:B------:R-:W-:-:S04]  /*a9f0*/  ISETP.NE.AND P0, PT, R26, 0x2, PT ;  /* 0x000000021a00780c */ /* 0x000fc80003f05270 */
[----:B------:R-:W-:Y:S02]  /*aa00*/  SEL R28, RZ, 0x1, P0 ;  /* 0x00000001ff1c7807 */ /* 0x000fe40000000000 */
[----:B------:R-:W-:Y:S02]  /*aa10*/  SEL R26, R26, RZ, P0 ;  /* 0x000000ff1a1a7207 */ /* 0x000fe40000000000 */
[----:B------:R-:W-:Y:S01]  /*aa20*/  LOP3.LUT R28, R27, R28, RZ, 0x3c, !PT ;  /* 0x0000001c1b1c7212 */ /* 0x000fe200078e3cff */
[----:B0-----:R-:W-:Y:S06]  /*aa30*/  @!P4 BRA `(.L_x_56) ;  /* 0x000000000004c947 */ /* 0x001fec0003800000 */
[----:B------:R-:W-:Y:S01]  /*aa40*/  BPT.TRAP 0x1 ;  /* 0x000000040000795c */ /* 0x000fe20000300000 */
.L_x_56:
[----:B------:R-:W-:Y:S01]  /*aa50*/  LEA R19, R26, UR44, 0x3 ;  /* 0x0000002c1a137c11 */ /* 0x000fe2000f8e18ff */
[----:B------:R-:W-:Y:S01]  /*aa60*/  BSSY B1, `(.L_x_57) ;  /* 0x0000004000017945 */ /* 0x000fe20003800000 */
[----:B------:R-:W-:-:S04]  /*aa70*/  SHF.L.U32 R2, R28, 0x1f, RZ ;  /* 0x0000001f1c027819 */ /* 0x000fc800000006ff */
[----:B------:R-:W0:Y:S02]  /*aa80*/  SYNCS.PHASECHK.TRANS64.TRYWAIT P0, [R19+URZ+0x30840], R2 ;  /* 0x03084002130075a7 */ /* 0x000e24000800017f */
[----:B0-----:R-:W-:Y:S05]  /*aa90*/  @!P0 BRA `(.L_x_58) ;  /* 0x0000002c00088947 */ /* 0x001fea0003800000 */
.L_x_121:
[----:B------:R-:W-:Y:S05]  /*aaa0*/  BSYNC B1 ;  /* 0x0000000000017941 */ /* 0x000fea0003800000 */
.L_x_57:
[----:B------:R-:W-:Y:S01]  /*aab0*/  ULDC UR4, c[0x0][0x430] ;  /* 0x00010c0000047ab9 */ /* 0x000fe20000000800 */
[----:B-----5:R-:W-:Y:S01]  /*aac0*/  SHF.R.S32.HI R31, RZ, 0x1f, R4 ;  /* 0x0000001fff1f7819 */ /* 0x020fe20000011404 */
[----:B------:R-:W-:Y:S01]  /*aad0*/  UIADD3 UR4, -UR4, URZ, URZ ;  /* 0x0000003f04047290 */ /* 0x000fe2000fffe13f */
[----:B------:R-:W-:Y:S01]  /*aae0*/  R2UR UR6, R35 ;  /* 0x00000000230672ca */ /* 0x000fe200000e0000 */
[----:B------:R-:W-:Y:S01]  /*aaf0*/  IMAD R22, R26, 0x4800, R30 ;  /* 0x000048001a167824 */ /* 0x000fe200078e021e */
[C---:B------:R-:W-:Y:S02]  /*ab00*/  LOP3.LUT P5, RZ, R16.reuse, 0x2, RZ, 0xc0, !PT ;  /* 0x0000000210ff7812 */ /* 0x040fe400078ac0ff */
[----:B------:R-:W-:Y:S01]  /*ab10*/  LOP3.LUT P4, RZ, R16, 0x1, RZ, 0xc0, !PT ;  /* 0x0000000110ff7812 */ /* 0x000fe2000788c0ff */
[----:B------:R-:W-:Y:S01]  /*ab20*/  IMAD R5, R9, UR4, R20 ;  /* 0x0000000409057c24 */ /* 0x000fe2000f8e0214 */
[----:B------:R-:W-:-:S04]  /*ab30*/  ULDC.64 UR4, c[0x0][0x300] ;  /* 0x0000c00000047ab9 */ /* 0x000fc80000000a00 */
[----:B------:R-:W-:-:S05]  /*ab40*/  SHF.R.S32.HI R29, RZ, 0x1f, R5 ;  /* 0x0000001fff1d7819 */ /* 0x000fca0000011405 */
[----:B0-----:R-:W-:-:S04]  /*ab50*/  IMAD R2, R29, UR4, RZ ;  /* 0x000000041d027c24 */ /* 0x001fc8000f8e02ff */
[C---:B------:R-:W-:Y:S02]  /*ab60*/  IMAD R7, R5.reuse, UR5, R2 ;  /* 0x0000000505077c24 */ /* 0x040fe4000f8e0202 */
[----:B------:R-:W-:Y:S01]  /*ab70*/  IMAD.WIDE.U32 R2, R5, UR4, RZ ;  /* 0x0000000405027c25 */ /* 0x000fe2000f8e00ff */
[----:B------:R-:W-:-:S03]  /*ab80*/  ULDC.64 UR4, c[0x0][0x310] ;  /* 0x0000c40000047ab9 */ /* 0x000fc60000000a00 */
        /* <DEDUP_REMOVED lines=12> */
[----:B------:R-:W-:Y:S01]  /*ac50*/  LEA R21, P0, R2, UR6, 0x1 ;  /* 0x0000000602157c11 */ /* 0x000fe2000f8008ff */
[----:B------:R-:W-:-:S03]  /*ac60*/  UMOV UR4, 0xffffffff ;  /* 0xffffffff00047882 */ /* 0x000fc60000000000 */
[----:B------:R-:W-:Y:S01]  /*ac70*/  LEA.HI.X R24, R2, UR7, R3, 0x1, P0 ;  /* 0x0000000702187c11 */ /* 0x000fe200080f0c03 */
[----:B------:R-:W-:Y:S08]  /*ac80*/  BRA.DIV UR4, `(.L_x_59) ;  /* 0x0000002a04a07947 */ /* 0x000ff0000b800000 */
[----:B------:R-:W0:Y:S01]  /*ac90*/  SHFL.IDX PT, R14, R21, RZ, 0x181f ;  /* 0x00181fff150e7589 */ /* 0x000e2200000e0000 */
[----:B------:R-:W-:Y:S01]  /*aca0*/  IMAD.SHL.U32 R12, R23, 0x2, RZ ;  /* 0x00000002170c7824 */ /* 0x000fe200078e00ff */
[----:B------:R-:W-:Y:S02]  /*acb0*/  LOP3.LUT P6, RZ, R16, 0x4, RZ, 0xc0, !PT ;  /* 0x0000000410ff7812 */ /* 0x000fe400078cc0ff */
[----:B------:R-:W1:Y:S01]  /*acc0*/  SHFL.IDX PT, R3, R24, RZ, 0x181f ;  /* 0x00181fff18037589 */ /* 0x000e6200000e0000 */
[----:B------:R-:W-:-:S03]  /*acd0*/  LEA R22, R22, UR44, 0x1 ;  /* 0x0000002c16167c11 */ /* 0x000fc6000f8e08ff */
[----:B------:R-:W-:Y:S04]  /*ace0*/  SHFL.IDX PT, R7, R24, 0x1, 0x181f ;  /* 0x00381f0018077f89 */ /* 0x000fe800000e0000 */
[----:B------:R-:W-:Y:S01]  /*acf0*/  SHFL.IDX PT, R10, R21, 0x2, 0x181f ;  /* 0x00581f00150a7f89 */ /* 0x000fe200000e0000 */
[----:B0-----:R-:W-:-:S03]  /*ad00*/  IADD3 R2, P0, R14, R12, RZ ;  /* 0x0000000c0e027210 */ /* 0x001fc60007f1e0ff */
[----:B------:R-:W0:Y:S01]  /*ad10*/  SHFL.IDX PT, R14, R21, 0x1, 0x181f ;  /* 0x00381f00150e7f89 */ /* 0x000e2200000e0000 */
[----:B-1----:R-:W-:-:S05]  /*ad20*/  IADD3.X R3, RZ, R3, RZ, P0, !PT ;  /* 0x00000003ff037210 */ /* 0x002fca00007fe4ff */
[----:B------:R-:W-:Y:S04]  /*ad30*/  LDGSTS.E.BYPASS.LTC128B.128 [R22+0x1e400], desc[UR36][R2.64], !P6 ;  /* 0x1e40000002167fae */ /* 0x000fe8000f101d64 */
[----:B------:R-:W-:Y:S04]  /*ad40*/  LDGSTS.E.BYPASS.LTC128B.128 [R22+0x21400], desc[UR36][R2.64+0x80], !P5 ;  /* 0x2140008002167fae */ /* 0x000fe8000e901d64 */
[----:B------:R1:W-:Y:S01]  /*ad50*/  LDGSTS.E.BYPASS.LTC128B.128 [R22+0x24400], desc[UR36][R2.64+0x100], !P4 ;  /* 0x2440010002167fae */ /* 0x0003e2000e101d64 */
[----:B0-----:R-:W-:-:S03]  /*ad60*/  IADD3 R8, P0, R14, R12, RZ ;  /* 0x0000000c0e087210 */ /* 0x001fc60007f1e0ff */
[----:B------:R-:W-:Y:S02]  /*ad70*/  SHFL.IDX PT, R14, R21, 0x5, 0x181f ;  /* 0x00b81f00150e7f89 */ /* 0x000fe400000e0000 */
[----:B------:R-:W-:Y:S02]  /*ad80*/  IMAD.X R9, RZ, RZ, R7, P0 ;  /* 0x000000ffff097224 */ /* 0x000fe400000e0607 */
[----:B-1----:R-:W-:Y:S01]  /*ad90*/  SHFL.IDX PT, R2, R21, 0x3, 0x181f ;  /* 0x00781f0015027f89 */ /* 0x002fe200000e0000 */
[----:B------:R-:W-:-:S03]  /*ada0*/  IADD3 R10, P0, R10, R12, RZ ;  /* 0x0000000c0a0a7210 */ /* 0x000fc60007f1e0ff */
[----:B------:R-:W0:Y:S04]  /*adb0*/  SHFL.IDX PT, R7, R24, 0x2, 0x181f ;  /* 0x00581f0018077f89 */ /* 0x000e2800000e0000 */
[----:B------:R-:W1:Y:S04]  /*adc0*/  SHFL.IDX PT, R3, R24, 0x3, 0x181f ;  /* 0x00781f0018037f89 */ /* 0x000e6800000e0000 */
[----:B------:R2:W-:Y:S04]  /*add0*/  LDGSTS.E.BYPASS.LTC128B.128 [R22+0x1ec00], desc[UR36][R8.64], !P6 ;  /* 0x1ec0000008167fae */ /* 0x0005e8000f101d64 */
[----:B------:R2:W-:Y:S04]  /*ade0*/  LDGSTS.E.BYPASS.LTC128B.128 [R22+0x21c00], desc[UR36][R8.64+0x80], !P5 ;  /* 0x21c0008008167fae */ /* 0x0005e8000e901d64 */
[----:B------:R2:W-:Y:S01]  /*adf0*/  LDGSTS.E.BYPASS.LTC128B.128 [R22+0x24c00], desc[UR36][R8.64+0x100], !P4 ;  /* 0x24c0010008167fae */ /* 0x0005e2000e101d64 */
[----:B0-----:R-:W-:Y:S01]  /*ae00*/  IMAD.X R11, RZ, RZ, R7, P0 ;  /* 0x000000ffff0b7224 */ /* 0x001fe200000e0607 */
[----:B------:R-:W-:-:S02]  /*ae10*/  IADD3 R6, P0, R2, R12, RZ ;  /* 0x0000000c02067210 */ /* 0x000fc40007f1e0ff */
[----:B------:R-:W0:Y:S02]  /*ae20*/  SHFL.IDX PT, R2, R21, 0x4, 0x181f ;  /* 0x00981f0015027f89 */ /* 0x000e2400000e0000 */
[----:B-1----:R-:W-:Y:S02]  /*ae30*/  IADD3.X R7, RZ, R3, RZ, P0, !PT ;  /* 0x00000003ff077210 */ /* 0x002fe400007fe4ff */
[----:B------:R-:W1:Y:S04]  /*ae40*/  SHFL.IDX PT, R3, R24, 0x4, 0x181f ;  /* 0x00981f0018037f89 */ /* 0x000e6800000e0000 */
[----:B------:R2:W-:Y:S04]  /*ae50*/  LDGSTS.E.BYPASS.LTC128B.128 [R22+0x1f400], desc[UR36][R10.64], !P6 ;  /* 0x1f4000000a167fae */ /* 0x0005e8000f101d64 */
[----:B------:R2:W-:Y:S04]  /*ae60*/  LDGSTS.E.BYPASS.LTC128B.128 [R22+0x22400], desc[UR36][R10.64+0x80], !P5 ;  /* 0x224000800a167fae */ /* 0x0005e8000e901d64 */
[----:B------:R2:W-:Y:S04]  /*ae70*/  LDGSTS.E.BYPASS.LTC128B.128 [R22+0x25400], desc[UR36][R10.64+0x100], !P4 ;  /* 0x254001000a167fae */ /* 0x0005e8000e101d64 */
[----:B------:R2:W-:Y:S01]  /*ae80*/  LDGSTS.E.BYPASS.LTC128B.128 [R22+0x1fc00], desc[UR36][R6.64], !P6 ;  /* 0x1fc0000006167fae */ /* 0x0005e2000f101d64 */
[----:B0-----:R-:W-:-:S03]  /*ae90*/  IADD3 R2, P0, R2, R12, RZ ;  /* 0x0000000c02027210 */ /* 0x001fc60007f1e0ff */
[----:B------:R2:W-:Y:S02]  /*aea0*/  LDGSTS.E.BYPASS.LTC128B.128 [R22+0x22c00], desc[UR36][R6.64+0x80], !P5 ;  /* 0x22c0008006167fae */ /* 0x0005e4000e901d64 */
[----:B-1----:R-:W-:Y:S02]  /*aeb0*/  IMAD.X R3, RZ, RZ, R3, P0 ;  /* 0x000000ffff037224 */ /* 0x002fe400000e0603 */
[----:B------:R2:W-:Y:S04]  /*aec0*/  LDGSTS.E.BYPASS.LTC128B.128 [R22+0x25c00], desc[UR36][R6.64+0x100], !P4 ;  /* 0x25c0010006167fae */ /* 0x0005e8000e101d64 */
[----:B------:R2:W-:Y:S04]  /*aed0*/  LDGSTS.E.BYPASS.LTC128B.128 [R22+0x20400], desc[UR36][R2.64], !P6 ;  /* 0x2040000002167fae */ /* 0x0005e8000f101d64 */
[----:B------:R2:W-:Y:S04]  /*aee0*/  LDGSTS.E.BYPASS.LTC128B.128 [R22+0x23400], desc[UR36][R2.64+0x80], !P5 ;  /* 0x2340008002167fae */ /* 0x0005e8000e901d64 */
[----:B------:R2:W-:Y:S04]  /*aef0*/  LDGSTS.E.BYPASS.LTC128B.128 [R22+0x26400], desc[UR36][R2.64+0x100], !P4 ;  /* 0x2640010002167fae */ /* 0x0005e8000e101d64 */
[----:B------:R-:W0:Y:S02]  /*af00*/  SHFL.IDX PT, R24, R24, 0x5, 0x181f ;  /* 0x00b81f0018187f89 */ /* 0x000e2400000e0000 */
.L_x_135:
[----:B--2---:R-:W-:Y:S01]  /*af10*/  IMAD.SHL.U32 R2, R23, 0x2, RZ ;  /* 0x0000000217027824 */ /* 0x004fe200078e00ff */
[----:B------:R-:W-:-:S04]  /*af20*/  LOP3.LUT P6, RZ, R16, 0x4, RZ, 0xc0, !PT ;  /* 0x0000000410ff7812 */ /* 0x000fc800078cc0ff */
[----:B------:R-:W-:-:S04]  /*af30*/  IADD3 R2, P0, R14, R2, RZ ;  /* 0x000000020e027210 */ /* 0x000fc80007f1e0ff */
[----:B0-----:R-:W-:Y:S02]  /*af40*/  IADD3.X R3, RZ, R24, RZ, P0, !PT ;  /* 0x00000018ff037210 */ /* 0x001fe400007fe4ff */
[----:B------:R-:W-:-:S03]  /*af50*/  PLOP3.LUT P0, PT, PT, PT, PT, 0x80, 0x0 ;  /* 0x000000000000781c */ /* 0x000fc60003f0f070 */
[----:B------:R-:W-:Y:S01]  /*af60*/  @!PT LDS RZ, [RZ] ;  /* 0x00000000fffff984 */ /* 0x000fe20000000800 */
[----:B------:R-:W-:Y:S01]  /*af70*/  @!PT LDS RZ, [RZ] ;  /* 0x00000000fffff984 */ /* 0x000fe20000000800 */
[----:B------:R-:W-:Y:S01]  /*af80*/  @!PT LDS RZ, [RZ] ;  /* 0x00000000fffff984 */ /* 0x000fe20000000800 */
[----:B------:R0:W-:Y:S04]  /*af90*/  LDGSTS.E.BYPASS.LTC128B.128 [R22+0x20c00], desc[UR36][R2.64], !P6 ;  /* 0x20c0000002167fae */ /* 0x0001e8000f101d64 */
[----:B------:R0:W-:Y:S04]  /*afa0*/  LDGSTS.E.BYPASS.LTC128B.128 [R22+0x23c00], desc[UR36][R2.64+0x80], !P5 ;  /* 0x23c0008002167fae */ /* 0x0001e8000e901d64 */
[----:B------:R0:W-:Y:S01]  /*afb0*/  LDGSTS.E.BYPASS.LTC128B.128 [R22+0x26c00], desc[UR36][R2.64+0x100], !P4 ;  /* 0x26c0010002167fae */ /* 0x0001e2000e101d64 */
[----:B------:R-:W-:Y:S01]  /*afc0*/  NOP ;  /* 0x0000000000007918 */ /* 0x000fe20000000000 */
.L_x_60:
[----:B------:R-:W-:Y:S02]  /*afd0*/  PLOP3.LUT P4, PT, P4, P0, PT, 0xa2, 0x0 ;  /* 0x000000000000781c */ /* 0x000fe40002781472 */
[----:B------:R-:W-:-:S08]  /*afe0*/  @P0 R2UR P4, UR4, R19 ;  /* 0x00000000130402ca */ /* 0x000fd00000080000 */
[----:B------:R-:W-:-:S05]  /*aff0*/  @P0 PLOP3.LUT P0, PT, P4, PT, PT, 0x80, 0x0 ;  /* 0x000000000000081c */ /* 0x000fca000270f070 */
[----:B------:R-:W-:Y:S01]  /*b000*/  @!P4 SYNCS.ARRIVE.TRANS64.RED.A0T1 RZ, [UR4+0x30830], RZ ;  /* 0x030830ffffffc9a7 */ /* 0x000fe20008200404 */
[----:B------:R-:W-:Y:S07]  /*b010*/  @!P4 ARRIVES.LDGSTSBAR.64.TRANSCNT [UR4+0x30830] ;  /* 0x03083000ff00c9b0 */ /* 0x000fee0008000a84 */
[----:B------:R-:W-:Y:S05]  /*b020*/  @P0 BRA.U.ANY `(.L_x_60) ;  /* 0xfffffffd00e80947 */ /* 0x000fea000393ffff */
[----:B------:R-:W-:Y:S01]  /*b030*/  NOP ;  /* 0x0000000000007918 */ /* 0x000fe20000000000 */
[----:B------:R-:W-:-:S13]  /*b040*/  LOP3.LUT P5, RZ, R16, 0x10, RZ, 0xc0, !PT ;  /* 0x0000001010ff7812 */ /* 0x000fda00078ac0ff */
[----:B------:R-:W-:Y:S05]  /*b050*/  @!P5 BRA `(.L_x_61) ;  /* 0x000000000004d947 */ /* 0x000fea0003800000 */
[----:B------:R-:W-:Y:S01]  /*b060*/  BPT.TRAP 0x1 ;  /* 0x000000040000795c */ /* 0x000fe20000300000 */
.L_x_61:
[----:B------:R1:W-:Y:S01]  /*b070*/  SYNCS.ARRIVE.TRANS64.A1T0 RZ, [R19+URZ+0x30830], RZ ;  /* 0x030830ff13ff79a7 */ /* 0x0003e2000810003f */
[----:B------:R-:W-:Y:S05]  /*b080*/  @!P5 BRA `(.L_x_62) ;  /* 0x000000000004d947 */ /* 0x000fea0003800000 */
[----:B------:R-:W-:Y:S01]  /*b090*/  BPT.TRAP 0x1 ;  /* 0x000000040000795c */ /* 0x000fe20000300000 */
.L_x_62:
[----:B0-----:R-:W-:Y:S01]  /*b0a0*/  SHF.L.U32 R3, R27, 0x1f, RZ ;  /* 0x0000001f1b037819 */ /* 0x001fe200000006ff */
[----:B------:R-:W-:Y:S01]  /*b0b0*/  BSSY B1, `(.L_x_63) ;  /* 0x0000004000017945 */ /* 0x000fe20003800000 */
[----:B------:R-:W-:-:S04]  /*b0c0*/  LEA R6, R25, UR44, 0x3 ;  /* 0x0000002c19067c11 */ /* 0x000fc8000f8e18ff */
[----:B------:R-:W0:Y:S02]  /*b0d0*/  SYNCS.PHASECHK.TRANS64.TRYWAIT P0, [R6+URZ+0x30860], R3 ;  /* 0x03086003060075a7 */ /* 0x000e24000800017f */
[----:B0-----:R-:W-:Y:S05]  /*b0e0*/  @!P0 BRA `(.L_x_64) ;  /* 0x0000002c00588947 */ /* 0x001fea0003800000 */
.L_x_136:
[----:B------:R-:W-:Y:S05]  /*b0f0*/  BSYNC B1 ;  /* 0x0000000000017941 */ /* 0x000fea0003800000 */
.L_x_63:
[----:B------:R-:W-:Y:S01]  /*b100*/  UMOV UR4, 0xffffffff ;  /* 0xffffffff00047882 */ /* 0x000fe20000000000 */
[----:B------:R-:W-:Y:S02]  /*b110*/  IMAD R7, R25, 0x4800, R30 ;  /* 0x0000480019077824 */ /* 0x000fe400078e021e */
[----:B------:R-:W-:Y:S01]  /*b120*/  IMAD.SHL.U32 R9, R23, 0x2, RZ ;  /* 0x0000000217097824 */ /* 0x000fe200078e00ff */
[----:B------:R-:W-:Y:S06]  /*b130*/  BRA.DIV UR4, `(.L_x_65) ;  /* 0x0000002e04587947 */ /* 0x000fec000b800000 */
[----:B------:R-:W2:Y:S01]  /*b140*/  SHFL.IDX PT, R14, R17, RZ, 0x181f ;  /* 0x00181fff110e7589 */ /* 0x000ea200000e0000 */
[----:B------:R-:W-:-:S03]  /*b150*/  LEA R7, R7, UR44, 0x1 ;  /* 0x0000002c07077c11 */ /* 0x000fc6000f8e08ff */
[----:B0-----:R-:W0:Y:S04]  /*b160*/  SHFL.IDX PT, R3, R18, RZ, 0x181f ;  /* 0x00181fff12037589 */ /* 0x001e2800000e0000 */
[----:B------:R-:W-:Y:S01]  /*b170*/  SHFL.IDX PT, R8, R18, 0x1, 0x181f ;  /* 0x00381f0012087f89 */ /* 0x000fe200000e0000 */
[----:B--2---:R-:W-:-:S03]  /*b180*/  IADD3 R2, P0, R14, R9, RZ ;  /* 0x000000090e027210 */ /* 0x004fc60007f1e0ff */
[----:B------:R-:W2:Y:S02]  /*b190*/  SHFL.IDX PT, R14, R17, 0x1, 0x181f ;  /* 0x00381f00110e7f89 */ /* 0x000ea400000e0000 */
[----:B0-----:R-:W-:Y:S01]  /*b1a0*/  IMAD.X R3, RZ, RZ, R3, P0 ;  /* 0x000000ffff037224 */ /* 0x001fe200000e0603 */
[----:B------:R-:W-:-:S13]  /*b1b0*/  ISETP.LT.OR P0, PT, R0, 0x1, P3 ;  /* 0x000000010000780c */ /* 0x000fda0001f01670 */
[----:B------:R-:W-:Y:S01]  /*b1c0*/  LDGSTS.E.BYPASS.LTC128B.128 [R7+0x400], desc[UR36][R2.64], !P0 ;  /* 0x0040000002077fae */ /* 0x000fe2000c101d64 */
[----:B------:R-:W-:-:S13]  /*b1d0*/  ISETP.LT.OR P0, PT, R0, 0x1, P2 ;  /* 0x000000010000780c */ /* 0x000fda0001701670 */
[----:B------:R-:W-:Y:S01]  /*b1e0*/  LDGSTS.E.BYPASS.LTC128B.128 [R7+0x3400], desc[UR36][R2.64+0x80], !P0 ;  /* 0x0340008002077fae */ /* 0x000fe2000c101d64 */
[----:B------:R-:W-:-:S13]  /*b1f0*/  ISETP.LT.OR P0, PT, R0, 0x1, P1 ;  /* 0x000000010000780c */ /* 0x000fda0000f01670 */
[----:B------:R2:W-:Y:S02]  /*b200*/  LDGSTS.E.BYPASS.LTC128B.128 [R7+0x6400], desc[UR36][R2.64+0x100], !P0 ;  /* 0x0640010002077fae */ /* 0x0005e4000c101d64 */
[----:B--2---:R-:W-:Y:S02]  /*b210*/  IADD3 R2, P0, R14, R9, RZ ;  /* 0x000000090e027210 */ /* 0x004fe40007f1e0ff */
[----:B------:R-:W0:Y:S02]  /*b220*/  SHFL.IDX PT, R14, R17, 0x2, 0x181f ;  /* 0x00581f00110e7f89 */ /* 0x000e2400000e0000 */
[----:B------:R-:W-:Y:S02]  /*b230*/  IADD3.X R3, RZ, R8, RZ, P0, !PT ;  /* 0x00000008ff037210 */ /* 0x000fe400007fe4ff */
[----:B------:R-:W-:Y:S01]  /*b240*/  ISETP.LT.OR P0, PT, R0, 0x11, P3 ;  /* 0x000000110000780c */ /* 0x000fe20001f01670 */
[----:B------:R-:W2:-:S12]  /*b250*/  SHFL.IDX PT, R8, R18, 0x2, 0x181f ;  /* 0x00581f0012087f89 */ /* 0x000e9800000e0000 */
[----:B------:R-:W-:Y:S01]  /*b260*/  LDGSTS.E.BYPASS.LTC128B.128 [R7+0xc00], desc[UR36][R2.64], !P0 ;  /* 0x00c0000002077fae */ /* 0x000fe2000c101d64 */
[----:B------:R-:W-:-:S13]  /*b270*/  ISETP.LT.OR P0, PT, R0, 0x11, P2 ;  /* 0x000000110000780c */ /* 0x000fda0001701670 */
[----:B------:R-:W-:Y:S01]  /*b280*/  LDGSTS.E.BYPASS.LTC128B.128 [R7+0x3c00], desc[UR36][R2.64+0x80], !P0 ;  /* 0x03c0008002077fae */ /* 0x000fe2000c101d64 */
[----:B------:R-:W-:-:S13]  /*b290*/  ISETP.LT.OR P0, PT, R0, 0x11, P1 ;  /* 0x000000110000780c */ /* 0x000fda0000f01670 */
[----:B------:R0:W-:Y:S02]  /*b2a0*/  LDGSTS.E.BYPASS.LTC128B.128 [R7+0x6c00], desc[UR36][R2.64+0x100], !P0 ;  /* 0x06c0010002077fae */ /* 0x0001e4000c101d64 */
[----:B0-----:R-:W-:Y:S02]  /*b2b0*/  IADD3 R2, P0, R14, R9, RZ ;  /* 0x000000090e027210 */ /* 0x001fe40007f1e0ff */
[----:B------:R-:W0:Y:S03]  /*b2c0*/  SHFL.IDX PT, R14, R17, 0x3, 0x181f ;  /* 0x00781f00110e7f89 */ /* 0x000e2600000e0000 */
[----:B--2---:R-:W-:Y:S01]  /*b2d0*/  IMAD.X R3, RZ, RZ, R8, P0 ;  /* 0x000000ffff037224 */ /* 0x004fe200000e0608 */
        /* <DEDUP_REMOVED lines=18> */
[----:B------:R0:W3:Y:S02]  /*b400*/  SHFL.IDX PT, R14, R17, 0x5, 0x181f ;  /* 0x00b81f00110e7f89 */ /* 0x0000e400000e0000 */
[----:B--2---:R-:W-:Y:S02]  /*b410*/  IADD3.X R3, RZ, R8, RZ, P0, !PT ;  /* 0x00000008ff037210 */ /* 0x004fe400007fe4ff */
[----:B------:R-:W-:Y:S01]  /*b420*/  ISETP.LT.OR P0, PT, R0, 0x41, P3 ;  /* 0x000000410000780c */ /* 0x000fe20001f01670 */
[----:B------:R0:W2:-:S12]  /*b430*/  SHFL.IDX PT, R8, R18, 0x5, 0x181f ;  /* 0x00b81f0012087f89 */ /* 0x00009800000e0000 */
[----:B------:R0:W-:Y:S01]  /*b440*/  LDGSTS.E.BYPASS.LTC128B.128 [R7+0x2400], desc[UR36][R2.64], !P0 ;  /* 0x0240000002077fae */ /* 0x0001e2000c101d64 */
[----:B------:R-:W-:-:S13]  /*b450*/  ISETP.LT.OR P0, PT, R0, 0x41, P2 ;  /* 0x000000410000780c */ /* 0x000fda0001701670 */
[----:B------:R0:W-:Y:S01]  /*b460*/  LDGSTS.E.BYPASS.LTC128B.128 [R7+0x5400], desc[UR36][R2.64+0x80], !P0 ;  /* 0x0540008002077fae */ /* 0x0001e2000c101d64 */
[----:B------:R-:W-:-:S13]  /*b470*/  ISETP.LT.OR P0, PT, R0, 0x41, P1 ;  /* 0x000000410000780c */ /* 0x000fda0000f01670 */
[----:B--23--:R0:W-:Y:S02]  /*b480*/  LDGSTS.E.BYPASS.LTC128B.128 [R7+0x8400], desc[UR36][R2.64+0x100], !P0 ;  /* 0x0840010002077fae */ /* 0x00c1e4000c101d64 */
.L_x_150:
[----:B0-2---:R-:W-:Y:S01]  /*b490*/  IADD3 R2, P0, R14, R9, RZ ;  /* 0x000000090e027210 */ /* 0x005fe20007f1e0ff */
[----:B------:R-:W-:-:S04]  /*b4a0*/  ULDC.64 UR4, c[0x0][0x328] ;  /* 0x0000ca0000047ab9 */ /* 0x000fc80000000a00 */
[----:B------:R-:W-:Y:S01]  /*b4b0*/  IMAD.X R3, RZ, RZ, R8, P0 ;  /* 0x000000ffff037224 */ /* 0x000fe200000e0608 */
[----:B------:R-:W-:Y:S01]  /*b4c0*/  ISETP.LT.OR P0, PT, R0, 0x51, P3 ;  /* 0x000000510000780c */ /* 0x000fe20001f01670 */
[----:B------:R-:W-:-:S04]  /*b4d0*/  IMAD R8, R29, UR4, RZ ;  /* 0x000000041d087c24 */ /* 0x000fc8000f8e02ff */
[----:B------:R-:W-:-:S08]  /*b4e0*/  IMAD R9, R5, UR5, R8 ;  /* 0x0000000505097c24 */ /* 0x000fd0000f8e0208 */
[----:B------:R-:W-:Y:S01]  /*b4f0*/  @!PT LDS RZ, [RZ] ;  /* 0x00000000fffff984 */ /* 0x000fe20000000800 */
[----:B------:R-:W-:Y:S01]  /*b500*/  @!PT LDS RZ, [RZ] ;  /* 0x00000000fffff984 */ /* 0x000fe20000000800 */
[----:B------:R-:W-:Y:S01]  /*b510*/  @!PT LDS RZ, [RZ] ;  /* 0x00000000fffff984 */ /* 0x000fe20000000800 */
[----:B------:R-:W-:Y:S01]  /*b520*/  LDGSTS.E.BYPASS.LTC128B.128 [R7+0x2c00], desc[UR36][R2.64], !P0 ;  /* 0x02c0000002077fae */ /* 0x000fe2000c101d64 */
[----:B------:R-:W-:-:S13]  /*b530*/  ISETP.LT.OR P0, PT, R0, 0x51, P2 ;  /* 0x000000510000780c */ /* 0x000fda0001701670 */
[----:B------:R-:W-:Y:S01]  /*b540*/  LDGSTS.E.BYPASS.LTC128B.128 [R7+0x5c00], desc[UR36][R2.64+0x80], !P0 ;  /* 0x05c0008002077fae */ /* 0x000fe2000c101d64 */
[----:B------:R-:W-:-:S13]  /*b550*/  ISETP.LT.OR P0, PT, R0, 0x51, P1 ;  /* 0x000000510000780c */ /* 0x000fda0000f01670 */
[----:B------:R0:W-:Y:S01]  /*b560*/  LDGSTS.E.BYPASS.LTC128B.128 [R7+0x8c00], desc[UR36][R2.64+0x100], !P0 ;  /* 0x08c0010002077fae */ /* 0x0001e2000c101d64 */
[----:B------:R-:W-:Y:S01]  /*b570*/  PLOP3.LUT P0, PT, PT, PT, PT, 0x80, 0x0 ;  /* 0x000000000000781c */ /* 0x000fe20003f0f070 */
[----:B------:R-:W-:Y:S01]  /*b580*/  NOP ;  /* 0x0000000000007918 */ /* 0x000fe20000000000 */
[----:B0-----:R-:W-:Y:S01]  /*b590*/  IMAD.WIDE.U32 R2, R5, UR4, RZ ;  /* 0x0000000405027c25 */ /* 0x001fe2000f8e00ff */
[----:B------:R-:W-:-:S03]  /*b5a0*/  ULDC.64 UR4, c[0x0][0x338] ;  /* 0x0000ce0000047ab9 */ /* 0x000fc60000000a00 */
[----:B------:R-:W-:Y:S02]  /*b5b0*/  IMAD.IADD R3, R3, 0x1, R9 ;  /* 0x0000000103037824 */ /* 0x000fe400078e0209 */
[----:B------:R-:W-:Y:S02]  /*b5c0*/  IMAD R31, R31, UR4, RZ ;  /* 0x000000041f1f7c24 */ /* 0x000fe4000f8e02ff */
[----:B------:R-:W-:-:S04]  /*b5d0*/  IMAD.WIDE.U32 R2, R4, UR4, R2 ;  /* 0x0000000404027c25 */ /* 0x000fc8000f8e0002 */
[----:B------:R-:W-:-:S05]  /*b5e0*/  IMAD R31, R4, UR5, R31 ;  /* 0x00000005041f7c24 */ /* 0x000fca000f8e021f */
[----:B-1----:R-:W-:-:S07]  /*b5f0*/  IADD3 R19, R3, R31, RZ ;  /* 0x0000001f03137210 */ /* 0x002fce0007ffe0ff */
.L_x_66:
        /* <DEDUP_REMOVED lines=10> */
.L_x_67:
[----:B------:R-:W-:Y:S01]  /*b6a0*/  R2UR UR4, R35 ;  /* 0x00000000230472ca */ /* 0x000fe200000e0000 */
[----:B------:R-:W-:Y:S01]  /*b6b0*/  ULDC.64 UR6, c[0x0][0x330] ;  /* 0x0000cc0000067ab9 */ /* 0x000fe20000000a00 */
[----:B------:R-:W-:Y:S01]  /*b6c0*/  IMAD.MOV.U32 R18, RZ, RZ, R2 ;  /* 0x000000ffff127224 */ /* 0x000fe200078e0002 */
[----:B------:R0:W-:Y:S01]  /*b6d0*/  SYNCS.ARRIVE.TRANS64.A1T0 RZ, [R6+URZ+0x30850], RZ ;  /* 0x030850ff06ff79a7 */ /* 0x0001e2000810003f */
[----:B------:R-:W-:Y:S01]  /*b6e0*/  IMAD.U32 R3, RZ, RZ, UR6 ;  /* 0x00000006ff037e24 */ /* 0x000fe2000f8e00ff */
[----:B------:R-:W-:Y:S01]  /*b6f0*/  IADD3 R20, R20, -0x60, RZ ;  /* 0xffffffa014147810 */ /* 0x000fe20007ffe0ff */
[----:B------:R-:W-:Y:S02]  /*b700*/  VIADD R32, R32, 0xffffffff ;  /* 0xffffffff20207836 */ /* 0x000fe40000000000 */
[----:B------:R-:W-:-:S04]  /*b710*/  IMAD.WIDE.U32 R18, R3, UR41, R18 ;  /* 0x0000002903127c25 */ /* 0x000fc8000f8e0012 */
[----:B------:R-:W-:Y:S01]  /*b720*/  VIADD R0, R0, 0x60 ;  /* 0x0000006000007836 */ /* 0x000fe20000000000 */
[----:B------:R-:W-:Y:S01]  /*b730*/  UIMAD UR4, UR4, UR6, URZ ;  /* 0x00000006040472a4 */ /* 0x000fe2000f8e023f */
[----:B------:R-:W-:Y:S02]  /*b740*/  IMAD.MOV.U32 R25, RZ, RZ, R26 ;  /* 0x000000ffff197224 */ /* 0x000fe400078e001a */
[----:B------:R-:W-:Y:S01]  /*b750*/  IMAD.MOV.U32 R27, RZ, RZ, R28 ;  /* 0x000000ffff1b7224 */ /* 0x000fe200078e001c */
[----:B------:R-:W-:-:S03]  /*b760*/  UIMAD UR4, UR41, UR7, UR4 ;  /* 0x00000007290472a4 */ /* 0x000fc6000f8e0204 */
[----:B------:R-:W-:Y:S02]  /*b770*/  ULDC.64 UR6, c[0x0][0x318] ;  /* 0x0000c60000067ab9 */ /* 0x000fe40000000a00 */
[----:B------:R-:W-:Y:S02]  /*b780*/  LEA R17, P0, R18, UR6, 0x1 ;  /* 0x0000000612117c11 */ /* 0x000fe4000f8008ff */
[----:B------:R-:W-:-:S04]  /*b790*/  IADD3 R3, R19, UR4, RZ ;  /* 0x0000000413037c10 */ /* 0x000fc8000fffe0ff */
[----:B------:R-:W-:Y:S02]  /*b7a0*/  LEA.HI.X R18, R18, UR7, R3, 0x1, P0 ;  /* 0x0000000712127c11 */ /* 0x000fe400080f0c03 */
[----:B------:R-:W-:-:S13]  /*b7b0*/  ISETP.GT.AND P0, PT, R32, UR47, PT ;  /* 0x0000002f20007c0c */ /* 0x000fda000bf04270 */
[----:B0-----:R-:W-:Y:S05]  /*b7c0*/  @P0 BRA `(.L_x_68) ;  /* 0xfffffff0002c0947 */ /* 0x001fea000383ffff */
[----:B------:R-:W-:Y:S05]  /*b7d0*/  BSYNC B0 ;  /* 0x0000000000007941 */ /* 0x000fea0003800000 */
.L_x_55:
[----:B------:R-:W-:-:S13]  /*b7e0*/  LOP3.LUT P0, RZ, R16, 0x10, RZ, 0xc0, !PT ;  /* 0x0000001010ff7812 */ /* 0x000fda000780c0ff */
[----:B------:R-:W-:Y:S05]  /*b7f0*/  @!P0 BRA `(.L_x_69) ;  /* 0x0000000000048947 */ /* 0x000fea0003800000 */
[----:B------:R-:W-:Y:S01]  /*b800*/  BPT.TRAP 0x1 ;  /* 0x000000040000795c */ /* 0x000fe20000300000 */
.L_x_69:
[----:B0-----:R-:W-:Y:S01]  /*b810*/  LEA R0, R26, UR44, 0x3 ;  /* 0x0000002c1a007c11 */ /* 0x001fe2000f8e18ff */
[----:B------:R-:W0:Y:S01]  /*b820*/  S2R R2, SR_TID.X ;  /* 0x0000000000027919 */ /* 0x000e220000002100 */
[----:B------:R-:W-:Y:S01]  /*b830*/  SHF.L.U32 R3, R28, 0x1f, RZ ;  /* 0x0000001f1c037819 */ /* 0x000fe200000006ff */
[----:B------:R-:W-:Y:S01]  /*b840*/  BSSY B0, `(.L_x_70) ;  /* 0x0000009000007945 */ /* 0x000fe20003800000 */
[----:B------:R-:W-:Y:S01]  /*b850*/  MOV R5, 0xffffffa0 ;  /* 0xffffffa000057802 */ /* 0x000fe20000000f00 */
[----:B------:R-:W-:Y:S01]  /*b860*/  IMAD R4, R26, 0x4800, R30 ;  /* 0x000048001a047824 */ /* 0x000fe200078e021e */
[----:B------:R-:W1:Y:S03]  /*b870*/  SYNCS.PHASECHK.TRANS64.TRYWAIT P0, [R0+URZ+0x30860], R3 ;  /* 0x03086003000075a7 */ /* 0x000e66000800017f */
[----:B------:R-:W-:Y:S01]  /*b880*/  IMAD R5, R32, R5, UR42 ;  /* 0x0000002a20057e24 */ /* 0x000fe2000f8e0205 */
[----:B0-----:R-:W-:-:S04]  /*b890*/  LOP3.LUT R2, R2, 0x7f, RZ, 0xc0, !PT ;  /* 0x0000007f02027812 */ /* 0x001fc800078ec0ff */
[----:B------:R-:W-:-:S05]  /*b8a0*/  SHF.R.U32.HI R2, RZ, 0x3, R2 ;  /* 0x00000003ff027819 */ /* 0x000fca0000011602 */
[----:B------:R-:W-:Y:S01]  /*b8b0*/  IMAD.IADD R5, R5, 0x1, -R2 ;  /* 0x0000000105057824 */ /* 0x000fe200078e0a02 */
[----:B-1----:R-:W-:Y:S06]  /*b8c0*/  @!P0 BRA `(.L_x_71) ;  /* 0x0000002c00a08947 */ /* 0x002fec0003800000 */
.L_x_151:
[----:B------:R-:W-:Y:S05]  /*b8d0*/  BSYNC B0 ;  /* 0x0000000000007941 */ /* 0x000fea0003800000 */
.L_x_70:
[----:B------:R-:W-:-:S03]  /*b8e0*/  UMOV UR4, 0xffffffff ;  /* 0xffffffff00047882 */ /* 0x000fc60000000000 */
[----:B------:R-:W-:Y:S05]  /*b8f0*/  BRA.DIV UR4, `(.L_x_72) ;  /* 0x0000002e04a87947 */ /* 0x000fea000b800000 */
[----:B0-----:R-:W-:Y:S01]  /*b900*/  SHFL.IDX PT, R3, R18, RZ, 0x181f ;  /* 0x00181fff12037589 */ /* 0x001fe200000e0000 */
[----:B------:R-:W-:Y:S01]  /*b910*/  ULDC UR4, c[0x0][0x2f4] ;  /* 0x0000bd0000047ab9 */ /* 0x000fe20000000800 */
[----:B------:R-:W-:Y:S02]  /*b920*/  LEA R4, R4, UR44, 0x1 ;  /* 0x0000002c04047c11 */ /* 0x000fe4000f8e08ff */
[----:B------:R-:W0:Y:S01]  /*b930*/  SHFL.IDX PT, R2, R17, RZ, 0x181f ;  /* 0x00181fff11027589 */ /* 0x000e2200000e0000 */
[----:B------:R-:W-:Y:S02]  /*b940*/  ISETP.GE.AND P2, PT, R23, UR4, PT ;  /* 0x0000000417007c0c */ /* 0x000fe4000bf46270 */
[----:B------:R-:W-:Y:S01]  /*b950*/  ISETP.GE.AND P1, PT, R34, UR4, PT ;  /* 0x0000000422007c0c */ /* 0x000fe2000bf26270 */
[----:B------:R-:W1:Y:S01]  /*b960*/  SHFL.IDX PT, R6, R18, 0x1, 0x181f ;  /* 0x00381f0012067f89 */ /* 0x000e6200000e0000 */
[----:B------:R-:W-:Y:S02]  /*b970*/  ISETP.GE.AND P0, PT, R33, UR4, PT ;  /* 0x0000000421007c0c */ /* 0x000fe4000bf06270 */
[C---:B------:R-:W-:Y:S01]  /*b980*/  ISETP.LT.OR P3, PT, R5.reuse, 0x1, P2 ;  /* 0x000000010500780c */ /* 0x040fe20001761670 */
[----:B------:R-:W2:Y:S01]  /*b990*/  SHFL.IDX PT, R14, R17, 0x1, 0x181f ;  /* 0x00381f00110e7f89 */ /* 0x000ea200000e0000 */
[----:B------:R-:W-:-:S02]  /*b9a0*/  ISETP.LT.OR P4, PT, R5, 0x1, P1 ;  /* 0x000000010500780c */ /* 0x000fc40000f81670 */
[----:B------:R-:W-:Y:S01]  /*b9b0*/  ISETP.LT.OR P5, PT, R5, 0x1, P0 ;  /* 0x000000010500780c */ /* 0x000fe200007a1670 */
[----:B------:R-:W-:Y:S04]  /*b9c0*/  SHFL.IDX PT, R7, R18, 0x2, 0x181f ;  /* 0x00581f0012077f89 */ /* 0x000fe800000e0000 */
[----:B------:R-:W3:Y:S01]  /*b9d0*/  SHFL.IDX PT, R8, R17, 0x2, 0x181f ;  /* 0x00581f0011087f89 */ /* 0x000ee200000e0000 */
[----:B0-----:R-:W-:-:S05]  /*b9e0*/  IMAD.WIDE.U32 R2, R23, 0x2, R2 ;  /* 0x0000000217027825 */ /* 0x001fca00078e0002 */
[----:B------:R-:W-:Y:S01]  /*b9f0*/  LDGSTS.E.BYPASS.LTC128B.128 [R4+0x400], desc[UR36][R2.64], !P3 ;  /* 0x0040000002047fae */ /* 0x000fe2000d901d64 */
[----:B------:R-:W-:-:S03]  /*ba00*/  ISETP.LT.OR P3, PT, R5, 0x11, P2 ;  /* 0x000000110500780c */ /* 0x000fc60001761670 */
[----:B------:R-:W-:Y:S01]  /*ba10*/  LDGSTS.E.BYPASS.LTC128B.128 [R4+0x3400], desc[UR36][R2.64+0x80], !P4 ;  /* 0x0340008002047fae */ /* 0x000fe2000e101d64 */
[----:B------:R-:W-:-:S03]  /*ba20*/  ISETP.LT.OR P4, PT, R5, 0x11, P1 ;  /* 0x000000110500780c */ /* 0x000fc60000f81670 */
[----:B------:R1:W-:Y:S01]  /*ba30*/  LDGSTS.E.BYPASS.LTC128B.128 [R4+0x6400], desc[UR36][R2.64+0x100], !P5 ;  /* 0x0640010002047fae */ /* 0x0003e2000e901d64 */
[----:B------:R-:W-:Y:S02]  /*ba40*/  ISETP.LT.OR P5, PT, R5, 0x11, P0 ;  /* 0x000000110500780c */ /* 0x000fe400007a1670 */
[----:B-1----:R-:W-:Y:S01]  /*ba50*/  MOV R3, R6 ;  /* 0x0000000600037202 */ /* 0x002fe20000000f00 */
[----:B--2---:R-:W-:Y:S01]  /*ba60*/  IMAD.MOV.U32 R2, RZ, RZ, R14 ;  /* 0x000000ffff027224 */ /* 0x004fe200078e000e */
[----:B------:R-:W-:Y:S03]  /*ba70*/  SHFL.IDX PT, R6, R18, 0x3, 0x181f ;  /* 0x00781f0012067f89 */ /* 0x000fe600000e0000 */
[----:B------:R-:W-:Y:S01]  /*ba80*/  IMAD.WIDE.U32 R2, R23, 0x2, R2 ;  /* 0x0000000217027825 */ /* 0x000fe200078e0002 */
[----:B------:R-:W0:Y:S04]  /*ba90*/  SHFL.IDX PT, R14, R17, 0x3, 0x181f ;  /* 0x00781f00110e7f89 */ /* 0x000e2800000e0000 */
[----:B------:R-:W-:Y:S01]  /*baa0*/  LDGSTS.E.BYPASS.LTC128B.128 [R4+0xc00], desc[UR36][R2.64], !P3 ;  /* 0x00c0000002047fae */ /* 0x000fe2000d901d64 */
[----:B------:R-:W-:-:S03]  /*bab0*/  ISETP.LT.OR P3, PT, R5, 0x21, P2 ;  /* 0x000000210500780c */ /* 0x000fc60001761670 */
[----:B------:R-:W-:Y:S01]  /*bac0*/  LDGSTS.E.BYPASS.LTC128B.128 [R4+0x3c00], desc[UR36][R2.64+0x80], !P4 ;  /* 0x03c0008002047fae */ /* 0x000fe2000e101d64 */
[----:B------:R-:W-:-:S03]  /*bad0*/  ISETP.LT.OR P4, PT, R5, 0x21, P1 ;  /* 0x000000210500780c */ /* 0x000fc60000f81670 */
[----:B------:R3:W-:Y:S01]  /*bae0*/  LDGSTS.E.BYPASS.LTC128B.128 [R4+0x6c00], desc[UR36][R2.64+0x100], !P5 ;  /* 0x06c0010002047fae */ /* 0x0007e2000e901d64 */
[----:B------:R-:W-:Y:S01]  /*baf0*/  ISETP.LT.OR P5, PT, R5, 0x21, P0 ;  /* 0x000000210500780c */ /* 0x000fe200007a1670 */
[----:B---3--:R-:W-:Y:S02]  /*bb00*/  IMAD.MOV.U32 R2, RZ, RZ, R8 ;  /* 0x000000ffff027224 */ /* 0x008fe400078e0008 */
[----:B------:R-:W-:Y:S01]  /*bb10*/  IMAD.MOV.U32 R3, RZ, RZ, R7 ;  /* 0x000000ffff037224 */ /* 0x000fe200078e0007 */
[----:B------:R-:W-:Y:S01]  /*bb20*/  SHFL.IDX PT, R8, R17, 0x4, 0x181f ;  /* 0x00981f0011087f89 */ /* 0x000fe200000e0000 */
[----:B------:R-:W-:-:S03]  /*bb30*/  IMAD.WIDE.U32 R2, R23, 0x2, R2 ;  /* 0x0000000217027825 */ /* 0x000fc600078e0002 */
[----:B------:R-:W1:Y:S04]  /*bb40*/  SHFL.IDX PT, R7, R18, 0x4, 0x181f ;  /* 0x00981f0012077f89 */ /* 0x000e6800000e0000 */
[----:B------:R-:W-:Y:S01]  /*bb50*/  LDGSTS.E.BYPASS.LTC128B.128 [R4+0x1400], desc[UR36][R2.64], !P3 ;  /* 0x0140000002047fae */ /* 0x000fe2000d901d64 */
[----:B------:R-:W-:-:S03]  /*bb60*/  ISETP.LT.OR P3, PT, R5, 0x31, P2 ;  /* 0x000000310500780c */ /* 0x000fc60001761670 */
[----:B------:R-:W-:Y:S01]  /*bb70*/  LDGSTS.E.BYPASS.LTC128B.128 [R4+0x4400], desc[UR36][R2.64+0x80], !P4 ;  /* 0x0440008002047fae */ /* 0x000fe2000e101d64 */
[----:B------:R-:W-:-:S03]  /*bb80*/  ISETP.LT.OR P4, PT, R5, 0x31, P1 ;  /* 0x000000310500780c */ /* 0x000fc60000f81670 */
[----:B------:R0:W-:Y:S01]  /*bb90*/  LDGSTS.E.BYPASS.LTC128B.128 [R4+0x7400], desc[UR36][R2.64+0x100], !P5 ;  /* 0x0740010002047fae */ /* 0x0001e2000e901d64 */
[----:B------:R-:W-:-:S03]  /*bba0*/  ISETP.LT.OR P5, PT, R5, 0x31, P0 ;  /* 0x000000310500780c */ /* 0x000fc600007a1670 */
[----:B------:R-:W2:Y:S01]  /*bbb0*/  SHFL.IDX PT, R18, R18, 0x5, 0x181f ;  /* 0x00b81f0012127f89 */ /* 0x000ea200000e0000 */
[----:B0-----:R-:W-:Y:S01]  /*bbc0*/  MOV R2, R14 ;  /* 0x0000000e00027202 */ /* 0x001fe20000000f00 */
[----:B------:R-:W-:Y:S02]  /*bbd0*/  IMAD.MOV.U32 R3, RZ, RZ, R6 ;  /* 0x000000ffff037224 */ /* 0x000fe400078e0006 */
[----:B------:R0:W3:Y:S01]  /*bbe0*/  SHFL.IDX PT, R14, R17, 0x5, 0x181f ;  /* 0x00b81f00110e7f89 */ /* 0x0000e200000e0000 */
[----:B------:R-:W-:Y:S02]  /*bbf0*/  IMAD.MOV.U32 R6, RZ, RZ, RZ ;  /* 0x000000ffff067224 */ /* 0x000fe400078e00ff */
[----:B------:R-:W-:-:S05]  /*bc00*/  IMAD.WIDE.U32 R2, R23, 0x2, R2 ;  /* 0x0000000217027825 */ /* 0x000fca00078e0002 */
[----:B------:R-:W-:Y:S01]  /*bc10*/  LDGSTS.E.BYPASS.LTC128B.128 [R4+0x1c00], desc[UR36][R2.64], !P3 ;  /* 0x01c0000002047fae */ /* 0x000fe2000d901d64 */
[----:B------:R-:W-:-:S03]  /*bc20*/  ISETP.LT.OR P3, PT, R5, 0x41, P2 ;  /* 0x000000410500780c */ /* 0x000fc60001761670 */
[----:B------:R-:W-:Y:S01]  /*bc30*/  LDGSTS.E.BYPASS.LTC128B.128 [R4+0x4c00], desc[UR36][R2.64+0x80], !P4 ;  /* 0x04c0008002047fae */ /* 0x000fe2000e101d64 */
[----:B------:R-:W-:-:S03]  /*bc40*/  ISETP.LT.OR P4, PT, R5, 0x41, P1 ;  /* 0x000000410500780c */ /* 0x000fc60000f81670 */
[----:B------:R1:W-:Y:S01]  /*bc50*/  LDGSTS.E.BYPASS.LTC128B.128 [R4+0x7c00], desc[UR36][R2.64+0x100], !P5 ;  /* 0x07c0010002047fae */ /* 0x0003e2000e901d64 */
[----:B------:R-:W-:Y:S02]  /*bc60*/  ISETP.LT.OR P5, PT, R5, 0x41, P0 ;  /* 0x000000410500780c */ /* 0x000fe400007a1670 */
[----:B-1----:R-:W-:Y:S01]  /*bc70*/  MOV R3, R7 ;  /* 0x0000000700037202 */ /* 0x002fe20000000f00 */
[----:B------:R-:W-:-:S04]  /*bc80*/  IMAD.MOV.U32 R2, RZ, RZ, R8 ;  /* 0x000000ffff027224 */ /* 0x000fc800078e0008 */
[----:B------:R-:W-:-:S05]  /*bc90*/  IMAD.WIDE.U32 R2, R23, 0x2, R2 ;  /* 0x0000000217027825 */ /* 0x000fca00078e0002 */
[----:B------:R0:W-:Y:S04]  /*bca0*/  LDGSTS.E.BYPASS.LTC128B.128 [R4+0x2400], desc[UR36][R2.64], !P3 ;  /* 0x0240000002047fae */ /* 0x0001e8000d901d64 */
[----:B------:R0:W-:Y:S04]  /*bcb0*/  LDGSTS.E.BYPASS.LTC128B.128 [R4+0x5400], desc[UR36][R2.64+0x80], !P4 ;  /* 0x0540008002047fae */ /* 0x0001e8000e101d64 */
[----:B--23--:R0:W-:Y:S02]  /*bcc0*/  LDGSTS.E.BYPASS.LTC128B.128 [R4+0x8400], desc[UR36][R2.64+0x100], !P5 ;  /* 0x0840010002047fae */ /* 0x00c1e4000e901d64 */
.L_x_165:
[C---:B------:R-:W-:Y:S01]  /*bcd0*/  ISETP.LT.OR P2, PT, R5.reuse, 0x51, P2 ;  /* 0x000000510500780c */ /* 0x040fe20001741670 */
[----:B0-----:R-:W-:Y:S01]  /*bce0*/  IMAD.MOV.U32 R2, RZ, RZ, R14 ;  /* 0x000000ffff027224 */ /* 0x001fe200078e000e */
[C---:B------:R-:W-:Y:S02]  /*bcf0*/  ISETP.LT.OR P1, PT, R5.reuse, 0x51, P1 ;  /* 0x000000510500780c */ /* 0x040fe40000f21670 */
[----:B------:R-:W-:Y:S02]  /*bd00*/  ISETP.LT.OR P0, PT, R5, 0x51, P0 ;  /* 0x000000510500780c */ /* 0x000fe40000701670 */
[----:B------:R-:W-:-:S03]  /*bd10*/  MOV R3, R18 ;  /* 0x0000001200037202 */ /* 0x000fc60000000f00 */
[----:B------:R-:W-:-:S05]  /*bd20*/  IMAD.WIDE.U32 R2, R23, 0x2, R2 ;  /* 0x0000000217027825 */ /* 0x000fca00078e0002 */
[----:B------:R-:W-:Y:S01]  /*bd30*/  @!PT LDS RZ, [RZ] ;  /* 0x00000000fffff984 */ /* 0x000fe20000000800 */
[----:B------:R-:W-:Y:S01]  /*bd40*/  @!PT LDS RZ, [RZ] ;  /* 0x00000000fffff984 */ /* 0x000fe20000000800 */
[----:B------:R-:W-:Y:S01]  /*bd50*/  @!PT LDS RZ, [RZ] ;  /* 0x00000000fffff984 */ /* 0x000fe20000000800 */
[----:B------:R0:W-:Y:S04]  /*bd60*/  LDGSTS.E.BYPASS.LTC128B.128 [R4+0x2c00], desc[UR36][R2.64], !P2 ;  /* 0x02c0000002047fae */ /* 0x0001e8000d101d64 */
[----:B------:R0:W-:Y:S04]  /*bd70*/  LDGSTS.E.BYPASS.LTC128B.128 [R4+0x5c00], desc[UR36][R2.64+0x80], !P1 ;  /* 0x05c0008002047fae */ /* 0x0001e8000c901d64 */
[----:B------:R0:W-:Y:S01]  /*bd80*/  LDGSTS.E.BYPASS.LTC128B.128 [R4+0x8c00], desc[UR36][R2.64+0x100], !P0 ;  /* 0x08c0010002047fae */ /* 0x0001e2000c101d64 */
[----:B------:R-:W-:Y:S01]  /*bd90*/  PLOP3.LUT P0, PT, PT, PT, PT, 0x80, 0x0 ;  /* 0x000000000000781c */ /* 0x000fe20003f0f070 */
[----:B------:R-:W-:-:S12]  /*bda0*/  NOP ;  /* 0x0000000000007918 */ /* 0x000fd80000000000 */
.L_x_73:
        /* <DEDUP_REMOVED lines=10> */
.L_x_74:
[----:B------:R1:W-:Y:S02]  /*be50*/  SYNCS.ARRIVE.TRANS64.A1T0 RZ, [R0+URZ+0x30850], RZ ;  /* 0x030850ff00ff79a7 */ /* 0x0003e4000810003f */
[----:B-1----:R-:W-:-:S05]  /*be60*/  VIADD R0, R26, 0x1 ;  /* 0x000000011a007836 */ /* 0x002fca0000000000 */
[----:B------:R-:W-:-:S04]  /*be70*/  ISETP.NE.AND P0, PT, R0, 0x2, PT ;  /* 0x000000020000780c */ /* 0x000fc80003f05270 */
[----:B0-----:R-:W-:Y:S02]  /*be80*/  SEL R3, RZ, 0x1, P0 ;  /* 0x00000001ff037807 */ /* 0x001fe40000000000 */
[----:B------:R-:W-:Y:S02]  /*be90*/  SEL R0, R0, RZ, P0 ;  /* 0x000000ff00007207 */ /* 0x000fe40000000000 */
[----:B------:R-:W-:-:S07]  /*bea0*/  LOP3.LUT R28, R28, R3, RZ, 0x3c, !PT ;  /* 0x000000031c1c7212 */ /* 0x000fce00078e3cff */
.L_x_40:
[----:B------:R-:W0:Y:S01]  /*beb0*/  S2R R3, SR_CgaCtaId ;  /* 0x0000000000037919 */ /* 0x000e220000008800 */
[----:B------:R-:W-:Y:S02]  /*bec0*/  MOV R2, 0x400 ;  /* 0x0000040000027802 */ /* 0x000fe40000000f00 */
[----:B------:R-:W-:Y:S02]  /*bed0*/  SHF.L.U32 R6, R6, 0x1f, RZ ;  /* 0x0000001f06067819 */ /* 0x000fe400000006ff */
[----:B0-----:R-:W-:-:S04]  /*bee0*/  LEA R7, R3, R2, 0x18 ;  /* 0x0000000203077211 */ /* 0x001fc800078ec0ff */
[----:B------:R-:W0:Y:S02]  /*bef0*/  SYNCS.PHASECHK.TRANS64.TRYWAIT P0, [R7+URZ+0x30820], R6 ;  /* 0x03082006070075a7 */ /* 0x000e24000800017f */
[----:B0-----:R-:W-:Y:S05]  /*bf00*/  @!P0 BRA `(.L_x_75) ;  /* 0x0000003000408947 */ /* 0x001fea0003800000 */
.L_x_166:
[----:B------:R-:W-:-:S03]  /*bf10*/  UMOV UR4, 0xffffffff ;  /* 0xffffffff00047882 */ /* 0x000fc60000000000 */
[----:B------:R-:W-:Y:S05]  /*bf20*/  BRA.DIV UR4, `(.L_x_76) ;  /* 0x00000032044c7947 */ /* 0x000fea000b800000 */
[----:B------:R-:W1:Y:S02]  /*bf30*/  S2R R2, SR_TID.X ;  /* 0x0000000000027919 */ /* 0x000e640000002100 */
[----:B-1----:R-:W-:-:S04]  /*bf40*/  SHF.R.U32.HI R2, RZ, 0x5, R2 ;  /* 0x00000005ff027819 */ /* 0x002fc80000011602 */
[----:B------:R-:W-:-:S05]  /*bf50*/  LOP3.LUT R2, R2, 0x3, RZ, 0xc0, !PT ;  /* 0x0000000302027812 */ /* 0x000fca00078ec0ff */
[----:B------:R1:W2:Y:S02]  /*bf60*/  SHFL.IDX PT, R14, R2, RZ, 0x1f ;  /* 0x00001fff020e7589 */ /* 0x0002a400000e0000 */
.L_x_169:
[----:B--2---:R-:W-:-:S13]  /*bf70*/  ISETP.NE.AND P0, PT, R14, RZ, PT ;  /* 0x000000ff0e00720c */ /* 0x004fda0003f05270 */
[----:B------:R-:W-:Y:S05]  /*bf80*/  @P0 BRA `(.L_x_8) ;  /* 0x0000000000900947 */ /* 0x000fea0003800000 */
[----:B------:R-:W-:-:S03]  /*bf90*/  UMOV UR4, 0xffffffff ;  /* 0xffffffff00047882 */ /* 0x000fc60000000000 */
[----:B------:R-:W-:Y:S05]  /*bfa0*/  BRA.DIV UR4, `(.L_x_77) ;  /* 0x0000003204607947 */ /* 0x000fea000b800000 */
[----:B------:R-:W-:-:S13]  /*bfb0*/  ELECT P6, URZ, PT ;  /* 0x00000000003f782f */ /* 0x000fda00038c0000 */
.L_x_172:
[----:B------:R-:W-:Y:S05]  /*bfc0*/  @!P6 BRA `(.L_x_8) ;  /* 0x000000000080e947 */ /* 0x000fea0003800000 */
[----:B-1----:R-:W2:Y:S02]  /*bfd0*/  LDL R2, [R1+0x4] ;  /* 0x0000040001027983 */ /* 0x002ea40000100800 */
[----:B--2---:R-:W-:-:S13]  /*bfe0*/  R2UR UR4, R2 ;  /* 0x00000000020472ca */ /* 0x004fda00000e0000 */
[----:B------:R-:W-:-:S06]  /*bff0*/  ULOP3.LUT UR4, UR4, 0x2, URZ, 0xfc, !UPT ;  /* 0x0000000204047892 */ /* 0x000fcc000f8efc3f */
[----:B------:R-:W-:-:S05]  /*c000*/  IMAD.U32 R2, RZ, RZ, UR4 ;  /* 0x00000004ff027e24 */ /* 0x000fca000f8e00ff */
[----:B------:R-:W-:-:S13]  /*c010*/  ISETP.NE.AND P0, PT, R2, 0x3, PT ;  /* 0x000000030200780c */ /* 0x000fda0003f05270 */
[----:B------:R-:W-:Y:S05]  /*c020*/  @!P0 BRA `(.L_x_78) ;  /* 0x0000000000048947 */ /* 0x000fea0003800000 */
[----:B------:R-:W-:Y:S01]  /*c030*/  BPT.TRAP 0x1 ;  /* 0x000000040000795c */ /* 0x000fe20000300000 */
.L_x_78:
[C---:B------:R-:W-:Y:S01]  /*c040*/  LEA R5, R0.reuse, R7, 0x3 ;  /* 0x0000000700057211 */ /* 0x040fe200078e18ff */
[----:B------:R-:W-:Y:S01]  /*c050*/  VIADD R0, R0, 0x1 ;  /* 0x0000000100007836 */ /* 0x000fe20000000000 */
[----:B------:R-:W-:-:S04]  /*c060*/  SHF.L.U32 R2, R28, 0x1f, RZ ;  /* 0x0000001f1c027819 */ /* 0x000fc800000006ff */
[----:B------:R-:W1:Y:S01]  /*c070*/  SYNCS.PHASECHK.TRANS64.TRYWAIT P1, [R5+URZ+0x30840], R2 ;  /* 0x03084002050075a7 */ /* 0x000e62000802017f */
[----:B------:R-:W-:-:S04]  /*c080*/  ISETP.NE.AND P2, PT, R0, 0x2, PT ;  /* 0x000000020000780c */ /* 0x000fc80003f45270 */
[----:B------:R-:W-:Y:S01]  /*c090*/  SEL R3, RZ, 0x1, P2 ;  /* 0x00000001ff037807 */ /* 0x000fe20001000000 */
[----:B-1----:R-:W-:Y:S08]  /*c0a0*/  @!P1 BRA `(.L_x_79) ;  /* 0x0000003000409947 */ /* 0x002ff00003800000 */
.L_x_173:
[----:B------:R-:W-:Y:S02]  /*c0b0*/  SEL R0, R0, RZ, P2 ;  /* 0x000000ff00007207 */ /* 0x000fe40001000000 */
[----:B------:R-:W-:Y:S01]  /*c0c0*/  LOP3.LUT R3, R28, R3, RZ, 0x3c, !PT ;  /* 0x000000031c037212 */ /* 0x000fe200078e3cff */
[----:B------:R-:W-:Y:S06]  /*c0d0*/  @!P0 BRA `(.L_x_80) ;  /* 0x0000000000048947 */ /* 0x000fec0003800000 */
[----:B------:R-:W-:Y:S01]  /*c0e0*/  BPT.TRAP 0x1 ;  /* 0x000000040000795c */ /* 0x000fe20000300000 */
.L_x_80:
[----:B0-----:R-:W-:Y:S01]  /*c0f0*/  IMAD R7, R0, 0x8, R7 ;  /* 0x0000000800077824 */ /* 0x001fe200078e0207 */
[----:B------:R-:W-:-:S04]  /*c100*/  SHF.L.U32 R0, R3, 0x1f, RZ ;  /* 0x0000001f03007819 */ /* 0x000fc800000006ff */
[----:B------:R-:W0:Y:S02]  /*c110*/  SYNCS.PHASECHK.TRANS64.TRYWAIT P1, [R7+URZ+0x30840], R0 ;  /* 0x03084000070075a7 */ /* 0x000e24000802017f */
[----:B0-----:R-:W-:Y:S05]  /*c120*/  @!P1 BRA `(.L_x_81) ;  /* 0x0000003000349947 */ /* 0x001fea0003800000 */
.L_x_174:
[----:B------:R-:W-:Y:S05]  /*c130*/  @!P0 BRA `(.L_x_82) ;  /* 0x0000000000048947 */ /* 0x000fea0003800000 */
[----:B------:R-:W-:Y:S01]  /*c140*/  BPT.TRAP 0x1 ;  /* 0x000000040000795c */ /* 0x000fe20000300000 */
.L_x_82:
[----:B------:R-:W2:Y:S02]  /*c150*/  SYNCS.PHASECHK.TRANS64.TRYWAIT P1, [R5+URZ+0x30860], R2 ;  /* 0x03086002050075a7 */ /* 0x000ea4000802017f */
[----:B--2---:R-:W-:Y:S05]  /*c160*/  @!P1 BRA `(.L_x_83) ;  /* 0x0000003000389947 */ /* 0x004fea0003800000 */
.L_x_175:
[----:B------:R-:W-:Y:S05]  /*c170*/  @!P0 BRA `(.L_x_84) ;  /* 0x0000000000048947 */ /* 0x000fea0003800000 */
[----:B------:R-:W-:Y:S01]  /*c180*/  BPT.TRAP 0x1 ;  /* 0x000000040000795c */ /* 0x000fe20000300000 */
.L_x_84:
[----:B---3--:R3:W4:Y:S02]  /*c190*/  SYNCS.PHASECHK.TRANS64.TRYWAIT P0, [R7+URZ+0x30860], R0 ;  /* 0x03086000070075a7 */ /* 0x008724000800017f */
[----:B----4-:R-:W-:Y:S05]  /*c1a0*/  @!P0 NANOSLEEP.SYNCS 0x989680 ;  /* 0x009896800000895d */ /* 0x010fea0003900000 */
[----:B------:R-:W4:Y:S02]  /*c1b0*/  @!P0 SYNCS.PHASECHK.TRANS64 P0, [R7+URZ+0x30860], R0 ;  /* 0x03086000070085a7 */ /* 0x000f24000800007f */
[----:B----4-:R-:W-:Y:S05]  /*c1c0*/  @!P0 BRA `(.L_x_84) ;  /* 0xfffffffc00f08947 */ /* 0x010fea000383ffff */
.L_x_8:
[----:B------:R-:W-:Y:S05]  /*c1d0*/  BSYNC B6 ;  /* 0x0000000000067941 */ /* 0x000fea0003800000 */
.L_x_5:
[----:B------:R-:W-:Y:S05]  /*c1e0*/  EXIT ;  /* 0x000000000000794d */ /* 0x000fea0003800000 */
.L_x_12:
[----:B0-----:R-:W-:-:S04]  /*c1f0*/  MOV R3, UR38 ;  /* 0x0000002600037c02 */ /* 0x001fc80008000f00 */
[----:B------:R0:W1:Y:S03]  /*c200*/  SYNCS.PHASECHK.TRANS64.TRYWAIT P0, [R3+URZ+0x30800], R0 ;  /* 0x03080000030075a7 */ /* 0x000066000800017f */
[----:B-1----:R-:W-:Y:S05]  /*c210*/  @!P0 NANOSLEEP.SYNCS 0x989680 ;  /* 0x009896800000895d */ /* 0x002fea0003900000 */
[----:B------:R-:W1:Y:S02]  /*c220*/  @!P0 SYNCS.PHASECHK.TRANS64 P0, [R3+URZ+0x30800], R0 ;  /* 0x03080000030085a7 */ /* 0x000e64000800007f */
[----:B-1----:R-:W-:Y:S05]  /*c230*/  @!P0 BRA `(.L_x_12) ;  /* 0xfffffffc00ec8947 */ /* 0x002fea000383ffff */
[----:B------:R-:W-:Y:S05]  /*c240*/  BRA `(.L_x_85) ;  /* 0xffffff5000407947 */ /* 0x000fea000383ffff */
.L_x_16:
[----:B0-----:R-:W-:-:S04]  /*c250*/  IMAD.U32 R3, RZ, RZ, UR38 ;  /* 0x00000026ff037e24 */ /* 0x001fc8000f8e00ff */
[----:B------:R0:W2:Y:S03]  /*c260*/  SYNCS.PHASECHK.TRANS64.TRYWAIT P1, [R3+URZ+0x30830], R0 ;  /* 0x03083000030075a7 */ /* 0x0000a6000802017f */
[----:B--2---:R-:W-:Y:S05]  /*c270*/  @!P1 NANOSLEEP.SYNCS 0x989680 ;  /* 0x009896800000995d */ /* 0x004fea0003900000 */
[----:B------:R-:W2:Y:S02]  /*c280*/  @!P1 SYNCS.PHASECHK.TRANS64 P1, [R3+URZ+0x30830], R0 ;  /* 0x03083000030095a7 */ /* 0x000ea4000802007f */
[----:B--2---:R-:W-:Y:S05]  /*c290*/  @!P1 BRA `(.L_x_16) ;  /* 0xfffffffc00ec9947 */ /* 0x004fea000383ffff */
[----:B------:R-:W-:Y:S05]  /*c2a0*/  BRA `(.L_x_15) ;  /* 0xffffff5000647947 */ /* 0x000fea000383ffff */
.L_x_22:
[----:B-1----:R-:W-:-:S04]  /*c2b0*/  IMAD.U32 R3, RZ, RZ, UR61 ;  /* 0x0000003dff037e24 */ /* 0x002fc8000f8e00ff */
[----:B------:R1:W2:Y:S03]  /*c2c0*/  SYNCS.PHASECHK.TRANS64.TRYWAIT P1, [R3+URZ+0x30830], R0 ;  /* 0x03083000030075a7 */ /* 0x0002a6000802017f */
[----:B--2---:R-:W-:Y:S05]  /*c2d0*/  @!P1 NANOSLEEP.SYNCS 0x989680 ;  /* 0x009896800000995d */ /* 0x004fea0003900000 */
[----:B------:R-:W2:Y:S02]  /*c2e0*/  @!P1 SYNCS.PHASECHK.TRANS64 P1, [R3+URZ+0x30830], R0 ;  /* 0x03083000030095a7 */ /* 0x000ea4000802007f */
[----:B--2---:R-:W-:Y:S05]  /*c2f0*/  @!P1 BRA `(.L_x_22) ;  /* 0xfffffffc00ec9947 */ /* 0x004fea000383ffff */
[----:B------:R-:W-:Y:S05]  /*c300*/  BRA `(.L_x_21) ;  /* 0xffffff7400a07947 */ /* 0x000fea000383ffff */
.L_x_26:
[----:B-1----:R-:W-:-:S04]  /*c310*/  MOV R3, UR4 ;  /* 0x0000000400037c02 */ /* 0x002fc80008000f00 */
[----:B------:R1:W2:Y:S03]  /*c320*/  SYNCS.PHASECHK.TRANS64.TRYWAIT P1, [R3+URZ+0x30850], R0 ;  /* 0x03085000030075a7 */ /* 0x0002a6000802017f */
[----:B--2---:R-:W-:Y:S05]  /*c330*/  @!P1 NANOSLEEP.SYNCS 0x989680 ;  /* 0x009896800000995d */ /* 0x004fea0003900000 */
[----:B------:R-:W2:Y:S02]  /*c340*/  @!P1 SYNCS.PHASECHK.TRANS64 P1, [R3+URZ+0x30850], R0 ;  /* 0x03085000030095a7 */ /* 0x000ea4000802007f */
[----:B--2---:R-:W-:Y:S05]  /*c350*/  @!P1 BRA `(.L_x_26) ;  /* 0xfffffffc00ec9947 */ /* 0x004fea000383ffff */
[----:B------:R-:W-:Y:S05]  /*c360*/  BRA `(.L_x_25) ;  /* 0xffffff8000307947 */ /* 0x000fea000383ffff */
.L_x_33:
[----:B-1----:R-:W-:-:S04]  /*c370*/  IMAD.U32 R7, RZ, RZ, UR5 ;  /* 0x00000005ff077e24 */ /* 0x002fc8000f8e00ff */
[----:B------:R1:W2:Y:S03]  /*c380*/  SYNCS.PHASECHK.TRANS64.TRYWAIT P1, [R7+URZ+0x30850], R2 ;  /* 0x03085002070075a7 */ /* 0x0002a6000802017f */
[----:B--2---:R-:W-:Y:S05]  /*c390*/  @!P1 NANOSLEEP.SYNCS 0x989680 ;  /* 0x009896800000995d */ /* 0x004fea0003900000 */
[----:B------:R-:W2:Y:S02]  /*c3a0*/  @!P1 SYNCS.PHASECHK.TRANS64 P1, [R7+URZ+0x30850], R2 ;  /* 0x03085002070095a7 */ /* 0x000ea4000802007f */
[----:B--2---:R-:W-:Y:S05]  /*c3b0*/  @!P1 BRA `(.L_x_33) ;  /* 0xfffffffc00ec9947 */ /* 0x004fea000383ffff */
[----:B------:R-:W-:Y:S05]  /*c3c0*/  BRA `(.L_x_32) ;  /* 0xffffff9800487947 */ /* 0x000fea000383ffff */
.L_x_45:
[----:B------:R-:W-:Y:S01]  /*c3d0*/  IMAD.MOV.U32 R13, RZ, RZ, R18 ;  /* 0x000000ffff0d7224 */ /* 0x000fe200078e0012 */
[----:B------:R-:W-:Y:S01]  /*c3e0*/  MOV R12, RZ ;  /* 0x000000ff000c7202 */ /* 0x000fe20000000f00 */
[----:B------:R-:W-:Y:S02]  /*c3f0*/  IMAD.MOV.U32 R11, RZ, RZ, 0x1f ;  /* 0x0000001fff0b7424 */ /* 0x000fe400078e00ff */
[----:B------:R-:W-:-:S07]  /*c400*/  IMAD.MOV.U32 R15, RZ, RZ, -0x1 ;  /* 0xffffffffff0f7424 */ /* 0x000fce00078e00ff */
[----:B-----5:R-:W-:Y:S05]  /*c410*/  WARPSYNC.COLLECTIVE R15, `(.L_x_86) ;  /* 0x000000000f087348 */ /* 0x020fea0003c00000 */
[----:B------:R0:W1:Y:S02]  /*c420*/  SHFL.IDX P6, R14, R13, R12, R11 ;  /* 0x0000000c0d0e7389 */ /* 0x00006400000c000b */
[----:B01---5:R-:W-:Y:S01]  /*c430*/  ENDCOLLECTIVE ;  /* 0x000000000000791b */ /* 0x023fe20003800000 */
.L_x_86:
[----:B------:R-:W-:Y:S05]  /*c440*/  BRA `(.L_x_87) ;  /* 0xffffffcc00607947 */ /* 0x000fea000383ffff */
.L_x_47:
[----:B0-----:R-:W-:-:S04]  /*c450*/  MOV R3, UR44 ;  /* 0x0000002c00037c02 */ /* 0x001fc80008000f00 */
[----:B------:R0:W1:Y:S03]  /*c460*/  SYNCS.PHASECHK.TRANS64.TRYWAIT P0, [R3+URZ+0x30840], R2 ;  /* 0x03084002030075a7 */ /* 0x000066000800017f */
[----:B-1----:R-:W-:Y:S05]  /*c470*/  @!P0 NANOSLEEP.SYNCS 0x989680 ;  /* 0x009896800000895d */ /* 0x002fea0003900000 */
[----:B------:R-:W1:Y:S02]  /*c480*/  @!P0 SYNCS.PHASECHK.TRANS64 P0, [R3+URZ+0x30840], R2 ;  /* 0x03084002030085a7 */ /* 0x000e64000800007f */
[----:B-1----:R-:W-:Y:S05]  /*c490*/  @!P0 BRA `(.L_x_47) ;  /* 0xfffffffc00ec8947 */ /* 0x002fea000383ffff */
[----:B------:R-:W-:Y:S05]  /*c4a0*/  BRA `(.L_x_88) ;  /* 0xffffffd0006c7947 */ /* 0x000fea000383ffff */
.L_x_48:
[----:B------:R-:W-:Y:S01]  /*c4b0*/  BSSY B0, `(.L_x_89) ;  /* 0x0000008000007945 */ /* 0x000fe20003800000 */
[----:B------:R-:W-:Y:S01]  /*c4c0*/  IMAD.MOV.U32 R13, RZ, RZ, R7 ;  /* 0x000000ffff0d7224 */ /* 0x000fe200078e0007 */
[----:B------:R-:W-:Y:S01]  /*c4d0*/  MOV R11, 0x181f ;  /* 0x0000181f000b7802 */ /* 0x000fe20000000f00 */
[----:B------:R-:W-:Y:S02]  /*c4e0*/  IMAD.MOV.U32 R12, RZ, RZ, RZ ;  /* 0x000000ffff0c7224 */ /* 0x000fe400078e00ff */
[----:B------:R-:W-:-:S07]  /*c4f0*/  IMAD.MOV.U32 R15, RZ, RZ, -0x1 ;  /* 0xffffffffff0f7424 */ /* 0x000fce00078e00ff */
[----:B------:R-:W-:Y:S05]  /*c500*/  WARPSYNC.COLLECTIVE R15, `(.L_x_90) ;  /* 0x000000000f087348 */ /* 0x000fea0003c00000 */
[----:B------:R0:W1:Y:S02]  /*c510*/  SHFL.IDX P6, R14, R13, R12, R11 ;  /* 0x0000000c0d0e7389 */ /* 0x00006400000c000b */
[----:B01----:R-:W-:Y:S01]  /*c520*/  ENDCOLLECTIVE ;  /* 0x000000000000791b */ /* 0x003fe20003800000 */
.L_x_90:
[----:B------:R-:W-:Y:S05]  /*c530*/  BSYNC B0 ;  /* 0x0000000000007941 */ /* 0x000fea0003800000 */
.L_x_89:
[----:B------:R-:W-:Y:S01]  /*c540*/  MOV R13, R0 ;  /* 0x00000000000d7202 */ /* 0x000fe20000000f00 */
[----:B------:R-:W-:Y:S01]  /*c550*/  IMAD.MOV.U32 R12, RZ, RZ, RZ ;  /* 0x000000ffff0c7224 */ /* 0x000fe200078e00ff */
[----:B------:R-:W-:Y:S01]  /*c560*/  MOV R15, 0xffffffff ;  /* 0xffffffff000f7802 */ /* 0x000fe20000000f00 */
[----:B------:R-:W-:Y:S01]  /*c570*/  IMAD.MOV.U32 R11, RZ, RZ, 0x181f ;  /* 0x0000181fff0b7424 */ /* 0x000fe200078e00ff */
[----:B------:R-:W-:Y:S01]  /*c580*/  @P0 LEA R9, R30, UR44, 0x1 ;  /* 0x0000002c1e090c11 */ /* 0x000fe2000f8e08ff */
[----:B------:R-:W-:-:S07]  /*c590*/  IMAD.MOV.U32 R3, RZ, RZ, R14 ;  /* 0x000000ffff037224 */ /* 0x000fce00078e000e */
[----:B------:R-:W-:Y:S05]  /*c5a0*/  WARPSYNC.COLLECTIVE R15, `(.L_x_91) ;  /* 0x000000000f087348 */ /* 0x000fea0003c00000 */
[----:B------:R0:W1:Y:S02]  /*c5b0*/  SHFL.IDX P6, R14, R13, R12, R11 ;  /* 0x0000000c0d0e7389 */ /* 0x00006400000c000b */
[----:B01----:R-:W-:Y:S01]  /*c5c0*/  ENDCOLLECTIVE ;  /* 0x000000000000791b */ /* 0x003fe20003800000 */
.L_x_91:
[----:B------:R-:W-:Y:S01]  /*c5d0*/  IMAD.MOV.U32 R13, RZ, RZ, R7 ;  /* 0x000000ffff0d7224 */ /* 0x000fe200078e0007 */
[----:B------:R-:W-:Y:S01]  /*c5e0*/  MOV R12, 0x1 ;  /* 0x00000001000c7802 */ /* 0x000fe20000000f00 */
[----:B------:R-:W-:-:S07]  /*c5f0*/  IMAD.MOV.U32 R2, RZ, RZ, R14 ;  /* 0x000000ffff027224 */ /* 0x000fce00078e000e */
[----:B------:R-:W-:Y:S05]  /*c600*/  WARPSYNC.COLLECTIVE R15, `(.L_x_92) ;  /* 0x000000000f087348 */ /* 0x000fea0003c00000 */
[----:B------:R0:W1:Y:S02]  /*c610*/  SHFL.IDX P6, R14, R13, R12, R11 ;  /* 0x0000000c0d0e7389 */ /* 0x00006400000c000b */
[----:B01----:R-:W-:Y:S01]  /*c620*/  ENDCOLLECTIVE ;  /* 0x000000000000791b */ /* 0x003fe20003800000 */
.L_x_92:
[----:B------:R-:W-:-:S05]  /*c630*/  @P0 IMAD.WIDE.U32 R2, R23, 0x2, R2 ;  /* 0x0000000217020825 */ /* 0x000fca00078e0002 */
[----:B------:R-:W-:Y:S01]  /*c640*/  @!PT LDS RZ, [RZ] ;  /* 0x00000000fffff984 */ /* 0x000fe20000000800 */
[----:B------:R-:W-:Y:S01]  /*c650*/  @!PT LDS RZ, [RZ] ;  /* 0x00000000fffff984 */ /* 0x000fe20000000800 */
[----:B------:R-:W-:Y:S01]  /*c660*/  @!PT LDS RZ, [RZ] ;  /* 0x00000000fffff984 */ /* 0x000fe20000000800 */
[----:B------:R0:W-:Y:S04]  /*c670*/  @P0 LDGSTS.E.BYPASS.LTC128B.128 [R9+0x1e400], desc[UR36][R2.64], !P3 ;  /* 0x1e40000002090fae */ /* 0x0001e8000d901d64 */
[----:B------:R0:W-:Y:S01]  /*c680*/  @P0 LDGSTS.E.BYPASS.LTC128B.128 [R9+0x21400], desc[UR36][R2.64+0x80], !P2 ;  /* 0x2140008002090fae */ /* 0x0001e2000d101d64 */
[----:B------:R-:W-:-:S03]  /*c690*/  IMAD.MOV.U32 R13, RZ, RZ, R0 ;  /* 0x000000ffff0d7224 */ /* 0x000fc600078e0000 */
[----:B------:R0:W-:Y:S01]  /*c6a0*/  @P0 LDGSTS.E.BYPASS.LTC128B.128 [R9+0x24400], desc[UR36][R2.64+0x100], !P1 ;  /* 0x2440010002090fae */ /* 0x0001e2000c901d64 */
[----:B------:R-:W-:Y:S01]  /*c6b0*/  ISETP.GE.AND P0, PT, R6, 0x11, PT ;  /* 0x000000110600780c */ /* 0x000fe20003f06270 */
[----:B------:R-:W-:-:S12]  /*c6c0*/  IMAD.MOV.U32 R5, RZ, RZ, R14 ;  /* 0x000000ffff057224 */ /* 0x000fd800078e000e */
[----:B0-----:R-:W-:Y:S05]  /*c6d0*/  WARPSYNC.COLLECTIVE R15, `(.L_x_93) ;  /* 0x000000000f087348 */ /* 0x001fea0003c00000 */
[----:B------:R1:W2:Y:S02]  /*c6e0*/  SHFL.IDX P6, R14, R13, R12, R11 ;  /* 0x0000000c0d0e7389 */ /* 0x0002a400000c000b */
[----:B012---:R-:W-:Y:S01]  /*c6f0*/  ENDCOLLECTIVE ;  /* 0x000000000000791b */ /* 0x007fe20003800000 */
.L_x_93:
[----:B------:R-:W-:Y:S01]  /*c700*/  @P0 LEA R21, R30, UR44, 0x1 ;  /* 0x0000002c1e150c11 */ /* 0x000fe2000f8e08ff */
[----:B------:R-:W-:Y:S02]  /*c710*/  IMAD.MOV.U32 R13, RZ, RZ, R7 ;  /* 0x000000ffff0d7224 */ /* 0x000fe400078e0007 */
[----:B------:R-:W-:Y:S01]  /*c720*/  IMAD.MOV.U32 R12, RZ, RZ, 0x2 ;  /* 0x00000002ff0c7424 */ /* 0x000fe200078e00ff */
[----:B------:R-:W-:-:S07]  /*c730*/  MOV R4, R14 ;  /* 0x0000000e00047202 */ /* 0x000fce0000000f00 */
[----:B------:R-:W-:Y:S05]  /*c740*/  WARPSYNC.COLLECTIVE R15, `(.L_x_94) ;  /* 0x000000000f087348 */ /* 0x000fea0003c00000 */
[----:B------:R0:W1:Y:S02]  /*c750*/  SHFL.IDX P6, R14, R13, R12, R11 ;  /* 0x0000000c0d0e7389 */ /* 0x00006400000c000b */
[----:B01----:R-:W-:Y:S01]  /*c760*/  ENDCOLLECTIVE ;  /* 0x000000000000791b */ /* 0x003fe20003800000 */
.L_x_94:
        /* <DEDUP_REMOVED lines=8> */
[----:B------:R-:W-:Y:S02]  /*c7f0*/  ISETP.GE.AND P0, PT, R6, 0x21, PT ;  /* 0x000000210600780c */ /* 0x000fe40003f06270 */
[----:B------:R-:W-:-:S11]  /*c800*/  MOV R8, R14 ;  /* 0x0000000e00087202 */ /* 0x000fd60000000f00 */
[----:B0-----:R-:W-:Y:S05]  /*c810*/  WARPSYNC.COLLECTIVE R15, `(.L_x_95) ;  /* 0x000000000f087348 */ /* 0x001fea0003c00000 */
[----:B------:R1:W2:Y:S02]  /*c820*/  SHFL.IDX P6, R14, R13, R12, R11 ;  /* 0x0000000c0d0e7389 */ /* 0x0002a400000c000b */
[----:B012---:R-:W-:Y:S01]  /*c830*/  ENDCOLLECTIVE ;  /* 0x000000000000791b */ /* 0x007fe20003800000 */
.L_x_95:
[----:B------:R-:W-:Y:S02]  /*c840*/  MOV R3, R8 ;  /* 0x0000000800037202 */ /* 0x000fe40000000f00 */
[----:B------:R-:W-:Y:S01]  /*c850*/  @P0 LEA R25, R30, UR44, 0x1 ;  /* 0x0000002c1e190c11 */ /* 0x000fe2000f8e08ff */
[----:B------:R-:W-:Y:S02]  /*c860*/  IMAD.MOV.U32 R13, RZ, RZ, R7 ;  /* 0x000000ffff0d7224 */ /* 0x000fe400078e0007 */
[----:B------:R-:W-:Y:S02]  /*c870*/  IMAD.MOV.U32 R12, RZ, RZ, 0x3 ;  /* 0x00000003ff0c7424 */ /* 0x000fe400078e00ff */
[----:B------:R-:W-:-:S07]  /*c880*/  IMAD.MOV.U32 R2, RZ, RZ, R14 ;  /* 0x000000ffff027224 */ /* 0x000fce00078e000e */
[----:B------:R-:W-:Y:S05]  /*c890*/  WARPSYNC.COLLECTIVE R15, `(.L_x_96) ;  /* 0x000000000f087348 */ /* 0x000fea0003c00000 */
[----:B------:R0:W1:Y:S02]  /*c8a0*/  SHFL.IDX P6, R14, R13, R12, R11 ;  /* 0x0000000c0d0e7389 */ /* 0x00006400000c000b */
[----:B01----:R-:W-:Y:S01]  /*c8b0*/  ENDCOLLECTIVE ;  /* 0x000000000000791b */ /* 0x003fe20003800000 */
.L_x_96:
        /* <DEDUP_REMOVED lines=13> */
.L_x_97:
[----:B------:R-:W-:Y:S01]  /*c990*/  IMAD.MOV.U32 R5, RZ, RZ, R9 ;  /* 0x000000ffff057224 */ /* 0x000fe200078e0009 */
[----:B------:R-:W-:Y:S01]  /*c9a0*/  @P0 LEA R9, R30, UR44, 0x1 ;  /* 0x0000002c1e090c11 */ /* 0x000fe2000f8e08ff */
[----:B------:R-:W-:Y:S01]  /*c9b0*/  IMAD.MOV.U32 R13, RZ, RZ, R7 ;  /* 0x000000ffff0d7224 */ /* 0x000fe200078e0007 */
[----:B------:R-:W-:Y:S01]  /*c9c0*/  MOV R12, 0x4 ;  /* 0x00000004000c7802 */ /* 0x000fe20000000f00 */
[----:B------:R-:W-:-:S07]  /*c9d0*/  IMAD.MOV.U32 R10, RZ, RZ, R14 ;  /* 0x000000ffff0a7224 */ /* 0x000fce00078e000e */
[----:B------:R-:W-:Y:S05]  /*c9e0*/  WARPSYNC.COLLECTIVE R15, `(.L_x_98) ;  /* 0x000000000f087348 */ /* 0x000fea0003c00000 */
[----:B------:R0:W1:Y:S02]  /*c9f0*/  SHFL.IDX P6, R14, R13, R12, R11 ;  /* 0x0000000c0d0e7389 */ /* 0x00006400000c000b */
[----:B01----:R-:W-:Y:S01]  /*ca00*/  ENDCOLLECTIVE ;  /* 0x000000000000791b */ /* 0x003fe20003800000 */
.L_x_98:
[----:B------:R-:W-:-:S05]  /*ca10*/  MOV R4, R10 ;  /* 0x0000000a00047202 */ /* 0x000fca0000000f00 */
[----:B------:R-:W-:-:S05]  /*ca20*/  @P0 IMAD.WIDE.U32 R4, R23, 0x2, R4 ;  /* 0x0000000217040825 */ /* 0x000fca00078e0004 */
[----:B------:R-:W-:Y:S01]  /*ca30*/  @!PT LDS RZ, [RZ] ;  /* 0x00000000fffff984 */ /* 0x000fe20000000800 */
[----:B------:R-:W-:Y:S01]  /*ca40*/  @!PT LDS RZ, [RZ] ;  /* 0x00000000fffff984 */ /* 0x000fe20000000800 */
[----:B------:R-:W-:Y:S01]  /*ca50*/  @!PT LDS RZ, [RZ] ;  /* 0x00000000fffff984 */ /* 0x000fe20000000800 */
[----:B------:R0:W-:Y:S01]  /*ca60*/  @P0 LDGSTS.E.BYPASS.LTC128B.128 [R9+0x1fc00], desc[UR36][R4.64], !P3 ;  /* 0x1fc0000004090fae */ /* 0x0001e2000d901d64 */
[----:B------:R-:W-:-:S03]  /*ca70*/  IMAD.MOV.U32 R13, RZ, RZ, R0 ;  /* 0x000000ffff0d7224 */ /* 0x000fc600078e0000 */
[----:B------:R0:W-:Y:S04]  /*ca80*/  @P0 LDGSTS.E.BYPASS.LTC128B.128 [R9+0x22c00], desc[UR36][R4.64+0x80], !P2 ;  /* 0x22c0008004090fae */ /* 0x0001e8000d101d64 */
[----:B------:R0:W-:Y:S01]  /*ca90*/  @P0 LDGSTS.E.BYPASS.LTC128B.128 [R9+0x25c00], desc[UR36][R4.64+0x100], !P1 ;  /* 0x25c0010004090fae */ /* 0x0001e2000c901d64 */
[----:B------:R-:W-:Y:S01]  /*caa0*/  ISETP.GE.AND P0, PT, R6, 0x41, PT ;  /* 0x000000410600780c */ /* 0x000fe20003f06270 */
[----:B------:R-:W-:-:S12]  /*cab0*/  IMAD.MOV.U32 R8, RZ, RZ, R14 ;  /* 0x000000ffff087224 */ /* 0x000fd800078e000e */
[----:B0-----:R-:W-:Y:S05]  /*cac0*/  WARPSYNC.COLLECTIVE R15, `(.L_x_99) ;  /* 0x000000000f087348 */ /* 0x001fea0003c00000 */
[----:B------:R1:W2:Y:S02]  /*cad0*/  SHFL.IDX P6, R14, R13, R12, R11 ;  /* 0x0000000c0d0e7389 */ /* 0x0002a400000c000b */
[----:B012---:R-:W-:Y:S01]  /*cae0*/  ENDCOLLECTIVE ;  /* 0x000000000000791b */ /* 0x007fe20003800000 */
.L_x_99:
[----:B------:R-:W-:Y:S01]  /*caf0*/  IMAD.MOV.U32 R3, RZ, RZ, R8 ;  /* 0x000000ffff037224 */ /* 0x000fe200078e0008 */
[----:B------:R-:W-:Y:S01]  /*cb00*/  @P0 LEA R21, R30, UR44, 0x1 ;  /* 0x0000002c1e150c11 */ /* 0x000fe2000f8e08ff */
[----:B------:R-:W-:Y:S01]  /*cb10*/  IMAD.MOV.U32 R13, RZ, RZ, R7 ;  /* 0x000000ffff0d7224 */ /* 0x000fe200078e0007 */
[----:B------:R-:W-:Y:S02]  /*cb20*/  MOV R12, 0x5 ;  /* 0x00000005000c7802 */ /* 0x000fe40000000f00 */
[----:B------:R-:W-:-:S07]  /*cb30*/  MOV R2, R14 ;  /* 0x0000000e00027202 */ /* 0x000fce0000000f00 */
[----:B------:R-:W-:Y:S05]  /*cb40*/  WARPSYNC.COLLECTIVE R15, `(.L_x_100) ;  /* 0x000000000f087348 */ /* 0x000fea0003c00000 */
[----:B------:R0:W1:Y:S02]  /*cb50*/  SHFL.IDX P6, R14, R13, R12, R11 ;  /* 0x0000000c0d0e7389 */ /* 0x00006400000c000b */
[----:B01----:R-:W-:Y:S01]  /*cb60*/  ENDCOLLECTIVE ;  /* 0x000000000000791b */ /* 0x003fe20003800000 */
.L_x_100:
        /* <DEDUP_REMOVED lines=8> */
[----:B------:R-:W-:-:S07]  /*cbf0*/  IMAD.MOV.U32 R7, RZ, RZ, R14 ;  /* 0x000000ffff077224 */ /* 0x000fce00078e000e */
[----:B0-----:R-:W-:Y:S05]  /*cc00*/  WARPSYNC.COLLECTIVE R15, `(.L_x_101) ;  /* 0x000000000f087348 */ /* 0x001fea0003c00000 */
[----:B------:R1:W2:Y:S02]  /*cc10*/  SHFL.IDX P6, R14, R13, R12, R11 ;  /* 0x0000000c0d0e7389 */ /* 0x0002a400000c000b */
[----:B012---:R-:W-:Y:S01]  /*cc20*/  ENDCOLLECTIVE ;  /* 0x000000000000791b */ /* 0x007fe20003800000 */
.L_x_101:
[----:B------:R-:W-:Y:S05]  /*cc30*/  BRA `(.L_x_102) ;  /* 0xffffffcc00d07947 */ /* 0x000fea000383ffff */
.L_x_51:
[----:B------:R-:W-:Y:S01]  /*cc40*/  MOV R13, R8 ;  /* 0x00000008000d7202 */ /* 0x000fe20000000f00 */
[----:B------:R-:W-:Y:S01]  /*cc50*/  IMAD.MOV.U32 R12, RZ, RZ, RZ ;  /* 0x000000ffff0c7224 */ /* 0x000fe200078e00ff */
[----:B------:R-:W-:Y:S01]  /*cc60*/  MOV R15, 0xffffffff ;  /* 0xffffffff000f7802 */ /* 0x000fe20000000f00 */
[----:B------:R-:W-:Y:S02]  /*cc70*/  IMAD.MOV.U32 R11, RZ, RZ, 0x181f ;  /* 0x0000181fff0b7424 */ /* 0x000fe400078e00ff */
[----:B------:R-:W-:-:S07]  /*cc80*/  IMAD R7, R22, 0x80, R27 ;  /* 0x0000008016077824 */ /* 0x000fce00078e021b */
[----:B------:R-:W-:Y:S05]  /*cc90*/  WARPSYNC.COLLECTIVE R15, `(.L_x_103) ;  /* 0x000000000f087348 */ /* 0x000fea0003c00000 */
[----:B------:R0:W1:Y:S02]  /*cca0*/  SHFL.IDX P6, R14, R13, R12, R11 ;  /* 0x0000000c0d0e7389 */ /* 0x00006400000c000b */
[----:B01----:R-:W-:Y:S01]  /*ccb0*/  ENDCOLLECTIVE ;  /* 0x000000000000791b */ /* 0x003fe20003800000 */
.L_x_103:
[----:B------:R-:W-:Y:S02]  /*ccc0*/  VIADD R5, R7, 0x10 ;  /* 0x0000001007057836 */ /* 0x000fe40000000000 */
[----:B------:R-:W-:Y:S02]  /*ccd0*/  IMAD.MOV.U32 R13, RZ, RZ, R0 ;  /* 0x000000ffff0d7224 */ /* 0x000fe400078e0000 */
[----:B------:R-:W-:-:S07]  /*cce0*/  IMAD.MOV.U32 R3, RZ, RZ, R14 ;  /* 0x000000ffff037224 */ /* 0x000fce00078e000e */
[----:B------:R-:W-:Y:S05]  /*ccf0*/  WARPSYNC.COLLECTIVE R15, `(.L_x_104) ;  /* 0x000000000f087348 */ /* 0x000fea0003c00000 */
[----:B------:R0:W1:Y:S02]  /*cd00*/  SHFL.IDX P6, R14, R13, R12, R11 ;  /* 0x0000000c0d0e7389 */ /* 0x00006400000c000b */
[----:B01----:R-:W-:Y:S01]  /*cd10*/  ENDCOLLECTIVE ;  /* 0x000000000000791b */ /* 0x003fe20003800000 */
.L_x_104:
[----:B------:R-:W-:Y:S02]  /*cd20*/  ULDC UR4, c[0x0][0x288] ;  /* 0x0000a20000047ab9 */ /* 0x000fe40000000800 */
[----:B------:R-:W-:-:S05]  /*cd30*/  IMAD R6, R6, UR4, RZ ;  /* 0x0000000406067c24 */ /* 0x000fca000f8e02ff */
[----:B------:R-:W-:Y:S02]  /*cd40*/  ISETP.GE.AND P1, PT, R7, R6, PT ;  /* 0x000000060700720c */ /* 0x000fe40003f26270 */
[----:B------:R-:W-:Y:S01]  /*cd50*/  MOV R13, R8 ;  /* 0x00000008000d7202 */ /* 0x000fe20000000f00 */
[----:B------:R-:W-:-:S10]  /*cd60*/  IMAD.MOV.U32 R12, RZ, RZ, 0x1 ;  /* 0x00000001ff0c7424 */ /* 0x000fd400078e00ff */
[----:B------:R-:W-:Y:S02]  /*cd70*/  @!P1 LEA R9, R30, UR44, 0x1 ;  /* 0x0000002c1e099c11 */ /* 0x000fe4000f8e08ff */
[----:B------:R-:W-:-:S07]  /*cd80*/  MOV R2, R14 ;  /* 0x0000000e00027202 */ /* 0x000fce0000000f00 */
[----:B------:R-:W-:Y:S05]  /*cd90*/  WARPSYNC.COLLECTIVE R15, `(.L_x_105) ;  /* 0x000000000f087348 */ /* 0x000fea0003c00000 */
[----:B------:R0:W1:Y:S02]  /*cda0*/  SHFL.IDX P6, R14, R13, R12, R11 ;  /* 0x0000000c0d0e7389 */ /* 0x00006400000c000b */
[----:B01----:R-:W-:Y:S01]  /*cdb0*/  ENDCOLLECTIVE ;  /* 0x000000000000791b */ /* 0x003fe20003800000 */
.L_x_105:
[----:B------:R-:W-:-:S05]  /*cdc0*/  @!P1 IMAD.WIDE.U32 R2, R23, 0x2, R2 ;  /* 0x0000000217029825 */ /* 0x000fca00078e0002 */
[----:B------:R-:W-:Y:S01]  /*cdd0*/  @!PT LDS RZ, [RZ] ;  /* 0x00000000fffff984 */ /* 0x000fe20000000800 */
[----:B------:R-:W-:Y:S01]  /*cde0*/  @!PT LDS RZ, [RZ] ;  /* 0x00000000fffff984 */ /* 0x000fe20000000800 */
[----:B------:R-:W-:Y:S01]  /*cdf0*/  @!PT LDS RZ, [RZ] ;  /* 0x00000000fffff984 */ /* 0x000fe20000000800 */
[----:B------:R0:W-:Y:S04]  /*ce00*/  @!P1 LDGSTS.E.BYPASS.LTC128B.128 [R9+0x12400], desc[UR36][R2.64], !P3 ;  /* 0x1240000002099fae */ /* 0x0001e8000d901d64 */
[----:B------:R0:W-:Y:S01]  /*ce10*/  @!P1 LDGSTS.E.BYPASS.LTC128B.128 [R9+0x16400], desc[UR36][R2.64+0x80], !P2 ;  /* 0x1640008002099fae */ /* 0x0001e2000d101d64 */
[----:B------:R-:W-:-:S03]  /*ce20*/  MOV R13, R0 ;  /* 0x00000000000d7202 */ /* 0x000fc60000000f00 */
[----:B------:R0:W-:Y:S01]  /*ce30*/  @!P1 LDGSTS.E.BYPASS.LTC128B.128 [R9+0x1a400], desc[UR36][R2.64+0x100], !P0 ;  /* 0x1a40010002099fae */ /* 0x0001e2000c101d64 */
[----:B------:R-:W-:Y:S01]  /*ce40*/  ISETP.GE.AND P1, PT, R5, R6, PT ;  /* 0x000000060500720c */ /* 0x000fe20003f26270 */
[----:B------:R-:W-:-:S12]  /*ce50*/  IMAD.MOV.U32 R5, RZ, RZ, R14 ;  /* 0x000000ffff057224 */ /* 0x000fd800078e000e */
[----:B0-----:R-:W-:Y:S05]  /*ce60*/  WARPSYNC.COLLECTIVE R15, `(.L_x_106) ;  /* 0x000000000f087348 */ /* 0x001fea0003c00000 */
[----:B------:R1:W2:Y:S02]  /*ce70*/  SHFL.IDX P6, R14, R13, R12, R11 ;  /* 0x0000000c0d0e7389 */ /* 0x0002a400000c000b */
[----:B012---:R-:W-:Y:S01]  /*ce80*/  ENDCOLLECTIVE ;  /* 0x000000000000791b */ /* 0x007fe20003800000 */
.L_x_106:
[----:B------:R-:W-:Y:S01]  /*ce90*/  VIADD R3, R7, 0x20 ;  /* 0x0000002007037836 */ /* 0x000fe20000000000 */
[----:B------:R-:W-:Y:S02]  /*cea0*/  @!P1 LEA R21, R30, UR44, 0x1 ;  /* 0x0000002c1e159c11 */ /* 0x000fe4000f8e08ff */
[----:B------:R-:W-:Y:S01]  /*ceb0*/  MOV R13, R8 ;  /* 0x00000008000d7202 */ /* 0x000fe20000000f00 */
[----:B------:R-:W-:Y:S02]  /*cec0*/  IMAD.MOV.U32 R12, RZ, RZ, 0x2 ;  /* 0x00000002ff0c7424 */ /* 0x000fe400078e00ff */
[----:B------:R-:W-:-:S07]  /*ced0*/  IMAD.MOV.U32 R4, RZ, RZ, R14 ;  /* 0x000000ffff047224 */ /* 0x000fce00078e000e */
[----:B------:R-:W-:Y:S05]  /*cee0*/  WARPSYNC.COLLECTIVE R15, `(.L_x_107) ;  /* 0x000000000f087348 */ /* 0x000fea0003c00000 */
[----:B------:R0:W1:Y:S02]  /*cef0*/  SHFL.IDX P6, R14, R13, R12, R11 ;  /* 0x0000000c0d0e7389 */ /* 0x00006400000c000b */
[----:B01----:R-:W-:Y:S01]  /*cf00*/  ENDCOLLECTIVE ;  /* 0x000000000000791b */ /* 0x003fe20003800000 */
.L_x_107:
        /* <DEDUP_REMOVED lines=13> */
.L_x_108:
        /* <DEDUP_REMOVED lines=8> */
.L_x_109:
        /* <DEDUP_REMOVED lines=13> */
.L_x_110:
        /* <DEDUP_REMOVED lines=8> */
.L_x_111:
        /* <DEDUP_REMOVED lines=13> */
.L_x_112:
        /* <DEDUP_REMOVED lines=8> */
.L_x_113:
        /* <DEDUP_REMOVED lines=13> */
.L_x_114:
        /* <DEDUP_REMOVED lines=8> */
.L_x_115:
        /* <DEDUP_REMOVED lines=13> */
.L_x_116:
[----:B------:R-:W-:Y:S01]  /*d520*/  @!P1 LEA R9, R30, UR44, 0x1 ;  /* 0x0000002c1e099c11 */ /* 0x000fe2000f8e08ff */
[----:B------:R-:W-:Y:S01]  /*d530*/  IMAD.MOV.U32 R13, RZ, RZ, R8 ;  /* 0x000000ffff0d7224 */ /* 0x000fe200078e0008 */
[----:B------:R-:W-:Y:S01]  /*d540*/  MOV R12, 0x7 ;  /* 0x00000007000c7802 */ /* 0x000fe20000000f00 */
[----:B------:R-:W-:-:S07]  /*d550*/  IMAD.MOV.U32 R2, RZ, RZ, R14 ;  /* 0x000000ffff027224 */ /* 0x000fce00078e000e */
[----:B------:R-:W-:Y:S05]  /*d560*/  WARPSYNC.COLLECTIVE R15, `(.L_x_117) ;  /* 0x000000000f087348 */ /* 0x000fea0003c00000 */
[----:B------:R0:W1:Y:S02]  /*d570*/  SHFL.IDX P6, R14, R13, R12, R11 ;  /* 0x0000000c0d0e7389 */ /* 0x00006400000c000b */
[----:B01----:R-:W-:Y:S01]  /*d580*/  ENDCOLLECTIVE ;  /* 0x000000000000791b */ /* 0x003fe20003800000 */
.L_x_117:
[----:B------:R-:W-:-:S05]  /*d590*/  @!P1 IMAD.WIDE.U32 R2, R23, 0x2, R2 ;  /* 0x0000000217029825 */ /* 0x000fca00078e0002 */
[----:B------:R-:W-:Y:S01]  /*d5a0*/  @!PT LDS RZ, [RZ] ;  /* 0x00000000fffff984 */ /* 0x000fe20000000800 */
[----:B------:R-:W-:Y:S01]  /*d5b0*/  @!PT LDS RZ, [RZ] ;  /* 0x00000000fffff984 */ /* 0x000fe20000000800 */
[----:B------:R-:W-:Y:S01]  /*d5c0*/  @!PT LDS RZ, [RZ] ;  /* 0x00000000fffff984 */ /* 0x000fe20000000800 */
[----:B------:R0:W-:Y:S04]  /*d5d0*/  @!P1 LDGSTS.E.BYPASS.LTC128B.128 [R9+0x15400], desc[UR36][R2.64], !P3 ;  /* 0x1540000002099fae */ /* 0x0001e8000d901d64 */
[----:B------:R0:W-:Y:S01]  /*d5e0*/  @!P1 LDGSTS.E.BYPASS.LTC128B.128 [R9+0x19400], desc[UR36][R2.64+0x80], !P2 ;  /* 0x1940008002099fae */ /* 0x0001e2000d101d64 */
[----:B------:R-:W-:-:S03]  /*d5f0*/  IMAD.MOV.U32 R13, RZ, RZ, R0 ;  /* 0x000000ffff0d7224 */ /* 0x000fc600078e0000 */
[----:B------:R0:W-:Y:S01]  /*d600*/  @!P1 LDGSTS.E.BYPASS.LTC128B.128 [R9+0x1d400], desc[UR36][R2.64+0x100], !P0 ;  /* 0x1d40010002099fae */ /* 0x0001e2000c101d64 */
[----:B------:R-:W-:-:S07]  /*d610*/  IMAD.MOV.U32 R4, RZ, RZ, R14 ;  /* 0x000000ffff047224 */ /* 0x000fce00078e000e */
[----:B0-----:R-:W-:Y:S05]  /*d620*/  WARPSYNC.COLLECTIVE R15, `(.L_x_118) ;  /* 0x000000000f087348 */ /* 0x001fea0003c00000 */
[----:B------:R1:W2:Y:S02]  /*d630*/  SHFL.IDX P6, R14, R13, R12, R11 ;  /* 0x0000000c0d0e7389 */ /* 0x0002a400000c000b */
[----:B012---:R-:W-:Y:S01]  /*d640*/  ENDCOLLECTIVE ;  /* 0x000000000000791b */ /* 0x007fe20003800000 */
.L_x_118:
[----:B------:R-:W-:Y:S05]  /*d650*/  BRA `(.L_x_119) ;  /* 0xffffffcc00b47947 */ /* 0x000fea000383ffff */
.L_x_54:
[----:B0-----:R-:W-:-:S04]  /*d660*/  MOV R3, UR44 ;  /* 0x0000002c00037c02 */ /* 0x001fc80008000f00 */
[----:B------:R0:W1:Y:S03]  /*d670*/  SYNCS.PHASECHK.TRANS64.TRYWAIT P0, [R3+URZ+0x30820], R0 ;  /* 0x03082000030075a7 */ /* 0x000066000800017f */
[----:B-1----:R-:W-:Y:S05]  /*d680*/  @!P0 NANOSLEEP.SYNCS 0x989680 ;  /* 0x009896800000895d */ /* 0x002fea0003900000 */
[----:B------:R-:W1:Y:S02]  /*d690*/  @!P0 SYNCS.PHASECHK.TRANS64 P0, [R3+URZ+0x30820], R0 ;  /* 0x03082000030085a7 */ /* 0x000e64000800007f */
[----:B-1----:R-:W-:Y:S05]  /*d6a0*/  @!P0 BRA `(.L_x_54) ;  /* 0xfffffffc00ec8947 */ /* 0x002fea000383ffff */
[----:B------:R-:W-:Y:S05]  /*d6b0*/  BRA `(.L_x_120) ;  /* 0xffffffcc00fc7947 */ /* 0x000fea000383ffff */
.L_x_58:
[----:B0-----:R0:W1:Y:S02]  /*d6c0*/  SYNCS.PHASECHK.TRANS64.TRYWAIT P0, [R19+URZ+0x30840], R2 ;  /* 0x03084002130075a7 */ /* 0x001064000800017f */
[----:B-1----:R-:W-:Y:S05]  /*d6d0*/  @!P0 NANOSLEEP.SYNCS 0x989680 ;  /* 0x009896800000895d */ /* 0x002fea0003900000 */
[----:B------:R-:W1:Y:S02]  /*d6e0*/  @!P0 SYNCS.PHASECHK.TRANS64 P0, [R19+URZ+0x30840], R2 ;  /* 0x03084002130085a7 */ /* 0x000e64000800007f */
[----:B-1----:R-:W-:Y:S05]  /*d6f0*/  @!P0 BRA `(.L_x_58) ;  /* 0xfffffffc00f08947 */ /* 0x002fea000383ffff */
[----:B------:R-:W-:Y:S05]  /*d700*/  BRA `(.L_x_121) ;  /* 0xffffffd000e47947 */ /* 0x000fea000383ffff */
.L_x_59:
        /* <DEDUP_REMOVED lines=8> */
.L_x_123:
[----:B------:R-:W-:Y:S05]  /*d790*/  BSYNC B1 ;  /* 0x0000000000017941 */ /* 0x000fea0003800000 */
.L_x_122:
[----:B------:R-:W-:Y:S01]  /*d7a0*/  MOV R13, R21 ;  /* 0x00000015000d7202 */ /* 0x000fe20000000f00 */
[----:B------:R-:W-:Y:S01]  /*d7b0*/  IMAD.MOV.U32 R12, RZ, RZ, RZ ;  /* 0x000000ffff0c7224 */ /* 0x000fe200078e00ff */
[----:B------:R-:W-:Y:S01]  /*d7c0*/  SHF.L.U32 R8, R23, 0x1, RZ ;  /* 0x0000000117087819 */ /* 0x000fe200000006ff */
[----:B------:R-:W-:Y:S01]  /*d7d0*/  IMAD.MOV.U32 R11, RZ, RZ, 0x181f ;  /* 0x0000181fff0b7424 */ /* 0x000fe200078e00ff */
[----:B------:R-:W-:Y:S01]  /*d7e0*/  P2R R6, PR, RZ, 0x2 ;  /* 0x00000002ff067803 */ /* 0x000fe20000000000 */
[----:B------:R-:W-:Y:S01]  /*d7f0*/  IMAD.MOV.U32 R15, RZ, RZ, -0x1 ;  /* 0xffffffffff0f7424 */ /* 0x000fe200078e00ff */
[----:B------:R-:W-:Y:S01]  /*d800*/  LOP3.LUT P1, RZ, R16, 0x4, RZ, 0xc0, !PT ;  /* 0x0000000410ff7812 */ /* 0x000fe2000782c0ff */
[----:B------:R-:W-:Y:S01]  /*d810*/  IMAD.MOV.U32 R3, RZ, RZ, R14 ;  /* 0x000000ffff037224 */ /* 0x000fe200078e000e */
[----:B------:R-:W-:-:S11]  /*d820*/  LEA R22, R22, UR44, 0x1 ;  /* 0x0000002c16167c11 */ /* 0x000fd6000f8e08ff */
[----:B------:R-:W-:Y:S05]  /*d830*/  WARPSYNC.COLLECTIVE R15, `(.L_x_124) ;  /* 0x000000000f087348 */ /* 0x000fea0003c00000 */
[----:B------:R0:W1:Y:S02]  /*d840*/  SHFL.IDX P6, R14, R13, R12, R11 ;  /* 0x0000000c0d0e7389 */ /* 0x00006400000c000b */
[----:B01----:R-:W-:Y:S01]  /*d850*/  ENDCOLLECTIVE ;  /* 0x000000000000791b */ /* 0x003fe20003800000 */
.L_x_124:
[----:B------:R-:W-:Y:S01]  /*d860*/  MOV R13, R24 ;  /* 0x00000018000d7202 */ /* 0x000fe20000000f00 */
[----:B------:R-:W-:Y:S01]  /*d870*/  IMAD.MOV.U32 R12, RZ, RZ, 0x1 ;  /* 0x00000001ff0c7424 */ /* 0x000fe200078e00ff */
[----:B------:R-:W-:-:S13]  /*d880*/  IADD3 R2, P0, R14, R8, RZ ;  /* 0x000000080e027210 */ /* 0x000fda0007f1e0ff */
[----:B------:R-:W-:Y:S05]  /*d890*/  WARPSYNC.COLLECTIVE R15, `(.L_x_125) ;  /* 0x000000000f087348 */ /* 0x000fea0003c00000 */
[----:B------:R0:W1:Y:S02]  /*d8a0*/  SHFL.IDX P6, R14, R13, R12, R11 ;  /* 0x0000000c0d0e7389 */ /* 0x00006400000c000b */
[----:B01----:R-:W-:Y:S01]  /*d8b0*/  ENDCOLLECTIVE ;  /* 0x000000000000791b */ /* 0x003fe20003800000 */
.L_x_125:
[----:B------:R-:W-:-:S05]  /*d8c0*/  IMAD.X R3, RZ, RZ, R3, P0 ;  /* 0x000000ffff037224 */ /* 0x000fca00000e0603 */
[----:B------:R-:W-:Y:S01]  /*d8d0*/  @!PT LDS RZ, [RZ] ;  /* 0x00000000fffff984 */ /* 0x000fe20000000800 */
[----:B------:R-:W-:Y:S01]  /*d8e0*/  @!PT LDS RZ, [RZ] ;  /* 0x00000000fffff984 */ /* 0x000fe20000000800 */
[----:B------:R-:W-:Y:S01]  /*d8f0*/  @!PT LDS RZ, [RZ] ;  /* 0x00000000fffff984 */ /* 0x000fe20000000800 */
[----:B------:R0:W-:Y:S04]  /*d900*/  LDGSTS.E.BYPASS.LTC128B.128 [R22+0x1e400], desc[UR36][R2.64], !P1 ;  /* 0x1e40000002167fae */ /* 0x0001e8000c901d64 */
[----:B------:R0:W-:Y:S01]  /*d910*/  LDGSTS.E.BYPASS.LTC128B.128 [R22+0x21400], desc[UR36][R2.64+0x80], !P5 ;  /* 0x2140008002167fae */ /* 0x0001e2000e901d64 */
[----:B------:R-:W-:-:S03]  /*d920*/  MOV R13, R21 ;  /* 0x00000015000d7202 */ /* 0x000fc60000000f00 */
[----:B------:R0:W-:Y:S01]  /*d930*/  LDGSTS.E.BYPASS.LTC128B.128 [R22+0x24400], desc[UR36][R2.64+0x100], !P4 ;  /* 0x2440010002167fae */ /* 0x0001e2000e101d64 */
[----:B------:R-:W-:-:S07]  /*d940*/  IMAD.MOV.U32 R7, RZ, RZ, R14 ;  /* 0x000000ffff077224 */ /* 0x000fce00078e000e */
[----:B0-----:R-:W-:Y:S05]  /*d950*/  WARPSYNC.COLLECTIVE R15, `(.L_x_126) ;  /* 0x000000000f087348 */ /* 0x001fea0003c00000 */
[----:B------:R1:W2:Y:S02]  /*d960*/  SHFL.IDX P6, R14, R13, R12, R11 ;  /* 0x0000000c0d0e7389 */ /* 0x0002a400000c000b */
[----:B012---:R-:W-:Y:S01]  /*d970*/  ENDCOLLECTIVE ;  /* 0x000000000000791b */ /* 0x007fe20003800000 */
.L_x_126:
[----:B------:R-:W-:Y:S01]  /*d980*/  IMAD.MOV.U32 R13, RZ, RZ, R24 ;  /* 0x000000ffff0d7224 */ /* 0x000fe200078e0018 */
[----:B------:R-:W-:Y:S02]  /*d990*/  MOV R12, 0x2 ;  /* 0x00000002000c7802 */ /* 0x000fe40000000f00 */
[----:B------:R-:W-:-:S13]  /*d9a0*/  IADD3 R2, P0, R14, R8, RZ ;  /* 0x000000080e027210 */ /* 0x000fda0007f1e0ff */
[----:B------:R-:W-:Y:S05]  /*d9b0*/  WARPSYNC.COLLECTIVE R15, `(.L_x_127) ;  /* 0x000000000f087348 */ /* 0x000fea0003c00000 */
[----:B------:R0:W1:Y:S02]  /*d9c0*/  SHFL.IDX P6, R14, R13, R12, R11 ;  /* 0x0000000c0d0e7389 */ /* 0x00006400000c000b */
[----:B01----:R-:W-:Y:S01]  /*d9d0*/  ENDCOLLECTIVE ;  /* 0x000000000000791b */ /* 0x003fe20003800000 */
.L_x_127:
[----:B------:R-:W-:-:S05]  /*d9e0*/  IMAD.X R3, RZ, RZ, R7, P0 ;  /* 0x000000ffff037224 */ /* 0x000fca00000e0607 */
[----:B------:R-:W-:Y:S01]  /*d9f0*/  @!PT LDS RZ, [RZ] ;  /* 0x00000000fffff984 */ /* 0x000fe20000000800 */
[----:B------:R-:W-:Y:S01]  /*da00*/  @!PT LDS RZ, [RZ] ;  /* 0x00000000fffff984 */ /* 0x000fe20000000800 */
[----:B------:R-:W-:Y:S01]  /*da10*/  @!PT LDS RZ, [RZ] ;  /* 0x00000000fffff984 */ /* 0x000fe20000000800 */
[----:B------:R0:W-:Y:S04]  /*da20*/  LDGSTS.E.BYPASS.LTC128B.128 [R22+0x1ec00], desc[UR36][R2.64], !P1 ;  /* 0x1ec0000002167fae */ /* 0x0001e8000c901d64 */
[----:B------:R0:W-:Y:S01]  /*da30*/  LDGSTS.E.BYPASS.LTC128B.128 [R22+0x21c00], desc[UR36][R2.64+0x80], !P5 ;  /* 0x21c0008002167fae */ /* 0x0001e2000e901d64 */
[----:B------:R-:W-:-:S03]  /*da40*/  IMAD.MOV.U32 R13, RZ, RZ, R21 ;  /* 0x000000ffff0d7224 */ /* 0x000fc600078e0015 */
[----:B------:R0:W-:Y:S01]  /*da50*/  LDGSTS.E.BYPASS.LTC128B.128 [R22+0x24c00], desc[UR36][R2.64+0x100], !P4 ;  /* 0x24c0010002167fae */ /* 0x0001e2000e101d64 */
[----:B------:R-:W-:-:S07]  /*da60*/  IMAD.MOV.U32 R7, RZ, RZ, R14 ;  /* 0x000000ffff077224 */ /* 0x000fce00078e000e */
[----:B0-----:R-:W-:Y:S05]  /*da70*/  WARPSYNC.COLLECTIVE R15, `(.L_x_128) ;  /* 0x000000000f087348 */ /* 0x001fea0003c00000 */
[----:B------:R1:W2:Y:S02]  /*da80*/  SHFL.IDX P6, R14, R13, R12, R11 ;  /* 0x0000000c0d0e7389 */ /* 0x0002a400000c000b */
[----:B012---:R-:W-:Y:S01]  /*da90*/  ENDCOLLECTIVE ;  /* 0x000000000000791b */ /* 0x007fe20003800000 */
.L_x_128:
[----:B------:R-:W-:Y:S01]  /*daa0*/  IMAD.MOV.U32 R13, RZ, RZ, R24 ;  /* 0x000000ffff0d7224 */ /* 0x000fe200078e0018 */
[----:B------:R-:W-:Y:S02]  /*dab0*/  MOV R12, 0x3 ;  /* 0x00000003000c7802 */ /* 0x000fe40000000f00 */
[----:B------:R-:W-:-:S07]  /*dac0*/  MOV R10, R14 ;  /* 0x0000000e000a7202 */ /* 0x000fce0000000f00 */
[----:B------:R-:W-:Y:S05]  /*dad0*/  WARPSYNC.COLLECTIVE R15, `(.L_x_129) ;  /* 0x000000000f087348 */ /* 0x000fea0003c00000 */
[----:B------:R0:W1:Y:S02]  /*dae0*/  SHFL.IDX P6, R14, R13, R12, R11 ;  /* 0x0000000c0d0e7389 */ /* 0x00006400000c000b */
[----:B01----:R-:W-:Y:S01]  /*daf0*/  ENDCOLLECTIVE ;  /* 0x000000000000791b */ /* 0x003fe20003800000 */
.L_x_129:
[----:B------:R-:W-:-:S05]  /*db00*/  IADD3 R2, P0, R10, R8, RZ ;  /* 0x000000080a027210 */ /* 0x000fca0007f1e0ff */
[----:B------:R-:W-:-:S05]  /*db10*/  IMAD.X R3, RZ, RZ, R7, P0 ;  /* 0x000000ffff037224 */ /* 0x000fca00000e0607 */
[----:B------:R-:W-:Y:S01]  /*db20*/  @!PT LDS RZ, [RZ] ;  /* 0x00000000fffff984 */ /* 0x000fe20000000800 */
[----:B------:R-:W-:Y:S01]  /*db30*/  @!PT LDS RZ, [RZ] ;  /* 0x00000000fffff984 */ /* 0x000fe20000000800 */
[----:B------:R-:W-:Y:S01]  /*db40*/  @!PT LDS RZ, [RZ] ;  /* 0x00000000fffff984 */ /* 0x000fe20000000800 */
[----:B------:R-:W-:Y:S01]  /*db50*/  LDGSTS.E.BYPASS.LTC128B.128 [R22+0x1f400], desc[UR36][R2.64], !P1 ;  /* 0x1f40000002167fae */ /* 0x000fe2000c901d64 */
[----:B------:R-:W-:-:S03]  /*db60*/  IMAD.MOV.U32 R13, RZ, RZ, R21 ;  /* 0x000000ffff0d7224 */ /* 0x000fc600078e0015 */
[----:B------:R-:W-:Y:S04]  /*db70*/  LDGSTS.E.BYPASS.LTC128B.128 [R22+0x22400], desc[UR36][R2.64+0x80], !P5 ;  /* 0x2240008002167fae */ /* 0x000fe8000e901d64 */
[----:B------:R0:W-:Y:S02]  /*db80*/  LDGSTS.E.BYPASS.LTC128B.128 [R22+0x25400], desc[UR36][R2.64+0x100], !P4 ;  /* 0x2540010002167fae */ /* 0x0001e4000e101d64 */
[----:B0-----:R-:W-:-:S07]  /*db90*/  IMAD.MOV.U32 R3, RZ, RZ, R14 ;  /* 0x000000ffff037224 */ /* 0x001fce00078e000e */
[----:B------:R-:W-:Y:S05]  /*dba0*/  WARPSYNC.COLLECTIVE R15, `(.L_x_130) ;  /* 0x000000000f087348 */ /* 0x000fea0003c00000 */
[----:B------:R0:W1:Y:S02]  /*dbb0*/  SHFL.IDX P6, R14, R13, R12, R11 ;  /* 0x0000000c0d0e7389 */ /* 0x00006400000c000b */
[----:B01----:R-:W-:Y:S01]  /*dbc0*/  ENDCOLLECTIVE ;  /* 0x000000000000791b */ /* 0x003fe20003800000 */
.L_x_130:
[----:B------:R-:W-:Y:S01]  /*dbd0*/  IMAD.MOV.U32 R13, RZ, RZ, R24 ;  /* 0x000000ffff0d7224 */ /* 0x000fe200078e0018 */
[----:B------:R-:W-:Y:S02]  /*dbe0*/  MOV R12, 0x4 ;  /* 0x00000004000c7802 */ /* 0x000fe40000000f00 */
[----:B------:R-:W-:-:S07]  /*dbf0*/  MOV R2, R14 ;  /* 0x0000000e00027202 */ /* 0x000fce0000000f00 */
[----:B------:R-:W-:Y:S05]  /*dc00*/  WARPSYNC.COLLECTIVE R15, `(.L_x_131) ;  /* 0x000000000f087348 */ /* 0x000fea0003c00000 */
[----:B------:R0:W1:Y:S02]  /*dc10*/  SHFL.IDX P6, R14, R13, R12, R11 ;  /* 0x0000000c0d0e7389 */ /* 0x00006400000c000b */
[----:B01----:R-:W-:Y:S01]  /*dc20*/  ENDCOLLECTIVE ;  /* 0x000000000000791b */ /* 0x003fe20003800000 */
.L_x_131:
        /* <DEDUP_REMOVED lines=13> */
.L_x_132:
[----:B------:R-:W-:Y:S01]  /*dd00*/  IMAD.MOV.U32 R13, RZ, RZ, R24 ;  /* 0x000000ffff0d7224 */ /* 0x000fe200078e0018 */
[----:B------:R-:W-:Y:S02]  /*dd10*/  MOV R12, 0x5 ;  /* 0x00000005000c7802 */ /* 0x000fe40000000f00 */
[----:B------:R-:W-:-:S07]  /*dd20*/  MOV R2, R14 ;  /* 0x0000000e00027202 */ /* 0x000fce0000000f00 */
[----:B------:R-:W-:Y:S05]  /*dd30*/  WARPSYNC.COLLECTIVE R15, `(.L_x_133) ;  /* 0x000000000f087348 */ /* 0x000fea0003c00000 */
[----:B------:R0:W1:Y:S02]  /*dd40*/  SHFL.IDX P6, R14, R13, R12, R11 ;  /* 0x0000000c0d0e7389 */ /* 0x00006400000c000b */
[----:B01----:R-:W-:Y:S01]  /*dd50*/  ENDCOLLECTIVE ;  /* 0x000000000000791b */ /* 0x003fe20003800000 */
.L_x_133:
[----:B------:R-:W-:-:S05]  /*dd60*/  IADD3 R2, P0, R2, R8, RZ ;  /* 0x0000000802027210 */ /* 0x000fca0007f1e0ff */
[----:B------:R-:W-:-:S05]  /*dd70*/  IMAD.X R3, RZ, RZ, R3, P0 ;  /* 0x000000ffff037224 */ /* 0x000fca00000e0603 */
[----:B------:R-:W-:Y:S01]  /*dd80*/  @!PT LDS RZ, [RZ] ;  /* 0x00000000fffff984 */ /* 0x000fe20000000800 */
[----:B------:R-:W-:Y:S01]  /*dd90*/  @!PT LDS RZ, [RZ] ;  /* 0x00000000fffff984 */ /* 0x000fe20000000800 */
[----:B------:R-:W-:Y:S01]  /*dda0*/  @!PT LDS RZ, [RZ] ;  /* 0x00000000fffff984 */ /* 0x000fe20000000800 */
[----:B------:R0:W-:Y:S01]  /*ddb0*/  LDGSTS.E.BYPASS.LTC128B.128 [R22+0x20400], desc[UR36][R2.64], !P1 ;  /* 0x2040000002167fae */ /* 0x0001e2000c901d64 */
[----:B------:R-:W-:Y:S01]  /*ddc0*/  ISETP.NE.AND P1, PT, R6, RZ, PT ;  /* 0x000000ff0600720c */ /* 0x000fe20003f25270 */
[----:B------:R-:W-:Y:S02]  /*ddd0*/  IMAD.MOV.U32 R13, RZ, RZ, R21 ;  /* 0x000000ffff0d7224 */ /* 0x000fe400078e0015 */
[----:B------:R0:W-:Y:S04]  /*dde0*/  LDGSTS.E.BYPASS.LTC128B.128 [R22+0x23400], desc[UR36][R2.64+0x80], !P5 ;  /* 0x2340008002167fae */ /* 0x0001e8000e901d64 */
[----:B------:R0:W-:Y:S01]  /*ddf0*/  LDGSTS.E.BYPASS.LTC128B.128 [R22+0x26400], desc[UR36][R2.64+0x100], !P4 ;  /* 0x2640010002167fae */ /* 0x0001e2000e101d64 */
[----:B------:R-:W-:-:S07]  /*de00*/  IMAD.MOV.U32 R24, RZ, RZ, R14 ;  /* 0x000000ffff187224 */ /* 0x000fce00078e000e */
[----:B0-----:R-:W-:Y:S05]  /*de10*/  WARPSYNC.COLLECTIVE R15, `(.L_x_134) ;  /* 0x000000000f087348 */ /* 0x001fea0003c00000 */
[----:B------:R1:W2:Y:S02]  /*de20*/  SHFL.IDX P6, R14, R13, R12, R11 ;  /* 0x0000000c0d0e7389 */ /* 0x0002a400000c000b */
[----:B012---:R-:W-:Y:S01]  /*de30*/  ENDCOLLECTIVE ;  /* 0x000000000000791b */ /* 0x007fe20003800000 */
.L_x_134:
[----:B------:R-:W-:Y:S05]  /*de40*/  BRA `(.L_x_135) ;  /* 0xffffffd000307947 */ /* 0x000fea000383ffff */
.L_x_64:
[----:B0-----:R0:W2:Y:S02]  /*de50*/  SYNCS.PHASECHK.TRANS64.TRYWAIT P0, [R6+URZ+0x30860], R3 ;  /* 0x03086003060075a7 */ /* 0x0010a4000800017f */
[----:B--2---:R-:W-:Y:S05]  /*de60*/  @!P0 NANOSLEEP.SYNCS 0x989680 ;  /* 0x009896800000895d */ /* 0x004fea0003900000 */
[----:B------:R-:W2:Y:S02]  /*de70*/  @!P0 SYNCS.PHASECHK.TRANS64 P0, [R6+URZ+0x30860], R3 ;  /* 0x03086003060085a7 */ /* 0x000ea4000800007f */
[----:B--2---:R-:W-:Y:S05]  /*de80*/  @!P0 BRA `(.L_x_64) ;  /* 0xfffffffc00f08947 */ /* 0x004fea000383ffff */
[----:B------:R-:W-:Y:S05]  /*de90*/  BRA `(.L_x_136) ;  /* 0xffffffd000947947 */ /* 0x000fea000383ffff */
.L_x_65:
[----:B------:R-:W-:Y:S01]  /*dea0*/  BSSY B1, `(.L_x_137) ;  /* 0x0000008000017945 */ /* 0x000fe20003800000 */
[----:B------:R-:W-:Y:S01]  /*deb0*/  MOV R13, R18 ;  /* 0x00000012000d7202 */ /* 0x000fe20000000f00 */
[----:B------:R-:W-:Y:S01]  /*dec0*/  IMAD.MOV.U32 R12, RZ, RZ, RZ ;  /* 0x000000ffff0c7224 */ /* 0x000fe200078e00ff */
[----:B------:R-:W-:Y:S01]  /*ded0*/  MOV R15, 0xffffffff ;  /* 0xffffffff000f7802 */ /* 0x000fe20000000f00 */
[----:B------:R-:W-:-:S07]  /*dee0*/  IMAD.MOV.U32 R11, RZ, RZ, 0x181f ;  /* 0x0000181fff0b7424 */ /* 0x000fce00078e00ff */
[----:B01----:R-:W-:Y:S05]  /*def0*/  WARPSYNC.COLLECTIVE R15, `(.L_x_138) ;  /* 0x000000000f087348 */ /* 0x003fea0003c00000 */
[----:B------:R2:W3:Y:S02]  /*df00*/  SHFL.IDX P6, R14, R13, R12, R11 ;  /* 0x0000000c0d0e7389 */ /* 0x0004e400000c000b */
[----:B0123--:R-:W-:Y:S01]  /*df10*/  ENDCOLLECTIVE ;  /* 0x000000000000791b */ /* 0x00ffe20003800000 */
.L_x_138:
[----:B------:R-:W-:Y:S05]  /*df20*/  BSYNC B1 ;  /* 0x0000000000017941 */ /* 0x000fea0003800000 */
.L_x_137:
[----:B------:R-:W-:Y:S01]  /*df30*/  IMAD.MOV.U32 R13, RZ, RZ, R17 ;  /* 0x000000ffff0d7224 */ /* 0x000fe200078e0011 */
[----:B------:R-:W-:Y:S01]  /*df40*/  MOV R12, RZ ;  /* 0x000000ff000c7202 */ /* 0x000fe20000000f00 */
[----:B------:R-:W-:Y:S01]  /*df50*/  IMAD.MOV.U32 R11, RZ, RZ, 0x181f ;  /* 0x0000181fff0b7424 */ /* 0x000fe200078e00ff */
[----:B------:R-:W-:Y:S01]  /*df60*/  LEA R7, R7, UR44, 0x1 ;  /* 0x0000002c07077c11 */ /* 0x000fe2000f8e08ff */
[----:B------:R-:W-:Y:S02]  /*df70*/  IMAD.MOV.U32 R15, RZ, RZ, -0x1 ;  /* 0xffffffffff0f7424 */ /* 0x000fe400078e00ff */
[----:B------:R-:W-:-:S07]  /*df80*/  IMAD.MOV.U32 R3, RZ, RZ, R14 ;  /* 0x000000ffff037224 */ /* 0x000fce00078e000e */
[----:B------:R-:W-:Y:S05]  /*df90*/  WARPSYNC.COLLECTIVE R15, `(.L_x_139) ;  /* 0x000000000f087348 */ /* 0x000fea0003c00000 */
[----:B------:R0:W1:Y:S02]  /*dfa0*/  SHFL.IDX P6, R14, R13, R12, R11 ;  /* 0x0000000c0d0e7389 */ /* 0x00006400000c000b */
[----:B01----:R-:W-:Y:S01]  /*dfb0*/  ENDCOLLECTIVE ;  /* 0x000000000000791b */ /* 0x003fe20003800000 */
.L_x_139:
[----:B------:R-:W-:Y:S02]  /*dfc0*/  IMAD.MOV.U32 R13, RZ, RZ, R18 ;  /* 0x000000ffff0d7224 */ /* 0x000fe400078e0012 */
[----:B------:R-:W-:Y:S01]  /*dfd0*/  IMAD.MOV.U32 R12, RZ, RZ, 0x1 ;  /* 0x00000001ff0c7424 */ /* 0x000fe200078e00ff */
[----:B------:R-:W-:-:S13]  /*dfe0*/  IADD3 R2, P0, R14, R9, RZ ;  /* 0x000000090e027210 */ /* 0x000fda0007f1e0ff */
[----:B------:R-:W-:Y:S05]  /*dff0*/  WARPSYNC.COLLECTIVE R15, `(.L_x_140) ;  /* 0x000000000f087348 */ /* 0x000fea0003c00000 */
[----:B------:R0:W1:Y:S02]  /*e000*/  SHFL.IDX P6, R14, R13, R12, R11 ;  /* 0x0000000c0d0e7389 */ /* 0x00006400000c000b */
[----:B01----:R-:W-:Y:S01]  /*e010*/  ENDCOLLECTIVE ;  /* 0x000000000000791b */ /* 0x003fe20003800000 */
.L_x_140:
[----:B------:R-:W-:Y:S02]  /*e020*/  IADD3.X R3, RZ, R3, RZ, P0, !PT ;  /* 0x00000003ff037210 */ /* 0x000fe400007fe4ff */
[----:B------:R-:W-:Y:S01]  /*e030*/  ISETP.LT.OR P0, PT, R0, 0x1, P3 ;  /* 0x000000010000780c */ /* 0x000fe20001f01670 */
[----:B------:R-:W-:-:S12]  /*e040*/  IMAD.MOV.U32 R13, RZ, RZ, R17 ;  /* 0x000000ffff0d7224 */ /* 0x000fd800078e0011 */
[----:B------:R-:W-:Y:S01]  /*e050*/  @!PT LDS RZ, [RZ] ;  /* 0x00000000fffff984 */ /* 0x000fe20000000800 */
[----:B------:R-:W-:Y:S01]  /*e060*/  @!PT LDS RZ, [RZ] ;  /* 0x00000000fffff984 */ /* 0x000fe20000000800 */
[----:B------:R-:W-:Y:S01]  /*e070*/  @!PT LDS RZ, [RZ] ;  /* 0x00000000fffff984 */ /* 0x000fe20000000800 */
[----:B------:R0:W-:Y:S01]  /*e080*/  LDGSTS.E.BYPASS.LTC128B.128 [R7+0x400], desc[UR36][R2.64], !P0 ;  /* 0x0040000002077fae */ /* 0x0001e2000c101d64 */
[----:B------:R-:W-:Y:S02]  /*e090*/  ISETP.LT.OR P0, PT, R0, 0x1, P2 ;  /* 0x000000010000780c */ /* 0x000fe40001701670 */
[----:B------:R-:W-:-:S11]  /*e0a0*/  MOV R8, R14 ;  /* 0x0000000e00087202 */ /* 0x000fd60000000f00 */
[----:B0-----:R-:W-:Y:S05]  /*e0b0*/  WARPSYNC.COLLECTIVE R15, `(.L_x_141) ;  /* 0x000000000f087348 */ /* 0x001fea0003c00000 */
[----:B------:R1:W2:Y:S02]  /*e0c0*/  SHFL.IDX P6, R14, R13, R12, R11 ;  /* 0x0000000c0d0e7389 */ /* 0x0002a400000c000b */
[----:B012---:R-:W-:Y:S01]  /*e0d0*/  ENDCOLLECTIVE ;  /* 0x000000000000791b */ /* 0x007fe20003800000 */
.L_x_141:
[----:B------:R-:W-:Y:S01]  /*e0e0*/  @!PT LDS RZ, [RZ] ;  /* 0x00000000fffff984 */ /* 0x000fe20000000800 */
[----:B------:R-:W-:Y:S01]  /*e0f0*/  @!PT LDS RZ, [RZ] ;  /* 0x00000000fffff984 */ /* 0x000fe20000000800 */
[----:B------:R-:W-:Y:S01]  /*e100*/  @!PT LDS RZ, [RZ] ;  /* 0x00000000fffff984 */ /* 0x000fe20000000800 */
[----:B------:R-:W-:Y:S01]  /*e110*/  LDGSTS.E.BYPASS.LTC128B.128 [R7+0x3400], desc[UR36][R2.64+0x80], !P0 ;  /* 0x0340008002077fae */ /* 0x000fe2000c101d64 */
[----:B------:R-:W-:Y:S02]  /*e120*/  ISETP.LT.OR P0, PT, R0, 0x1, P1 ;  /* 0x000000010000780c */ /* 0x000fe40000f01670 */
[----:B------:R-:W-:Y:S01]  /*e130*/  MOV R13, R18 ;  /* 0x00000012000d7202 */ /* 0x000fe20000000f00 */
[----:B------:R-:W-:-:S10]  /*e140*/  IMAD.MOV.U32 R12, RZ, RZ, 0x2 ;  /* 0x00000002ff0c7424 */ /* 0x000fd400078e00ff */
[----:B------:R0:W-:Y:S02]  /*e150*/  LDGSTS.E.BYPASS.LTC128B.128 [R7+0x6400], desc[UR36][R2.64+0x100], !P0 ;  /* 0x0640010002077fae */ /* 0x0001e4000c101d64 */
[----:B0-----:R-:W-:-:S13]  /*e160*/  IADD3 R2, P0, R14, R9, RZ ;  /* 0x000000090e027210 */ /* 0x001fda0007f1e0ff */
[----:B------:R-:W-:Y:S05]  /*e170*/  WARPSYNC.COLLECTIVE R15, `(.L_x_142) ;  /* 0x000000000f087348 */ /* 0x000fea0003c00000 */
[----:B------:R0:W1:Y:S02]  /*e180*/  SHFL.IDX P6, R14, R13, R12, R11 ;  /* 0x0000000c0d0e7389 */ /* 0x00006400000c000b */
[----:B01----:R-:W-:Y:S01]  /*e190*/  ENDCOLLECTIVE ;  /* 0x000000000000791b */ /* 0x003fe20003800000 */
.L_x_142:
[----:B------:R-:W-:Y:S01]  /*e1a0*/  IMAD.X R3, RZ, RZ, R8, P0 ;  /* 0x000000ffff037224 */ /* 0x000fe200000e0608 */
[----:B------:R-:W-:Y:S02]  /*e1b0*/  ISETP.LT.OR P0, PT, R0, 0x11, P3 ;  /* 0x000000110000780c */ /* 0x000fe40001f01670 */
[----:B------:R-:W-:-:S11]  /*e1c0*/  MOV R13, R17 ;  /* 0x00000011000d7202 */ /* 0x000fd60000000f00 */
[----:B------:R-:W-:Y:S01]  /*e1d0*/  @!PT LDS RZ, [RZ] ;  /* 0x00000000fffff984 */ /* 0x000fe20000000800 */
[----:B------:R-:W-:Y:S01]  /*e1e0*/  @!PT LDS RZ, [RZ] ;  /* 0x00000000fffff984 */ /* 0x000fe20000000800 */
[----:B------:R-:W-:Y:S01]  /*e1f0*/  @!PT LDS RZ, [RZ] ;  /* 0x00000000fffff984 */ /* 0x000fe20000000800 */
[----:B------:R0:W-:Y:S01]  /*e200*/  LDGSTS.E.BYPASS.LTC128B.128 [R7+0xc00], desc[UR36][R2.64], !P0 ;  /* 0x00c0000002077fae */ /* 0x0001e2000c101d64 */
[----:B------:R-:W-:Y:S01]  /*e210*/  ISETP.LT.OR P0, PT, R0, 0x11, P2 ;  /* 0x000000110000780c */ /* 0x000fe20001701670 */
[----:B------:R-:W-:-:S12]  /*e220*/  IMAD.MOV.U32 R8, RZ, RZ, R14 ;  /* 0x000000ffff087224 */ /* 0x000fd800078e000e */
[----:B0-----:R-:W-:Y:S05]  /*e230*/  WARPSYNC.COLLECTIVE R15, `(.L_x_143) ;  /* 0x000000000f087348 */ /* 0x001fea0003c00000 */
[----:B------:R1:W2:Y:S02]  /*e240*/  SHFL.IDX P6, R14, R13, R12, R11 ;  /* 0x0000000c0d0e7389 */ /* 0x0002a400000c000b */
[----:B012---:R-:W-:Y:S01]  /*e250*/  ENDCOLLECTIVE ;  /* 0x000000000000791b */ /* 0x007fe20003800000 */
.L_x_143:
[----:B------:R-:W-:Y:S01]  /*e260*/  @!PT LDS RZ, [RZ] ;  /* 0x00000000fffff984 */ /* 0x000fe20000000800 */
[----:B------:R-:W-:Y:S01]  /*e270*/  @!PT LDS RZ, [RZ] ;  /* 0x00000000fffff984 */ /* 0x000fe20000000800 */
[----:B------:R-:W-:Y:S01]  /*e280*/  @!PT LDS RZ, [RZ] ;  /* 0x00000000fffff984 */ /* 0x000fe20000000800 */
[----:B------:R-:W-:Y:S01]  /*e290*/  LDGSTS.E.BYPASS.LTC128B.128 [R7+0x3c00], desc[UR36][R2.64+0x80], !P0 ;  /* 0x03c0008002077fae */ /* 0x000fe2000c101d64 */
[----:B------:R-:W-:Y:S01]  /*e2a0*/  ISETP.LT.OR P0, PT, R0, 0x11, P1 ;  /* 0x000000110000780c */ /* 0x000fe20000f01670 */
[----:B------:R-:W-:Y:S01]  /*e2b0*/  IMAD.MOV.U32 R13, RZ, RZ, R18 ;  /* 0x000000ffff0d7224 */ /* 0x000fe200078e0012 */
[----:B------:R-:W-:-:S11]  /*e2c0*/  MOV R12, 0x3 ;  /* 0x00000003000c7802 */ /* 0x000fd60000000f00 */
[----:B------:R0:W-:Y:S02]  /*e2d0*/  LDGSTS.E.BYPASS.LTC128B.128 [R7+0x6c00], desc[UR36][R2.64+0x100], !P0 ;  /* 0x06c0010002077fae */ /* 0x0001e4000c101d64 */
[----:B0-----:R-:W-:-:S13]  /*e2e0*/  IADD3 R2, P0, R14, R9, RZ ;  /* 0x000000090e027210 */ /* 0x001fda0007f1e0ff */
[----:B------:R-:W-:Y:S05]  /*e2f0*/  WARPSYNC.COLLECTIVE R15, `(.L_x_144) ;  /* 0x000000000f087348 */ /* 0x000fea0003c00000 */
[----:B------:R0:W1:Y:S02]  /*e300*/  SHFL.IDX P6, R14, R13, R12, R11 ;  /* 0x0000000c0d0e7389 */ /* 0x00006400000c000b */
[----:B01----:R-:W-:Y:S01]  /*e310*/  ENDCOLLECTIVE ;  /* 0x000000000000791b */ /* 0x003fe20003800000 */
.L_x_144:
[----:B------:R-:W-:Y:S01]  /*e320*/  IMAD.X R3, RZ, RZ, R8, P0 ;  /* 0x000000ffff037224 */ /* 0x000fe200000e0608 */
[----:B------:R-:W-:Y:S01]  /*e330*/  ISETP.LT.OR P0, PT, R0, 0x21, P3 ;  /* 0x000000210000780c */ /* 0x000fe20001f01670 */
[----:B------:R-:W-:-:S12]  /*e340*/  IMAD.MOV.U32 R13, RZ, RZ, R17 ;  /* 0x000000ffff0d7224 */ /* 0x000fd800078e0011 */
        /* <DEDUP_REMOVED lines=9> */
.L_x_145:
[----:B------:R-:W-:Y:S01]  /*e3e0*/  @!PT LDS RZ, [RZ] ;  /* 0x00000000fffff984 */ /* 0x000fe20000000800 */
[----:B------:R-:W-:Y:S01]  /*e3f0*/  @!PT LDS RZ, [RZ] ;  /* 0x00000000fffff984 */ /* 0x000fe20000000800 */
[----:B------:R-:W-:Y:S01]  /*e400*/  @!PT LDS RZ, [RZ] ;  /* 0x00000000fffff984 */ /* 0x000fe20000000800 */
[----:B------:R-:W-:Y:S01]  /*e410*/  LDGSTS.E.BYPASS.LTC128B.128 [R7+0x4400], desc[UR36][R2.64+0x80], !P0 ;  /* 0x0440008002077fae */ /* 0x000fe2000c101d64 */
[----:B------:R-:W-:Y:S01]  /*e420*/  ISETP.LT.OR P0, PT, R0, 0x21, P1 ;  /* 0x000000210000780c */ /* 0x000fe20000f01670 */
[----:B------:R-:W-:Y:S02]  /*e430*/  IMAD.MOV.U32 R13, RZ, RZ, R18 ;  /* 0x000000ffff0d7224 */ /* 0x000fe400078e0012 */
[----:B------:R-:W-:-:S10]  /*e440*/  IMAD.MOV.U32 R12, RZ, RZ, 0x4 ;  /* 0x00000004ff0c7424 */ /* 0x000fd400078e00ff */
[----:B------:R0:W-:Y:S02]  /*e450*/  LDGSTS.E.BYPASS.LTC128B.128 [R7+0x7400], desc[UR36][R2.64+0x100], !P0 ;  /* 0x0740010002077fae */ /* 0x0001e4000c101d64 */
[----:B0-----:R-:W-:-:S13]  /*e460*/  IADD3 R2, P0, R14, R9, RZ ;  /* 0x000000090e027210 */ /* 0x001fda0007f1e0ff */
[----:B------:R-:W-:Y:S05]  /*e470*/  WARPSYNC.COLLECTIVE R15, `(.L_x_146) ;  /* 0x000000000f087348 */ /* 0x000fea0003c00000 */
[----:B------:R0:W1:Y:S02]  /*e480*/  SHFL.IDX P6, R14, R13, R12, R11 ;  /* 0x0000000c0d0e7389 */ /* 0x00006400000c000b */
[----:B01----:R-:W-:Y:S01]  /*e490*/  ENDCOLLECTIVE ;  /* 0x000000000000791b */ /* 0x003fe20003800000 */
.L_x_146:
        /* <DEDUP_REMOVED lines=12> */
.L_x_147:
        /* <DEDUP_REMOVED lines=12> */
.L_x_148:
        /* <DEDUP_REMOVED lines=12> */
.L_x_149:
[----:B------:R-:W-:Y:S01]  /*e6e0*/  @!PT LDS RZ, [RZ] ;  /* 0x00000000fffff984 */ /* 0x000fe20000000800 */
[----:B------:R-:W-:Y:S01]  /*e6f0*/  @!PT LDS RZ, [RZ] ;  /* 0x00000000fffff984 */ /* 0x000fe20000000800 */
[----:B------:R-:W-:Y:S01]  /*e700*/  @!PT LDS RZ, [RZ] ;  /* 0x00000000fffff984 */ /* 0x000fe20000000800 */
[----:B------:R2:W-:Y:S01]  /*e710*/  LDGSTS.E.BYPASS.LTC128B.128 [R7+0x5400], desc[UR36][R2.64+0x80], !P0 ;  /* 0x0540008002077fae */ /* 0x0005e2000c101d64 */
[----:B------:R-:W-:-:S13]  /*e720*/  ISETP.LT.OR P0, PT, R0, 0x41, P1 ;  /* 0x000000410000780c */ /* 0x000fda0000f01670 */
[----:B------:R2:W-:Y:S01]  /*e730*/  LDGSTS.E.BYPASS.LTC128B.128 [R7+0x8400], desc[UR36][R2.64+0x100], !P0 ;  /* 0x0840010002077fae */ /* 0x0005e2000c101d64 */
[----:B------:R-:W-:Y:S05]  /*e740*/  BRA `(.L_x_150) ;  /* 0xffffffcc00507947 */ /* 0x000fea000383ffff */
.L_x_71:
[----:B0-----:R0:W1:Y:S02]  /*e750*/  SYNCS.PHASECHK.TRANS64.TRYWAIT P0, [R0+URZ+0x30860], R3 ;  /* 0x03086003000075a7 */ /* 0x001064000800017f */
[----:B-1----:R-:W-:Y:S05]  /*e760*/  @!P0 NANOSLEEP.SYNCS 0x989680 ;  /* 0x009896800000895d */ /* 0x002fea0003900000 */
[----:B------:R-:W1:Y:S02]  /*e770*/  @!P0 SYNCS.PHASECHK.TRANS64 P0, [R0+URZ+0x30860], R3 ;  /* 0x03086003000085a7 */ /* 0x000e64000800007f */
[----:B-1----:R-:W-:Y:S05]  /*e780*/  @!P0 BRA `(.L_x_71) ;  /* 0xfffffffc00f08947 */ /* 0x002fea000383ffff */
[----:B------:R-:W-:Y:S05]  /*e790*/  BRA `(.L_x_151) ;  /* 0xffffffd0004c7947 */ /* 0x000fea000383ffff */
.L_x_72:
[----:B------:R-:W-:Y:S01]  /*e7a0*/  BSSY B0, `(.L_x_152) ;  /* 0x0000008000007945 */ /* 0x000fe20003800000 */
[----:B------:R-:W-:Y:S01]  /*e7b0*/  IMAD.MOV.U32 R13, RZ, RZ, R18 ;  /* 0x000000ffff0d7224 */ /* 0x000fe200078e0012 */
[----:B------:R-:W-:Y:S01]  /*e7c0*/  MOV R11, 0x181f ;  /* 0x0000181f000b7802 */ /* 0x000fe20000000f00 */
[----:B------:R-:W-:Y:S02]  /*e7d0*/  IMAD.MOV.U32 R12, RZ, RZ, RZ ;  /* 0x000000ffff0c7224 */ /* 0x000fe400078e00ff */
[----:B------:R-:W-:-:S07]  /*e7e0*/  IMAD.MOV.U32 R15, RZ, RZ, -0x1 ;  /* 0xffffffffff0f7424 */ /* 0x000fce00078e00ff */
[----:B0-----:R-:W-:Y:S05]  /*e7f0*/  WARPSYNC.COLLECTIVE R15, `(.L_x_153) ;  /* 0x000000000f087348 */ /* 0x001fea0003c00000 */
[----:B------:R1:W2:Y:S02]  /*e800*/  SHFL.IDX P6, R14, R13, R12, R11 ;  /* 0x0000000c0d0e7389 */ /* 0x0002a400000c000b */
[----:B012---:R-:W-:Y:S01]  /*e810*/  ENDCOLLECTIVE ;  /* 0x000000000000791b */ /* 0x007fe20003800000 */
.L_x_153:
[----:B------:R-:W-:Y:S05]  /*e820*/  BSYNC B0 ;  /* 0x0000000000007941 */ /* 0x000fea0003800000 */
.L_x_152:
[----:B------:R-:W-:Y:S01]  /*e830*/  MOV R13, R17 ;  /* 0x00000011000d7202 */ /* 0x000fe20000000f00 */
[----:B------:R-:W-:Y:S01]  /*e840*/  IMAD.MOV.U32 R12, RZ, RZ, RZ ;  /* 0x000000ffff0c7224 */ /* 0x000fe200078e00ff */
[----:B------:R-:W-:Y:S01]  /*e850*/  MOV R15, 0xffffffff ;  /* 0xffffffff000f7802 */ /* 0x000fe20000000f00 */
[----:B------:R-:W-:Y:S01]  /*e860*/  IMAD.MOV.U32 R11, RZ, RZ, 0x181f ;  /* 0x0000181fff0b7424 */ /* 0x000fe200078e00ff */
[----:B------:R-:W-:Y:S01]  /*e870*/  LEA R4, R4, UR44, 0x1 ;  /* 0x0000002c04047c11 */ /* 0x000fe2000f8e08ff */
[----:B------:R-:W-:-:S07]  /*e880*/  IMAD.MOV.U32 R3, RZ, RZ, R14 ;  /* 0x000000ffff037224 */ /* 0x000fce00078e000e */
[----:B------:R-:W-:Y:S05]  /*e890*/  WARPSYNC.COLLECTIVE R15, `(.L_x_154) ;  /* 0x000000000f087348 */ /* 0x000fea0003c00000 */
[----:B------:R0:W1:Y:S02]  /*e8a0*/  SHFL.IDX P6, R14, R13, R12, R11 ;  /* 0x0000000c0d0e7389 */ /* 0x00006400000c000b */
[----:B01----:R-:W-:Y:S01]  /*e8b0*/  ENDCOLLECTIVE ;  /* 0x000000000000791b */ /* 0x003fe20003800000 */
.L_x_154:
[----:B------:R-:W-:Y:S02]  /*e8c0*/  ULDC UR4, c[0x0][0x2f4] ;  /* 0x0000bd0000047ab9 */ /* 0x000fe40000000800 */
[----:B------:R-:W-:Y:S02]  /*e8d0*/  ISETP.GE.AND P1, PT, R34, UR4, PT ;  /* 0x0000000422007c0c */ /* 0x000fe4000bf26270 */
[----:B------:R-:W-:Y:S02]  /*e8e0*/  ISETP.GE.AND P0, PT, R33, UR4, PT ;  /* 0x0000000421007c0c */ /* 0x000fe4000bf06270 */
[----:B------:R-:W-:Y:S02]  /*e8f0*/  ISETP.GE.AND P2, PT, R23, UR4, PT ;  /* 0x0000000417007c0c */ /* 0x000fe4000bf46270 */
[C---:B------:R-:W-:Y:S02]  /*e900*/  ISETP.LT.OR P4, PT, R5.reuse, 0x1, P1 ;  /* 0x000000010500780c */ /* 0x040fe40000f81670 */
[----:B------:R-:W-:-:S02]  /*e910*/  ISETP.LT.OR P3, PT, R5, 0x1, P2 ;  /* 0x000000010500780c */ /* 0x000fc40001761670 */
[----:B------:R-:W-:Y:S01]  /*e920*/  ISETP.LT.OR P5, PT, R5, 0x1, P0 ;  /* 0x000000010500780c */ /* 0x000fe200007a1670 */
[----:B------:R-:W-:Y:S01]  /*e930*/  IMAD.MOV.U32 R13, RZ, RZ, R18 ;  /* 0x000000ffff0d7224 */ /* 0x000fe200078e0012 */
[----:B------:R-:W-:Y:S01]  /*e940*/  MOV R12, 0x1 ;  /* 0x00000001000c7802 */ /* 0x000fe20000000f00 */
[----:B------:R-:W-:-:S10]  /*e950*/  IMAD.MOV.U32 R2, RZ, RZ, R14 ;  /* 0x000000ffff027224 */ /* 0x000fd400078e000e */
[----:B------:R-:W-:Y:S05]  /*e960*/  WARPSYNC.COLLECTIVE R15, `(.L_x_155) ;  /* 0x000000000f087348 */ /* 0x000fea0003c00000 */
[----:B------:R0:W1:Y:S02]  /*e970*/  SHFL.IDX P6, R14, R13, R12, R11 ;  /* 0x0000000c0d0e7389 */ /* 0x00006400000c000b */
[----:B01----:R-:W-:Y:S01]  /*e980*/  ENDCOLLECTIVE ;  /* 0x000000000000791b */ /* 0x003fe20003800000 */
.L_x_155:
[----:B------:R-:W-:-:S05]  /*e990*/  IMAD.WIDE.U32 R2, R23, 0x2, R2 ;  /* 0x0000000217027825 */ /* 0x000fca00078e0002 */
[----:B------:R-:W-:Y:S01]  /*e9a0*/  @!PT LDS RZ, [RZ] ;  /* 0x00000000fffff984 */ /* 0x000fe20000000800 */
[----:B------:R-:W-:Y:S01]  /*e9b0*/  @!PT LDS RZ, [RZ] ;  /* 0x00000000fffff984 */ /* 0x000fe20000000800 */
[----:B------:R-:W-:Y:S01]  /*e9c0*/  @!PT LDS RZ, [RZ] ;  /* 0x00000000fffff984 */ /* 0x000fe20000000800 */
[----:B------:R0:W-:Y:S01]  /*e9d0*/  LDGSTS.E.BYPASS.LTC128B.128 [R4+0x400], desc[UR36][R2.64], !P3 ;  /* 0x0040000002047fae */ /* 0x0001e2000d901d64 */
[----:B------:R-:W-:-:S03]  /*e9e0*/  ISETP.LT.OR P3, PT, R5, 0x11, P2 ;  /* 0x000000110500780c */ /* 0x000fc60001761670 */
[----:B------:R0:W-:Y:S01]  /*e9f0*/  LDGSTS.E.BYPASS.LTC128B.128 [R4+0x3400], desc[UR36][R2.64+0x80], !P4 ;  /* 0x0340008002047fae */ /* 0x0001e2000e101d64 */
[C---:B------:R-:W-:Y:S01]  /*ea00*/  ISETP.LT.OR P4, PT, R5.reuse, 0x11, P1 ;  /* 0x000000110500780c */ /* 0x040fe20000f81670 */
[----:B------:R-:W-:Y:S02]  /*ea10*/  IMAD.MOV.U32 R13, RZ, RZ, R17 ;  /* 0x000000ffff0d7224 */ /* 0x000fe400078e0011 */
[----:B------:R0:W-:Y:S01]  /*ea20*/  LDGSTS.E.BYPASS.LTC128B.128 [R4+0x6400], desc[UR36][R2.64+0x100], !P5 ;  /* 0x0640010002047fae */ /* 0x0001e2000e901d64 */
[----:B------:R-:W-:Y:S01]  /*ea30*/  ISETP.LT.OR P5, PT, R5, 0x11, P0 ;  /* 0x000000110500780c */ /* 0x000fe200007a1670 */
[----:B------:R-:W-:-:S12]  /*ea40*/  IMAD.MOV.U32 R6, RZ, RZ, R14 ;  /* 0x000000ffff067224 */ /* 0x000fd800078e000e */
[----:B0-----:R-:W-:Y:S05]  /*ea50*/  WARPSYNC.COLLECTIVE R15, `(.L_x_156) ;  /* 0x000000000f087348 */ /* 0x001fea0003c00000 */
[----:B------:R1:W2:Y:S02]  /*ea60*/  SHFL.IDX P6, R14, R13, R12, R11 ;  /* 0x0000000c0d0e7389 */ /* 0x0002a400000c000b */
[----:B012---:R-:W-:Y:S01]  /*ea70*/  ENDCOLLECTIVE ;  /* 0x000000000000791b */ /* 0x007fe20003800000 */
.L_x_156:
[----:B------:R-:W-:Y:S02]  /*ea80*/  IMAD.MOV.U32 R3, RZ, RZ, R6 ;  /* 0x000000ffff037224 */ /* 0x000fe400078e0006 */
[----:B------:R-:W-:Y:S01]  /*ea90*/  IMAD.MOV.U32 R13, RZ, RZ, R18 ;  /* 0x000000ffff0d7224 */ /* 0x000fe200078e0012 */
[----:B------:R-:W-:Y:S02]  /*eaa0*/  MOV R12, 0x2 ;  /* 0x00000002000c7802 */ /* 0x000fe40000000f00 */
[----:B------:R-:W-:-:S07]  /*eab0*/  MOV R2, R14 ;  /* 0x0000000e00027202 */ /* 0x000fce0000000f00 */
[----:B------:R-:W-:Y:S05]  /*eac0*/  WARPSYNC.COLLECTIVE R15, `(.L_x_157) ;  /* 0x000000000f087348 */ /* 0x000fea0003c00000 */
[----:B------:R0:W1:Y:S02]  /*ead0*/  SHFL.IDX P6, R14, R13, R12, R11 ;  /* 0x0000000c0d0e7389 */ /* 0x00006400000c000b */
[----:B01----:R-:W-:Y:S01]  /*eae0*/  ENDCOLLECTIVE ;  /* 0x000000000000791b */ /* 0x003fe20003800000 */
.L_x_157:
        /* <DEDUP_REMOVED lines=15> */
.L_x_158:
[----:B------:R-:W-:Y:S01]  /*ebe0*/  IMAD.MOV.U32 R3, RZ, RZ, R7 ;  /* 0x000000ffff037224 */ /* 0x000fe200078e0007 */
[----:B------:R-:W-:Y:S01]  /*ebf0*/  MOV R13, R18 ;  /* 0x00000012000d7202 */ /* 0x000fe20000000f00 */
[----:B------:R-:W-:Y:S01]  /*ec00*/  IMAD.MOV.U32 R12, RZ, RZ, 0x3 ;  /* 0x00000003ff0c7424 */ /* 0x000fe200078e00ff */
[----:B------:R-:W-:-:S07]  /*ec10*/  MOV R8, R14 ;  /* 0x0000000e00087202 */ /* 0x000fce0000000f00 */
[----:B------:R-:W-:Y:S05]  /*ec20*/  WARPSYNC.COLLECTIVE R15, `(.L_x_159) ;  /* 0x000000000f087348 */ /* 0x000fea0003c00000 */
[----:B------:R0:W1:Y:S02]  /*ec30*/  SHFL.IDX P6, R14, R13, R12, R11 ;  /* 0x0000000c0d0e7389 */ /* 0x00006400000c000b */
[----:B01----:R-:W-:Y:S01]  /*ec40*/  ENDCOLLECTIVE ;  /* 0x000000000000791b */ /* 0x003fe20003800000 */
.L_x_159:
[----:B------:R-:W-:-:S04]  /*ec50*/  IMAD.MOV.U32 R2, RZ, RZ, R8 ;  /* 0x000000ffff027224 */ /* 0x000fc800078e0008 */
[----:B------:R-:W-:-:S05]  /*ec60*/  IMAD.WIDE.U32 R2, R23, 0x2, R2 ;  /* 0x0000000217027825 */ /* 0x000fca00078e0002 */
[----:B------:R-:W-:Y:S01]  /*ec70*/  @!PT LDS RZ, [RZ] ;  /* 0x00000000fffff984 */ /* 0x000fe20000000800 */
[----:B------:R-:W-:Y:S01]  /*ec80*/  @!PT LDS RZ, [RZ] ;  /* 0x00000000fffff984 */ /* 0x000fe20000000800 */
[----:B------:R-:W-:Y:S01]  /*ec90*/  @!PT LDS RZ, [RZ] ;  /* 0x00000000fffff984 */ /* 0x000fe20000000800 */
[----:B------:R0:W-:Y:S01]  /*eca0*/  LDGSTS.E.BYPASS.LTC128B.128 [R4+0x1400], desc[UR36][R2.64], !P3 ;  /* 0x0140000002047fae */ /* 0x0001e2000d901d64 */
[C---:B------:R-:W-:Y:S02]  /*ecb0*/  ISETP.LT.OR P3, PT, R5.reuse, 0x31, P2 ;  /* 0x000000310500780c */ /* 0x040fe40001761670 */
[----:B------:R-:W-:Y:S01]  /*ecc0*/  MOV R13, R17 ;  /* 0x00000011000d7202 */ /* 0x000fe20000000f00 */
[----:B------:R0:W-:Y:S01]  /*ecd0*/  LDGSTS.E.BYPASS.LTC128B.128 [R4+0x4400], desc[UR36][R2.64+0x80], !P4 ;  /* 0x0440008002047fae */ /* 0x0001e2000e101d64 */
[----:B------:R-:W-:-:S03]  /*ece0*/  ISETP.LT.OR P4, PT, R5, 0x31, P1 ;  /* 0x000000310500780c */ /* 0x000fc60000f81670 */
[----:B------:R0:W-:Y:S01]  /*ecf0*/  LDGSTS.E.BYPASS.LTC128B.128 [R4+0x7400], desc[UR36][R2.64+0x100], !P5 ;  /* 0x0740010002047fae */ /* 0x0001e2000e901d64 */
[----:B------:R-:W-:Y:S01]  /*ed00*/  ISETP.LT.OR P5, PT, R5, 0x31, P0 ;  /* 0x000000310500780c */ /* 0x000fe200007a1670 */
[----:B------:R-:W-:-:S12]  /*ed10*/  IMAD.MOV.U32 R6, RZ, RZ, R14 ;  /* 0x000000ffff067224 */ /* 0x000fd800078e000e */
[----:B0-----:R-:W-:Y:S05]  /*ed20*/  WARPSYNC.COLLECTIVE R15, `(.L_x_160) ;  /* 0x000000000f087348 */ /* 0x001fea0003c00000 */
[----:B------:R1:W2:Y:S02]  /*ed30*/  SHFL.IDX P6, R14, R13, R12, R11 ;  /* 0x0000000c0d0e7389 */ /* 0x0002a400000c000b */
[----:B012---:R-:W-:Y:S01]  /*ed40*/  ENDCOLLECTIVE ;  /* 0x000000000000791b */ /* 0x007fe20003800000 */
.L_x_160:
[----:B------:R-:W-:Y:S02]  /*ed50*/  IMAD.MOV.U32 R3, RZ, RZ, R6 ;  /* 0x000000ffff037224 */ /* 0x000fe400078e0006 */
[----:B------:R-:W-:Y:S01]  /*ed60*/  IMAD.MOV.U32 R6, RZ, RZ, RZ ;  /* 0x000000ffff067224 */ /* 0x000fe200078e00ff */
[----:B------:R-:W-:Y:S01]  /*ed70*/  MOV R13, R18 ;  /* 0x00000012000d7202 */ /* 0x000fe20000000f00 */
[----:B------:R-:W-:Y:S02]  /*ed80*/  IMAD.MOV.U32 R12, RZ, RZ, 0x4 ;  /* 0x00000004ff0c7424 */ /* 0x000fe400078e00ff */
[----:B------:R-:W-:-:S07]  /*ed90*/  IMAD.MOV.U32 R2, RZ, RZ, R14 ;  /* 0x000000ffff027224 */ /* 0x000fce00078e000e */
[----:B------:R-:W-:Y:S05]  /*eda0*/  WARPSYNC.COLLECTIVE R15, `(.L_x_161) ;  /* 0x000000000f087348 */ /* 0x000fea0003c00000 */
[----:B------:R0:W1:Y:S02]  /*edb0*/  SHFL.IDX P6, R14, R13, R12, R11 ;  /* 0x0000000c0d0e7389 */ /* 0x00006400000c000b */
[----:B01----:R-:W-:Y:S01]  /*edc0*/  ENDCOLLECTIVE ;  /* 0x000000000000791b */ /* 0x003fe20003800000 */
.L_x_161:
[----:B------:R-:W-:-:S05]  /*edd0*/  IMAD.WIDE.U32 R2, R23, 0x2, R2 ;  /* 0x0000000217027825 */ /* 0x000fca00078e0002 */
[----:B------:R-:W-:Y:S01]  /*ede0*/  @!PT LDS RZ, [RZ] ;  /* 0x00000000fffff984 */ /* 0x000fe20000000800 */
[----:B------:R-:W-:Y:S01]  /*edf0*/  @!PT LDS RZ, [RZ] ;  /* 0x00000000fffff984 */ /* 0x000fe20000000800 */
[----:B------:R-:W-:Y:S01]  /*ee00*/  @!PT LDS RZ, [RZ] ;  /* 0x00000000fffff984 */ /* 0x000fe20000000800 */
[----:B------:R0:W-:Y:S01]  /*ee10*/  LDGSTS.E.BYPASS.LTC128B.128 [R4+0x1c00], desc[UR36][R2.64], !P3 ;  /* 0x01c0000002047fae */ /* 0x0001e2000d901d64 */
[----:B------:R-:W-:-:S03]  /*ee20*/  ISETP.LT.OR P3, PT, R5, 0x41, P2 ;  /* 0x000000410500780c */ /* 0x000fc60001761670 */
[----:B------:R0:W-:Y:S01]  /*ee30*/  LDGSTS.E.BYPASS.LTC128B.128 [R4+0x4c00], desc[UR36][R2.64+0x80], !P4 ;  /* 0x04c0008002047fae */ /* 0x0001e2000e101d64 */
[C---:B------:R-:W-:Y:S02]  /*ee40*/  ISETP.LT.OR P4, PT, R5.reuse, 0x41, P1 ;  /* 0x000000410500780c */ /* 0x040fe40000f81670 */
[----:B------:R-:W-:Y:S01]  /*ee50*/  MOV R13, R17 ;  /* 0x00000011000d7202 */ /* 0x000fe20000000f00 */
[----:B------:R0:W-:Y:S01]  /*ee60*/  LDGSTS.E.BYPASS.LTC128B.128 [R4+0x7c00], desc[UR36][R2.64+0x100], !P5 ;  /* 0x07c0010002047fae */ /* 0x0001e2000e901d64 */
[----:B------:R-:W-:Y:S01]  /*ee70*/  ISETP.LT.OR P5, PT, R5, 0x41, P0 ;  /* 0x000000410500780c */ /* 0x000fe200007a1670 */
[----:B------:R-:W-:-:S12]  /*ee80*/  IMAD.MOV.U32 R7, RZ, RZ, R14 ;  /* 0x000000ffff077224 */ /* 0x000fd800078e000e */
[----:B0-----:R-:W-:Y:S05]  /*ee90*/  WARPSYNC.COLLECTIVE R15, `(.L_x_162) ;  /* 0x000000000f087348 */ /* 0x001fea0003c00000 */
[----:B------:R1:W2:Y:S02]  /*eea0*/  SHFL.IDX P6, R14, R13, R12, R11 ;  /* 0x0000000c0d0e7389 */ /* 0x0002a400000c000b */
[----:B012---:R-:W-:Y:S01]  /*eeb0*/  ENDCOLLECTIVE ;  /* 0x000000000000791b */ /* 0x007fe20003800000 */
.L_x_162:
[----:B------:R-:W-:Y:S01]  /*eec0*/  MOV R3, R7 ;  /* 0x0000000700037202 */ /* 0x000fe20000000f00 */
[----:B------:R-:W-:Y:S02]  /*eed0*/  IMAD.MOV.U32 R13, RZ, RZ, R18 ;  /* 0x000000ffff0d7224 */ /* 0x000fe400078e0012 */
[----:B------:R-:W-:Y:S02]  /*eee0*/  IMAD.MOV.U32 R12, RZ, RZ, 0x5 ;  /* 0x00000005ff0c7424 */ /* 0x000fe400078e00ff */
[----:B------:R-:W-:-:S07]  /*eef0*/  IMAD.MOV.U32 R8, RZ, RZ, R14 ;  /* 0x000000ffff087224 */ /* 0x000fce00078e000e */
[----:B------:R-:W-:Y:S05]  /*ef00*/  WARPSYNC.COLLECTIVE R15, `(.L_x_163) ;  /* 0x000000000f087348 */ /* 0x000fea0003c00000 */
[----:B------:R0:W1:Y:S02]  /*ef10*/  SHFL.IDX P6, R14, R13, R12, R11 ;  /* 0x0000000c0d0e7389 */ /* 0x00006400000c000b */
[----:B01----:R-:W-:Y:S01]  /*ef20*/  ENDCOLLECTIVE ;  /* 0x000000000000791b */ /* 0x003fe20003800000 */
.L_x_163:
[----:B------:R-:W-:-:S04]  /*ef30*/  IMAD.MOV.U32 R2, RZ, RZ, R8 ;  /* 0x000000ffff027224 */ /* 0x000fc800078e0008 */
[----:B------:R-:W-:-:S05]  /*ef40*/  IMAD.WIDE.U32 R2, R23, 0x2, R2 ;  /* 0x0000000217027825 */ /* 0x000fca00078e0002 */
[----:B------:R-:W-:Y:S01]  /*ef50*/  @!PT LDS RZ, [RZ] ;  /* 0x00000000fffff984 */ /* 0x000fe20000000800 */
[----:B------:R-:W-:Y:S01]  /*ef60*/  @!PT LDS RZ, [RZ] ;  /* 0x00000000fffff984 */ /* 0x000fe20000000800 */
[----:B------:R-:W-:Y:S01]  /*ef70*/  @!PT LDS RZ, [RZ] ;  /* 0x00000000fffff984 */ /* 0x000fe20000000800 */
[----:B------:R0:W-:Y:S01]  /*ef80*/  LDGSTS.E.BYPASS.LTC128B.128 [R4+0x2400], desc[UR36][R2.64], !P3 ;  /* 0x0240000002047fae */ /* 0x0001e2000d901d64 */
[----:B------:R-:W-:-:S03]  /*ef90*/  IMAD.MOV.U32 R13, RZ, RZ, R17 ;  /* 0x000000ffff0d7224 */ /* 0x000fc600078e0011 */
[----:B------:R0:W-:Y:S04]  /*efa0*/  LDGSTS.E.BYPASS.LTC128B.128 [R4+0x5400], desc[UR36][R2.64+0x80], !P4 ;  /* 0x0540008002047fae */ /* 0x0001e8000e101d64 */
[----:B------:R0:W-:Y:S01]  /*efb0*/  LDGSTS.E.BYPASS.LTC128B.128 [R4+0x8400], desc[UR36][R2.64+0x100], !P5 ;  /* 0x0840010002047fae */ /* 0x0001e2000e901d64 */
[----:B------:R-:W-:-:S07]  /*efc0*/  MOV R18, R14 ;  /* 0x0000000e00127202 */ /* 0x000fce0000000f00 */
[----:B0-----:R-:W-:Y:S05]  /*efd0*/  WARPSYNC.COLLECTIVE R15, `(.L_x_164) ;  /* 0x000000000f087348 */ /* 0x001fea0003c00000 */
[----:B------:R1:W2:Y:S02]  /*efe0*/  SHFL.IDX P6, R14, R13, R12, R11 ;  /* 0x0000000c0d0e7389 */ /* 0x0002a400000c000b */
[----:B012---:R-:W-:Y:S01]  /*eff0*/  ENDCOLLECTIVE ;  /* 0x000000000000791b */ /* 0x007fe20003800000 */
.L_x_164:
[----:B------:R-:W-:Y:S05]  /*f000*/  BRA `(.L_x_165) ;  /* 0xffffffcc00307947 */ /* 0x000fea000383ffff */
.L_x_75:
[----:B0-----:R0:W1:Y:S02]  /*f010*/  SYNCS.PHASECHK.TRANS64.TRYWAIT P0, [R7+URZ+0x30820], R6 ;  /* 0x03082006070075a7 */ /* 0x001064000800017f */
[----:B-1----:R-:W-:Y:S05]  /*f020*/  @!P0 NANOSLEEP.SYNCS 0x989680 ;  /* 0x009896800000895d */ /* 0x002fea0003900000 */
[----:B------:R-:W1:Y:S02]  /*f030*/  @!P0 SYNCS.PHASECHK.TRANS64 P0, [R7+URZ+0x30820], R6 ;  /* 0x03082006070085a7 */ /* 0x000e64000800007f */
[----:B-1----:R-:W-:Y:S05]  /*f040*/  @!P0 BRA `(.L_x_75) ;  /* 0xfffffffc00f08947 */ /* 0x002fea000383ffff */
[----:B------:R-:W-:Y:S05]  /*f050*/  BRA `(.L_x_166) ;  /* 0xffffffcc00ac7947 */ /* 0x000fea000383ffff */
.L_x_76:
[----:B------:R-:W1:Y:S01]  /*f060*/  S2R R2, SR_TID.X ;  /* 0x0000000000027919 */ /* 0x000e620000002100 */
[----:B------:R-:W-:Y:S01]  /*f070*/  BSSY B0, `(.L_x_167) ;  /* 0x000000a000007945 */ /* 0x000fe20003800000 */
[----:B------:R-:W-:Y:S01]  /*f080*/  IMAD.MOV.U32 R12, RZ, RZ, RZ ;  /* 0x000000ffff0c7224 */ /* 0x000fe200078e00ff */
[----:B------:R-:W-:Y:S01]  /*f090*/  MOV R15, 0xffffffff ;  /* 0xffffffff000f7802 */ /* 0x000fe20000000f00 */
[----:B------:R-:W-:Y:S01]  /*f0a0*/  IMAD.MOV.U32 R11, RZ, RZ, 0x1f ;  /* 0x0000001fff0b7424 */ /* 0x000fe200078e00ff */
[----:B-1----:R-:W-:-:S04]  /*f0b0*/  SHF.R.U32.HI R2, RZ, 0x5, R2 ;  /* 0x00000005ff027819 */ /* 0x002fc80000011602 */
[----:B------:R-:W-:-:S04]  /*f0c0*/  LOP3.LUT R2, R2, 0x3, RZ, 0xc0, !PT ;  /* 0x0000000302027812 */ /* 0x000fc800078ec0ff */
[----:B------:R-:W-:-:S07]  /*f0d0*/  MOV R13, R2 ;  /* 0x00000002000d7202 */ /* 0x000fce0000000f00 */
[----:B0----5:R-:W-:Y:S05]  /*f0e0*/  WARPSYNC.COLLECTIVE R15, `(.L_x_168) ;  /* 0x000000000f087348 */ /* 0x021fea0003c00000 */
[----:B------:R1:W2:Y:S02]  /*f0f0*/  SHFL.IDX P6, R14, R13, R12, R11 ;  /* 0x0000000c0d0e7389 */ /* 0x0002a400000c000b */
[----:B012--5:R-:W-:Y:S01]  /*f100*/  ENDCOLLECTIVE ;  /* 0x000000000000791b */ /* 0x027fe20003800000 */
.L_x_168:
[----:B------:R-:W-:Y:S05]  /*f110*/  BSYNC B0 ;  /* 0x0000000000007941 */ /* 0x000fea0003800000 */
.L_x_167:
[----:B------:R-:W-:Y:S05]  /*f120*/  BRA `(.L_x_169) ;  /* 0xffffffcc00907947 */ /* 0x000fea000383ffff */
.L_x_77:
[----:B------:R-:W-:Y:S01]  /*f130*/  BSSY B0, `(.L_x_170) ;  /* 0x0000006000007945 */ /* 0x000fe20003800000 */
[----:B------:R-:W-:-:S07]  /*f140*/  IMAD.MOV.U32 R15, RZ, RZ, -0x1 ;  /* 0xffffffffff0f7424 */ /* 0x000fce00078e00ff */
[----:B01---5:R-:W-:Y:S05]  /*f150*/  WARPSYNC.COLLECTIVE R15, `(.L_x_171) ;  /* 0x000000000f0c7348 */ /* 0x023fea0003c00000 */
[----:B------:R-:W-:Y:S02]  /*f160*/  ELECT P6, UR62, PT ;  /* 0x00000000003e782f */ /* 0x000fe400038c0000 */
[----:B------:R-:W-:Y:S01]  /*f170*/  MOV R14, UR62 ;  /* 0x0000003e000e7c02 */ /* 0x000fe20008000f00 */
[----:B01---5:R-:W-:Y:S10]  /*f180*/  ENDCOLLECTIVE ;  /* 0x000000000000791b */ /* 0x023ff40003800000 */
.L_x_171:
[----:B------:R-:W-:Y:S05]  /*f190*/  BSYNC B0 ;  /* 0x0000000000007941 */ /* 0x000fea0003800000 */
.L_x_170:
[----:B------:R-:W-:Y:S05]  /*f1a0*/  BRA `(.L_x_172) ;  /* 0xffffffcc00847947 */ /* 0x000fea000383ffff */
.L_x_79:
[----:B-1----:R1:W2:Y:S02]  /*f1b0*/  SYNCS.PHASECHK.TRANS64.TRYWAIT P1, [R5+URZ+0x30840], R2 ;  /* 0x03084002050075a7 */ /* 0x0022a4000802017f */
[----:B--2---:R-:W-:Y:S05]  /*f1c0*/  @!P1 NANOSLEEP.SYNCS 0x989680 ;  /* 0x009896800000995d */ /* 0x004fea0003900000 */
[----:B------:R-:W2:Y:S02]  /*f1d0*/  @!P1 SYNCS.PHASECHK.TRANS64 P1, [R5+URZ+0x30840], R2 ;  /* 0x03084002050095a7 */ /* 0x000ea4000802007f */
[----:B--2---:R-:W-:Y:S05]  /*f1e0*/  @!P1 BRA `(.L_x_79) ;  /* 0xfffffffc00f09947 */ /* 0x004fea000383ffff */
[----:B------:R-:W-:Y:S05]  /*f1f0*/  BRA `(.L_x_173) ;  /* 0xffffffcc00ac7947 */ /* 0x000fea000383ffff */
.L_x_81:
[----:B0-----:R0:W2:Y:S02]  /*f200*/  SYNCS.PHASECHK.TRANS64.TRYWAIT P1, [R7+URZ+0x30840], R0 ;  /* 0x03084000070075a7 */ /* 0x0010a4000802017f */
[----:B--2---:R-:W-:Y:S05]  /*f210*/  @!P1 NANOSLEEP.SYNCS 0x989680 ;  /* 0x009896800000995d */ /* 0x004fea0003900000 */
[----:B------:R-:W2:Y:S02]  /*f220*/  @!P1 SYNCS.PHASECHK.TRANS64 P1, [R7+URZ+0x30840], R0 ;  /* 0x03084000070095a7 */ /* 0x000ea4000802007f */
[----:B--2---:R-:W-:Y:S05]  /*f230*/  @!P1 BRA `(.L_x_81) ;  /* 0xfffffffc00f09947 */ /* 0x004fea000383ffff */
[----:B------:R-:W-:Y:S05]  /*f240*/  BRA `(.L_x_174) ;  /* 0xffffffcc00b87947 */ /* 0x000fea000383ffff */
.L_x_83:
[----:B--2---:R2:W3:Y:S02]  /*f250*/  SYNCS.PHASECHK.TRANS64.TRYWAIT P1, [R5+URZ+0x30860], R2 ;  /* 0x03086002050075a7 */ /* 0x0044e4000802017f */
[----:B---3--:R-:W-:Y:S05]  /*f260*/  @!P1 NANOSLEEP.SYNCS 0x989680 ;  /* 0x009896800000995d */ /* 0x008fea0003900000 */
[----:B------:R-:W3:Y:S02]  /*f270*/  @!P1 SYNCS.PHASECHK.TRANS64 P1, [R5+URZ+0x30860], R2 ;  /* 0x03086002050095a7 */ /* 0x000ee4000802007f */
[----:B---3--:R-:W-:Y:S05]  /*f280*/  @!P1 BRA `(.L_x_83) ;  /* 0xfffffffc00f09947 */ /* 0x008fea000383ffff */
[----:B------:R-:W-:Y:S05]  /*f290*/  BRA `(.L_x_175) ;  /* 0xffffffcc00b47947 */ /* 0x000fea000383ffff */
.L_x_176:
[----:B------:R-:W-:-:S00]  /*f2a0*/  BRA `(.L_x_176) ;  /* 0xfffffffc00fc7947 */ /* 0x000fc0000383ffff */
[----:B------:R-:W-:-:S00]  /*f2b0*/  NOP ;  /* 0x0000000000007918 */ /* 0x000fc00000000000 */
        /* <DEDUP_REMOVED lines=12> */
.L_x_3210:


//--------------------- .text._ZN7cutlass13device_kernelIN5flash11enable_sm90INS1_16FlashAttnFwdSm90INS1_25CollectiveMainloopFwdSm90ILi2EN4cute5tupleIJNS5_1CILi1EEES8_S8_EEENS6_IJNS7_ILi128EEENS7_ILi96EEENS7_ILi192EEEEEELi192ENS_10bfloat16_tEfNS_4arch4Sm90ELb0ELb0ELb0ELb1ELb1ELb0ELb0ELb1ELb1ELb1ELb1ELb0EEENS1_21CollectiveEpilogueFwdINS6_IJSA_SC_SB_EEES9_SE_SG_Li256ELb1ELb1ELb1ELb0EEENS1_36VarlenDynamicPersistentTileSchedulerILi128ELi96ELi256ELi128ELb1ELb1ELb1ELb0ELb1ELb1EEEEEEEEEvNT_6ParamsE --------------------------
	.section	.text._ZN7cutlass13device_kernelIN5flash11enable_sm90INS1_16FlashAttnFwdSm90INS1_25CollectiveMainloopFwdSm90ILi2EN4cute5tupleIJNS5_1CILi1EEES8_S8_EEENS6_IJNS7_ILi128EEENS7_ILi96EEENS7_ILi192EEEEEELi192ENS_10bfloat16_tEfNS_4arch4Sm90ELb0ELb0ELb0ELb1ELb1ELb0ELb0ELb1ELb1ELb1ELb1ELb0EEENS1_21CollectiveEpilogueFwdINS6_IJSA_SC_SB_EEES9_SE_SG_Li256ELb1ELb1ELb1ELb0EEENS1_36VarlenDynamicPersistentTileSchedulerILi128ELi96ELi256ELi128ELb1ELb1ELb1ELb0ELb1ELb1EEEEEEEEEvNT_6ParamsE,"ax",@progbits
	.align	128
.text._ZN7cutlass13device_kernelIN5flash11enable_sm90INS1_16FlashAttnFwdSm90INS1_25CollectiveMainloopFwdSm90ILi2EN4cute5tupleIJNS5_1CILi1EEES8_S8_EEENS6_IJNS7_ILi128EEENS7_ILi96EEENS7_ILi192EEEEEELi192ENS_10bfloat16_tEfNS_4arch4Sm90ELb0ELb0ELb0ELb1ELb1ELb0ELb0ELb1ELb1ELb1ELb1ELb0EEENS1_21CollectiveEpilogueFwdINS6_IJSA_SC_SB_EEES9_SE_SG_Li256ELb1ELb1ELb1ELb0EEENS1_36VarlenDynamicPersistentTileSchedulerILi128ELi96ELi256ELi128ELb1ELb1ELb1ELb0ELb1ELb1EEEEEEEEEvNT_6ParamsE:
        .type           _ZN7cutlass13device_kernelIN5flash11enable_sm90INS1_16FlashAttnFwdSm90INS1_25CollectiveMainloopFwdSm90ILi2EN4cute5tupleIJNS5_1CILi1EEES8_S8_EEENS6_IJNS7_ILi128EEENS7_ILi96EEENS7_ILi192EEEEEELi192ENS_10bfloat16_tEfNS_4arch4Sm90ELb0ELb0ELb0ELb1ELb1ELb0ELb0ELb1ELb1ELb1ELb1ELb0EEENS1_21CollectiveEpilogueFwdINS6_IJSA_SC_SB_EEES9_SE_SG_Li256ELb1ELb1ELb1ELb0EEENS1_36VarlenDynamicPersistentTileSchedulerILi128ELi96ELi256ELi128ELb1ELb1ELb1ELb0ELb1ELb1EEEEEEEEEvNT_6ParamsE,@function
        .size           _ZN7cutlass13device_kernelIN5flash11enable_sm90INS1_16FlashAttnFwdSm90INS1_25CollectiveMainloopFwdSm90ILi2EN4cute5tupleIJNS5_1CILi1EEES8_S8_EEENS6_IJNS7_ILi128EEENS7_ILi96EEENS7_ILi192EEEEEELi192ENS_10bfloat16_tEfNS_4arch4Sm90ELb0ELb0ELb0ELb1ELb1ELb0ELb0ELb1ELb1ELb1ELb1ELb0EEENS1_21CollectiveEpilogueFwdINS6_IJSA_SC_SB_EEES9_SE_SG_Li256ELb1ELb1ELb1ELb0EEENS1_36VarlenDynamicPersistentTileSchedulerILi128ELi96ELi256ELi128ELb1ELb1ELb1ELb0ELb1ELb1EEEEEEEEEvNT_6ParamsE,(.L_x_3211 - _ZN7cutlass13device_kernelIN5flash11enable_sm90INS1_16FlashAttnFwdSm90INS1_25CollectiveMainloopFwdSm90ILi2EN4cute5tupleIJNS5_1CILi1EEES8_S8_EEENS6_IJNS7_ILi128EEENS7_ILi96EEENS7_ILi192EEEEEELi192ENS_10bfloat16_tEfNS_4arch4Sm90ELb0ELb0ELb0ELb1ELb1ELb0ELb0ELb1ELb1ELb1ELb1ELb0EEENS1_21CollectiveEpilogueFwdINS6_IJSA_SC_SB_EEES9_SE_SG_Li256ELb1ELb1ELb1ELb0EEENS1_36VarlenDynamicPersistentTileSchedulerILi128ELi96ELi256ELi128ELb1ELb1ELb1ELb0ELb1ELb1EEEEEEEEEvNT_6ParamsE)
        .other          _ZN7cutlass13device_kernelIN5flash11enable_sm90INS1_16FlashAttnFwdSm90INS1_25CollectiveMainloopFwdSm90ILi2EN4cute5tupleIJNS5_1CILi1EEES8_S8_EEENS6_IJNS7_ILi128EEENS7_ILi96EEENS7_ILi192EEEEEELi192ENS_10bfloat16_tEfNS_4arch4Sm90ELb0ELb0ELb0ELb1ELb1ELb0ELb0ELb1ELb1ELb1ELb1ELb0EEENS1_21CollectiveEpilogueFwdINS6_IJSA_SC_SB_EEES9_SE_SG_Li256ELb1ELb1ELb1ELb0EEENS1_36VarlenDynamicPersistentTileSchedulerILi128ELi96ELi256ELi128ELb1ELb1ELb1ELb0ELb1ELb1EEEEEEEEEvNT_6ParamsE,@"STO_CUDA_ENTRY STV_DEFAULT"
_ZN7cutlass13device_kernelIN5flash11enable_sm90INS1_16FlashAttnFwdSm90INS1_25CollectiveMainloopFwdSm90ILi2EN4cute5tupleIJNS5_1CILi1EEES8_S8_EEENS6_IJNS7_ILi128EEENS7_ILi96EEENS7_ILi192EEEEEELi192ENS_10bfloat16_tEfNS_4arch4Sm90ELb0ELb0ELb0ELb1ELb1ELb0ELb0ELb1ELb1ELb1ELb1ELb0EEENS1_21CollectiveEpilogueFwdINS6_IJSA_SC_SB_EEES9_SE_SG_Li256ELb1ELb1ELb1ELb0EEENS1_36VarlenDynamicPersistentTileSchedulerILi128ELi96ELi256ELi128ELb1ELb1ELb1ELb0ELb1ELb1EEEEEEEEEvNT_6ParamsE:
        /* <DEDUP_REMOVED lines=45> */
.L_x_177:
        /* <DEDUP_REMOVED lines=22> */
.L_x_178:
        /* <DEDUP_REMOVED lines=18> */
.L_x_179:
        /* <DEDUP_REMOVED lines=22> */
.L_x_180:
        /* <DEDUP_REMOVED lines=23> */
.L_x_181:
[----:B------:R-:W-:Y:S01]  /*0820*/  UISETP.NE.AND UP0, UPT, UR9, URZ, UPT ;  /* 0x0000003f0900728c */ /* 0x000fe2000bf05270 */
[----:B------:R-:W-:Y:S01]  /*0830*/  NOP ;  /* 0x0000000000007918 */ /* 0x000fe20000000000 */
[----:B0-----:R-:W-:Y:S01]  /*0840*/  UMOV UR4, 0x1 ;  /* 0x0000000100047882 */ /* 0x001fe20000000000 */
[----:B------:R-:W-:Y:S01]  /*0850*/  ULDC.64 UR36, c[0x0][0x208] ;  /* 0x0000820000247ab9 */ /* 0x000fe20000000a00 */
[----:B------:R-:W-:Y:S01]  /*0860*/  USEL UR4, UR4, 0x2, !UP0 ;  /* 0x0000000204047887 */ /* 0x000fe2000c000000 */
[----:B-1234-:R-:W-:Y:S01]  /*0870*/  BAR.SYNC.DEFER_BLOCKING 0x0 ;  /* 0x0000000000007b1d */ /* 0x01efe20000010000 */
[----:B------:R-:W-:-:S04]  /*0880*/  PLOP3.LUT P0, PT, PT, PT, UP0, 0x80, 0x0 ;  /* 0x000000000000781c */ /* 0x000fc80003f0f008 */
[----:B------:R-:W-:-:S05]  /*0890*/  IMAD.U32 R3, RZ, RZ, UR4 ;  /* 0x00000004ff037e24 */ /* 0x000fca000f8e00ff */
[----:B------:R0:W-:Y:S04]  /*08a0*/  STL [R1+0x2c], R3 ;  /* 0x00002c0301007387 */ /* 0x0001e80000100800 */
[----:B------:R-:W-:Y:S05]  /*08b0*/  @!P0 BRA `(.L_x_182) ;  /* 0x000000a400b88947 */ /* 0x000fea0003800000 */
.L_x_183:
[----:B------:R-:W-:-:S08]  /*08c0*/  NOP ;  /* 0x0000000000007918 */ /* 0x000fd00000000000 */
[----:B------:R-:W1:Y:S02]  /*08d0*/  USETMAXREG.TRY_ALLOC.CTAPOOL UP0, 0xe8 ;  /* 0x000000e8000079c8 */ /* 0x000e640008000600 */
[----:B-1----:R-:W-:-:S13]  /*08e0*/  PLOP3.LUT P0, PT, PT, PT, UP0, 0x80, 0x0 ;  /* 0x000000000000781c */ /* 0x002fda0003f0f008 */
[----:B------:R-:W-:Y:S05]  /*08f0*/  @!P0 BRA `(.L_x_183) ;  /* 0xfffffffc00f08947 */ /* 0x000fea000383ffff */
[----:B------:R-:W1:Y:S08]  /*0900*/  S2UR UR5, SR_CgaCtaId ;  /* 0x00000000000579c3 */ /* 0x000e700000008800 */
[----:B------:R-:W-:Y:S06]  /*0910*/  BAR.ARV 0x8, 0x180 ;  /* 0x0206000000007b1d */ /* 0x000fec0000002000 */
[----:B------:R-:W-:-:S02]  /*0920*/  UMOV UR4, 0x400 ;  /* 0x0000040000047882 */ /* 0x000fc40000000000 */
[----:B------:R-:W-:Y:S01]  /*0930*/  BAR.SYNC.DEFER_BLOCKING 0x5, 0x180 ;  /* 0x0146000000007b1d */ /* 0x000fe20000010000 */
[----:B-1----:R-:W-:-:S09]  /*0940*/  ULEA UR4, UR5, UR4, 0x18 ;  /* 0x0000000405047291 */ /* 0x002fd2000f8ec03f */
[----:B------:R-:W1:Y:S01]  /*0950*/  LDS.128 R8, [UR4+0x308d0] ;  /* 0x0308d004ff087984 */ /* 0x000e620008000c00 */
[----:B------:R-:W-:Y:S01]  /*0960*/  ULDC UR4, c[0x0][0xc3c] ;  /* 0x00030f0000047ab9 */ /* 0x000fe20000000800 */
[----:B------:R-:W-:Y:S06]  /*0970*/  BAR.ARV 0x4, 0x180 ;  /* 0x0106000000007b1d */ /* 0x000fec0000002000 */
[----:B-1----:R-:W-:-:S13]  /*0980*/  ISETP.GE.AND P0, PT, R11, UR4, PT ;  /* 0x000000040b007c0c */ /* 0x002fda000bf06270 */
[----:B------:R-:W-:Y:S05]  /*0990*/  @P0 EXIT ;  /* 0x000000000000094d */ /* 0x000fea0003800000 */
[----:B------:R-:W2:Y:S01]  /*09a0*/  LDL R2, [R1+0x2c] ;  /* 0x00002c0001027983 */ /* 0x000ea20000100800 */
[----:B------:R-:W-:Y:S01]  /*09b0*/  VIADD R12, R0, 0xffffff80 ;  /* 0xffffff80000c7836 */ /* 0x000fe20000000000 */
[----:B------:R-:W-:Y:S01]  /*09c0*/  R2UR UR7, R11 ;  /* 0x000000000b0772ca */ /* 0x000fe200000e0000 */
[----:B------:R-:W-:Y:S01]  /*09d0*/  UMOV UR39, URZ ;  /* 0x0000003f00277c82 */ /* 0x000fe20008000000 */
[----:B------:R-:W-:Y:S01]  /*09e0*/  R2UR UR6, R9 ;  /* 0x00000000090672ca */ /* 0x000fe200000e0000 */
[----:B------:R-:W-:Y:S01]  /*09f0*/  UMOV UR38, URZ ;  /* 0x0000003f00267c82 */ /* 0x000fe20008000000 */
[----:B------:R-:W-:Y:S02]  /*0a00*/  SHF.R.S32.HI R0, RZ, 0x1f, R12 ;  /* 0x0000001fff007819 */ /* 0x000fe4000001140c */
[----:B------:R-:W-:Y:S02]  /*0a10*/  R2UR UR5, R10 ;  /* 0x000000000a0572ca */ /* 0x000fe400000e0000 */
[----:B0-----:R-:W-:-:S02]  /*0a20*/  LEA.HI R3, R0, R12, RZ, 0x4 ;  /* 0x0000000c00037211 */ /* 0x001fc400078f20ff */
[CC--:B------:R-:W-:Y:S02]  /*0a30*/  LEA.HI R4, R0.reuse, R12.reuse, RZ, 0x5 ;  /* 0x0000000c00047211 */ /* 0x0c0fe400078f28ff */
[----:B------:R-:W-:Y:S02]  /*0a40*/  SHF.R.S32.HI R6, RZ, 0x4, R3 ;  /* 0x00000004ff067819 */ /* 0x000fe40000011403 */
[----:B------:R-:W-:Y:S01]  /*0a50*/  LEA.HI R11, R0, R12, RZ, 0x2 ;  /* 0x0000000c000b7211 */ /* 0x000fe200078f10ff */
[----:B------:R-:W-:Y:S01]  /*0a60*/  IMAD.SHL.U32 R5, R4, 0x20, RZ ;  /* 0x0000002004057824 */ /* 0x000fe200078e00ff */
[C---:B------:R-:W-:Y:S02]  /*0a70*/  LOP3.LUT R4, R3.reuse, 0x3fffff0, RZ, 0xc0, !PT ;  /* 0x03fffff003047812 */ /* 0x040fe400078ec0ff */
[----:B------:R-:W-:Y:S02]  /*0a80*/  LEA.HI R3, R3, R6, RZ, 0x1 ;  /* 0x0000000603037211 */ /* 0x000fe400078f08ff */
[----:B------:R-:W-:Y:S01]  /*0a90*/  LOP3.LUT R5, R5, 0xfffffc00, RZ, 0xc0, !PT ;  /* 0xfffffc0005057812 */ /* 0x000fe200078ec0ff */
[----:B------:R-:W-:Y:S01]  /*0aa0*/  IMAD.IADD R4, R12, 0x1, -R4 ;  /* 0x000000010c047824 */ /* 0x000fe200078e0a04 */
[----:B------:R-:W-:-:S02]  /*0ab0*/  LOP3.LUT R3, R3, 0x1ffffffe, RZ, 0xc0, !PT ;  /* 0x1ffffffe03037812 */ /* 0x000fc400078ec0ff */
[----:B------:R-:W-:Y:S01]  /*0ac0*/  LOP3.LUT R11, R11, 0xfffffffc, RZ, 0xc0, !PT ;  /* 0xfffffffc0b0b7812 */ /* 0x000fe200078ec0ff */
[----:B------:R-:W-:Y:S02]  /*0ad0*/  IMAD R4, R4, 0x40, R5 ;  /* 0x0000004004047824 */ /* 0x000fe400078e0205 */
[----:B------:R-:W-:Y:S02]  /*0ae0*/  IMAD.IADD R3, R6, 0x1, -R3 ;  /* 0x0000000106037824 */ /* 0x000fe400078e0a03 */
[----:B------:R-:W-:Y:S02]  /*0af0*/  IMAD.IADD R11, R12, 0x1, -R11 ;  /* 0x000000010c0b7824 */ /* 0x000fe400078e0a0b */
[----:B------:R-:W-:-:S03]  /*0b00*/  IMAD R3, R3, 0x8, R4 ;  /* 0x0000000803037824 */ /* 0x000fc600078e0204 */
[----:B------:R-:W-:Y:S02]  /*0b10*/  LEA.HI R5, R11, R11, RZ, 0x1 ;  /* 0x0000000b0b057211 */ /* 0x000fe400078f08ff */
[----:B------:R0:W-:Y:S02]  /*0b20*/  STL [R1+0x24], R3 ;  /* 0x0000240301007387 */ /* 0x0001e40000100800 */
[----:B------:R-:W-:-:S05]  /*0b30*/  LOP3.LUT R4, R5, 0x1ffffffe, RZ, 0xc0, !PT ;  /* 0x1ffffffe05047812 */ /* 0x000fca00078ec0ff */
[----:B------:R-:W-:Y:S01]  /*0b40*/  IMAD.IADD R4, R11, 0x1, -R4 ;  /* 0x000000010b047824 */ /* 0x000fe200078e0a04 */
[----:B--2---:R-:W-:Y:S02]  /*0b50*/  R2UR UR4, R2 ;  /* 0x00000000020472ca */ /* 0x004fe400000e0000 */
[CC--:B------:R-:W-:Y:S02]  /*0b60*/  LEA.HI R2, R0.reuse, R12.reuse, RZ, 0x7 ;  /* 0x0000000c00027211 */ /* 0x0c0fe400078f38ff */
[----:B------:R-:W-:Y:S02]  /*0b70*/  LEA.HI R0, R0, R12, RZ, 0x3 ;  /* 0x0000000c00007211 */ /* 0x000fe400078f18ff */
[----:B------:R-:W-:Y:S02]  /*0b80*/  LOP3.LUT R216, R2, 0xffffff80, RZ, 0xc0, !PT ;  /* 0xffffff8002d87812 */ /* 0x000fe400078ec0ff */
[----:B------:R-:W-:Y:S02]  /*0b90*/  SHF.R.S32.HI R13, RZ, 0x7, R2 ;  /* 0x00000007ff0d7819 */ /* 0x000fe40000011402 */
[----:B------:R-:W-:Y:S01]  /*0ba0*/  LOP3.LUT R16, R0, 0xfffffff8, RZ, 0xc0, !PT ;  /* 0xfffffff800107812 */ /* 0x000fe200078ec0ff */
[----:B------:R-:W-:Y:S01]  /*0bb0*/  IMAD.IADD R216, R12, 0x1, -R216 ;  /* 0x000000010cd87824 */ /* 0x000fe200078e0ad8 */
[----:B------:R-:W-:Y:S01]  /*0bc0*/  LEA.HI R2, R2, R13, RZ, 0x1 ;  /* 0x0000000d02027211 */ /* 0x000fe200078f08ff */
[----:B------:R-:W-:Y:S01]  /*0bd0*/  ULOP3.LUT UR4, UR4, 0x1, URZ, 0xfc, !UPT ;  /* 0x0000000104047892 */ /* 0x000fe2000f8efc3f */
[----:B------:R-:W-:Y:S01]  /*0be0*/  SHF.R.S32.HI R213, RZ, 0x3, R0 ;  /* 0x00000003ffd57819 */ /* 0x000fe20000011400 */
[----:B------:R-:W-:Y:S01]  /*0bf0*/  IMAD.IADD R16, R12, 0x1, -R16 ;  /* 0x000000010c107824 */ /* 0x000fe200078e0a10 */
[----:B------:R-:W-:-:S02]  /*0c00*/  SHF.R.S32.HI R7, RZ, 0x1f, R216 ;  /* 0x0000001fff077819 */ /* 0x000fc400000114d8 */
[----:B------:R-:W-:Y:S02]  /*0c10*/  LOP3.LUT R2, R2, 0x3fffffe, RZ, 0xc0, !PT ;  /* 0x03fffffe02027812 */ /* 0x000fe400078ec0ff */
[CC--:B------:R-:W-:Y:S02]  /*0c20*/  LEA.HI R8, R7.reuse, R216.reuse, RZ, 0x2 ;  /* 0x000000d807087211 */ /* 0x0c0fe400078f10ff */
[----:B------:R-:W-:Y:S01]  /*0c30*/  LEA.HI R7, R7, R216, RZ, 0x5 ;  /* 0x000000d807077211 */ /* 0x000fe200078f28ff */
[----:B------:R-:W-:Y:S01]  /*0c40*/  IMAD.IADD R2, R13, 0x1, -R2 ;  /* 0x000000010d027824 */ /* 0x000fe200078e0a02 */
[--C-:B------:R-:W-:Y:S02]  /*0c50*/  SHF.R.S32.HI R9, RZ, 0x2, R8.reuse ;  /* 0x00000002ff097819 */ /* 0x100fe40000011408 */
[----:B------:R-:W-:Y:S02]  /*0c60*/  SHF.R.S32.HI R10, RZ, 0x1f, R8 ;  /* 0x0000001fff0a7819 */ /* 0x000fe40000011408 */
[----:B0-----:R-:W-:-:S02]  /*0c70*/  LOP3.LUT R3, R8, 0x7ffffffc, RZ, 0xc0, !PT ;  /* 0x7ffffffc08037812 */ /* 0x001fc400078ec0ff */
[----:B------:R-:W-:Y:S02]  /*0c80*/  LEA.HI R10, R10, R9, RZ, 0x3 ;  /* 0x000000090a0a7211 */ /* 0x000fe400078f18ff */
[----:B------:R-:W-:Y:S01]  /*0c90*/  SHF.R.S32.HI R7, RZ, 0x5, R7 ;  /* 0x00000005ff077819 */ /* 0x000fe20000011407 */
[----:B------:R-:W-:Y:S01]  /*0ca0*/  IMAD.IADD R3, R216, 0x1, -R3 ;  /* 0x00000001d8037824 */ /* 0x000fe200078e0a03 */
[----:B------:R-:W-:-:S03]  /*0cb0*/  LOP3.LUT R10, R10, 0xfffffff8, RZ, 0xc0, !PT ;  /* 0xfffffff80a0a7812 */ /* 0x000fc600078ec0ff */
[----:B------:R-:W-:Y:S02]  /*0cc0*/  IMAD.SHL.U32 R17, R3, 0x2, RZ ;  /* 0x0000000203117824 */ /* 0x000fe400078e00ff */
[----:B------:R-:W-:Y:S02]  /*0cd0*/  IMAD.IADD R10, R9, 0x1, -R10 ;  /* 0x00000001090a7824 */ /* 0x000fe400078e0a0a */
[C---:B------:R-:W-:Y:S01]  /*0ce0*/  VIADD R208, R17.reuse, 0x38 ;  /* 0x0000003811d07836 */ /* 0x040fe20000000000 */
[----:B------:R-:W-:Y:S01]  /*0cf0*/  IADD3 R198, R17, 0x88, RZ ;  /* 0x0000008811c67810 */ /* 0x000fe20007ffe0ff */
[----:B------:R-:W-:Y:S02]  /*0d00*/  IMAD R7, R7, 0x10, R10 ;  /* 0x0000001007077824 */ /* 0x000fe400078e020a */
[C---:B------:R-:W-:Y:S01]  /*0d10*/  VIADD R205, R17.reuse, 0x50 ;  /* 0x0000005011cd7836 */ /* 0x040fe20000000000 */
[----:B------:R-:W-:Y:S01]  /*0d20*/  SHF.R.S32.HI R0, RZ, 0x1f, R208 ;  /* 0x0000001fff007819 */ /* 0x000fe200000114d0 */
[----:B------:R-:W-:Y:S01]  /*0d30*/  IMAD R5, R2, 0x40, R7 ;  /* 0x0000004002057824 */ /* 0x000fe200078e0207 */
[----:B------:R-:W-:Y:S01]  /*0d40*/  MOV R2, UR4 ;  /* 0x0000000400027c02 */ /* 0x000fe20008000f00 */
[C---:B------:R-:W-:Y:S01]  /*0d50*/  VIADD R210, R17.reuse, 0x8 ;  /* 0x0000000811d27836 */ /* 0x040fe20000000000 */
[----:B------:R-:W-:Y:S01]  /*0d60*/  SHF.R.S32.HI R0, RZ, 0x1f, R205 ;  /* 0x0000001fff007819 */ /* 0x000fe200000114cd */
[----:B------:R-:W-:Y:S01]  /*0d70*/  IMAD R0, R4, 0x8, R5 ;  /* 0x0000000804007824 */ /* 0x000fe200078e0205 */
[----:B------:R-:W-:Y:S01]  /*0d80*/  STL [R1+0x1c], R5 ;  /* 0x00001c0501007387 */ /* 0x000fe20000100800 */
[C---:B------:R-:W-:Y:S01]  /*0d90*/  VIADD R209, R17.reuse, 0x30 ;  /* 0x0000003011d17836 */ /* 0x040fe20000000000 */
[----:B------:R-:W-:Y:S01]  /*0da0*/  UMOV UR4, URZ ;  /* 0x0000003f00047c82 */ /* 0x000fe20008000000 */
[C---:B------:R-:W-:Y:S01]  /*0db0*/  VIADD R207, R17.reuse, 0x40 ;  /* 0x0000004011cf7836 */ /* 0x040fe20000000000 */
[----:B------:R0:W-:Y:S01]  /*0dc0*/  STL [R1+0x28], R2 ;  /* 0x0000280201007387 */ /* 0x0001e20000100800 */
[C---:B------:R-:W-:Y:S01]  /*0dd0*/  VIADD R206, R17.reuse, 0x48 ;  /* 0x0000004811ce7836 */ /* 0x040fe20000000000 */
[----:B------:R-:W-:Y:S01]  /*0de0*/  SHF.R.S32.HI R3, RZ, 0x1f, R210 ;  /* 0x0000001fff037819 */ /* 0x000fe200000114d2 */
[C---:B------:R-:W-:Y:S01]  /*0df0*/  VIADD R204, R17.reuse, 0x58 ;  /* 0x0000005811cc7836 */ /* 0x040fe20000000000 */
[----:B------:R1:W-:Y:S01]  /*0e00*/  STL [R1+0x20], R0 ;  /* 0x0000200001007387 */ /* 0x0003e20000100800 */
[C---:B------:R-:W-:Y:S01]  /*0e10*/  VIADD R203, R17.reuse, 0x60 ;  /* 0x0000006011cb7836 */ /* 0x040fe20000000000 */
[----:B------:R-:W-:Y:S01]  /*0e20*/  SHF.R.S32.HI R3, RZ, 0x1f, R207 ;  /* 0x0000001fff037819 */ /* 0x000fe200000114cf */
[C---:B------:R-:W-:Y:S01]  /*0e30*/  VIADD R202, R17.reuse, 0x68 ;  /* 0x0000006811ca7836 */ /* 0x040fe20000000000 */
[----:B------:R-:W-:Y:S01]  /*0e40*/  SHF.R.S32.HI R229, RZ, 0x1f, R204 ;  /* 0x0000001fffe57819 */ /* 0x000fe200000114cc */
[C---:B------:R-:W-:Y:S01]  /*0e50*/  VIADD R201, R17.reuse, 0x70 ;  /* 0x0000007011c97836 */ /* 0x040fe20000000000 */
[----:B0-----:R-:W-:Y:S01]  /*0e60*/  SHF.R.S32.HI R2, RZ, 0x1f, R209 ;  /* 0x0000001fff027819 */ /* 0x001fe200000114d1 */
[C---:B------:R-:W-:Y:S01]  /*0e70*/  VIADD R200, R17.reuse, 0x78 ;  /* 0x0000007811c87836 */ /* 0x040fe20000000000 */
[----:B------:R-:W-:Y:S01]  /*0e80*/  SHF.R.S32.HI R2, RZ, 0x1f, R206 ;  /* 0x0000001fff027819 */ /* 0x000fe200000114ce */
        /* <DEDUP_REMOVED lines=14> */
[----:B------:R-:W-:Y:S01]  /*0f70*/  IMAD.U32 R214, RZ, RZ, UR4 ;  /* 0x00000004ffd67e24 */ /* 0x000fe2000f8e00ff */
[----:B------:R-:W-:Y:S01]  /*0f80*/  SHF.R.S32.HI R221, RZ, 0x1f, R196 ;  /* 0x0000001fffdd7819 */ /* 0x000fe200000114c4 */
[C---:B------:R-:W-:Y:S01]  /*0f90*/  VIADD R22, R17.reuse, 0x10 ;  /* 0x0000001011167836 */ /* 0x040fe20000000000 */
[----:B------:R-:W-:Y:S01]  /*0fa0*/  SHF.R.S32.HI R220, RZ, 0x1f, R195 ;  /* 0x0000001fffdc7819 */ /* 0x000fe200000114c3 */
[----:B------:R-:W-:Y:S01]  /*0fb0*/  VIADD R19, R17, 0x28 ;  /* 0x0000002811137836 */ /* 0x000fe20000000000 */
[----:B------:R-:W-:-:S02]  /*0fc0*/  SHF.R.S32.HI R219, RZ, 0x1f, R194 ;  /* 0x0000001fffdb7819 */ /* 0x000fc400000114c2 */
[----:B------:R-:W-:Y:S02]  /*0fd0*/  SHF.R.S32.HI R218, RZ, 0x1f, R193 ;  /* 0x0000001fffda7819 */ /* 0x000fe400000114c1 */
[----:B-1----:R-:W-:-:S07]  /*0fe0*/  SHF.R.S32.HI R217, RZ, 0x1f, R192 ;  /* 0x0000001fffd97819 */ /* 0x002fce00000114c0 */
.L_x_233:
[----:B------:R-:W-:Y:S01]  /*0ff0*/  ULDC.64 UR8, c[0x0][0xc88] ;  /* 0x0003220000087ab9 */ /* 0x000fe20000000a00 */
[----:B------:R-:W-:Y:S01]  /*1000*/  ULDC.64 UR10, c[0x0][0xa20] ;  /* 0x00028800000a7ab9 */ /* 0x000fe20000000a00 */
[----:B------:R-:W-:Y:S02]  /*1010*/  UIMAD.WIDE UR8, UR7, 0x4, UR8 ;  /* 0x00000004070878a5 */ /* 0x000fe4000f8e0208 */
[----:B------:R-:W-:Y:S01]  /*1020*/  UISETP.NE.U32.AND UP1, UPT, UR10, URZ, UPT ;  /* 0x0000003f0a00728c */ /* 0x000fe2000bf25070 */
[----:B------:R-:W-:-:S03]  /*1030*/  ULDC UR7, c[0x0][0x2f0] ;  /* 0x0000bc0000077ab9 */ /* 0x000fc60000000800 */
[----:B0-23--:R-:W-:Y:S02]  /*1040*/  IMAD.U32 R2, RZ, RZ, UR8 ;  /* 0x00000008ff027e24 */ /* 0x00dfe4000f8e00ff */
[----:B------:R-:W-:Y:S01]  /*1050*/  IMAD.U32 R3, RZ, RZ, UR9 ;  /* 0x00000009ff037e24 */ /* 0x000fe2000f8e00ff */
[----:B------:R-:W-:-:S04]  /*1060*/  ULDC.64 UR8, c[0x0][0xa28] ;  /* 0x00028a0000087ab9 */ /* 0x000fc80000000a00 */
[----:B------:R-:W2:Y:S01]  /*1070*/  LDG.E R2, desc[UR36][R2.64] ;  /* 0x0000002402027981 */ /* 0x000ea2000c1e1900 */
[----:B------:R-:W-:Y:S02]  /*1080*/  UISETP.NE.U32.AND UP0, UPT, UR8, URZ, UPT ;  /* 0x0000003f0800728c */ /* 0x000fe4000bf05070 */
[----:B------:R-:W-:Y:S02]  /*1090*/  UISETP.NE.AND.EX UP1, UPT, UR11, URZ, UPT, UP1 ;  /* 0x0000003f0b00728c */ /* 0x000fe4000bf25310 */
[----:B------:R-:W-:-:S04]  /*10a0*/  UISETP.NE.AND.EX UP0, UPT, UR9, URZ, UPT, UP0 ;  /* 0x0000003f0900728c */ /* 0x000fc8000bf05300 */
[----:B------:R-:W-:Y:S02]  /*10b0*/  PLOP3.LUT P1, PT, PT, PT, UP1, 0x80, 0x0 ;  /* 0x000000000000781c */ /* 0x000fe40003f2f018 */
[----:B------:R-:W-:Y:S02]  /*10c0*/  PLOP3.LUT P0, PT, PT, PT, UP0, 0x80, 0x0 ;  /* 0x000000000000781c */ /* 0x000fe40003f0f008 */
[----:B--2---:R-:W-:-:S13]  /*10d0*/  R2UR UR61, R2 ;  /* 0x00000000023d72ca */ /* 0x004fda00000e0000 */
[----:B------:R-:W-:Y:S02]  /*10e0*/  USHF.R.S32.HI UR4, URZ, 0x1f, UR61 ;  /* 0x0000001f3f047899 */ /* 0x000fe4000801143d */
[----:B------:R-:W-:-:S04]  /*10f0*/  @UP0 ULEA UR8, UP2, UR61, UR8, 0x2 ;  /* 0x000000083d080291 */ /* 0x000fc8000f84103f */
[----:B------:R-:W-:Y:S02]  /*1100*/  @UP0 ULEA.HI.X UR9, UR61, UR9, UR4, 0x2, UP2 ;  /* 0x000000093d090291 */ /* 0x000fe400090f1404 */
[----:B------:R-:W-:Y:S01]  /*1110*/  IMAD.U32 R215, RZ, RZ, UR4 ;  /* 0x00000004ffd77e24 */ /* 0x000fe2000f8e00ff */
[----:B------:R-:W-:Y:S01]  /*1120*/  @UP1 ULEA UR10, UP0, UR61, UR10, 0x2 ;  /* 0x0000000a3d0a1291 */ /* 0x000fe2000f80103f */
[----:B------:R-:W-:-:S03]  /*1130*/  IMAD.U32 R2, RZ, RZ, UR8 ;  /* 0x00000008ff027e24 */ /* 0x000fc6000f8e00ff */
[----:B------:R-:W-:Y:S01]  /*1140*/  @UP1 ULEA.HI.X UR11, UR61, UR11, UR4, 0x2, UP0 ;  /* 0x0000000b3d0b1291 */ /* 0x000fe200080f1404 */
[----:B------:R-:W-:Y:S01]  /*1150*/  IMAD.U32 R3, RZ, RZ, UR9 ;  /* 0x00000009ff037e24 */ /* 0x000fe2000f8e00ff */
[----:B------:R-:W-:Y:S01]  /*1160*/  ULDC.64 UR8, c[0x0][0x418] ;  /* 0x0001060000087ab9 */ /* 0x000fe20000000a00 */
[----:B-1----:R-:W-:Y:S01]  /*1170*/  IMAD.U32 R4, RZ, RZ, UR10 ;  /* 0x0000000aff047e24 */ /* 0x002fe2000f8e00ff */
[----:B------:R-:W-:Y:S02]  /*1180*/  ULDC UR4, c[0x0][0x424] ;  /* 0x0001090000047ab9 */ /* 0x000fe40000000800 */
[----:B------:R-:W-:Y:S01]  /*1190*/  IMAD.U32 R5, RZ, RZ, UR11 ;  /* 0x0000000bff057e24 */ /* 0x000fe2000f8e00ff */
[----:B------:R-:W2:Y:S04]  /*11a0*/  @P0 LDG.E R2, desc[UR36][R2.64] ;  /* 0x0000002402020981 */ /* 0x000ea8000c1e1900 */
[----:B------:R-:W3:Y:S01]  /*11b0*/  @P1 LDG.E R4, desc[UR36][R4.64] ;  /* 0x0000002404041981 */ /* 0x000ee2000c1e1900 */
[----:B------:R-:W-:Y:S01]  /*11c0*/  UISETP.NE.U32.AND UP0, UPT, UR8, URZ, UPT ;  /* 0x0000003f0800728c */ /* 0x000fe2000bf05070 */
[----:B------:R-:W-:Y:S01]  /*11d0*/  IMAD.U32 R212, RZ, RZ, UR6 ;  /* 0x00000006ffd47e24 */ /* 0x000fe2000f8e00ff */
[----:B------:R-:W-:Y:S01]  /*11e0*/  UMOV UR41, URZ ;  /* 0x0000003f00297c82 */ /* 0x000fe20008000000 */
[----:B------:R-:W-:-:S02]  /*11f0*/  ULOP3.LUT UR8, UR5, 0xff000000, URZ, 0xc0, !UPT ;  /* 0xff00000005087892 */ /* 0x000fc4000f8ec03f */
[----:B------:R-:W-:-:S04]  /*1200*/  UISETP.NE.AND.EX UP0, UPT, UR9, URZ, UPT, UP0 ;  /* 0x0000003f0900728c */ /* 0x000fc8000bf05300 */
[----:B------:R-:W-:-:S04]  /*1210*/  USEL UR4, UR4, 0x1, UP0 ;  /* 0x0000000104047887 */ /* 0x000fc80008000000 */
[----:B------:R-:W-:Y:S01]  /*1220*/  UIMAD UR4, UR4, UR7, URZ ;  /* 0x00000007040472a4 */ /* 0x000fe2000f8e023f */
[----:B--2---:R-:W-:-:S06]  /*1230*/  @P0 R2UR UR41, R2 ;  /* 0x00000000022902ca */ /* 0x004fcc00000e0000 */
[----:B---3--:R-:W-:Y:S01]  /*1240*/  @P1 R2UR UR4, R4 ;  /* 0x00000000040412ca */ /* 0x008fe200000e0000 */
[----:B----45:R-:W-:-:S14]  /*1250*/  @P1 BRA `(.L_x_184) ;  /* 0x0000000000341947 */ /* 0x030fdc0003800000 */
[----:B------:R-:W-:Y:S02]  /*1260*/  ULDC.64 UR6, c[0x0][0xa08] ;  /* 0x0002820000067ab9 */ /* 0x000fe40000000a00 */
[----:B------:R-:W-:-:S04]  /*1270*/  ISETP.NE.U32.AND P0, PT, RZ, UR6, PT ;  /* 0x00000006ff007c0c */ /* 0x000fc8000bf05070 */
[----:B------:R-:W-:-:S13]  /*1280*/  ISETP.NE.AND.EX P0, PT, RZ, UR7, PT, P0 ;  /* 0x00000007ff007c0c */ /* 0x000fda000bf05300 */
[----:B------:R-:W-:Y:S05]  /*1290*/  @!P0 BRA `(.L_x_184) ;  /* 0x0000000000248947 */ /* 0x000fea0003800000 */
[----:B------:R-:W-:Y:S02]  /*12a0*/  ULDC.64 UR6, c[0x0][0xa08] ;  /* 0x0002820000067ab9 */ /* 0x000fe40000000a00 */
[----:B------:R-:W-:-:S06]  /*12b0*/  UIMAD.WIDE UR6, UR61, 0x4, UR6 ;  /* 0x000000043d0678a5 */ /* 0x000fcc000f8e0206 */
[----:B------:R-:W-:Y:S01]  /*12c0*/  IMAD.U32 R2, RZ, RZ, UR6 ;  /* 0x00000006ff027e24 */ /* 0x000fe2000f8e00ff */
[----:B------:R-:W-:-:S05]  /*12d0*/  MOV R3, UR7 ;  /* 0x0000000700037c02 */ /* 0x000fca0008000f00 */
[----:B------:R-:W2:Y:S04]  /*12e0*/  LDG.E R4, desc[UR36][R2.64] ;  /* 0x0000002402047981 */ /* 0x000ea8000c1e1900 */
[----:B------:R-:W3:Y:S01]  /*12f0*/  LDG.E R0, desc[UR36][R2.64+0x4] ;  /* 0x0000042402007981 */ /* 0x000ee2000c1e1900 */
[----:B--2---:R-:W-:Y:S02]  /*1300*/  R2UR UR4, R4 ;  /* 0x00000000040472ca */ /* 0x004fe400000e0000 */
[----:B---3--:R-:W-:-:S13]  /*1310*/  R2UR UR6, R0 ;  /* 0x00000000000672ca */ /* 0x008fda00000e0000 */
[----:B------:R-:W-:-:S12]  /*1320*/  UIADD3 UR4, -UR4, UR6, URZ ;  /* 0x0000000604047290 */ /* 0x000fd8000fffe13f */
.L_x_184:
[----:B------:R-:W-:Y:S02]  /*1330*/  UIADD3 UR41, -UR41, UR4, URZ ;  /* 0x0000000429297290 */ /* 0x000fe4000fffe13f */
[----:B------:R-:W-:Y:S02]  /*1340*/  ULOP3.LUT UR4, UR5, 0xff0000, URZ, 0xc0, !UPT ;  /* 0x00ff000005047892 */ /* 0x000fe4000f8ec03f */
[----:B------:R-:W-:Y:S02]  /*1350*/  UISETP.GE.AND UP0, UPT, UR41, 0x1, UPT ;  /* 0x000000012900788c */ /* 0x000fe4000bf06270 */
[----:B------:R-:W-:Y:S02]  /*1360*/  USHF.R.U32.HI UR8, URZ, 0x8, UR8 ;  /* 0x000000083f087899 */ /* 0x000fe40008011608 */
[----:B------:R-:W-:Y:S02]  /*1370*/  UIADD3 UR6, UR41, 0x5f, URZ ;  /* 0x0000005f29067890 */ /* 0x000fe4000fffe03f */
[----:B------:R-:W-:Y:S01]  /*1380*/  PLOP3.LUT P0, PT, PT, PT, UP0, 0x80, 0x0 ;  /* 0x000000000000781c */ /* 0x000fe20003f0f008 */
[----:B------:R-:W-:-:S02]  /*1390*/  ULEA.HI UR8, UR4, UR8, URZ, 0x10 ;  /* 0x0000000804087291 */ /* 0x000fc4000f8f803f */
[----:B------:R-:W-:Y:S02]  /*13a0*/  UIMAD.WIDE UR6, UR6, 0x2aaaaaab, URZ ;  /* 0x2aaaaaab060678a5 */ /* 0x000fe4000f8e023f */
[----:B------:R-:W-:Y:S02]  /*13b0*/  ULOP3.LUT UR4, UR8, 0xff, URZ, 0xc0, !UPT ;  /* 0x000000ff08047892 */ /* 0x000fe4000f8ec03f */
[----:B------:R-:W-:Y:S02]  /*13c0*/  ULOP3.LUT UR9, UR5, 0xffff, URZ, 0xc0, !UPT ;  /* 0x0000ffff05097892 */ /* 0x000fe4000f8ec03f */
[----:B------:R-:W-:Y:S02]  /*13d0*/  USHF.R.U32.HI UR5, URZ, 0x10, UR8 ;  /* 0x000000103f057899 */ /* 0x000fe40008011608 */
[----:B------:R-:W-:Y:S01]  /*13e0*/  USHF.R.U32.HI UR6, URZ, 0x1f, UR7 ;  /* 0x0000001f3f067899 */ /* 0x000fe20008011607 */
[----:B------:R-:W-:Y:S01]  /*13f0*/  IMAD.U32 R23, RZ, RZ, UR4 ;  /* 0x00000004ff177e24 */ /* 0x000fe2000f8e00ff */
[----:B------:R-:W-:Y:S01]  /*1400*/  UMOV UR4, URZ ;  /* 0x0000003f00047c82 */ /* 0x000fe20008000000 */
[----:B------:R-:W-:Y:S01]  /*1410*/  IMAD.U32 R211, RZ, RZ, UR9 ;  /* 0x00000009ffd37e24 */ /* 0x000fe2000f8e00ff */
[----:B------:R-:W-:Y:S01]  /*1420*/  ULEA.HI.SX32 UR9, UR7, UR6, 0x1c ;  /* 0x0000000607097291 */ /* 0x000fe2000f8fe23f */
[----:B------:R-:W-:Y:S01]  /*1430*/  IMAD.U32 R18, RZ, RZ, UR5 ;  /* 0x00000005ff127e24 */ /* 0x000fe2000f8e00ff */
[----:B------:R-:W-:Y:S10]  /*1440*/  @!P0 BRA `(.L_x_185) ;  /* 0x0000000000948947 */ /* 0x000ff40003800000 */
[----:B------:R-:W-:Y:S01]  /*1450*/  R2UR UR5, R18 ;  /* 0x00000000120572ca */ /* 0x000fe200000e0000 */
[----:B------:R-:W-:-:S12]  /*1460*/  ULDC UR4, c[0x0][0x9f0] ;  /* 0x00027c0000047ab9 */ /* 0x000fd80000000800 */
[----:B------:R-:W-:-:S04]  /*1470*/  UISETP.NE.AND UP0, UPT, UR5, URZ, UPT ;  /* 0x0000003f0500728c */ /* 0x000fc8000bf05270 */
[----:B------:R-:W-:-:S03]  /*1480*/  USEL UR10, UR5, UR4, UP0 ;  /* 0x00000004050a7287 */ /* 0x000fc60008000000 */
[----:B------:R-:W-:Y:S01]  /*1490*/  UMOV UR4, URZ ;  /* 0x0000003f00047c82 */ /* 0x000fe20008000000 */
[----:B------:R-:W-:Y:S02]  /*14a0*/  UIADD3 UR6, UR9, -0x1, UR10 ;  /* 0xffffffff09067890 */ /* 0x000fe4000fffe00a */
[----:B------:R-:W-:-:S04]  /*14b0*/  IMAD.U32 R3, RZ, RZ, UR10 ;  /* 0x0000000aff037e24 */ /* 0x000fc8000f8e00ff */
[----:B------:R-:W-:Y:S01]  /*14c0*/  IMAD.U32 R4, RZ, RZ, UR6 ;  /* 0x00000006ff047e24 */ /* 0x000fe2000f8e00ff */
[-C--:B------:R-:W-:Y:S01]  /*14d0*/  IABS R0, R3.reuse ;  /* 0x0000000300007213 */ /* 0x080fe20000000000 */
[----:B------:R-:W-:Y:S01]  /*14e0*/  ULOP3.LUT UR6, UR6, UR10, URZ, 0x3c, !UPT ;  /* 0x0000000a06067292 */ /* 0x000fe2000f8e3c3f */
[----:B------:R-:W-:Y:S02]  /*14f0*/  IABS R5, R3 ;  /* 0x0000000300057213 */ /* 0x000fe40000000000 */
[----:B------:R-:W-:Y:S02]  /*1500*/  R2UR UR11, R0 ;  /* 0x00000000000b72ca */ /* 0x000fe400000e0000 */
[----:B------:R-:W-:-:S05]  /*1510*/  IABS R4, R4 ;  /* 0x0000000400047213 */ /* 0x000fca0000000000 */
[----:B------:R-:W-:-:S05]  /*1520*/  IMAD.MOV.U32 R3, RZ, RZ, R4 ;  /* 0x000000ffff037224 */ /* 0x000fca00078e0004 */
[----:B------:R-:W-:Y:S01]  /*1530*/  R2UR UR8, R3 ;  /* 0x00000000030872ca */ /* 0x000fe200000e0000 */
        /* <DEDUP_REMOVED lines=22> */
.L_x_185:
[----:B------:R-:W-:Y:S01]  /*16a0*/  R2UR UR5, R23 ;  /* 0x00000000170572ca */ /* 0x000fe200000e0000 */
[----:B------:R-:W-:Y:S01]  /*16b0*/  IMAD.U32 R0, RZ, RZ, UR9 ;  /* 0x00000009ff007e24 */ /* 0x000fe2000f8e00ff */
[----:B------:R-:W-:Y:S01]  /*16c0*/  PLOP3.LUT P0, PT, PT, PT, PT, 0x80, 0x0 ;  /* 0x000000000000781c */ /* 0x000fe20003f0f070 */
[----:B------:R-:W-:Y:S01]  /*16d0*/  IMAD.U32 R3, RZ, RZ, UR4 ;  /* 0x00000004ff037e24 */ /* 0x000fe2000f8e00ff */
[----:B------:R-:W-:Y:S01]  /*16e0*/  CS2R R118, SRZ ;  /* 0x0000000000767805 */ /* 0x000fe2000001ff00 */
[----:B------:R-:W-:Y:S01]  /*16f0*/  IMAD.MOV.U32 R4, RZ, RZ, RZ ;  /* 0x000000ffff047224 */ /* 0x000fe200078e00ff */
[----:B------:R-:W-:Y:S02]  /*1700*/  CS2R R116, SRZ ;  /* 0x0000000000747805 */ /* 0x000fe4000001ff00 */
[----:B------:R-:W-:Y:S02]  /*1710*/  CS2R R114, SRZ ;  /* 0x0000000000727805 */ /* 0x000fe4000001ff00 */
[----:B------:R-:W-:-:S02]  /*1720*/  CS2R R112, SRZ ;  /* 0x0000000000707805 */ /* 0x000fc4000001ff00 */
[----:B------:R-:W-:Y:S02]  /*1730*/  CS2R R110, SRZ ;  /* 0x00000000006e7805 */ /* 0x000fe4000001ff00 */
[----:B------:R-:W-:Y:S02]  /*1740*/  CS2R R108, SRZ ;  /* 0x00000000006c7805 */ /* 0x000fe4000001ff00 */
[----:B------:R-:W-:Y:S02]  /*1750*/  CS2R R106, SRZ ;  /* 0x00000000006a7805 */ /* 0x000fe4000001ff00 */
[----:B------:R-:W-:Y:S01]  /*1760*/  CS2R R104, SRZ ;  /* 0x0000000000687805 */ /* 0x000fe2000001ff00 */
[----:B------:R-:W-:Y:S01]  /*1770*/  UIMAD UR60, UR5, UR4, URZ ;  /* 0x00000004053c72a4 */ /* 0x000fe2000f8e023f */
[----:B------:R-:W-:Y:S02]  /*1780*/  CS2R R102, SRZ ;  /* 0x0000000000667805 */ /* 0x000fe4000001ff00 */
[----:B------:R-:W-:-:S02]  /*1790*/  CS2R R100, SRZ ;  /* 0x0000000000647805 */ /* 0x000fc4000001ff00 */
[----:B------:R-:W-:Y:S02]  /*17a0*/  CS2R R98, SRZ ;  /* 0x0000000000627805 */ /* 0x000fe4000001ff00 */
[----:B------:R-:W-:Y:S02]  /*17b0*/  CS2R R96, SRZ ;  /* 0x0000000000607805 */ /* 0x000fe4000001ff00 */
[----:B------:R-:W-:Y:S02]  /*17c0*/  CS2R R126, SRZ ;  /* 0x00000000007e7805 */ /* 0x000fe4000001ff00 */
[----:B------:R-:W-:Y:S02]  /*17d0*/  VIADDMNMX R0, R3, UR60, R0, PT ;  /* 0x0000003c03007c46 */ /* 0x000fe4000b800100 */
[----:B------:R-:W-:Y:S02]  /*17e0*/  CS2R R120, SRZ ;  /* 0x0000000000787805 */ /* 0x000fe4000001ff00 */
[----:B------:R-:W-:-:S02]  /*17f0*/  CS2R R124, SRZ ;  /* 0x00000000007c7805 */ /* 0x000fc4000001ff00 */
[----:B------:R-:W-:Y:S02]  /*1800*/  CS2R R20, SRZ ;  /* 0x0000000000147805 */ /* 0x000fe4000001ff00 */
[----:B------:R-:W-:Y:S01]  /*1810*/  R2UR UR40, R0 ;  /* 0x00000000002872ca */ /* 0x000fe200000e0000 */
[----:B------:R-:W-:Y:S01]  /*1820*/  IMAD.MOV.U32 R0, RZ, RZ, RZ ;  /* 0x000000ffff007224 */ /* 0x000fe200078e00ff */
        /* <DEDUP_REMOVED lines=11> */
[----:B------:R-:W-:Y:S01]  /*18e0*/  UISETP.GT.AND UP0, UPT, UR40, UR60, UPT ;  /* 0x0000003c2800728c */ /* 0x000fe2000bf04270 */
[----:B------:R-:W-:Y:S02]  /*18f0*/  CS2R R64, SRZ ;  /* 0x0000000000407805 */ /* 0x000fe4000001ff00 */
[----:B------:R-:W-:Y:S02]  /*1900*/  CS2R R62, SRZ ;  /* 0x00000000003e7805 */ /* 0x000fe4000001ff00 */
[----:B------:R-:W-:Y:S02]  /*1910*/  CS2R R60, SRZ ;  /* 0x00000000003c7805 */ /* 0x000fe4000001ff00 */
[----:B------:R-:W-:Y:S02]  /*1920*/  CS2R R58, SRZ ;  /* 0x00000000003a7805 */ /* 0x000fe4000001ff00 */
[----:B------:R-:W-:-:S02]  /*1930*/  CS2R R56, SRZ ;  /* 0x0000000000387805 */ /* 0x000fc4000001ff00 */
[----:B------:R-:W-:Y:S02]  /*1940*/  PLOP3.LUT P1, PT, PT, PT, UP0, 0x80, 0x0 ;  /* 0x000000000000781c */ /* 0x000fe40003f2f008 */
        /* <DEDUP_REMOVED lines=15> */
[----:B------:R-:W-:Y:S01]  /*1a40*/  CS2R R24, SRZ ;  /* 0x0000000000187805 */ /* 0x000fe2000001ff00 */
[----:B------:R-:W-:Y:S06]  /*1a50*/  @!P1 BRA `(.L_x_186) ;  /* 0x00000058000c9947 */ /* 0x000fec0003800000 */
[----:B------:R-:W0:Y:S01]  /*1a60*/  S2R R6, SR_TID.X ;  /* 0x0000000000067919 */ /* 0x000e220000002100 */
[----:B------:R-:W1:Y:S01]  /*1a70*/  S2UR UR7, SR_CgaCtaId ;  /* 0x00000000000779c3 */ /* 0x000e620000008800 */
[----:B------:R-:W-:Y:S02]  /*1a80*/  UMOV UR6, 0x400 ;  /* 0x0000040000067882 */ /* 0x000fe40000000000 */
[----:B-1----:R-:W-:-:S04]  /*1a90*/  ULEA UR6, UR7, UR6, 0x18 ;  /* 0x0000000607067291 */ /* 0x002fc8000f8ec03f */
[----:B------:R-:W-:Y:S01]  /*1aa0*/  UIADD3 UR6, UR6, 0x12400, URZ ;  /* 0x0001240006067890 */ /* 0x000fe2000fffe03f */
[----:B0-----:R-:W-:-:S03]  /*1ab0*/  VIADD R6, R6, 0xffffff80 ;  /* 0xffffff8006067836 */ /* 0x001fc60000000000 */
[----:B------:R-:W-:Y:S02]  /*1ac0*/  ULOP3.LUT UP0, URZ, UR6, 0x1bf, URZ, 0xc0, !UPT ;  /* 0x000001bf063f7892 */ /* 0x000fe4000f80c03f */
[----:B------:R-:W-:-:S04]  /*1ad0*/  SHF.R.S32.HI R5, RZ, 0x1f, R6 ;  /* 0x0000001fff057819 */ /* 0x000fc80000011406 */
[----:B------:R-:W-:Y:S02]  /*1ae0*/  PLOP3.LUT P0, PT, PT, PT, UP0, 0x80, 0x0 ;  /* 0x000000000000781c */ /* 0x000fe40003f0f008 */
[----:B------:R-:W-:-:S04]  /*1af0*/  LEA.HI R5, R5, R6, RZ, 0x7 ;  /* 0x0000000605057211 */ /* 0x000fc800078f38ff */
[----:B------:R-:W-:-:S05]  /*1b00*/  SHF.R.S32.HI R5, RZ, 0x7, R5 ;  /* 0x00000007ff057819 */ /* 0x000fca0000011405 */
[----:B------:R-:W0:Y:S02]  /*1b10*/  SHFL.IDX PT, R0, R5, RZ, 0x1f ;  /* 0x00001fff05007589 */ /* 0x000e2400000e0000 */
[----:B0-----:R-:W-:-:S13]  /*1b20*/  R2UR UR4, R0 ;  /* 0x00000000000472ca */ /* 0x001fda00000e0000 */
        /* <DEDUP_REMOVED lines=16> */
[----:B------:R-:W-:Y:S02]  /*1c30*/  IMAD.U32 R6, RZ, RZ, UR4 ;  /* 0x00000004ff067e24 */ /* 0x000fe4000f8e00ff */
[----:B------:R-:W-:-:S02]  /*1c40*/  IMAD.U32 R11, RZ, RZ, UR7 ;  /* 0x00000007ff0b7e24 */ /* 0x000fc4000f8e00ff */
[----:B------:R-:W-:Y:S02]  /*1c50*/  IMAD.MOV.U32 R8, RZ, RZ, 0x70 ;  /* 0x00000070ff087424 */ /* 0x000fe400078e00ff */
[----:B------:R-:W-:Y:S02]  /*1c60*/  IMAD.MOV.U32 R12, RZ, RZ, 0x1 ;  /* 0x00000001ff0c7424 */ /* 0x000fe400078e00ff */
[----:B0-----:R-:W-:-:S07]  /*1c70*/  IMAD.MOV.U32 R13, RZ, RZ, RZ ;  /* 0x000000ffff0d7224 */ /* 0x001fce00078e00ff */
[----:B------:R-:W-:-:S07]  /*1c80*/  LEPC R20, `(.L_x_187) ;  /* 0x000000001014794e */ /* 0x000fce0000000000 */
[----:B-1----:R-:W-:Y:S05]  /*1c90*/  CALL.ABS.NOINC R2 ;  /* 0x0000000002007343 */ /* 0x002fea0003c00000 */
.L_x_187:
[----:B------:R-:W2:Y:S01]  /*1ca0*/  LDL R2, [R1+0x28] ;  /* 0x0000280001027983 */ /* 0x000ea20000100800 */
[----:B------:R-:W-:Y:S01]  /*1cb0*/  R2UR UR7, R214 ;  /* 0x00000000d60772ca */ /* 0x000fe200000e0000 */
[----:B------:R-:W0:Y:S01]  /*1cc0*/  S2UR UR5, SR_CgaCtaId ;  /* 0x00000000000579c3 */ /* 0x000e220000008800 */
[----:B------:R-:W-:-:S11]  /*1cd0*/  MOV R4, 0x400 ;  /* 0x0000040000047802 */ /* 0x000fd60000000f00 */
[----:B------:R-:W-:-:S04]  /*1ce0*/  ULEA.HI UR4, UR7, UR7, URZ, 0x1 ;  /* 0x0000000707047291 */ /* 0x000fc8000f8f083f */
[----:B------:R-:W-:-:S04]  /*1cf0*/  ULOP3.LUT UR4, UR4, 0xfffffffe, URZ, 0xc0, !UPT ;  /* 0xfffffffe04047892 */ /* 0x000fc8000f8ec03f */
[----:B------:R-:W-:Y:S01]  /*1d00*/  UIADD3 UR4, UR7, -UR4, URZ ;  /* 0x8000000407047290 */ /* 0x000fe2000fffe03f */
[----:B0-----:R-:W-:-:S05]  /*1d10*/  IMAD.U32 R5, RZ, RZ, UR5 ;  /* 0x00000005ff057e24 */ /* 0x001fca000f8e00ff */
[----:B------:R-:W-:Y:S01]  /*1d20*/  IMAD.U32 R3, RZ, RZ, UR4 ;  /* 0x00000004ff037e24 */ /* 0x000fe2000f8e00ff */
[----:B------:R-:W-:-:S04]  /*1d30*/  LEA R4, R5, R4, 0x18 ;  /* 0x0000000405047211 */ /* 0x000fc800078ec0ff */
[----:B------:R-:W-:-:S04]  /*1d40*/  SHF.L.U32 R3, R3, 0x1f, RZ ;  /* 0x0000001f03037819 */ /* 0x000fc800000006ff */
[----:B------:R-:W0:Y:S01]  /*1d50*/  SYNCS.PHASECHK.TRANS64.TRYWAIT P1, [R4+URZ+0x30800], R3 ;  /* 0x03080003040075a7 */ /* 0x000e22000802017f */
[----:B--2---:R-:W-:-:S13]  /*1d60*/  R2UR UR6, R2 ;  /* 0x00000000020672ca */ /* 0x004fda00000e0000 */
[----:B------:R-:W-:-:S05]  /*1d70*/  IMAD.U32 R0, RZ, RZ, UR6 ;  /* 0x00000006ff007e24 */ /* 0x000fca000f8e00ff */
[----:B------:R-:W-:Y:S01]  /*1d80*/  ISETP.NE.AND P0, PT, R0, 0x3, PT ;  /* 0x000000030000780c */ /* 0x000fe20003f05270 */
[----:B0-----:R-:W-:-:S12]  /*1d90*/  @!P1 BRA `(.L_x_188) ;  /* 0x000000ec00209947 */ /* 0x001fd80003800000 */
.L_x_318:
[----:B------:R-:W-:Y:S05]  /*1da0*/  @!P0 BRA `(.L_x_189) ;  /* 0x0000000000048947 */ /* 0x000fea0003800000 */
[----:B------:R-:W-:Y:S01]  /*1db0*/  BPT.TRAP 0x1 ;  /* 0x000000040000795c */ /* 0x000fe20000300000 */
.L_x_189:
[----:B0-----:R-:W-:Y:S02]  /*1dc0*/  IMAD.U32 R3, RZ, RZ, UR38 ;  /* 0x00000026ff037e24 */ /* 0x001fe4000f8e00ff */
[----:B------:R-:W-:Y:S02]  /*1dd0*/  IMAD.U32 R2, RZ, RZ, UR39 ;  /* 0x00000027ff027e24 */ /* 0x000fe4000f8e00ff */
[----:B------:R-:W-:-:S03]  /*1de0*/  IMAD R0, R3, 0x8, R4 ;  /* 0x0000000803007824 */ /* 0x000fc600078e0204 */
[----:B------:R-:W-:-:S04]  /*1df0*/  SHF.L.U32 R3, R2, 0x1f, RZ ;  /* 0x0000001f02037819 */ /* 0x000fc800000006ff */
[----:B------:R0:W1:Y:S01]  /*1e00*/  SYNCS.PHASECHK.TRANS64.TRYWAIT P1, [R0+URZ+0x30830], R3 ;  /* 0x03083003000075a7 */ /* 0x000062000802017f */
[----:B------:R-:W-:Y:S05]  /*1e10*/  @!P0 BRA `(.L_x_190) ;  /* 0x0000000000048947 */ /* 0x000fea0003800000 */
[----:B------:R-:W-:Y:S01]  /*1e20*/  BPT.TRAP 0x1 ;  /* 0x000000040000795c */ /* 0x000fe20000300000 */
.L_x_190:
[----:B------:R-:W-:Y:S01]  /*1e30*/  IMAD.MOV.U32 R119, RZ, RZ, RZ ;  /* 0x000000ffff777224 */ /* 0x000fe200078e00ff */
[----:B-1----:R-:W-:Y:S06]  /*1e40*/  @P1 BRA `(.L_x_191) ;  /* 0x0000000000081947 */ /* 0x002fec0003800000 */
[----:B------:R-:W1:Y:S02]  /*1e50*/  SYNCS.PHASECHK.TRANS64.TRYWAIT P1, [R0+URZ+0x30830], R3 ;  /* 0x03083003000075a7 */ /* 0x000e64000802017f */
[----:B-1----:R-:W-:Y:S05]  /*1e60*/  @!P1 BRA `(.L_x_192) ;  /* 0x000000ec00009947 */ /* 0x002fea0003800000 */
.L_x_191:
[----:B------:R-:W-:Y:S05]  /*1e70*/  WARPSYNC.ALL ;  /* 0x0000000000007948 */ /* 0x000fea0003800000 */
[----:B------:R-:W-:Y:S01]  /*1e80*/  R2UR UR4, R4 ;  /* 0x00000000040472ca */ /* 0x000fe200000e0000 */
[----:B------:R-:W-:Y:S01]  /*1e90*/  ULOP3.LUT UR5, UR42, 0x10000, URZ, 0xfc, !UPT ;  /* 0x000100002a057892 */ /* 0x000fe2000f8efc3f */
[----:B------:R-:W-:Y:S01]  /*1ea0*/  WARPGROUP.ARRIVE ;  /* 0x00000000000079c5 */ /* 0x000fe20000000000 */
[----:B------:R-:W-:Y:S01]  /*1eb0*/  UMOV UR9, 0x40000040 ;  /* 0x4000004000097882 */ /* 0x000fe20000000000 */
[----:B------:R-:W-:Y:S01]  /*1ec0*/  UMOV UR11, 0x40000040 ;  /* 0x40000040000b7882 */ /* 0x000fe20000000000 */
[----:B------:R-:W-:Y:S01]  /*1ed0*/  UIADD3 UR7, UR5, 0x2, URZ ;  /* 0x0000000205077890 */ /* 0x000fe2000fffe03f */
[----:B------:R-:W-:Y:S01]  /*1ee0*/  IMAD.U32 R9, RZ, RZ, UR9 ;  /* 0x00000009ff097e24 */ /* 0x000fe2000f8e00ff */
[----:B------:R-:W-:Y:S01]  /*1ef0*/  UMOV UR13, 0x40000040 ;  /* 0x40000040000d7882 */ /* 0x000fe20000000000 */
[----:B------:R-:W-:Y:S01]  /*1f00*/  UMOV UR8, UR5 ;  /* 0x0000000500087c82 */ /* 0x000fe20008000000 */
[----:B------:R-:W-:Y:S01]  /*1f10*/  UMOV UR15, 0x40000040 ;  /* 0x40000040000f7882 */ /* 0x000fe20000000000 */
[----:B------:R-:W-:Y:S01]  /*1f20*/  IMAD.U32 R8, RZ, RZ, UR8 ;  /* 0x00000008ff087e24 */ /* 0x000fe2000f8e00ff */
[----:B------:R-:W-:Y:S01]  /*1f30*/  UIADD3 UR56, UR5, 0x4, URZ ;  /* 0x0000000405387890 */ /* 0x000fe2000fffe03f */
[----:B------:R-:W-:Y:S01]  /*1f40*/  IMAD.U32 R7, RZ, RZ, UR13 ;  /* 0x0000000dff077e24 */ /* 0x000fe2000f8e00ff */
[----:B------:R-:W-:Y:S01]  /*1f50*/  UIADD3 UR4, UR4, 0x1e400, URZ ;  /* 0x0001e40004047890 */ /* 0x000fe2000fffe03f */
[----:B------:R-:W-:Y:S01]  /*1f60*/  UMOV UR12, UR7 ;  /* 0x00000007000c7c82 */ /* 0x000fe20008000000 */
[----:B------:R-:W-:-:S02]  /*1f70*/  UMOV UR57, 0x40000040 ;  /* 0x4000004000397882 */ /* 0x000fc40000000000 */
[----:B------:R-:W-:Y:S01]  /*1f80*/  USHF.R.U32.HI UR4, URZ, 0x4, UR4 ;  /* 0x000000043f047899 */ /* 0x000fe20008011604 */
[----:B------:R-:W-:Y:S01]  /*1f90*/  IMAD.U32 R6, RZ, RZ, UR12 ;  /* 0x0000000cff067e24 */ /* 0x000fe2000f8e00ff */
[----:B------:R-:W-:Y:S01]  /*1fa0*/  UMOV UR59, 0x40000040 ;  /* 0x40000040003b7882 */ /* 0x000fe20000000000 */
[----:B------:R-:W-:Y:S02]  /*1fb0*/  UIADD3 UR52, UR5, 0x6, URZ ;  /* 0x0000000605347890 */ /* 0x000fe4000fffe03f */
[----:B------:R-:W-:Y:S01]  /*1fc0*/  ULOP3.LUT UR4, UR4, 0x3fff, URZ, 0xc0, !UPT ;  /* 0x00003fff04047892 */ /* 0x000fe2000f8ec03f */
[----:B------:R-:W-:Y:S01]  /*1fd0*/  UMOV UR53, 0x40000040 ;  /* 0x4000004000357882 */ /* 0x000fe20000000000 */
[----:B------:R-:W-:Y:S02]  /*1fe0*/  UMOV UR55, 0x40000040 ;  /* 0x4000004000377882 */ /* 0x000fe40000000000 */
[----:B------:R-:W-:Y:S02]  /*1ff0*/  ULOP3.LUT UR4, UR4, 0x10000, URZ, 0xfc, !UPT ;  /* 0x0001000004047892 */ /* 0x000fe4000f8efc3f */
[----:B------:R-:W-:-:S02]  /*2000*/  UIADD3 UR48, UR5, 0x400, URZ ;  /* 0x0000040005307890 */ /* 0x000fc4000fffe03f */
[----:B------:R-:W-:Y:S01]  /*2010*/  UIMAD UR6, UR38, 0x900, UR4 ;  /* 0x00000900260678a4 */ /* 0x000fe2000f8e0204 */
[----:B------:R-:W-:Y:S01]  /*2020*/  UMOV UR49, 0x40000040 ;  /* 0x4000004000317882 */ /* 0x000fe20000000000 */
[----:B------:R-:W-:Y:S02]  /*2030*/  UMOV UR51, 0x40000040 ;  /* 0x4000004000337882 */ /* 0x000fe40000000000 */
[----:B------:R-:W-:Y:S02]  /*2040*/  UIADD3 UR58, UR6, 0x4, URZ ;  /* 0x00000004063a7890 */ /* 0x000fe4000fffe03f */
[----:B------:R-:W-:Y:S02]  /*2050*/  UIADD3 UR54, UR6, 0x6, URZ ;  /* 0x0000000606367890 */ /* 0x000fe4000fffe03f */
[----:B------:R-:W-:Y:S01]  /*2060*/  UMOV UR10, UR6 ;  /* 0x00000006000a7c82 */ /* 0x000fe20008000000 */
[----:B------:R-:W-:Y:S01]  /*2070*/  UIADD3 UR50, UR6, 0x300, URZ ;  /* 0x0000030006327890 */ /* 0x000fe2000fffe03f */
[----:B------:R-:W-:Y:S01]  /*2080*/  HGMMA.64x96x16.F32.BF16 R24, gdesc[UR8], RZ, !UPT, gsb0 ;  /* 0x01600000081879f0 */ /* 0x000fe2000c0018ff */
[----:B------:R-:W-:-:S02]  /*2090*/  UIADD3 UR8, UR6, 0x2, URZ ;  /* 0x0000000206087890 */ /* 0x000fc4000fffe03f */
[----:B------:R-:W-:Y:S02]  /*20a0*/  UIADD3 UR16, UR5, 0x404, URZ ;  /* 0x0000040405107890 */ /* 0x000fe4000fffe03f */
[----:B------:R-:W-:Y:S01]  /*20b0*/  UIADD3 UR18, UR6, 0x304, URZ ;  /* 0x0000030406127890 */ /* 0x000fe2000fffe03f */
[----:B------:R-:W-:Y:S02]  /*20c0*/  UMOV UR17, 0x40000040 ;  /* 0x4000004000117882 */ /* 0x000fe40000000000 */
[----:B------:R-:W-:Y:S01]  /*20d0*/  UMOV UR14, UR8 ;  /* 0x00000008000e7c82 */ /* 0x000fe20008000000 */
[----:B------:R-:W-:Y:S01]  /*20e0*/  UMOV UR19, 0x40000040 ;  /* 0x4000004000137882 */ /* 0x000fe20000000000 */
[----:B------:R-:W-:Y:S02]  /*20f0*/  UIADD3 UR20, UR5, 0x406, URZ ;  /* 0x0000040605147890 */ /* 0x000fe4000fffe03f */
[----:B------:R-:W-:Y:S01]  /*2100*/  UIADD3 UR22, UR6, 0x306, URZ ;  /* 0x0000030606167890 */ /* 0x000fe2000fffe03f */
[----:B------:R-:W-:Y:S01]  /*2110*/  UMOV UR21, 0x40000040 ;  /* 0x4000004000157882 */ /* 0x000fe20000000000 */
[----:B------:R-:W-:Y:S01]  /*2120*/  UMOV UR23, 0x40000040 ;  /* 0x4000004000177882 */ /* 0x000fe20000000000 */
[----:B------:R-:W-:-:S02]  /*2130*/  UIADD3 UR24, UR5, 0x800, URZ ;  /* 0x0000080005187890 */ /* 0x000fc4000fffe03f */
[----:B------:R-:W-:Y:S01]  /*2140*/  UIADD3 UR26, UR6, 0x600, URZ ;  /* 0x00000600061a7890 */ /* 0x000fe2000fffe03f */
[----:B------:R-:W-:Y:S01]  /*2150*/  UMOV UR25, 0x40000040 ;  /* 0x4000004000197882 */ /* 0x000fe20000000000 */
[----:B------:R-:W-:Y:S01]  /*2160*/  UMOV UR27, 0x40000040 ;  /* 0x40000040001b7882 */ /* 0x000fe20000000000 */
[----:B------:R-:W-:Y:S02]  /*2170*/  UIADD3 UR28, UR5, 0x802, URZ ;  /* 0x00000802051c7890 */ /* 0x000fe4000fffe03f */
[----:B------:R-:W-:Y:S01]  /*2180*/  UIADD3 UR30, UR6, 0x602, URZ ;  /* 0x00000602061e7890 */ /* 0x000fe2000fffe03f */
[----:B------:R-:W-:Y:S01]  /*2190*/  UMOV UR29, 0x40000040 ;  /* 0x40000040001d7882 */ /* 0x000fe20000000000 */
        /* <DEDUP_REMOVED lines=9> */
[----:B------:R-:W-:Y:S02]  /*2230*/  WARPGROUP.DEPBAR.LE gsb0, 0x0 ;  /* 0x00008000000079c5 */ /* 0x000fe40000010000 */
[----:B------:R-:W-:-:S06]  /*2240*/  WARPGROUP.ARRIVE ;  /* 0x00000000000079c5 */ /* 0x000fcc0000000000 */
[----:B------:R-:W-:Y:S01]  /*2250*/  HGMMA.64x96x16.F32.BF16 R24, gdesc[UR12], R24, gsb0 ;  /* 0x016000000c1879f0 */ /* 0x000fe20008001818 */
[----:B------:R-:W-:Y:S02]  /*2260*/  UIADD3 UR12, UR5, 0x402, URZ ;  /* 0x00000402050c7890 */ /* 0x000fe4000fffe03f */
[----:B------:R-:W-:Y:S01]  /*2270*/  UIADD3 UR14, UR6, 0x302, URZ ;  /* 0x00000302060e7890 */ /* 0x000fe2000fffe03f */
[----:B------:R-:W-:Y:S01]  /*2280*/  UMOV UR13, 0x40000040 ;  /* 0x40000040000d7882 */ /* 0x000fe20000000000 */
        /* <DEDUP_REMOVED lines=34> */
.L_x_193:
[----:B------:R-:W-:Y:S01]  /*24b0*/  MOV R2, UR41 ;  /* 0x0000002900027c02 */ /* 0x000fe20008000f00 */
[----:B01----:R-:W-:Y:S01]  /*24c0*/  IMAD.U32 R3, RZ, RZ, UR40 ;  /* 0x00000028ff037e24 */ /* 0x003fe2000f8e00ff */
[----:B------:R-:W-:Y:S01]  /*24d0*/  ULDC UR10, c[0x0][0x988] ;  /* 0x00026200000a7ab9 */ /* 0x000fe20000000800 */
[----:B------:R-:W-:Y:S01]  /*24e0*/  P2R R11, PR, RZ, 0x1 ;  /* 0x00000001ff0b7803 */ /* 0x000fe20000000000 */
[----:B------:R-:W-:Y:S01]  /*24f0*/  VIADD R0, R0, 0x30840 ;  /* 0x0003084000007836 */ /* 0x000fe20000000000 */
[----:B------:R-:W-:Y:S01]  /*2500*/  IADD3 R2, R2, 0x60, -R17 ;  /* 0x0000006002027810 */ /* 0x000fe20007ffe811 */
[----:B------:R-:W-:Y:S01]  /*2510*/  UIADD3 UR5, UR40, -0x2, URZ ;  /* 0xfffffffe28057890 */ /* 0x000fe2000fffe03f */
[--C-:B------:R-:W-:Y:S01]  /*2520*/  IMAD.MOV.U32 R118, RZ, RZ, R119.reuse ;  /* 0x000000ffff767224 */ /* 0x100fe200078e0077 */
[----:B------:R-:W-:Y:S01]  /*2530*/  MOV R106, R119 ;  /* 0x00000077006a7202 */ /* 0x000fe20000000f00 */
[--C-:B------:R-:W-:Y:S01]  /*2540*/  IMAD.MOV.U32 R117, RZ, RZ, R119.reuse ;  /* 0x000000ffff757224 */ /* 0x100fe200078e0077 */
[----:B------:R-:W-:Y:S01]  /*2550*/  PRMT R0, R5, 0x654, R0 ;  /* 0x0000065405007816 */ /* 0x000fe20000000000 */
[----:B------:R-:W-:Y:S01]  /*2560*/  IMAD R2, R3, -0x60, R2 ;  /* 0xffffffa003027824 */ /* 0x000fe200078e0202 */
[----:B------:R-:W-:Y:S01]  /*2570*/  UISETP.GE.AND UP0, UPT, UR5, UR60, UPT ;  /* 0x0000003c0500728c */ /* 0x000fe2000bf06270 */
[--C-:B------:R-:W-:Y:S01]  /*2580*/  IMAD.MOV.U32 R116, RZ, RZ, R119.reuse ;  /* 0x000000ffff747224 */ /* 0x100fe200078e0077 */
[----:B------:R0:W-:Y:S01]  /*2590*/  SYNCS.ARRIVE.TRANS64.RED.A1T0 RZ, [R0+URZ], RZ ;  /* 0x000000ff00ff79a7 */ /* 0x0001e2000810043f */
        /* <DEDUP_REMOVED lines=80> */
[----:B------:R-:W-:Y:S01]  /*2aa0*/  IMAD.MOV.U32 R73, RZ, RZ, R119 ;  /* 0x000000ffff497224 */ /* 0x000fe200078e0077 */
[----:B------:R-:W-:-:S02]  /*2ab0*/  FSEL R45, R45, -INF , P1 ;  /* 0xff8000002d2d7808 */ /* 0x000fc40000800000 */
[----:B------:R-:W-:Y:S02]  /*2ac0*/  FMNMX.FTZ R10, R44, R3, !PT ;  /* 0x000000032c0a7209 */ /* 0x000fe40007810000 */
[----:B------:R-:W-:Y:S02]  /*2ad0*/  FSEL R39, R39, -INF , P5 ;  /* 0xff80000027277808 */ /* 0x000fe40002800000 */
[----:B------:R-:W-:Y:S02]  /*2ae0*/  ISETP.GT.AND P5, PT, R2, 0x31, PT ;  /* 0x000000310200780c */ /* 0x000fe40003fa4270 */
[----:B------:R-:W-:Y:S02]  /*2af0*/  FSEL R48, R48, -INF , P6 ;  /* 0xff80000030307808 */ /* 0x000fe40003000000 */
[----:B------:R-:W-:Y:S02]  /*2b00*/  FMNMX.FTZ R3, R45, R10, !PT ;  /* 0x0000000a2d037209 */ /* 0x000fe40007810000 */
[----:B------:R-:W-:-:S02]  /*2b10*/  FSEL R42, R42, -INF , P4 ;  /* 0xff8000002a2a7808 */ /* 0x000fc40002000000 */
[----:B------:R-:W-:Y:S02]  /*2b20*/  ISETP.GT.AND P4, PT, R2, 0x38, PT ;  /* 0x000000380200780c */ /* 0x000fe40003f84270 */
[----:B------:R-:W-:Y:S02]  /*2b30*/  FSEL R49, R49, -INF , P5 ;  /* 0xff80000031317808 */ /* 0x000fe40002800000 */
[----:B------:R-:W-:Y:S02]  /*2b40*/  FMNMX.FTZ R10, R48, R3, !PT ;  /* 0x00000003300a7209 */ /* 0x000fe40007810000 */
[----:B------:R-:W-:Y:S02]  /*2b50*/  FSEL R43, R43, -INF , P3 ;  /* 0xff8000002b2b7808 */ /* 0x000fe40001800000 */
[----:B------:R-:W-:Y:S02]  /*2b60*/  ISETP.GT.AND P3, PT, R2, 0x39, PT ;  /* 0x000000390200780c */ /* 0x000fe40003f64270 */
        /* <DEDUP_REMOVED lines=35> */
[----:B------:R-:W-:Y:S02]  /*2da0*/  FMNMX.FTZ R2, R68, R3, !PT ;  /* 0x0000000344027209 */ /* 0x000fe40007810000 */
[----:B------:R-:W-:-:S02]  /*2db0*/  FSEL R62, R62, -INF , P6 ;  /* 0xff8000003e3e7808 */ /* 0x000fc40003000000 */
[----:B------:R-:W-:Y:S02]  /*2dc0*/  FMNMX.FTZ R10, R69, R2, !PT ;  /* 0x00000002450a7209 */ /* 0x000fe40007810000 */
[----:B------:R-:W-:Y:S02]  /*2dd0*/  FSEL R63, R63, -INF , P5 ;  /* 0xff8000003f3f7808 */ /* 0x000fe40002800000 */
[----:B------:R-:W-:Y:S01]  /*2de0*/  FSEL R66, R66, -INF , P4 ;  /* 0xff80000042427808 */ /* 0x000fe20002000000 */
[----:B------:R-:W1:Y:S01]  /*2df0*/  SHFL.BFLY PT, R3, R10, 0x2, 0x1f ;  /* 0x0c401f000a037f89 */ /* 0x000e6200000e0000 */
[----:B------:R-:W-:Y:S02]  /*2e00*/  FSEL R67, R67, -INF , P3 ;  /* 0xff80000043437808 */ /* 0x000fe40001800000 */
[----:B------:R-:W-:Y:S02]  /*2e10*/  FSEL R70, R70, -INF , P2 ;  /* 0xff80000046467808 */ /* 0x000fe40001000000 */
[----:B------:R-:W-:-:S02]  /*2e20*/  FSEL R71, R71, -INF , P1 ;  /* 0xff80000047477808 */ /* 0x000fc40000800000 */
[-C--:B------:R-:W-:Y:S02]  /*2e30*/  MOV R89, R119.reuse ;  /* 0x0000007700597202 */ /* 0x080fe40000000f00 */
[----:B------:R-:W-:Y:S02]  /*2e40*/  MOV R72, R119 ;  /* 0x0000007700487202 */ /* 0x000fe40000000f00 */
[----:B-1----:R-:W-:-:S05]  /*2e50*/  FMNMX.FTZ R12, R10, R3, !PT ;  /* 0x000000030a0c7209 */ /* 0x002fca0007810000 */
[----:B------:R-:W1:Y:S02]  /*2e60*/  SHFL.BFLY PT, R3, R12, 0x1, 0x1f ;  /* 0x0c201f000c037f89 */ /* 0x000e6400000e0000 */
[----:B-1----:R-:W-:-:S04]  /*2e70*/  FMNMX.FTZ R3, R12, R3, !PT ;  /* 0x000000030c037209 */ /* 0x002fc80007810000 */
[C---:B------:R-:W-:Y:S01]  /*2e80*/  FSETP.NEU.FTZ.AND P0, PT, R3.reuse, -INF , PT ;  /* 0xff8000000300780b */ /* 0x040fe20003f1d000 */
[----:B------:R-:W-:-:S05]  /*2e90*/  FMUL.FTZ R2, R3, UR10 ;  /* 0x0000000a03027c20 */ /* 0x000fca0008410000 */
[----:B------:R-:W-:Y:S02]  /*2ea0*/  FSEL R14, R2, RZ, P0 ;  /* 0x000000ff020e7208 */ /* 0x000fe40000000000 */
[----:B------:R-:W-:Y:S02]  /*2eb0*/  ISETP.NE.AND P0, PT, R11, RZ, PT ;  /* 0x000000ff0b00720c */ /* 0x000fe40003f05270 */
[----:B------:R-:W-:Y:S01]  /*2ec0*/  FMNMX.FTZ R11, R26, R27, !PT ;  /* 0x0000001b1a0b7209 */ /* 0x000fe20007810000 */
[--C-:B------:R-:W-:Y:S01]  /*2ed0*/  FFMA.FTZ R188, R24, UR10, -R14.reuse ;  /* 0x0000000a18bc7c23 */ /* 0x100fe2000801080e */
[--C-:B------:R-:W-:Y:S01]  /*2ee0*/  FFMA.FTZ R190, R28, UR10, -R14.reuse ;  /* 0x0000000a1cbe7c23 */ /* 0x100fe2000801080e */
[--C-:B------:R-:W-:Y:S01]  /*2ef0*/  FFMA.FTZ R184, R32, UR10, -R14.reuse ;  /* 0x0000000a20b87c23 */ /* 0x100fe2000801080e */
[----:B------:R-:W-:Y:S01]  /*2f00*/  FMNMX.FTZ R2, R30, R11, !PT ;  /* 0x0000000b1e027209 */ /* 0x000fe20007810000 */
[--C-:B------:R-:W-:Y:S01]  /*2f10*/  FFMA.FTZ R186, R36, UR10, -R14.reuse ;  /* 0x0000000a24ba7c23 */ /* 0x100fe2000801080e */
[--C-:B------:R-:W-:Y:S01]  /*2f20*/  FFMA.FTZ R180, R40, UR10, -R14.reuse ;  /* 0x0000000a28b47c23 */ /* 0x100fe2000801080e */
[----:B------:R-:W-:Y:S01]  /*2f30*/  MUFU.EX2 R188, R188 ;  /* 0x000000bc00bc7308 */ /* 0x000fe20000000800 */
        /* <DEDUP_REMOVED lines=15> */
[----:B------:R-:W1:Y:S01]  /*3030*/  MUFU.EX2 R11, R11 ;  /* 0x0000000b000b7308 */ /* 0x000e620000000800 */
[----:B------:R-:W-:Y:S01]  /*3040*/  FMNMX.FTZ R13, R39, R2, !PT ;  /* 0x00000002270d7209 */ /* 0x000fe20007810000 */
[--C-:B------:R-:W-:Y:S01]  /*3050*/  FFMA.FTZ R65, R65, UR10, -R14.reuse ;  /* 0x0000000a41417c23 */ /* 0x100fe2000801080e */
[--C-:B------:R-:W-:Y:S01]  /*3060*/  FFMA.FTZ R68, R68, UR10, -R14.reuse ;  /* 0x0000000a44447c23 */ /* 0x100fe2000801080e */
[--C-:B------:R-:W-:Y:S01]  /*3070*/  IMAD.MOV.U32 R52, RZ, RZ, R119.reuse ;  /* 0x000000ffff347224 */ /* 0x100fe200078e0077 */
[----:B------:R-:W-:Y:S01]  /*3080*/  FMNMX.FTZ R2, R42, R13, !PT ;  /* 0x0000000d2a027209 */ /* 0x000fe20007810000 */
[----:B------:R-:W-:Y:S01]  /*3090*/  FFMA.FTZ R13, R29, UR10, -R14 ;  /* 0x0000000a1d0d7c23 */ /* 0x000fe2000801080e */
[--C-:B------:R-:W-:Y:S01]  /*30a0*/  IMAD.MOV.U32 R48, RZ, RZ, R119.reuse ;  /* 0x000000ffff307224 */ /* 0x100fe200078e0077 */
[----:B------:R-:W-:Y:S01]  /*30b0*/  MUFU.EX2 R184, R184 ;  /* 0x000000b800b87308 */ /* 0x000fe20000000800 */
[----:B------:R-:W-:Y:S01]  /*30c0*/  FMNMX.FTZ R15, R43, R2, !PT ;  /* 0x000000022b0f7209 */ /* 0x000fe20007810000 */
[----:B------:R-:W-:-:S02]  /*30d0*/  IMAD.MOV.U32 R44, RZ, RZ, R119 ;  /* 0x000000ffff2c7224 */ /* 0x000fc400078e0077 */
[--C-:B------:R-:W-:Y:S01]  /*30e0*/  IMAD.MOV.U32 R40, RZ, RZ, R119.reuse ;  /* 0x000000ffff287224 */ /* 0x100fe200078e0077 */
[----:B------:R-:W-:Y:S01]  /*30f0*/  FMNMX.FTZ R2, R46, R15, !PT ;  /* 0x0000000f2e027209 */ /* 0x000fe20007810000 */
[--C-:B------:R-:W-:Y:S02]  /*3100*/  IMAD.MOV.U32 R36, RZ, RZ, R119.reuse ;  /* 0x000000ffff247224 */ /* 0x100fe400078e0077 */
[----:B------:R-:W2:Y:S01]  /*3110*/  MUFU.EX2 R13, R13 ;  /* 0x0000000d000d7308 */ /* 0x000ea20000000800 */
[----:B------:R-:W-:Y:S01]  /*3120*/  FMNMX.FTZ R15, R47, R2, !PT ;  /* 0x000000022f0f7209 */ /* 0x000fe20007810000 */
[--C-:B------:R-:W-:Y:S02]  /*3130*/  IMAD.MOV.U32 R32, RZ, RZ, R119.reuse ;  /* 0x000000ffff207224 */ /* 0x100fe400078e0077 */
[--C-:B------:R-:W-:Y:S01]  /*3140*/  IMAD.MOV.U32 R28, RZ, RZ, R119.reuse ;  /* 0x000000ffff1c7224 */ /* 0x100fe200078e0077 */
[----:B------:R-:W-:Y:S01]  /*3150*/  FMNMX.FTZ R2, R50, R15, !PT ;  /* 0x0000000f32027209 */ /* 0x000fe20007810000 */
[--C-:B------:R-:W-:Y:S01]  /*3160*/  FFMA.FTZ R15, R33, UR10, -R14.reuse ;  /* 0x0000000a210f7c23 */ /* 0x100fe2000801080e */
[----:B------:R-:W-:Y:S01]  /*3170*/  FFMA.FTZ R33, R49, UR10, -R14 ;  /* 0x0000000a31217c23 */ /* 0x000fe2000801080e */
[----:B------:R-:W-:Y:S01]  /*3180*/  MUFU.EX2 R186, R186 ;  /* 0x000000ba00ba7308 */ /* 0x000fe20000000800 */
[----:B------:R-:W-:Y:S01]  /*3190*/  FMNMX.FTZ R21, R51, R2, !PT ;  /* 0x0000000233157209 */ /* 0x000fe20007810000 */
[----:B------:R-:W-:-:S02]  /*31a0*/  IMAD.MOV.U32 R49, RZ, RZ, R119 ;  /* 0x000000ffff317224 */ /* 0x000fc400078e0077 */
[----:B------:R-:W-:Y:S01]  /*31b0*/  IMAD.MOV.U32 R24, RZ, RZ, R119 ;  /* 0x000000ffff187224 */ /* 0x000fe200078e0077 */
[----:B------:R-:W-:-:S03]  /*31c0*/  FMNMX.FTZ R2, R54, R21, !PT ;  /* 0x0000001536027209 */ /* 0x000fc60007810000 */
[----:B------:R-:W3:Y:S01]  /*31d0*/  MUFU.EX2 R15, R15 ;  /* 0x0000000f000f7308 */ /* 0x000ee20000000800 */
[----:B------:R-:W-:-:S04]  /*31e0*/  FMNMX.FTZ R21, R55, R2, !PT ;  /* 0x0000000237157209 */ /* 0x000fc80007810000 */
[----:B------:R-:W-:Y:S01]  /*31f0*/  FMNMX.FTZ R2, R58, R21, !PT ;  /* 0x000000153a027209 */ /* 0x000fe20007810000 */
[----:B------:R-:W-:Y:S02]  /*3200*/  FFMA.FTZ R21, R37, UR10, -R14 ;  /* 0x0000000a25157c23 */ /* 0x000fe4000801080e */
[----:B------:R-:W-:Y:S01]  /*3210*/  MUFU.EX2 R180, R180 ;  /* 0x000000b400b47308 */ /* 0x000fe20000000800 */
[----:B------:R-:W-:-:S04]  /*3220*/  FMNMX.FTZ R25, R59, R2, !PT ;  /* 0x000000023b197209 */ /* 0x000fc80007810000 */
[----:B------:R-:W-:-:S03]  /*3230*/  FMNMX.FTZ R2, R62, R25, !PT ;  /* 0x000000193e027209 */ /* 0x000fc60007810000 */
[----:B------:R-:W4:Y:S01]  /*3240*/  MUFU.EX2 R21, R21 ;  /* 0x0000001500157308 */ /* 0x000f220000000800 */
[----:B------:R-:W-:-:S04]  /*3250*/  FMNMX.FTZ R25, R63, R2, !PT ;  /* 0x000000023f197209 */ /* 0x000fc80007810000 */
[----:B------:R-:W-:Y:S01]  /*3260*/  FMNMX.FTZ R2, R66, R25, !PT ;  /* 0x0000001942027209 */ /* 0x000fe20007810000 */
[----:B------:R-:W-:Y:S01]  /*3270*/  FFMA.FTZ R25, R41, UR10, -R14 ;  /* 0x0000000a29197c23 */ /* 0x000fe2000801080e */
[----:B-1----:R-:W-:Y:S01]  /*3280*/  FADD.FTZ R41, R188, R11 ;  /* 0x0000000bbc297221 */ /* 0x002fe20000010000 */
[----:B------:R-:W-:Y:S01]  /*3290*/  MUFU.EX2 R182, R182 ;  /* 0x000000b600b67308 */ /* 0x000fe20000000800 */
[----:B------:R-:W-:Y:S02]  /*32a0*/  FMNMX.FTZ R29, R67, R2, !PT ;  /* 0x00000002431d7209 */ /* 0x000fe40007810000 */
[----:B------:R-:W-:Y:S01]  /*32b0*/  FADD.FTZ R12, R190, R41 ;  /* 0x00000029be0c7221 */ /* 0x000fe20000010000 */
[----:B------:R-:W-:Y:S02]  /*32c0*/  F2FP.BF16.F32.PACK_AB R188, R11, R188 ;  /* 0x000000bc0bbc723e */ /* 0x000fe400000010ff */
[----:B------:R-:W-:Y:S01]  /*32d0*/  FMNMX.FTZ R2, R70, R29, !PT ;  /* 0x0000001d46027209 */ /* 0x000fe20007810000 */
[----:B--2---:R-:W-:Y:S01]  /*32e0*/  FADD.FTZ R41, R13, R12 ;  /* 0x0000000c0d297221 */ /* 0x004fe20000010000 */
[--C-:B------:R-:W-:Y:S01]  /*32f0*/  FFMA.FTZ R29, R45, UR10, -R14.reuse ;  /* 0x0000000a2d1d7c23 */ /* 0x100fe2000801080e */
[----:B------:R-:W1:Y:S01]  /*3300*/  MUFU.EX2 R25, R25 ;  /* 0x0000001900197308 */ /* 0x000e620000000800 */
[----:B------:R-:W-:Y:S01]  /*3310*/  FMNMX.FTZ R2, R71, R2, !PT ;  /* 0x0000000247027209 */ /* 0x000fe20007810000 */
[----:B------:R-:W-:Y:S01]  /*3320*/  FADD.FTZ R12, R184, R41 ;  /* 0x00000029b80c7221 */ /* 0x000fe20000010000 */
[----:B------:R-:W-:Y:S01]  /*3330*/  FFMA.FTZ R14, R69, UR10, -R14 ;  /* 0x0000000a450e7c23 */ /* 0x000fe2000801080e */
[----:B------:R-:W-:Y:S01]  /*3340*/  F2FP.BF16.F32.PACK_AB R190, R13, R190 ;  /* 0x000000be0dbe723e */ /* 0x000fe200000010ff */
[----:B------:R-:W-:Y:S01]  /*3350*/  IMAD.MOV.U32 R69, RZ, RZ, R119 ;  /* 0x000000ffff457224 */ /* 0x000fe200078e0077 */
[----:B------:R-:W2:Y:S01]  /*3360*/  SHFL.BFLY PT, R37, R2, 0x2, 0x1f ;  /* 0x0c401f0002257f89 */ /* 0x000ea200000e0000 */
[C---:B---3--:R-:W-:Y:S01]  /*3370*/  FADD.FTZ R45, R15.reuse, R12 ;  /* 0x0000000c0f2d7221 */ /* 0x048fe20000010000 */
[----:B------:R-:W3:Y:S01]  /*3380*/  MUFU.EX2 R29, R29 ;  /* 0x0000001d001d7308 */ /* 0x000ee20000000800 */
[----:B------:R-:W-:-:S07]  /*3390*/  F2FP.BF16.F32.PACK_AB R184, R15, R184 ;  /* 0x000000b80fb8723e */ /* 0x000fce00000010ff */
[----:B------:R-:W-:Y:S08]  /*33a0*/  MUFU.EX2 R176, R176 ;  /* 0x000000b000b07308 */ /* 0x000ff00000000800 */
[----:B------:R-:W-:Y:S01]  /*33b0*/  MUFU.EX2 R33, R33 ;  /* 0x0000002100217308 */ /* 0x000fe20000000800 */
[----:B--2---:R-:W-:-:S07]  /*33c0*/  FMNMX.FTZ R37, R2, R37, !PT ;  /* 0x0000002502257209 */ /* 0x004fce0007810000 */
[----:B------:R-:W-:Y:S01]  /*33d0*/  MUFU.EX2 R178, R178 ;  /* 0x000000b200b27308 */ /* 0x000fe20000000800 */
[----:B------:R-:W2:Y:S07]  /*33e0*/  SHFL.BFLY PT, R2, R37, 0x1, 0x1f ;  /* 0x0c201f0025027f89 */ /* 0x000eae00000e0000 */
[----:B------:R-:W-:Y:S08]  /*33f0*/  MUFU.EX2 R53, R53 ;  /* 0x0000003500357308 */ /* 0x000ff00000000800 */
[----:B------:R-:W-:Y:S08]  /*3400*/  MUFU.EX2 R56, R56 ;  /* 0x0000003800387308 */ /* 0x000ff00000000800 */
[----:B------:R-:W-:Y:S01]  /*3410*/  MUFU.EX2 R57, R57 ;  /* 0x0000003900397308 */ /* 0x000fe20000000800 */
[----:B--2---:R-:W-:-:S04]  /*3420*/  FMNMX.FTZ R2, R37, R2, !PT ;  /* 0x0000000225027209 */ /* 0x004fc80007810000 */
[C---:B------:R-:W-:Y:S01]  /*3430*/  FSETP.NEU.FTZ.AND P1, PT, R2.reuse, -INF , PT ;  /* 0xff8000000200780b */ /* 0x040fe20003f3d000 */
[----:B------:R-:W-:Y:S02]  /*3440*/  FMUL.FTZ R10, R2, UR10 ;  /* 0x0000000a020a7c20 */ /* 0x000fe40008410000 */
[----:B------:R2:W-:Y:S03]  /*3450*/  MUFU.EX2 R37, R14 ;  /* 0x0000000e00257308 */ /* 0x0005e60000000800 */
[----:B------:R-:W-:Y:S02]  /*3460*/  FSEL R10, R10, RZ, P1 ;  /* 0x000000ff0a0a7208 */ /* 0x000fe40000800000 */
[----:B------:R-:W-:-:S03]  /*3470*/  PLOP3.LUT P1, PT, PT, PT, UP0, 0x80, 0x0 ;  /* 0x000000000000781c */ /* 0x000fc60003f2f008 */
[----:B------:R-:W-:Y:S01]  /*3480*/  MUFU.EX2 R60, R60 ;  /* 0x0000003c003c7308 */ /* 0x000fe20000000800 */
[--C-:B------:R-:W-:Y:S01]  /*3490*/  FFMA.FTZ R26, R26, UR10, -R10.reuse ;  /* 0x0000000a1a1a7c23 */ /* 0x100fe2000801080a */
[--C-:B------:R-:W-:Y:S01]  /*34a0*/  FFMA.FTZ R27, R27, UR10, -R10.reuse ;  /* 0x0000000a1b1b7c23 */ /* 0x100fe2000801080a */
[--C-:B------:R-:W-:Y:S01]  /*34b0*/  FFMA.FTZ R30, R30, UR10, -R10.reuse ;  /* 0x0000000a1e1e7c23 */ /* 0x100fe2000801080a */
[--C-:B------:R-:W-:Y:S01]  /*34c0*/  FFMA.FTZ R31, R31, UR10, -R10.reuse ;  /* 0x0000000a1f1f7c23 */ /* 0x100fe2000801080a */
[--C-:B------:R-:W-:Y:S01]  /*34d0*/  FFMA.FTZ R34, R34, UR10, -R10.reuse ;  /* 0x0000000a22227c23 */ /* 0x100fe2000801080a */
[--C-:B------:R-:W-:Y:S01]  /*34e0*/  FFMA.FTZ R35, R35, UR10, -R10.reuse ;  /* 0x0000000a23237c23 */ /* 0x100fe2000801080a */
[--C-:B------:R-:W-:Y:S01]  /*34f0*/  FFMA.FTZ R38, R38, UR10, -R10.reuse ;  /* 0x0000000a26267c23 */ /* 0x100fe2000801080a */
[----:B------:R-:W-:Y:S01]  /*3500*/  MUFU.EX2 R26, R26 ;  /* 0x0000001a001a7308 */ /* 0x000fe20000000800 */
[--C-:B------:R-:W-:Y:S01]  /*3510*/  FFMA.FTZ R39, R39, UR10, -R10.reuse ;  /* 0x0000000a27277c23 */ /* 0x100fe2000801080a */
[--C-:B------:R-:W-:Y:S01]  /*3520*/  FFMA.FTZ R42, R42, UR10, -R10.reuse ;  /* 0x0000000a2a2a7c23 */ /* 0x100fe2000801080a */
[----:B--2---:R-:W-:Y:S01]  /*3530*/  FADD.FTZ R14, R186, R45 ;  /* 0x0000002dba0e7221 */ /* 0x004fe20000010000 */
[--C-:B------:R-:W-:Y:S01]  /*3540*/  FFMA.FTZ R43, R43, UR10, -R10.reuse ;  /* 0x0000000a2b2b7c23 */ /* 0x100fe2000801080a */
[--C-:B------:R-:W-:Y:S01]  /*3550*/  FFMA.FTZ R46, R46, UR10, -R10.reuse ;  /* 0x0000000a2e2e7c23 */ /* 0x100fe2000801080a */
[----:B------:R-:W-:Y:S01]  /*3560*/  FFMA.FTZ R47, R47, UR10, -R10 ;  /* 0x0000000a2f2f7c23 */ /* 0x000fe2000801080a */
[----:B----4-:R-:W-:Y:S01]  /*3570*/  FADD.FTZ R45, R21, R14 ;  /* 0x0000000e152d7221 */ /* 0x010fe20000010000 */
[----:B------:R-:W2:Y:S01]  /*3580*/  MUFU.EX2 R27, R27 ;  /* 0x0000001b001b7308 */ /* 0x000ea20000000800 */
[--C-:B------:R-:W-:Y:S01]  /*3590*/  FFMA.FTZ R50, R50, UR10, -R10.reuse ;  /* 0x0000000a32327c23 */ /* 0x100fe2000801080a */
[--C-:B------:R-:W-:Y:S01]  /*35a0*/  FFMA.FTZ R51, R51, UR10, -R10.reuse ;  /* 0x0000000a33337c23 */ /* 0x100fe2000801080a */
[----:B------:R-:W-:Y:S01]  /*35b0*/  FADD.FTZ R14, R180, R45 ;  /* 0x0000002db40e7221 */ /* 0x000fe20000010000 */
[--C-:B------:R-:W-:Y:S01]  /*35c0*/  FFMA.FTZ R54, R54, UR10, -R10.reuse ;  /* 0x0000000a36367c23 */ /* 0x100fe2000801080a */
[--C-:B------:R-:W-:Y:S01]  /*35d0*/  FFMA.FTZ R55, R55, UR10, -R10.reuse ;  /* 0x0000000a37377c23 */ /* 0x100fe2000801080a */
[----:B------:R-:W-:Y:S01]  /*35e0*/  FFMA.FTZ R58, R58, UR10, -R10 ;  /* 0x0000000a3a3a7c23 */ /* 0x000fe2000801080a */
[----:B-1----:R-:W-:Y:S01]  /*35f0*/  FADD.FTZ R45, R25, R14 ;  /* 0x0000000e192d7221 */ /* 0x002fe20000010000 */
[----:B------:R-:W1:Y:S01]  /*3600*/  MUFU.EX2 R30, R30 ;  /* 0x0000001e001e7308 */ /* 0x000e620000000800 */
[--C-:B------:R-:W-:Y:S01]  /*3610*/  FFMA.FTZ R59, R59, UR10, -R10.reuse ;  /* 0x0000000a3b3b7c23 */ /* 0x100fe2000801080a */
[--C-:B------:R-:W-:Y:S01]  /*3620*/  FFMA.FTZ R62, R62, UR10, -R10.reuse ;  /* 0x0000000a3e3e7c23 */ /* 0x100fe2000801080a */
[----:B------:R-:W-:Y:S01]  /*3630*/  FADD.FTZ R14, R182, R45 ;  /* 0x0000002db60e7221 */ /* 0x000fe20000010000 */
[--C-:B------:R-:W-:Y:S01]  /*3640*/  FFMA.FTZ R63, R63, UR10, -R10.reuse ;  /* 0x0000000a3f3f7c23 */ /* 0x100fe2000801080a */
[--C-:B------:R-:W-:Y:S01]  /*3650*/  FFMA.FTZ R66, R66, UR10, -R10.reuse ;  /* 0x0000000a42427c23 */ /* 0x100fe2000801080a */
[----:B------:R-:W-:Y:S01]  /*3660*/  FFMA.FTZ R67, R67, UR10, -R10 ;  /* 0x0000000a43437c23 */ /* 0x000fe2000801080a */
[----:B---3--:R-:W-:Y:S01]  /*3670*/  FADD.FTZ R45, R29, R14 ;  /* 0x0000000e1d2d7221 */ /* 0x008fe20000010000 */
[----:B------:R-:W3:Y:S01]  /*3680*/  MUFU.EX2 R31, R31 ;  /* 0x0000001f001f7308 */ /* 0x000ee20000000800 */
[----:B--2---:R-:W-:Y:S01]  /*3690*/  FADD.FTZ R41, R26, R27 ;  /* 0x0000001b1a297221 */ /* 0x004fe20000010000 */
[--C-:B------:R-:W-:Y:S01]  /*36a0*/  FFMA.FTZ R70, R70, UR10, -R10.reuse ;  /* 0x0000000a46467c23 */ /* 0x100fe2000801080a */
[----:B------:R-:W-:Y:S01]  /*36b0*/  FFMA.FTZ R10, R71, UR10, -R10 ;  /* 0x0000000a470a7c23 */ /* 0x000fe2000801080a */
[----:B------:R-:W-:Y:S01]  /*36c0*/  F2FP.BF16.F32.PACK_AB R180, R25, R180 ;  /* 0x000000b419b4723e */ /* 0x000fe200000010ff */
[--C-:B------:R-:W-:Y:S01]  /*36d0*/  IMAD.MOV.U32 R71, RZ, RZ, R119.reuse ;  /* 0x000000ffff477224 */ /* 0x100fe200078e0077 */
[----:B------:R-:W-:Y:S01]  /*36e0*/  F2FP.BF16.F32.PACK_AB R182, R29, R182 ;  /* 0x000000b61db6723e */ /* 0x000fe200000010ff */
[----:B------:R-:W-:Y:S01]  /*36f0*/  IMAD.MOV.U32 R29, RZ, RZ, R119 ;  /* 0x000000ffff1d7224 */ /* 0x000fe200078e0077 */
[----:B------:R-:W2:Y:S01]  /*3700*/  MUFU.EX2 R34, R34 ;  /* 0x0000002200227308 */ /* 0x000ea20000000800 */
[----:B-1----:R-:W-:Y:S01]  /*3710*/  FADD.FTZ R12, R30, R41 ;  /* 0x000000291e0c7221 */ /* 0x002fe20000010000 */
[----:B------:R-:W-:Y:S01]  /*3720*/  F2FP.BF16.F32.PACK_AB R172, R57, R56 ;  /* 0x0000003839ac723e */ /* 0x000fe200000010ff */
[--C-:B------:R-:W-:Y:S01]  /*3730*/  IMAD.MOV.U32 R25, RZ, RZ, R119.reuse ;  /* 0x000000ffff197224 */ /* 0x100fe200078e0077 */
[----:B------:R-:W-:Y:S01]  /*3740*/  F2FP.BF16.F32.PACK_AB R189, R27, R26 ;  /* 0x0000001a1bbd723e */ /* 0x000fe200000010ff */
[--C-:B------:R-:W-:Y:S01]  /*3750*/  IMAD.MOV.U32 R27, RZ, RZ, R119.reuse ;  /* 0x000000ffff1b7224 */ /* 0x100fe200078e0077 */
[----:B------:R-:W-:Y:S01]  /*3760*/  F2FP.BF16.F32.PACK_AB R186, R21, R186 ;  /* 0x000000ba15ba723e */ /* 0x000fe200000010ff */
[--C-:B------:R-:W-:Y:S01]  /*3770*/  IMAD.MOV.U32 R26, RZ, RZ, R119.reuse ;  /* 0x000000ffff1a7224 */ /* 0x100fe200078e0077 */
[----:B------:R-:W1:Y:S01]  /*3780*/  MUFU.EX2 R35, R35 ;  /* 0x0000002300237308 */ /* 0x000e620000000800 */
[C---:B---3--:R-:W-:Y:S01]  /*3790*/  FADD.FTZ R41, R31.reuse, R12 ;  /* 0x0000000c1f297221 */ /* 0x048fe20000010000 */
[----:B------:R-:W-:Y:S01]  /*37a0*/  F2FP.BF16.F32.PACK_AB R191, R31, R30 ;  /* 0x0000001e1fbf723e */ /* 0x000fe200000010ff */
[----:B------:R-:W-:-:S02]  /*37b0*/  IMAD.MOV.U32 R31, RZ, RZ, R119 ;  /* 0x000000ffff1f7224 */ /* 0x000fc400078e0077 */
[----:B------:R-:W-:-:S03]  /*37c0*/  IMAD.MOV.U32 R30, RZ, RZ, R119 ;  /* 0x000000ffff1e7224 */ /* 0x000fc600078e0077 */
[----:B------:R-:W3:Y:S01]  /*37d0*/  MUFU.EX2 R38, R38 ;  /* 0x0000002600267308 */ /* 0x000ee20000000800 */
[----:B--2---:R-:W-:-:S07]  /*37e0*/  FADD.FTZ R12, R34, R41 ;  /* 0x00000029220c7221 */ /* 0x004fce0000010000 */
[----:B------:R-:W2:Y:S01]  /*37f0*/  MUFU.EX2 R39, R39 ;  /* 0x0000002700277308 */ /* 0x000ea20000000800 */
[C---:B-1----:R-:W-:Y:S01]  /*3800*/  FADD.FTZ R41, R35.reuse, R12 ;  /* 0x0000000c23297221 */ /* 0x042fe20000010000 */
[----:B------:R-:W-:Y:S01]  /*3810*/  F2FP.BF16.F32.PACK_AB R185, R35, R34 ;  /* 0x0000002223b9723e */ /* 0x000fe200000010ff */
[--C-:B------:R-:W-:Y:S02]  /*3820*/  IMAD.MOV.U32 R35, RZ, RZ, R119.reuse ;  /* 0x000000ffff237224 */ /* 0x100fe400078e0077 */
[----:B------:R-:W-:-:S03]  /*3830*/  IMAD.MOV.U32 R34, RZ, RZ, R119 ;  /* 0x000000ffff227224 */ /* 0x000fc600078e0077 */
[----:B------:R-:W0:Y:S01]  /*3840*/  MUFU.EX2 R42, R42 ;  /* 0x0000002a002a7308 */ /* 0x000e220000000800 */
[----:B---3--:R-:W-:-:S07]  /*3850*/  FADD.FTZ R12, R38, R41 ;  /* 0x00000029260c7221 */ /* 0x008fce0000010000 */
[----:B------:R-:W1:Y:S01]  /*3860*/  MUFU.EX2 R43, R43 ;  /* 0x0000002b002b7308 */ /* 0x000e620000000800 */
[----:B--2---:R-:W-:Y:S01]  /*3870*/  FADD.FTZ R41, R39, R12 ;  /* 0x0000000c27297221 */ /* 0x004fe20000010000 */
[----:B------:R-:W-:Y:S01]  /*3880*/  FADD.FTZ R12, R176, R45 ;  /* 0x0000002db00c7221 */ /* 0x000fe20000010000 */
[----:B------:R-:W-:Y:S02]  /*3890*/  F2FP.BF16.F32.PACK_AB R176, R33, R176 ;  /* 0x000000b021b0723e */ /* 0x000fe400000010ff */
[----:B------:R-:W-:Y:S01]  /*38a0*/  F2FP.BF16.F32.PACK_AB R187, R39, R38 ;  /* 0x0000002627bb723e */ /* 0x000fe200000010ff */
[----:B------:R-:W-:Y:S01]  /*38b0*/  FADD.FTZ R45, R33, R12 ;  /* 0x0000000c212d7221 */ /* 0x000fe20000010000 */
[----:B------:R-:W-:Y:S01]  /*38c0*/  IMAD.MOV.U32 R39, RZ, RZ, R119 ;  /* 0x000000ffff277224 */ /* 0x000fe200078e0077 */
[----:B------:R-:W2:Y:S01]  /*38d0*/  MUFU.EX2 R46, R46 ;  /* 0x0000002e002e7308 */ /* 0x000ea20000000800 */
[----:B0-----:R-:W-:Y:S01]  /*38e0*/  FADD.FTZ R0, R42, R41 ;  /* 0x000000292a007221 */ /* 0x001fe20000010000 */
[----:B------:R-:W-:Y:S01]  /*38f0*/  FADD.FTZ R12, R178, R45 ;  /* 0x0000002db20c7221 */ /* 0x000fe20000010000 */
[C---:B------:R-:W-:Y:S01]  /*3900*/  F2FP.BF16.F32.PACK_AB R178, R53.reuse, R178 ;  /* 0x000000b235b2723e */ /* 0x040fe200000010ff */
[--C-:B------:R-:W-:Y:S01]  /*3910*/  IMAD.MOV.U32 R33, RZ, RZ, R119.reuse ;  /* 0x000000ffff217224 */ /* 0x100fe200078e0077 */
[----:B------:R-:W-:Y:S01]  /*3920*/  MOV R38, R119 ;  /* 0x0000007700267202 */ /* 0x000fe20000000f00 */
[----:B------:R-:W-:Y:S01]  /*3930*/  FADD.FTZ R45, R53, R12 ;  /* 0x0000000c352d7221 */ /* 0x000fe20000010000 */
[----:B------:R-:W-:Y:S01]  /*3940*/  IMAD.MOV.U32 R53, RZ, RZ, R119 ;  /* 0x000000ffff357224 */ /* 0x000fe200078e0077 */
[----:B------:R-:W0:Y:S01]  /*3950*/  MUFU.EX2 R47, R47 ;  /* 0x0000002f002f7308 */ /* 0x000e220000000800 */
[C---:B-1----:R-:W-:Y:S01]  /*3960*/  FADD.FTZ R41, R43.reuse, R0 ;  /* 0x000000002b297221 */ /* 0x042fe20000010000 */
[----:B------:R-:W-:Y:S01]  /*3970*/  FADD.FTZ R12, R56, R45 ;  /* 0x0000002d380c7221 */ /* 0x000fe20000010000 */
[----:B------:R-:W-:Y:S01]  /*3980*/  F2FP.BF16.F32.PACK_AB R181, R43, R42 ;  /* 0x0000002a2bb5723e */ /* 0x000fe200000010ff */
[----:B------:R-:W-:-:S02]  /*3990*/  IMAD.MOV.U32 R56, RZ, RZ, R119 ;  /* 0x000000ffff387224 */ /* 0x000fc400078e0077 */
[----:B------:R-:W-:Y:S01]  /*39a0*/  FADD.FTZ R13, R57, R12 ;  /* 0x0000000c390d7221 */ /* 0x000fe20000010000 */
[----:B------:R-:W-:Y:S01]  /*39b0*/  IMAD.MOV.U32 R57, RZ, RZ, R119 ;  /* 0x000000ffff397224 */ /* 0x000fe200078e0077 */
[----:B------:R-:W1:Y:S01]  /*39c0*/  MUFU.EX2 R50, R50 ;  /* 0x0000003200327308 */ /* 0x000e620000000800 */
[----:B--2---:R-:W-:Y:S01]  /*39d0*/  FADD.FTZ R0, R46, R41 ;  /* 0x000000292e007221 */ /* 0x004fe20000010000 */
[----:B------:R-:W-:Y:S01]  /*39e0*/  FADD.FTZ R12, R60, R13 ;  /* 0x0000000d3c0c7221 */ /* 0x000fe20000010000 */
[--C-:B------:R-:W-:Y:S02]  /*39f0*/  IMAD.MOV.U32 R45, RZ, RZ, R119.reuse ;  /* 0x000000ffff2d7224 */ /* 0x100fe400078e0077 */
[--C-:B------:R-:W-:Y:S02]  /*3a00*/  IMAD.MOV.U32 R43, RZ, RZ, R119.reuse ;  /* 0x000000ffff2b7224 */ /* 0x100fe400078e0077 */
[--C-:B------:R-:W-:Y:S01]  /*3a10*/  IMAD.MOV.U32 R42, RZ, RZ, R119.reuse ;  /* 0x000000ffff2a7224 */ /* 0x100fe200078e0077 */
[----:B------:R-:W2:Y:S01]  /*3a20*/  MUFU.EX2 R51, R51 ;  /* 0x0000003300337308 */ /* 0x000ea20000000800 */
[C---:B0-----:R-:W-:Y:S01]  /*3a30*/  FADD.FTZ R41, R47.reuse, R0 ;  /* 0x000000002f297221 */ /* 0x041fe20000010000 */
[----:B------:R-:W-:Y:S01]  /*3a40*/  F2FP.BF16.F32.PACK_AB R183, R47, R46 ;  /* 0x0000002e2fb7723e */ /* 0x000fe200000010ff */
[----:B------:R-:W-:-:S02]  /*3a50*/  IMAD.MOV.U32 R47, RZ, RZ, R119 ;  /* 0x000000ffff2f7224 */ /* 0x000fc400078e0077 */
[----:B------:R-:W-:-:S03]  /*3a60*/  IMAD.MOV.U32 R46, RZ, RZ, R119 ;  /* 0x000000ffff2e7224 */ /* 0x000fc600078e0077 */
[----:B------:R-:W0:Y:S01]  /*3a70*/  MUFU.EX2 R54, R54 ;  /* 0x0000003600367308 */ /* 0x000e220000000800 */
[----:B-1----:R-:W-:Y:S01]  /*3a80*/  FADD.FTZ R0, R50, R41 ;  /* 0x0000002932007221 */ /* 0x002fe20000010000 */
[----:B------:R-:W-:-:S06]  /*3a90*/  IMAD.MOV.U32 R41, RZ, RZ, R119 ;  /* 0x000000ffff297224 */ /* 0x000fcc00078e0077 */
[----:B------:R-:W1:Y:S01]  /*3aa0*/  MUFU.EX2 R55, R55 ;  /* 0x0000003700377308 */ /* 0x000e620000000800 */
[C---:B--2---:R-:W-:Y:S01]  /*3ab0*/  FADD.FTZ R11, R51.reuse, R0 ;  /* 0x00000000330b7221 */ /* 0x044fe20000010000 */
[----:B------:R-:W-:Y:S01]  /*3ac0*/  F2FP.BF16.F32.PACK_AB R177, R51, R50 ;  /* 0x0000003233b1723e */ /* 0x000fe200000010ff */
[--C-:B------:R-:W-:Y:S02]  /*3ad0*/  IMAD.MOV.U32 R51, RZ, RZ, R119.reuse ;  /* 0x000000ffff337224 */ /* 0x100fe400078e0077 */
[----:B------:R-:W-:-:S03]  /*3ae0*/  IMAD.MOV.U32 R50, RZ, RZ, R119 ;  /* 0x000000ffff327224 */ /* 0x000fc600078e0077 */
[----:B------:R-:W2:Y:S01]  /*3af0*/  MUFU.EX2 R61, R61 ;  /* 0x0000003d003d7308 */ /* 0x000ea20000000800 */
[----:B0-----:R-:W-:-:S07]  /*3b00*/  FADD.FTZ R0, R54, R11 ;  /* 0x0000000b36007221 */ /* 0x001fce0000010000 */
[----:B------:R-:W0:Y:S01]  /*3b10*/  MUFU.EX2 R58, R58 ;  /* 0x0000003a003a7308 */ /* 0x000e220000000800 */
[C---:B-1----:R-:W-:Y:S01]  /*3b20*/  FADD.FTZ R11, R55.reuse, R0 ;  /* 0x00000000370b7221 */ /* 0x042fe20000010000 */
[----:B------:R-:W-:Y:S01]  /*3b30*/  F2FP.BF16.F32.PACK_AB R179, R55, R54 ;  /* 0x0000003637b3723e */ /* 0x000fe200000010ff */
[----:B------:R-:W-:Y:S01]  /*3b40*/  IMAD.MOV.U32 R54, RZ, RZ, R119 ;  /* 0x000000ffff367224 */ /* 0x000fe200078e0077 */
[----:B------:R-:W-:-:S04]  /*3b50*/  MOV R55, R119 ;  /* 0x0000007700377202 */ /* 0x000fc80000000f00 */
        /* <DEDUP_REMOVED lines=8> */
[----:B-1----:R-:W-:-:S07]  /*3be0*/  FADD.FTZ R12, R64, R13 ;  /* 0x0000000d400c7221 */ /* 0x002fce0000010000 */
[----:B------:R-:W1:Y:S01]  /*3bf0*/  MUFU.EX2 R62, R62 ;  /* 0x0000003e003e7308 */ /* 0x000e620000000800 */
[C---:B--2---:R-:W-:Y:S01]  /*3c00*/  FADD.FTZ R11, R59.reuse, R0 ;  /* 0x000000003b0b7221 */ /* 0x044fe20000010000 */
[----:B------:R-:W-:Y:S01]  /*3c10*/  F2FP.BF16.F32.PACK_AB R173, R59, R58 ;  /* 0x0000003a3bad723e */ /* 0x000fe200000010ff */
[--C-:B------:R-:W-:Y:S02]  /*3c20*/  IMAD.MOV.U32 R59, RZ, RZ, R119.reuse ;  /* 0x000000ffff3b7224 */ /* 0x100fe400078e0077 */
[----:B------:R-:W-:-:S03]  /*3c30*/  IMAD.MOV.U32 R58, RZ, RZ, R119 ;  /* 0x000000ffff3a7224 */ /* 0x000fc600078e0077 */
[----:B------:R-:W2:Y:S01]  /*3c40*/  MUFU.EX2 R68, R68 ;  /* 0x0000004400447308 */ /* 0x000ea20000000800 */
[C---:B0-----:R-:W-:Y:S01]  /*3c50*/  FADD.FTZ R13, R65.reuse, R12 ;  /* 0x0000000c410d7221 */ /* 0x041fe20000010000 */
[----:B------:R-:W-:Y:S01]  /*3c60*/  F2FP.BF16.F32.PACK_AB R168, R65, R64 ;  /* 0x0000004041a8723e */ /* 0x000fe200000010ff */
[--C-:B------:R-:W-:Y:S02]  /*3c70*/  IMAD.MOV.U32 R65, RZ, RZ, R119.reuse ;  /* 0x000000ffff417224 */ /* 0x100fe400078e0077 */
[----:B------:R-:W-:-:S03]  /*3c80*/  IMAD.MOV.U32 R64, RZ, RZ, R119 ;  /* 0x000000ffff407224 */ /* 0x000fc600078e0077 */
[----:B------:R-:W0:Y:S01]  /*3c90*/  MUFU.EX2 R63, R63 ;  /* 0x0000003f003f7308 */ /* 0x000e220000000800 */
[----:B-1----:R-:W-:-:S07]  /*3ca0*/  FADD.FTZ R0, R62, R11 ;  /* 0x0000000b3e007221 */ /* 0x002fce0000010000 */
[----:B------:R-:W1:Y:S01]  /*3cb0*/  MUFU.EX2 R66, R66 ;  /* 0x0000004200427308 */ /* 0x000e620000000800 */
[----:B--2---:R-:W-:Y:S01]  /*3cc0*/  FADD.FTZ R12, R68, R13 ;  /* 0x0000000d440c7221 */ /* 0x004fe20000010000 */
[C---:B------:R-:W-:Y:S01]  /*3cd0*/  F2FP.BF16.F32.PACK_AB R170, R37.reuse, R68 ;  /* 0x0000004425aa723e */ /* 0x040fe200000010ff */
[--C-:B------:R-:W-:Y:S02]  /*3ce0*/  IMAD.MOV.U32 R68, RZ, RZ, R119.reuse ;  /* 0x000000ffff447224 */ /* 0x100fe400078e0077 */
[----:B------:R-:W-:Y:S01]  /*3cf0*/  FADD.FTZ R11, R37, R12 ;  /* 0x0000000c250b7221 */ /* 0x000fe20000010000 */
[----:B------:R-:W-:Y:S02]  /*3d00*/  IMAD.MOV.U32 R12, RZ, RZ, 0x3f800000 ;  /* 0x3f800000ff0c7424 */ /* 0x000fe400078e00ff */
[----:B------:R-:W2:Y:S01]  /*3d10*/  MUFU.EX2 R67, R67 ;  /* 0x0000004300437308 */ /* 0x000ea20000000800 */
[C---:B0-----:R-:W-:Y:S01]  /*3d20*/  FADD.FTZ R13, R63.reuse, R0 ;  /* 0x000000003f0d7221 */ /* 0x041fe20000010000 */
[----:B------:R-:W-:Y:S01]  /*3d30*/  F2FP.BF16.F32.PACK_AB R175, R63, R62 ;  /* 0x0000003e3faf723e */ /* 0x000fe200000010ff */
[----:B------:R-:W-:-:S02]  /*3d40*/  IMAD.MOV.U32 R63, RZ, RZ, R119 ;  /* 0x000000ffff3f7224 */ /* 0x000fc400078e0077 */
[--C-:B------:R-:W-:Y:S02]  /*3d50*/  IMAD.MOV.U32 R62, RZ, RZ, R119.reuse ;  /* 0x000000ffff3e7224 */ /* 0x100fe400078e0077 */
[----:B------:R-:W-:Y:S01]  /*3d60*/  IMAD.MOV.U32 R37, RZ, RZ, R119 ;  /* 0x000000ffff257224 */ /* 0x000fe200078e0077 */
[----:B------:R-:W0:Y:S01]  /*3d70*/  MUFU.EX2 R70, R70 ;  /* 0x0000004600467308 */ /* 0x000e220000000800 */
[----:B-1----:R-:W-:-:S07]  /*3d80*/  FADD.FTZ R0, R66, R13 ;  /* 0x0000000d42007221 */ /* 0x002fce0000010000 */
[----:B------:R0:W1:Y:S01]  /*3d90*/  MUFU.EX2 R171, R10 ;  /* 0x0000000a00ab7308 */ /* 0x0000620000000800 */
[C---:B--2---:R-:W-:Y:S01]  /*3da0*/  FADD.FTZ R13, R67.reuse, R0 ;  /* 0x00000000430d7221 */ /* 0x044fe20000010000 */
[----:B------:R-:W-:Y:S01]  /*3db0*/  F2FP.BF16.F32.PACK_AB R169, R67, R66 ;  /* 0x0000004243a9723e */ /* 0x000fe200000010ff */
[----:B------:R-:W-:Y:S02]  /*3dc0*/  IMAD.MOV.U32 R0, RZ, RZ, 0x3f800000 ;  /* 0x3f800000ff007424 */ /* 0x000fe400078e00ff */
[--C-:B------:R-:W-:Y:S02]  /*3dd0*/  IMAD.MOV.U32 R67, RZ, RZ, R119.reuse ;  /* 0x000000ffff437224 */ /* 0x100fe400078e0077 */
[----:B------:R-:W-:Y:S02]  /*3de0*/  IMAD.MOV.U32 R66, RZ, RZ, R119 ;  /* 0x000000ffff427224 */ /* 0x000fe400078e0077 */
[----:B0-----:R-:W-:-:S04]  /*3df0*/  FADD.FTZ R10, R70, R13 ;  /* 0x0000000d460a7221 */ /* 0x001fc80000010000 */
[C---:B-1----:R-:W-:Y:S01]  /*3e00*/  FADD.FTZ R10, R171.reuse, R10 ;  /* 0x0000000aab0a7221 */ /* 0x042fe20000010000 */
[----:B------:R-:W-:Y:S01]  /*3e10*/  F2FP.BF16.F32.PACK_AB R171, R171, R70 ;  /* 0x00000046abab723e */ /* 0x000fe200000010ff */
[----:B------:R-:W-:Y:S01]  /*3e20*/  IMAD.MOV.U32 R70, RZ, RZ, R119 ;  /* 0x000000ffff467224 */ /* 0x000fe200078e0077 */
[----:B------:R-:W-:Y:S06]  /*3e30*/  @!P1 BRA `(.L_x_194) ;  /* 0x0000002000849947 */ /* 0x000fec0003800000 */
[----:B------:R-:W-:Y:S01]  /*3e40*/  IMAD.MOV.U32 R13, RZ, RZ, R2 ;  /* 0x000000ffff0d7224 */ /* 0x000fe200078e0002 */
[----:B------:R-:W-:Y:S01]  /*3e50*/  MOV R0, 0x3f800000 ;  /* 0x3f80000000007802 */ /* 0x000fe20000000f00 */
[----:B------:R-:W-:Y:S01]  /*3e60*/  IMAD.MOV.U32 R14, RZ, RZ, R3 ;  /* 0x000000ffff0e7224 */ /* 0x000fe200078e0003 */
        /* <DEDUP_REMOVED lines=48> */
[----:B------:R-:W-:Y:S01]  /*4170*/  UMOV UR6, UR39 ;  /* 0x0000002700067c82 */ /* 0x000fe20008000000 */
[----:B------:R-:W-:Y:S01]  /*4180*/  UMOV UR7, UR38 ;  /* 0x0000002600077c82 */ /* 0x000fe20008000000 */
[----:B------:R-:W-:-:S05]  /*4190*/  ULDC UR10, c[0x0][0x988] ;  /* 0x00026200000a7ab9 */ /* 0x000fca0000000800 */
.L_x_205:
[----:B------:R-:W-:-:S04]  /*41a0*/  UISETP.NE.AND UP0, UPT, UR7, 0x1, UPT ;  /* 0x000000010700788c */ /* 0x000fc8000bf05270 */
[----:B------:R-:W-:-:S04]  /*41b0*/  USEL UR39, URZ, 0x1, UP0 ;  /* 0x000000013f277887 */ /* 0x000fc80008000000 */
[----:B------:R-:W-:Y:S01]  /*41c0*/  ULOP3.LUT UR39, UR6, UR39, URZ, 0x3c, !UPT ;  /* 0x0000002706277292 */ /* 0x000fe2000f8e3c3f */
[----:B------:R-:W-:Y:S11]  /*41d0*/  @!P0 BRA `(.L_x_195) ;  /* 0x0000000000048947 */ /* 0x000ff60003800000 */
[----:B------:R-:W-:Y:S01]  /*41e0*/  BPT.TRAP 0x1 ;  /* 0x000000040000795c */ /* 0x000fe20000300000 */
.L_x_195:
[----:B------:R-:W0:Y:S01]  /*41f0*/  S2UR UR8, SR_CgaCtaId ;  /* 0x00000000000879c3 */ /* 0x000e220000008800 */
[----:B------:R-:W-:Y:S01]  /*4200*/  MOV R4, 0x400 ;  /* 0x0000040000047802 */ /* 0x000fe20000000f00 */
[----:B------:R-:W-:Y:S01]  /*4210*/  UIADD3 UR38, UR7, 0x1, URZ ;  /* 0x0000000107267890 */ /* 0x000fe2000fffe03f */
[----:B------:R-:W-:-:S03]  /*4220*/  IMAD.U32 R2, RZ, RZ, UR39 ;  /* 0x00000027ff027e24 */ /* 0x000fc6000f8e00ff */
[----:B------:R-:W-:Y:S02]  /*4230*/  UISETP.NE.AND UP0, UPT, UR38, 0x2, UPT ;  /* 0x000000022600788c */ /* 0x000fe4000bf05270 */
[----:B------:R-:W-:Y:S02]  /*4240*/  SHF.L.U32 R2, R2, 0x1f, RZ ;  /* 0x0000001f02027819 */ /* 0x000fe400000006ff */
[----:B------:R-:W-:Y:S01]  /*4250*/  USEL UR38, UR38, URZ, UP0 ;  /* 0x0000003f26267287 */ /* 0x000fe20008000000 */
[----:B0-----:R-:W-:-:S05]  /*4260*/  IMAD.U32 R5, RZ, RZ, UR8 ;  /* 0x00000008ff057e24 */ /* 0x001fca000f8e00ff */
[----:B------:R-:W-:-:S04]  /*4270*/  LEA R4, R5, R4, 0x18 ;  /* 0x0000000405047211 */ /* 0x000fc800078ec0ff */
[----:B------:R-:W-:-:S13]  /*4280*/  R2UR UR8, R4 ;  /* 0x00000000040872ca */ /* 0x000fda00000e0000 */
[----:B------:R-:W-:-:S09]  /*4290*/  ULEA UR8, UR38, UR8, 0x3 ;  /* 0x0000000826087291 */ /* 0x000fd2000f8e183f */
[----:B------:R0:W1:Y:S01]  /*42a0*/  SYNCS.PHASECHK.TRANS64.TRYWAIT P1, [UR8+0x30830], R2 ;  /* 0x03083002ff0075a7 */ /* 0x0000620008020148 */
[----:B------:R-:W-:Y:S05]  /*42b0*/  @!P0 BRA `(.L_x_196) ;  /* 0x0000000000048947 */ /* 0x000fea0003800000 */
[----:B------:R-:W-:Y:S01]  /*42c0*/  BPT.TRAP 0x1 ;  /* 0x000000040000795c */ /* 0x000fe20000300000 */
.L_x_196:
[----:B-1----:R-:W-:Y:S05]  /*42d0*/  @P1 BRA `(.L_x_197) ;  /* 0x0000000000081947 */ /* 0x002fea0003800000 */
[----:B------:R-:W1:Y:S02]  /*42e0*/  SYNCS.PHASECHK.TRANS64.TRYWAIT P1, [UR8+0x30830], R2 ;  /* 0x03083002ff0075a7 */ /* 0x000e640008020148 */
[----:B-1----:R-:W-:Y:S05]  /*42f0*/  @!P1 BRA `(.L_x_198) ;  /* 0x000000c400f09947 */ /* 0x002fea0003800000 */
.L_x_197:
[----:B------:R-:W-:Y:S01]  /*4300*/  R2UR UR40, R8 ;  /* 0x00000000082872ca */ /* 0x000fe200000e0000 */
[----:B------:R-:W-:Y:S01]  /*4310*/  UIMAD UR9, UR38, 0x900, UR4 ;  /* 0x00000900260978a4 */ /* 0x000fe2000f8e0204 */
[----:B------:R-:W-:Y:S01]  /*4320*/  R2UR UR41, R9 ;  /* 0x00000000092972ca */ /* 0x000fe200000e0000 */
[----:B------:R-:W-:Y:S01]  /*4330*/  WARPGROUP.ARRIVE ;  /* 0x00000000000079c5 */ /* 0x000fe20000000000 */
[----:B------:R-:W-:Y:S01]  /*4340*/  UMOV UR43, 0x40000040 ;  /* 0x40000040002b7882 */ /* 0x000fe20000000000 */
[----:B------:R-:W-:Y:S01]  /*4350*/  UIADD3 UR14, UR9, 0x302, URZ ;  /* 0x00000302090e7890 */ /* 0x000fe2000fffe03f */
[-C--:B------:R-:W-:Y:S01]  /*4360*/  FMUL.FTZ R24, R24, R12.reuse ;  /* 0x0000000c18187220 */ /* 0x080fe20000410000 */
[----:B------:R-:W-:Y:S01]  /*4370*/  UMOV UR15, 0x40000040 ;  /* 0x40000040000f7882 */ /* 0x000fe20000000000 */
[----:B------:R-:W-:Y:S01]  /*4380*/  UMOV UR42, UR9 ;  /* 0x00000009002a7c82 */ /* 0x000fe20008000000 */
[----:B------:R-:W-:Y:S01]  /*4390*/  UIADD3 UR18, UR9, 0x304, URZ ;  /* 0x0000030409127890 */ /* 0x000fe2000fffe03f */
[-C--:B------:R-:W-:Y:S01]  /*43a0*/  FMUL.FTZ R25, R25, R12.reuse ;  /* 0x0000000c19197220 */ /* 0x080fe20000410000 */
[----:B------:R-:W-:Y:S01]  /*43b0*/  UMOV UR19, 0x40000040 ;  /* 0x4000004000137882 */ /* 0x000fe20000000000 */
[----:B------:R-:W-:Y:S01]  /*43c0*/  UIADD3 UR22, UR9, 0x306, URZ ;  /* 0x0000030609167890 */ /* 0x000fe2000fffe03f */
[-C--:B------:R-:W-:Y:S01]  /*43d0*/  FMUL.FTZ R28, R28, R12.reuse ;  /* 0x0000000c1c1c7220 */ /* 0x080fe20000410000 */
[----:B------:R-:W-:Y:S01]  /*43e0*/  UMOV UR23, 0x40000040 ;  /* 0x4000004000177882 */ /* 0x000fe20000000000 */
[----:B------:R-:W-:Y:S01]  /*43f0*/  HGMMA.64x96x16.F32.BF16 R120, gdesc[UR40], RZ, !UPT, gsb0 ;  /* 0x01600000287879f0 */ /* 0x000fe2000c0018ff */
[----:B------:R-:W-:Y:S01]  /*4400*/  R2UR UR40, R6 ;  /* 0x00000000062872ca */ /* 0x000fe200000e0000 */
[----:B------:R-:W-:Y:S01]  /*4410*/  UIADD3 UR42, UR9, 0x2, URZ ;  /* 0x00000002092a7890 */ /* 0x000fe2000fffe03f */
[----:B------:R-:W-:Y:S01]  /*4420*/  R2UR UR41, R7 ;  /* 0x00000000072972ca */ /* 0x000fe200000e0000 */
[----:B------:R-:W-:Y:S01]  /*4430*/  UMOV UR43, 0x40000040 ;  /* 0x40000040002b7882 */ /* 0x000fe20000000000 */
[----:B------:R-:W-:Y:S01]  /*4440*/  UIADD3 UR26, UR9, 0x600, URZ ;  /* 0x00000600091a7890 */ /* 0x000fe2000fffe03f */
[-C--:B------:R-:W-:Y:S01]  /*4450*/  FMUL.FTZ R29, R29, R12.reuse ;  /* 0x0000000c1d1d7220 */ /* 0x080fe20000410000 */
[----:B------:R-:W-:Y:S01]  /*4460*/  UMOV UR27, 0x40000040 ;  /* 0x40000040001b7882 */ /* 0x000fe20000000000 */
[----:B------:R-:W-:Y:S01]  /*4470*/  UIADD3 UR30, UR9, 0x602, URZ ;  /* 0x00000602091e7890 */ /* 0x000fe2000fffe03f */
[-C--:B------:R-:W-:Y:S01]  /*4480*/  FMUL.FTZ R32, R32, R12.reuse ;  /* 0x0000000c20207220 */ /* 0x080fe20000410000 */
[----:B------:R-:W-:Y:S01]  /*4490*/  UMOV UR31, 0x40000040 ;  /* 0x40000040001f7882 */ /* 0x000fe20000000000 */
        /* <DEDUP_REMOVED lines=93> */
[-C--:B------:R-:W-:Y:S01]  /*4a70*/  FMUL.FTZ R118, R118, R0.reuse ;  /* 0x0000000076767220 */ /* 0x080fe20000410000 */
[----:B------:R-:W-:-:S04]  /*4a80*/  FMUL.FTZ R119, R119, R0 ;  /* 0x0000000077777220 */ /* 0x000fc80000410000 */
        /* <DEDUP_REMOVED lines=50> */
.L_x_199:
[----:B------:R-:W-:Y:S01]  /*4db0*/  R2UR UR9, R4 ;  /* 0x00000000040972ca */ /* 0x000fe200000e0000 */
[----:B------:R-:W-:-:S05]  /*4dc0*/  IMAD.U32 R0, RZ, RZ, UR6 ;  /* 0x00000006ff007e24 */ /* 0x000fca000f8e00ff */
[----:B------:R-:W-:-:S07]  /*4dd0*/  SHF.L.U32 R0, R0, 0x1f, RZ ;  /* 0x0000001f00007819 */ /* 0x000fce00000006ff */
[----:B------:R-:W-:-:S09]  /*4de0*/  ULEA UR9, UR7, UR9, 0x3 ;  /* 0x0000000907097291 */ /* 0x000fd2000f8e183f */
[----:B------:R2:W3:Y:S01]  /*4df0*/  SYNCS.PHASECHK.TRANS64.TRYWAIT P1, [UR9+0x30850], R0 ;  /* 0x03085000ff0075a7 */ /* 0x0004e20008020149 */
[----:B------:R-:W-:Y:S05]  /*4e00*/  @!P0 BRA `(.L_x_200) ;  /* 0x0000000000048947 */ /* 0x000fea0003800000 */
[----:B------:R-:W-:Y:S01]  /*4e10*/  BPT.TRAP 0x1 ;  /* 0x000000040000795c */ /* 0x000fe20000300000 */
.L_x_200:
[----:B---3--:R-:W-:Y:S05]  /*4e20*/  @P1 BRA `(.L_x_201) ;  /* 0x0000000000081947 */ /* 0x008fea0003800000 */
[----:B------:R-:W3:Y:S02]  /*4e30*/  SYNCS.PHASECHK.TRANS64.TRYWAIT P1, [UR9+0x30850], R0 ;  /* 0x03085000ff0075a7 */ /* 0x000ee40008020149 */
[----:B---3--:R-:W-:Y:S05]  /*4e40*/  @!P1 BRA `(.L_x_202) ;  /* 0x000000bc00349947 */ /* 0x008fea0003800000 */
.L_x_201:
[----:B------:R-:W-:Y:S01]  /*4e50*/  R2UR UR6, R4 ;  /* 0x00000000040672ca */ /* 0x000fe200000e0000 */
[----:B------:R-:W-:-:S12]  /*4e60*/  WARPGROUP.ARRIVE ;  /* 0x00000000000079c5 */ /* 0x000fd80000000000 */
[----:B------:R-:W-:-:S04]  /*4e70*/  UIADD3 UR6, UR6, 0x400, URZ ;  /* 0x0000040006067890 */ /* 0x000fc8000fffe03f */
[----:B------:R-:W-:-:S04]  /*4e80*/  USHF.R.U32.HI UR6, URZ, 0x4, UR6 ;  /* 0x000000043f067899 */ /* 0x000fc80008011606 */
[----:B------:R-:W-:-:S04]  /*4e90*/  ULOP3.LUT UR6, UR6, 0x3fff, URZ, 0xc0, !UPT ;  /* 0x00003fff06067892 */ /* 0x000fc8000f8ec03f */
[----:B------:R-:W-:-:S04]  /*4ea0*/  ULOP3.LUT UR6, UR6, 0x3000000, URZ, 0xfc, !UPT ;  /* 0x0300000006067892 */ /* 0x000fc8000f8efc3f */
[----:B------:R-:W-:-:S03]  /*4eb0*/  UIMAD UR11, UR7, 0x900, UR6 ;  /* 0x00000900070b78a4 */ /* 0x000fc6000f8e0206 */
[----:B------:R-:W-:-:S04]  /*4ec0*/  UMOV UR7, 0x40000040 ;  /* 0x4000004000077882 */ /* 0x000fc80000000000 */
[----:B------:R-:W-:Y:S02]  /*4ed0*/  UMOV UR6, UR11 ;  /* 0x0000000b00067c82 */ /* 0x000fe40008000000 */
        /* <DEDUP_REMOVED lines=25> */
[----:B------:R-:W-:Y:S03]  /*5070*/  HGMMA.64x192x16.F32.BF16 R24, R168, gdesc[UR4].tnspB, R24, gsb0 ;  /* 0x42e00004a8187df0 */ /* 0x000fe60008001818 */
[----:B------:R-:W-:Y:S02]  /*5080*/  WARPGROUP.DEPBAR.LE gsb0, 0x0 ;  /* 0x00008000000079c5 */ /* 0x000fe40000010000 */
[----:B------:R-:W-:Y:S05]  /*5090*/  @!P0 BRA `(.L_x_203) ;  /* 0x0000000000048947 */ /* 0x000fea0003800000 */
[----:B------:R-:W-:Y:S01]  /*50a0*/  BPT.TRAP 0x1 ;  /* 0x000000040000795c */ /* 0x000fe20000300000 */
.L_x_203:
[----:B0-2---:R-:W-:Y:S01]  /*50b0*/  FMNMX.FTZ R0, R120, R14, !PT ;  /* 0x0000000e78007209 */ /* 0x005fe20007810000 */
[----:B------:R-:W-:Y:S01]  /*50c0*/  UIADD3 UR8, UR8, 0x30840, URZ ;  /* 0x0003084008087890 */ /* 0x000fe2000fffe03f */
[----:B-1----:R-:W-:Y:S02]  /*50d0*/  FMNMX.FTZ R2, R122, R13, !PT ;  /* 0x0000000d7a027209 */ /* 0x002fe40007810000 */
        /* <DEDUP_REMOVED lines=46> */
[----:B------:R-:W-:Y:S01]  /*53c0*/  R2UR UR6, R5 ;  /* 0x00000000050672ca */ /* 0x000fe200000e0000 */
[----:B------:R-:W0:Y:S04]  /*53d0*/  SHFL.BFLY PT, R3, R0, 0x2, 0x1f ;  /* 0x0c401f0000037f89 */ /* 0x000e2800000e0000 */
[----:B------:R-:W1:Y:S08]  /*53e0*/  SHFL.BFLY PT, R21, R12, 0x2, 0x1f ;  /* 0x0c401f000c157f89 */ /* 0x000e7000000e0000 */
[----:B------:R-:W-:-:S09]  /*53f0*/  UPRMT UR8, UR6, 0x654, UR8 ;  /* 0x0000065406087896 */ /* 0x000fd20008000008 */
[----:B------:R-:W-:Y:S01]  /*5400*/  SYNCS.ARRIVE.TRANS64.RED.A1T0 RZ, [UR8], RZ ;  /* 0x000000ffffff79a7 */ /* 0x000fe20008100408 */
[----:B0-----:R-:W-:Y:S02]  /*5410*/  FMNMX.FTZ R15, R0, R3, !PT ;  /* 0x00000003000f7209 */ /* 0x001fe40007810000 */
[----:B-1----:R-:W-:-:S03]  /*5420*/  FMNMX.FTZ R21, R12, R21, !PT ;  /* 0x000000150c157209 */ /* 0x002fc60007810000 */
[----:B------:R-:W0:Y:S04]  /*5430*/  SHFL.BFLY PT, R2, R15, 0x1, 0x1f ;  /* 0x0c201f000f027f89 */ /* 0x000e2800000e0000 */
[----:B------:R-:W1:Y:S01]  /*5440*/  SHFL.BFLY PT, R20, R21, 0x1, 0x1f ;  /* 0x0c201f0015147f89 */ /* 0x000e6200000e0000 */
[----:B0-----:R-:W-:Y:S02]  /*5450*/  FMNMX.FTZ R3, R15, R2, !PT ;  /* 0x000000020f037209 */ /* 0x001fe40007810000 */
[----:B-1----:R-:W-:-:S03]  /*5460*/  FMNMX.FTZ R2, R21, R20, !PT ;  /* 0x0000001415027209 */ /* 0x002fc60007810000 */
[C---:B------:R-:W-:Y:S02]  /*5470*/  FADD.FTZ R14, -R3.reuse, R14 ;  /* 0x0000000e030e7221 */ /* 0x040fe40000010100 */
[----:B------:R-:W-:Y:S01]  /*5480*/  FADD.FTZ R0, -R2, R13 ;  /* 0x0000000d02007221 */ /* 0x000fe20000010100 */
[----:B------:R-:W-:Y:S01]  /*5490*/  FMUL.FTZ R13, R3, UR10 ;  /* 0x0000000a030d7c20 */ /* 0x000fe20008410000 */
[----:B------:R-:W-:Y:S02]  /*54a0*/  FMUL.FTZ R14, R14, UR10 ;  /* 0x0000000a0e0e7c20 */ /* 0x000fe40008410000 */
[----:B------:R-:W-:Y:S01]  /*54b0*/  FMUL.FTZ R0, R0, UR10 ;  /* 0x0000000a00007c20 */ /* 0x000fe20008410000 */
[--C-:B------:R-:W-:Y:S01]  /*54c0*/  FFMA.FTZ R184, R128, UR10, -R13.reuse ;  /* 0x0000000a80b87c23 */ /* 0x100fe2000801080d */
[--C-:B------:R-:W-:Y:S01]  /*54d0*/  FFMA.FTZ R128, R129, UR10, -R13.reuse ;  /* 0x0000000a81807c23 */ /* 0x100fe2000801080d */
[----:B------:R-:W-:Y:S01]  /*54e0*/  FMUL.FTZ R129, R2, UR10 ;  /* 0x0000000a02817c20 */ /* 0x000fe20008410000 */
[--C-:B------:R-:W-:Y:S01]  /*54f0*/  FFMA.FTZ R188, R120, UR10, -R13.reuse ;  /* 0x0000000a78bc7c23 */ /* 0x100fe2000801080d */
[--C-:B------:R-:W-:Y:S01]  /*5500*/  FFMA.FTZ R182, R140, UR10, -R13.reuse ;  /* 0x0000000a8cb67c23 */ /* 0x100fe2000801080d */
[----:B------:R-:W-:Y:S01]  /*5510*/  FFMA.FTZ R171, R121, UR10, -R13 ;  /* 0x0000000a79ab7c23 */ /* 0x000fe2000801080d */
[--C-:B------:R-:W-:Y:S01]  /*5520*/  FFMA.FTZ R189, R122, UR10, -R129.reuse ;  /* 0x0000000a7abd7c23 */ /* 0x100fe20008010881 */
[----:B------:R-:W-:Y:S01]  /*5530*/  FFMA.FTZ R140, R123, UR10, -R129 ;  /* 0x0000000a7b8c7c23 */ /* 0x000fe20008010881 */
[----:B------:R-:W-:Y:S01]  /*5540*/  MUFU.EX2 R12, R14 ;  /* 0x0000000e000c7308 */ /* 0x000fe20000000800 */
[----:B------:R-:W-:Y:S01]  /*5550*/  FFMA.FTZ R190, R124, UR10, -R13 ;  /* 0x0000000a7cbe7c23 */ /* 0x000fe2000801080d */
[----:B------:R-:W-:Y:S01]  /*5560*/  FFMA.FTZ R191, R126, UR10, -R129 ;  /* 0x0000000a7ebf7c23 */ /* 0x000fe20008010881 */
[--C-:B------:R-:W-:Y:S01]  /*5570*/  FFMA.FTZ R124, R137, UR10, -R13.reuse ;  /* 0x0000000a897c7c23 */ /* 0x100fe2000801080d */
[----:B------:R-:W-:Y:S01]  /*5580*/  FFMA.FTZ R169, R125, UR10, -R13 ;  /* 0x0000000a7da97c23 */ /* 0x000fe2000801080d */
[--C-:B------:R-:W-:Y:S01]  /*5590*/  FFMA.FTZ R137, R127, UR10, -R129.reuse ;  /* 0x0000000a7f897c23 */ /* 0x100fe20008010881 */
[----:B------:R-:W-:Y:S01]  /*55a0*/  FFMA.FTZ R185, R130, UR10, -R129 ;  /* 0x0000000a82b97c23 */ /* 0x000fe20008010881 */
[----:B------:R-:W-:Y:S01]  /*55b0*/  FFMA.FTZ R180, R136, UR10, -R13 ;  /* 0x0000000a88b47c23 */ /* 0x000fe2000801080d */
[----:B------:R-:W0:Y:S01]  /*55c0*/  MUFU.EX2 R188, R188 ;  /* 0x000000bc00bc7308 */ /* 0x000e220000000800 */
[----:B------:R-:W-:Y:S01]  /*55d0*/  FFMA.FTZ R136, R131, UR10, -R129 ;  /* 0x0000000a83887c23 */ /* 0x000fe20008010881 */
[----:B------:R-:W-:Y:S01]  /*55e0*/  FFMA.FTZ R186, R132, UR10, -R13 ;  /* 0x0000000a84ba7c23 */ /* 0x000fe2000801080d */
[----:B------:R-:W-:Y:S01]  /*55f0*/  FFMA.FTZ R187, R134, UR10, -R129 ;  /* 0x0000000a86bb7c23 */ /* 0x000fe20008010881 */
[----:B------:R-:W-:Y:S01]  /*5600*/  FFMA.FTZ R125, R133, UR10, -R13 ;  /* 0x0000000a857d7c23 */ /* 0x000fe2000801080d */
[--C-:B------:R-:W-:Y:S01]  /*5610*/  FFMA.FTZ R135, R135, UR10, -R129.reuse ;  /* 0x0000000a87877c23 */ /* 0x100fe20008010881 */
[--C-:B------:R-:W-:Y:S01]  /*5620*/  FFMA.FTZ R181, R138, UR10, -R129.reuse ;  /* 0x0000000a8ab57c23 */ /* 0x100fe20008010881 */
[--C-:B------:R-:W-:Y:S01]  /*5630*/  FFMA.FTZ R134, R139, UR10, -R129.reuse ;  /* 0x0000000a8b867c23 */ /* 0x100fe20008010881 */
[----:B------:R-:W-:Y:S01]  /*5640*/  MUFU.EX2 R0, R0 ;  /* 0x0000000000007308 */ /* 0x000fe20000000800 */
[----:B------:R-:W-:Y:S01]  /*5650*/  FFMA.FTZ R183, R142, UR10, -R129 ;  /* 0x0000000a8eb77c23 */ /* 0x000fe20008010881 */
[----:B------:R-:W-:Y:S01]  /*5660*/  FFMA.FTZ R121, R141, UR10, -R13 ;  /* 0x0000000a8d797c23 */ /* 0x000fe2000801080d */
[----:B------:R-:W-:Y:S01]  /*5670*/  FFMA.FTZ R133, R143, UR10, -R129 ;  /* 0x0000000a8f857c23 */ /* 0x000fe20008010881 */
[----:B------:R-:W-:Y:S01]  /*5680*/  FFMA.FTZ R176, R144, UR10, -R13 ;  /* 0x0000000a90b07c23 */ /* 0x000fe2000801080d */
[----:B------:R-:W-:Y:S01]  /*5690*/  FFMA.FTZ R177, R146, UR10, -R129 ;  /* 0x0000000a92b17c23 */ /* 0x000fe20008010881 */
[----:B------:R-:W-:Y:S01]  /*56a0*/  FFMA.FTZ R120, R145, UR10, -R13 ;  /* 0x0000000a91787c23 */ /* 0x000fe2000801080d */
[----:B------:R-:W-:Y:S01]  /*56b0*/  FFMA.FTZ R132, R147, UR10, -R129 ;  /* 0x0000000a93847c23 */ /* 0x000fe20008010881 */
[----:B------:R-:W1:Y:S01]  /*56c0*/  MUFU.EX2 R189, R189 ;  /* 0x000000bd00bd7308 */ /* 0x000e620000000800 */
[----:B0-----:R-:W-:Y:S01]  /*56d0*/  FFMA.FTZ R122, R12, R11, R188 ;  /* 0x0000000b0c7a7223 */ /* 0x001fe200000100bc */
[----:B------:R-:W-:Y:S01]  /*56e0*/  FFMA.FTZ R178, R148, UR10, -R13 ;  /* 0x0000000a94b27c23 */ /* 0x000fe2000801080d */
[----:B------:R-:W-:Y:S01]  /*56f0*/  FFMA.FTZ R179, R150, UR10, -R129 ;  /* 0x0000000a96b37c23 */ /* 0x000fe20008010881 */
[----:B------:R-:W-:Y:S01]  /*5700*/  FFMA.FTZ R21, R149, UR10, -R13 ;  /* 0x0000000a95157c23 */ /* 0x000fe2000801080d */
[----:B------:R-:W-:Y:S01]  /*5710*/  FFMA.FTZ R131, R151, UR10, -R129 ;  /* 0x0000000a97837c23 */ /* 0x000fe20008010881 */
[----:B------:R-:W-:Y:S01]  /*5720*/  FFMA.FTZ R172, R152, UR10, -R13 ;  /* 0x0000000a98ac7c23 */ /* 0x000fe2000801080d */
[----:B------:R-:W-:Y:S01]  /*5730*/  FFMA.FTZ R173, R154, UR10, -R129 ;  /* 0x0000000a9aad7c23 */ /* 0x000fe20008010881 */
[----:B------:R-:W0:Y:S01]  /*5740*/  MUFU.EX2 R171, R171 ;  /* 0x000000ab00ab7308 */ /* 0x000e220000000800 */
[----:B------:R-:W-:Y:S01]  /*5750*/  FFMA.FTZ R20, R153, UR10, -R13 ;  /* 0x0000000a99147c23 */ /* 0x000fe2000801080d */
[----:B------:R-:W-:Y:S01]  /*5760*/  FFMA.FTZ R130, R155, UR10, -R129 ;  /* 0x0000000a9b827c23 */ /* 0x000fe20008010881 */
[----:B------:R-:W-:Y:S01]  /*5770*/  FFMA.FTZ R174, R156, UR10, -R13 ;  /* 0x0000000a9cae7c23 */ /* 0x000fe2000801080d */
[----:B------:R-:W-:Y:S01]  /*5780*/  FFMA.FTZ R175, R158, UR10, -R129 ;  /* 0x0000000a9eaf7c23 */ /* 0x000fe20008010881 */
[----:B------:R-:W-:Y:S01]  /*5790*/  FFMA.FTZ R15, R157, UR10, -R13 ;  /* 0x0000000a9d0f7c23 */ /* 0x000fe2000801080d */
[----:B------:R-:W-:Y:S01]  /*57a0*/  FFMA.FTZ R127, R159, UR10, -R129 ;  /* 0x0000000a9f7f7c23 */ /* 0x000fe20008010881 */
[----:B------:R-:W-:Y:S01]  /*57b0*/  FFMA.FTZ R168, R160, UR10, -R13 ;  /* 0x0000000aa0a87c23 */ /* 0x000fe2000801080d */
[----:B------:R-:W2:Y:S01]  /*57c0*/  MUFU.EX2 R140, R140 ;  /* 0x0000008c008c7308 */ /* 0x000ea20000000800 */
[----:B-1----:R-:W-:Y:S01]  /*57d0*/  FFMA.FTZ R11, R0, R10, R189 ;  /* 0x0000000a000b7223 */ /* 0x002fe200000100bd */
[----:B------:R-:W-:Y:S01]  /*57e0*/  FFMA.FTZ R14, R161, UR10, -R13 ;  /* 0x0000000aa10e7c23 */ /* 0x000fe2000801080d */
[----:B------:R-:W-:Y:S01]  /*57f0*/  FFMA.FTZ R126, R163, UR10, -R129 ;  /* 0x0000000aa37e7c23 */ /* 0x000fe20008010881 */
[--C-:B------:R-:W-:Y:S01]  /*5800*/  FFMA.FTZ R170, R164, UR10, -R13.reuse ;  /* 0x0000000aa4aa7c23 */ /* 0x100fe2000801080d */
[----:B------:R-:W-:-:S03]  /*5810*/  FFMA.FTZ R13, R165, UR10, -R13 ;  /* 0x0000000aa50d7c23 */ /* 0x000fc6000801080d */
[----:B------:R-:W1:Y:S01]  /*5820*/  MUFU.EX2 R190, R190 ;  /* 0x000000be00be7308 */ /* 0x000e620000000800 */
[----:B0-----:R-:W-:-:S07]  /*5830*/  FADD.FTZ R123, R171, R122 ;  /* 0x0000007aab7b7221 */ /* 0x001fce0000010000 */
[----:B------:R-:W0:Y:S01]  /*5840*/  MUFU.EX2 R191, R191 ;  /* 0x000000bf00bf7308 */ /* 0x000e220000000800 */
[----:B--2---:R-:W-:-:S07]  /*5850*/  FADD.FTZ R10, R140, R11 ;  /* 0x0000000b8c0a7221 */ /* 0x004fce0000010000 */
[----:B------:R-:W2:Y:S01]  /*5860*/  MUFU.EX2 R169, R169 ;  /* 0x000000a900a97308 */ /* 0x000ea20000000800 */
[----:B-1----:R-:W-:-:S07]  /*5870*/  FADD.FTZ R122, R190, R123 ;  /* 0x0000007bbe7a7221 */ /* 0x002fce0000010000 */
        /* <DEDUP_REMOVED lines=35> */
[----:B-1----:R-:W-:Y:S01]  /*5ab0*/  FADD.FTZ R11, R121, R122 ;  /* 0x0000007a790b7221 */ /* 0x002fe20000010000 */
[----:B------:R-:W-:-:S06]  /*5ac0*/  FFMA.FTZ R122, R162, UR10, -R129 ;  /* 0x0000000aa27a7c23 */ /* 0x000fcc0008010881 */
        /* <DEDUP_REMOVED lines=9> */
[----:B--2---:R-:W-:Y:S01]  /*5b60*/  FADD.FTZ R10, R132, R123 ;  /* 0x0000007b840a7221 */ /* 0x004fe20000010000 */
[--C-:B------:R-:W-:Y:S01]  /*5b70*/  FFMA.FTZ R123, R166, UR10, -R129.reuse ;  /* 0x0000000aa67b7c23 */ /* 0x100fe20008010881 */
[----:B------:R-:W-:-:S05]  /*5b80*/  FFMA.FTZ R129, R167, UR10, -R129 ;  /* 0x0000000aa7817c23 */ /* 0x000fca0008010881 */
        /* <DEDUP_REMOVED lines=36> */
[----:B-1----:R-:W-:-:S03]  /*5dd0*/  FADD.FTZ R11, R13, R138 ;  /* 0x0000008a0d0b7221 */ /* 0x002fc60000010000 */
[----:B0-----:R-:W-:Y:S01]  /*5de0*/  FADD.FTZ R10, R129, R10 ;  /* 0x0000000a810a7221 */ /* 0x001fe20000010000 */
[----:B------:R-:W-:Y:S06]  /*5df0*/  @!P0 BRA `(.L_x_204) ;  /* 0x0000000000048947 */ /* 0x000fec0003800000 */
[----:B------:R-:W-:Y:S01]  /*5e00*/  BPT.TRAP 0x1 ;  /* 0x000000040000795c */ /* 0x000fe20000300000 */
.L_x_204:
[----:B------:R-:W-:Y:S01]  /*5e10*/  R2UR UR6, R5 ;  /* 0x00000000050672ca */ /* 0x000fe200000e0000 */
[----:B------:R-:W-:Y:S01]  /*5e20*/  UISETP.GT.AND UP0, UPT, UR5, UR60, UPT ;  /* 0x0000003c0500728c */ /* 0x000fe2000bf04270 */
[----:B------:R-:W-:Y:S01]  /*5e30*/  F2FP.BF16.F32.PACK_AB R188, R171, R188 ;  /* 0x000000bcabbc723e */ /* 0x000fe200000010ff */
[----:B------:R-:W-:Y:S01]  /*5e40*/  UIADD3 UR9, UR9, 0x30860, URZ ;  /* 0x0003086009097890 */ /* 0x000fe2000fffe03f */
[----:B------:R-:W-:Y:S01]  /*5e50*/  F2FP.BF16.F32.PACK_AB R190, R169, R190 ;  /* 0x000000bea9be723e */ /* 0x000fe200000010ff */
[----:B------:R-:W-:Y:S01]  /*5e60*/  UIADD3 UR5, UR5, -0x1, URZ ;  /* 0xffffffff05057890 */ /* 0x000fe2000fffe03f */
[----:B------:R-:W-:Y:S01]  /*5e70*/  F2FP.BF16.F32.PACK_AB R168, R14, R168 ;  /* 0x000000a80ea8723e */ /* 0x000fe200000010ff */
[----:B------:R-:W-:Y:S01]  /*5e80*/  UMOV UR7, UR38 ;  /* 0x0000002600077c82 */ /* 0x000fe20008000000 */
[----:B------:R-:W-:Y:S01]  /*5e90*/  PLOP3.LUT P1, PT, PT, PT, UP0, 0x80, 0x0 ;  /* 0x000000000000781c */ /* 0x000fe20003f2f008 */
[----:B------:R-:W-:Y:S01]  /*5ea0*/  IMAD.MOV.U32 R14, RZ, RZ, R3 ;  /* 0x000000ffff0e7224 */ /* 0x000fe200078e0003 */
[----:B------:R-:W-:Y:S01]  /*5eb0*/  F2FP.BF16.F32.PACK_AB R170, R13, R170 ;  /* 0x000000aa0daa723e */ /* 0x000fe200000010ff */
[----:B------:R-:W-:Y:S01]  /*5ec0*/  IMAD.MOV.U32 R13, RZ, RZ, R2 ;  /* 0x000000ffff0d7224 */ /* 0x000fe200078e0002 */
[----:B------:R-:W-:Y:S01]  /*5ed0*/  F2FP.BF16.F32.PACK_AB R189, R140, R189 ;  /* 0x000000bd8cbd723e */ /* 0x000fe200000010ff */
[----:B------:R-:W-:Y:S01]  /*5ee0*/  UPRMT UR9, UR6, 0x654, UR9 ;  /* 0x0000065406097896 */ /* 0x000fe20008000009 */
[----:B------:R-:W-:-:S02]  /*5ef0*/  F2FP.BF16.F32.PACK_AB R191, R137, R191 ;  /* 0x000000bf89bf723e */ /* 0x000fc400000010ff */
[----:B------:R-:W-:Y:S01]  /*5f00*/  UMOV UR6, UR39 ;  /* 0x0000002700067c82 */ /* 0x000fe20008000000 */
[----:B------:R-:W-:Y:S02]  /*5f10*/  F2FP.BF16.F32.PACK_AB R184, R128, R184 ;  /* 0x000000b880b8723e */ /* 0x000fe400000010ff */
[----:B------:R-:W-:Y:S02]  /*5f20*/  F2FP.BF16.F32.PACK_AB R185, R136, R185 ;  /* 0x000000b988b9723e */ /* 0x000fe400000010ff */
[----:B------:R-:W-:Y:S01]  /*5f30*/  F2FP.BF16.F32.PACK_AB R186, R125, R186 ;  /* 0x000000ba7dba723e */ /* 0x000fe200000010ff */
        /* <DEDUP_REMOVED lines=15> */
[----:B------:R-:W-:Y:S01]  /*6030*/  F2FP.BF16.F32.PACK_AB R171, R129, R123 ;  /* 0x0000007b81ab723e */ /* 0x000fe200000010ff */
[----:B------:R-:W-:Y:S06]  /*6040*/  @P1 BRA `(.L_x_205) ;  /* 0xffffffe000541947 */ /* 0x000fec000383ffff */
.L_x_194:
        /* <DEDUP_REMOVED lines=99> */
.L_x_206:
[----:B------:R-:W-:Y:S02]  /*6680*/  IMAD.U32 R0, RZ, RZ, UR39 ;  /* 0x00000027ff007e24 */ /* 0x000fe4000f8e00ff */
[----:B------:R-:W-:-:S03]  /*6690*/  IMAD.U32 R13, RZ, RZ, UR38 ;  /* 0x00000026ff0d7e24 */ /* 0x000fc6000f8e00ff */
[----:B------:R-:W-:Y:S01]  /*66a0*/  SHF.L.U32 R0, R0, 0x1f, RZ ;  /* 0x0000001f00007819 */ /* 0x000fe200000006ff */
[----:B------:R-:W-:-:S04]  /*66b0*/  IMAD R13, R13, 0x8, R4 ;  /* 0x000000080d0d7824 */ /* 0x000fc800078e0204 */
[----:B------:R0:W1:Y:S01]  /*66c0*/  SYNCS.PHASECHK.TRANS64.TRYWAIT P1, [R13+URZ+0x30850], R0 ;  /* 0x030850000d0075a7 */ /* 0x000062000802017f */
[----:B------:R-:W-:Y:S05]  /*66d0*/  @!P0 BRA `(.L_x_207) ;  /* 0x0000000000048947 */ /* 0x000fea0003800000 */
[----:B------:R-:W-:Y:S01]  /*66e0*/  BPT.TRAP 0x1 ;  /* 0x000000040000795c */ /* 0x000fe20000300000 */
.L_x_207:
[----:B------:R-:W-:Y:S02]  /*66f0*/  VIADD R4, R4, 0x400 ;  /* 0x0000040004047836 */ /* 0x000fe40000000000 */
[----:B------:R-:W-:-:S03]  /*6700*/  IMAD.U32 R7, RZ, RZ, UR38 ;  /* 0x00000026ff077e24 */ /* 0x000fc6000f8e00ff */
[----:B------:R-:W-:-:S04]  /*6710*/  SHF.R.U32.HI R4, RZ, 0x4, R4 ;  /* 0x00000004ff047819 */ /* 0x000fc80000011604 */
[----:B------:R-:W-:-:S04]  /*6720*/  LOP3.LUT R4, R4, 0x3fff, RZ, 0xc0, !PT ;  /* 0x00003fff04047812 */ /* 0x000fc800078ec0ff */
[----:B------:R-:W-:Y:S01]  /*6730*/  LOP3.LUT R4, R4, 0x3000000, RZ, 0xfc, !PT ;  /* 0x0300000004047812 */ /* 0x000fe200078efcff */
[----:B-1----:R-:W-:Y:S06]  /*6740*/  @P1 BRA `(.L_x_208) ;  /* 0x0000000000081947 */ /* 0x002fec0003800000 */
[----:B------:R-:W1:Y:S02]  /*6750*/  SYNCS.PHASECHK.TRANS64.TRYWAIT P1, [R13+URZ+0x30850], R0 ;  /* 0x030850000d0075a7 */ /* 0x000e64000802017f */
[----:B-1----:R-:W-:Y:S05]  /*6760*/  @!P1 BRA `(.L_x_209) ;  /* 0x000000a400049947 */ /* 0x002fea0003800000 */
.L_x_208:
[----:B------:R-:W-:Y:S01]  /*6770*/  IMAD R6, R7, 0x900, R4 ;  /* 0x0000090007067824 */ /* 0x000fe200078e0204 */
[----:B------:R-:W-:Y:S05]  /*6780*/  WARPSYNC.ALL ;  /* 0x0000000000007948 */ /* 0x000fea0003800000 */
[----:B------:R-:W-:Y:S01]  /*6790*/  IMAD.MOV.U32 R7, RZ, RZ, 0x40000040 ;  /* 0x40000040ff077424 */ /* 0x000fe200078e00ff */
[C---:B------:R-:W-:Y:S01]  /*67a0*/  R2UR UR6, R6.reuse ;  /* 0x00000000060672ca */ /* 0x040fe200000e0000 */
[----:B------:R-:W-:Y:S01]  /*67b0*/  WARPGROUP.ARRIVE ;  /* 0x00000000000079c5 */ /* 0x000fe20000000000 */
[----:B------:R-:W-:Y:S01]  /*67c0*/  VIADD R8, R6, 0x80 ;  /* 0x0000008006087836 */ /* 0x000fe20000000000 */
[----:B01----:R-:W0:Y:S01]  /*67d0*/  SHFL.BFLY PT, R0, R11, 0x2, 0x1f ;  /* 0x0c401f000b007f89 */ /* 0x003e2200000e0000 */
[----:B------:R-:W-:Y:S01]  /*67e0*/  R2UR UR7, R7 ;  /* 0x00000000070772ca */ /* 0x000fe200000e0000 */
[----:B------:R-:W-:-:S02]  /*67f0*/  IMAD.MOV.U32 R9, RZ, RZ, 0x40000040 ;  /* 0x40000040ff097424 */ /* 0x000fc400078e00ff */
[----:B------:R-:W-:-:S10]  /*6800*/  IMAD.MOV.U32 R7, RZ, RZ, 0x40000040 ;  /* 0x40000040ff077424 */ /* 0x000fd400078e00ff */
[----:B------:R-:W-:Y:S01]  /*6810*/  HGMMA.64x192x16.F32.BF16 R24, R188, gdesc[UR4].tnspB, R24, gsb0 ;  /* 0x42e00004bc187df0 */ /* 0x000fe20008001818 */
[----:B------:R-:W-:Y:S01]  /*6820*/  R2UR UR6, R8 ;  /* 0x00000000080672ca */ /* 0x000fe200000e0000 */
[----:B------:R-:W-:Y:S01]  /*6830*/  VIADD R8, R6, 0x100 ;  /* 0x0000010006087836 */ /* 0x000fe20000000000 */
[----:B------:R-:W-:Y:S01]  /*6840*/  R2UR UR7, R9 ;  /* 0x00000000090772ca */ /* 0x000fe200000e0000 */
[----:B------:R-:W-:Y:S02]  /*6850*/  IMAD.MOV.U32 R9, RZ, RZ, 0x40000040 ;  /* 0x40000040ff097424 */ /* 0x000fe400078e00ff */
[----:B0-----:R-:W-:Y:S01]  /*6860*/  FADD.FTZ R0, R0, R11 ;  /* 0x0000000b00007221 */ /* 0x001fe20000010000 */
[----:B------:R-:W-:Y:S02]  /*6870*/  WARPGROUP.DEPBAR.LE gsb0, 0x0 ;  /* 0x00008000000079c5 */ /* 0x000fe40000010000 */
[----:B------:R-:W-:-:S11]  /*6880*/  WARPGROUP.ARRIVE ;  /* 0x00000000000079c5 */ /* 0x000fd60000000000 */
[----:B------:R-:W-:Y:S01]  /*6890*/  HGMMA.64x192x16.F32.BF16 R24, R184, gdesc[UR4].tnspB, R24, gsb0 ;  /* 0x42e00004b8187df0 */ /* 0x000fe20008001818 */
[----:B------:R-:W-:Y:S01]  /*68a0*/  R2UR UR6, R8 ;  /* 0x00000000080672ca */ /* 0x000fe200000e0000 */
[----:B------:R-:W-:Y:S01]  /*68b0*/  VIADD R8, R6, 0x180 ;  /* 0x0000018006087836 */ /* 0x000fe20000000000 */
[----:B------:R-:W-:Y:S02]  /*68c0*/  R2UR UR7, R9 ;  /* 0x00000000090772ca */ /* 0x000fe400000e0000 */
[----:B------:R-:W-:Y:S01]  /*68d0*/  MOV R9, 0x40000040 ;  /* 0x4000004000097802 */ /* 0x000fe20000000f00 */
[----:B------:R-:W-:Y:S02]  /*68e0*/  WARPGROUP.DEPBAR.LE gsb0, 0x0 ;  /* 0x00008000000079c5 */ /* 0x000fe40000010000 */
[----:B------:R-:W-:-:S12]  /*68f0*/  WARPGROUP.ARRIVE ;  /* 0x00000000000079c5 */ /* 0x000fd80000000000 */
[----:B------:R-:W-:Y:S01]  /*6900*/  HGMMA.64x192x16.F32.BF16 R24, R180, gdesc[UR4].tnspB, R24, gsb0 ;  /* 0x42e00004b4187df0 */ /* 0x000fe20008001818 */
[----:B------:R-:W-:Y:S01]  /*6910*/  R2UR UR6, R8 ;  /* 0x00000000080672ca */ /* 0x000fe200000e0000 */
[C---:B------:R-:W-:Y:S01]  /*6920*/  VIADD R8, R6.reuse, 0x200 ;  /* 0x0000020006087836 */ /* 0x040fe20000000000 */
[----:B------:R-:W-:Y:S01]  /*6930*/  R2UR UR7, R9 ;  /* 0x00000000090772ca */ /* 0x000fe200000e0000 */
[----:B------:R-:W-:Y:S02]  /*6940*/  IMAD.MOV.U32 R9, RZ, RZ, 0x40000040 ;  /* 0x40000040ff097424 */ /* 0x000fe400078e00ff */
[----:B------:R-:W-:Y:S01]  /*6950*/  VIADD R6, R6, 0x280 ;  /* 0x0000028006067836 */ /* 0x000fe20000000000 */
[----:B------:R-:W-:Y:S02]  /*6960*/  WARPGROUP.DEPBAR.LE gsb0, 0x0 ;  /* 0x00008000000079c5 */ /* 0x000fe40000010000 */
[----:B------:R-:W-:-:S11]  /*6970*/  WARPGROUP.ARRIVE ;  /* 0x00000000000079c5 */ /* 0x000fd60000000000 */
[----:B------:R-:W-:Y:S01]  /*6980*/  HGMMA.64x192x16.F32.BF16 R24, R176, gdesc[UR4].tnspB, R24, gsb0 ;  /* 0x42e00004b0187df0 */ /* 0x000fe20008001818 */
[----:B------:R-:W-:Y:S01]  /*6990*/  R2UR UR6, R8 ;  /* 0x00000000080672ca */ /* 0x000fe200000e0000 */
[----:B------:R-:W-:Y:S01]  /*69a0*/  IMAD.U32 R8, RZ, RZ, UR10 ;  /* 0x0000000aff087e24 */ /* 0x000fe2000f8e00ff */
[----:B------:R-:W-:Y:S01]  /*69b0*/  R2UR UR7, R9 ;  /* 0x00000000090772ca */ /* 0x000fe200000e0000 */
[----:B------:R-:W-:Y:S02]  /*69c0*/  WARPGROUP.DEPBAR.LE gsb0, 0x0 ;  /* 0x00008000000079c5 */ /* 0x000fe40000010000 */
[----:B------:R-:W-:-:S14]  /*69d0*/  WARPGROUP.ARRIVE ;  /* 0x00000000000079c5 */ /* 0x000fdc0000000000 */
[----:B------:R-:W-:Y:S01]  /*69e0*/  HGMMA.64x192x16.F32.BF16 R24, R172, gdesc[UR4].tnspB, R24, gsb0 ;  /* 0x42e00004ac187df0 */ /* 0x000fe20008001818 */
[----:B------:R-:W-:Y:S02]  /*69f0*/  R2UR UR6, R6 ;  /* 0x00000000060672ca */ /* 0x000fe400000e0000 */
[----:B------:R-:W-:Y:S02]  /*6a00*/  R2UR UR7, R7 ;  /* 0x00000000070772ca */ /* 0x000fe400000e0000 */
[----:B------:R-:W0:Y:S02]  /*6a10*/  SHFL.BFLY PT, R7, R10, 0x2, 0x1f ;  /* 0x0c401f000a077f89 */ /* 0x000e2400000e0000 */
[----:B0-----:R-:W-:Y:S01]  /*6a20*/  FADD.FTZ R4, R7, R10 ;  /* 0x0000000a07047221 */ /* 0x001fe20000010000 */
[----:B------:R-:W-:Y:S01]  /*6a30*/  IMAD.U32 R10, RZ, RZ, UR10 ;  /* 0x0000000aff0a7e24 */ /* 0x000fe2000f8e00ff */
[----:B------:R-:W0:Y:S04]  /*6a40*/  SHFL.BFLY PT, R7, R0, 0x1, 0x1f ;  /* 0x0c201f0000077f89 */ /* 0x000e2800000e0000 */
[----:B------:R-:W1:Y:S01]  /*6a50*/  SHFL.BFLY PT, R9, R4, 0x1, 0x1f ;  /* 0x0c201f0004097f89 */ /* 0x000e6200000e0000 */
[----:B0-----:R-:W-:Y:S01]  /*6a60*/  FADD.FTZ R12, R0, R7 ;  /* 0x00000007000c7221 */ /* 0x001fe20000010000 */
[----:B------:R-:W-:Y:S01]  /*6a70*/  CS2R R6, SRZ ;  /* 0x0000000000067805 */ /* 0x000fe2000001ff00 */
[----:B------:R-:W-:-:S02]  /*6a80*/  IMAD.MOV.U32 R0, RZ, RZ, -0x800000 ;  /* 0xff800000ff007424 */ /* 0x000fc400078e00ff */
[----:B-1----:R-:W-:Y:S01]  /*6a90*/  FADD.FTZ R14, R4, R9 ;  /* 0x00000009040e7221 */ /* 0x002fe20000010000 */
[----:B------:R-:W-:Y:S01]  /*6aa0*/  FSETP.NE.FTZ.AND P1, PT, R12, RZ, PT ;  /* 0x000000ff0c00720b */ /* 0x000fe20003f35000 */
[----:B------:R-:W-:-:S03]  /*6ab0*/  IMAD.MOV.U32 R4, RZ, RZ, -0x800000 ;  /* 0xff800000ff047424 */ /* 0x000fc600078e00ff */
        /* <DEDUP_REMOVED lines=13> */
[----:B------:R-:W-:Y:S03]  /*6b90*/  HGMMA.64x192x16.F32.BF16 R24, R168, gdesc[UR4].tnspB, R24, gsb0 ;  /* 0x42e00004a8187df0 */ /* 0x000fe60008001818 */
[----:B------:R-:W-:Y:S02]  /*6ba0*/  WARPGROUP.DEPBAR.LE gsb0, 0x0 ;  /* 0x00008000000079c5 */ /* 0x000fe40000010000 */
[----:B--23--:R-:W-:Y:S05]  /*6bb0*/  @!P0 BRA `(.L_x_210) ;  /* 0x0000000000048947 */ /* 0x00cfea0003800000 */
[----:B------:R-:W-:Y:S01]  /*6bc0*/  BPT.TRAP 0x1 ;  /* 0x000000040000795c */ /* 0x000fe20000300000 */
.L_x_210:
[----:B------:R-:W-:Y:S01]  /*6bd0*/  R2UR UR4, R214 ;  /* 0x00000000d60472ca */ /* 0x000fe200000e0000 */
[----:B------:R-:W-:Y:S01]  /*6be0*/  VIADD R2, R13, 0x30860 ;  /* 0x000308600d027836 */ /* 0x000fe20000000000 */
[----:B------:R-:W-:Y:S01]  /*6bf0*/  UIADD3 UR38, UR38, 0x1, URZ ;  /* 0x0000000126267890 */ /* 0x000fe2000fffe03f */
[-C--:B------:R-:W-:Y:S01]  /*6c00*/  FMUL.FTZ R24, R24, R7.reuse ;  /* 0x0000000718187220 */ /* 0x080fe20000410000 */
[-C--:B------:R-:W-:Y:S01]  /*6c10*/  FMUL.FTZ R25, R25, R7.reuse ;  /* 0x0000000719197220 */ /* 0x080fe20000410000 */
[-C--:B------:R-:W-:Y:S01]  /*6c20*/  FMUL.FTZ R28, R28, R7.reuse ;  /* 0x000000071c1c7220 */ /* 0x080fe20000410000 */
[----:B------:R-:W-:Y:S01]  /*6c30*/  PRMT R2, R5, 0x654, R2 ;  /* 0x0000065405027816 */ /* 0x000fe20000000002 */
[----:B------:R-:W-:Y:S01]  /*6c40*/  UISETP.NE.AND UP0, UPT, UR38, 0x2, UPT ;  /* 0x000000022600788c */ /* 0x000fe2000bf05270 */
[-C--:B------:R-:W-:Y:S01]  /*6c50*/  FMUL.FTZ R29, R29, R7.reuse ;  /* 0x000000071d1d7220 */ /* 0x080fe20000410000 */
[-C--:B------:R-:W-:Y:S01]  /*6c60*/  FMUL.FTZ R32, R32, R7.reuse ;  /* 0x0000000720207220 */ /* 0x080fe20000410000 */
[----:B------:R1:W-:Y:S01]  /*6c70*/  SYNCS.ARRIVE.TRANS64.RED.A1T0 RZ, [R2+URZ], RZ ;  /* 0x000000ff02ff79a7 */ /* 0x0003e2000810043f */
[-C--:B------:R-:W-:Y:S01]  /*6c80*/  FMUL.FTZ R33, R33, R7.reuse ;  /* 0x0000000721217220 */ /* 0x080fe20000410000 */
[-C--:B------:R-:W-:Y:S01]  /*6c90*/  FMUL.FTZ R36, R36, R7.reuse ;  /* 0x0000000724247220 */ /* 0x080fe20000410000 */
[----:B------:R-:W-:Y:S01]  /*6ca0*/  UIADD3 UR4, UR4, 0x1, URZ ;  /* 0x0000000104047890 */ /* 0x000fe2000fffe03f */
[-C--:B------:R-:W-:Y:S01]  /*6cb0*/  FMUL.FTZ R37, R37, R7.reuse ;  /* 0x0000000725257220 */ /* 0x080fe20000410000 */
[-C--:B------:R-:W-:Y:S01]  /*6cc0*/  FMUL.FTZ R40, R40, R7.reuse ;  /* 0x0000000728287220 */ /* 0x080fe20000410000 */
[-C--:B------:R-:W-:Y:S01]  /*6cd0*/  FMUL.FTZ R41, R41, R7.reuse ;  /* 0x0000000729297220 */ /* 0x080fe20000410000 */
[-C--:B------:R-:W-:Y:S01]  /*6ce0*/  FMUL.FTZ R44, R44, R7.reuse ;  /* 0x000000072c2c7220 */ /* 0x080fe20000410000 */
[-C--:B------:R-:W-:Y:S01]  /*6cf0*/  FMUL.FTZ R45, R45, R7.reuse ;  /* 0x000000072d2d7220 */ /* 0x080fe20000410000 */
[----:B------:R-:W-:Y:S01]  /*6d00*/  IMAD.U32 R214, RZ, RZ, UR4 ;  /* 0x00000004ffd67e24 */ /* 0x000fe2000f8e00ff */
[----:B------:R-:W-:Y:S01]  /*6d10*/  USEL UR4, URZ, 0x1, UP0 ;  /* 0x000000013f047887 */ /* 0x000fe20008000000 */
        /* <DEDUP_REMOVED lines=18> */
[-C--:B-1----:R-:W-:Y:S01]  /*6e40*/  FMUL.FTZ R2, R84, R7.reuse ;  /* 0x0000000754027220 */ /* 0x082fe20000410000 */
        /* <DEDUP_REMOVED lines=18> */
[-C--:B0-----:R-:W-:Y:S01]  /*6f70*/  FMUL.FTZ R26, R26, R6.reuse ;  /* 0x000000061a1a7220 */ /* 0x081fe20000410000 */
        /* <DEDUP_REMOVED lines=47> */
[----:B------:R-:W-:-:S02]  /*7270*/  USEL UR38, UR38, URZ, UP0 ;  /* 0x0000003f26267287 */ /* 0x000fc40008000000 */
[----:B------:R-:W-:-:S12]  /*7280*/  ULOP3.LUT UR39, UR39, UR4, URZ, 0x3c, !UPT ;  /* 0x0000000427277292 */ /* 0x000fd8000f8e3c3f */
.L_x_186:
[----:B------:R-:W0:Y:S08]  /*7290*/  S2UR UR4, SR_CgaCtaId ;  /* 0x00000000000479c3 */ /* 0x000e300000008800 */
[----:B------:R-:W-:Y:S06]  /*72a0*/  BAR.SYNC.DEFER_BLOCKING 0x5, 0x180 ;  /* 0x0146000000007b1d */ /* 0x000fec0000010000 */
[----:B------:R-:W-:Y:S01]  /*72b0*/  UMOV UR8, 0x400 ;  /* 0x0000040000087882 */ /* 0x000fe20000000000 */
[----:B------:R-:W-:Y:S01]  /*72c0*/  BSSY B0, `(.L_x_211) ;  /* 0x00003c8000007945 */ /* 0x000fe20003800000 */
[----:B0-----:R-:W-:-:S09]  /*72d0*/  ULEA UR8, UR4, UR8, 0x18 ;  /* 0x0000000804087291 */ /* 0x001fd2000f8ec03f */
[----:B------:R-:W0:Y:S02]  /*72e0*/  LDS.128 R8, [UR8+0x308d0] ;  /* 0x0308d008ff087984 */ /* 0x000e240008000c00 */
[----:B0-----:R-:W-:Y:S02]  /*72f0*/  R2UR UR6, R9 ;  /* 0x00000000090672ca */ /* 0x001fe400000e0000 */
[----:B------:R-:W-:Y:S02]  /*7300*/  R2UR UR5, R10 ;  /* 0x000000000a0572ca */ /* 0x000fe400000e0000 */
[----:B------:R-:W-:Y:S01]  /*7310*/  R2UR UR7, R11 ;  /* 0x000000000b0772ca */ /* 0x000fe200000e0000 */
[----:B------:R-:W-:Y:S06]  /*7320*/  BAR.ARV 0x4, 0x180 ;  /* 0x0106000000007b1d */ /* 0x000fec0000002000 */
[----:B------:R-:W-:Y:S08]  /*7330*/  @P0 BRA `(.L_x_212) ;  /* 0x0000002c00580947 */ /* 0x000ff00003800000 */
[----:B------:R-:W2:Y:S01]  /*7340*/  LDL R5, [R1+0x24] ;  /* 0x0000240001057983 */ /* 0x000ea20000100800 */
[----:B------:R-:W0:Y:S01]  /*7350*/  S2UR UR4, SR_SWINHI ;  /* 0x00000000000479c3 */ /* 0x000e220000002f00 */
[----:B------:R-:W-:Y:S01]  /*7360*/  IMAD.MOV.U32 R8, RZ, RZ, 0x2 ;  /* 0x00000002ff087424 */ /* 0x000fe200078e00ff */
[----:B------:R-:W-:Y:S01]  /*7370*/  R2UR UR20, R18 ;  /* 0x00000000121472ca */ /* 0x000fe200000e0000 */
[----:B------:R-:W-:Y:S01]  /*7380*/  ULDC.64 UR14, c[0x0][0xc00] ;  /* 0x00030000000e7ab9 */ /* 0x000fe20000000a00 */
[----:B------:R-:W-:Y:S01]  /*7390*/  R2UR UR17, R215 ;  /* 0x00000000d71172ca */ /* 0x000fe200000e0000 */
[----:B------:R-:W3:Y:S01]  /*73a0*/  LDL R140, [R1+0x20] ;  /* 0x00002000018c7983 */ /* 0x000ee20000100800 */
[----:B------:R-:W-:Y:S02]  /*73b0*/  R2UR UR19, R212 ;  /* 0x00000000d41372ca */ /* 0x000fe400000e0000 */
[----:B------:R-:W-:Y:S02]  /*73c0*/  R2UR UR18, R23 ;  /* 0x00000000171272ca */ /* 0x000fe400000e0000 */
[----:B------:R-:W-:Y:S01]  /*73d0*/  R2UR UR22, R211 ;  /* 0x00000000d31672ca */ /* 0x000fe200000e0000 */
[----:B------:R-:W-:Y:S01]  /*73e0*/  UMOV UR10, UR8 ;  /* 0x00000008000a7c82 */ /* 0x000fe20008000000 */
[----:B0-----:R-:W-:Y:S01]  /*73f0*/  UMOV UR11, UR4 ;  /* 0x00000004000b7c82 */ /* 0x001fe20008000000 */
[----:B------:R-:W-:-:S04]  /*7400*/  USHF.L.U32 UR4, UR61, 0x2, URZ ;  /* 0x000000023d047899 */ /* 0x000fc8000800063f */
[----:B------:R-:W-:Y:S02]  /*7410*/  USHF.L.U64.HI UR16, UR61, 0x2, UR17 ;  /* 0x000000023d107899 */ /* 0x000fe40008010211 */
[----:B------:R-:W-:-:S04]  /*7420*/  UIADD3 UR9, UP0, UR4, UR14, URZ ;  /* 0x0000000e04097290 */ /* 0x000fc8000ff1e03f */
[----:B------:R-:W-:Y:S01]  /*7430*/  UIADD3.X UR12, UR16, UR15, URZ, UP0, !UPT ;  /* 0x0000000f100c7290 */ /* 0x000fe200087fe43f */
[----:B------:R-:W-:Y:S01]  /*7440*/  BAR.SYNC.DEFER_BLOCKING 0x1, 0x100 ;  /* 0x0044000000007b1d */ /* 0x000fe20000010000 */
[----:B--2---:R-:W-:-:S03]  /*7450*/  IMAD.WIDE R8, R5, R8, UR10 ;  /* 0x0000000a05087e25 */ /* 0x004fc6000f8e0208 */
[C---:B------:R-:W-:Y:S02]  /*7460*/  LOP3.LUT R5, R8.reuse, 0x380, RZ, 0xc0, !PT ;  /* 0x0000038008057812 */ /* 0x040fe400078ec0ff */
[C---:B------:R-:W-:Y:S02]  /*7470*/  IADD3 R6, P2, R8.reuse, 0x20, RZ ;  /* 0x0000002008067810 */ /* 0x040fe40007f5e0ff */
[C---:B------:R-:W-:Y:S02]  /*7480*/  IADD3 R11, P1, R8.reuse, 0x40, RZ ;  /* 0x00000040080b7810 */ /* 0x040fe40007f3e0ff */
[C---:B------:R-:W-:Y:S02]  /*7490*/  IADD3 R133, P6, R8.reuse, 0x60, RZ ;  /* 0x0000006008857810 */ /* 0x040fe40007fde0ff */
[C---:B------:R-:W-:Y:S02]  /*74a0*/  IADD3 R135, P5, R8.reuse, 0x4000, RZ ;  /* 0x0000400008877810 */ /* 0x040fe40007fbe0ff */
[----:B------:R-:W-:Y:S01]  /*74b0*/  SHF.R.U64 R5, R5, 0x3, RZ ;  /* 0x0000000305057819 */ /* 0x000fe200000012ff */
[--C-:B------:R-:W-:Y:S01]  /*74c0*/  IMAD.X R13, RZ, RZ, R9.reuse, P2 ;  /* 0x000000ffff0d7224 */ /* 0x100fe200010e0609 */
[C---:B------:R-:W-:Y:S01]  /*74d0*/  IADD3 R88, P0, R8.reuse, 0x4020, RZ ;  /* 0x0000402008587810 */ /* 0x040fe20007f1e0ff */
[--C-:B------:R-:W-:Y:S01]  /*74e0*/  IMAD.X R15, RZ, RZ, R9.reuse, P1 ;  /* 0x000000ffff0f7224 */ /* 0x100fe200008e0609 */
[C---:B------:R-:W-:Y:S01]  /*74f0*/  IADD3 R137, P4, R8.reuse, 0x4040, RZ ;  /* 0x0000404008897810 */ /* 0x040fe20007f9e0ff */
[--C-:B------:R-:W-:Y:S01]  /*7500*/  IMAD.X R85, RZ, RZ, R9.reuse, P6 ;  /* 0x000000ffff557224 */ /* 0x100fe200030e0609 */
[C---:B------:R-:W-:Y:S01]  /*7510*/  IADD3 R139, P3, R8.reuse, 0x4060, RZ ;  /* 0x00004060088b7810 */ /* 0x040fe20007f7e0ff */
[----:B------:R-:W-:Y:S01]  /*7520*/  IMAD.X R87, RZ, RZ, R9, P5 ;  /* 0x000000ffff577224 */ /* 0x000fe200028e0609 */
[----:B------:R-:W-:-:S02]  /*7530*/  IADD3 R94, P2, R8, 0x8000, RZ ;  /* 0x00008000085e7810 */ /* 0x000fc40007f5e0ff */
[C---:B------:R-:W-:Y:S02]  /*7540*/  IADD3 R128, P1, R8.reuse, 0x8020, RZ ;  /* 0x0000802008807810 */ /* 0x040fe40007f3e0ff */
[C---:B------:R-:W-:Y:S02]  /*7550*/  IADD3 R141, P6, R8.reuse, 0x8040, RZ ;  /* 0x00008040088d7810 */ /* 0x040fe40007fde0ff */
[----:B------:R-:W-:Y:S02]  /*7560*/  IADD3 R143, P5, R8, 0x8060, RZ ;  /* 0x00008060088f7810 */ /* 0x000fe40007fbe0ff */
[----:B------:R-:W-:Y:S02]  /*7570*/  LOP3.LUT R8, R5, R8, RZ, 0x3c, !PT ;  /* 0x0000000805087212 */ /* 0x000fe400078e3cff */
[----:B------:R-:W-:Y:S02]  /*7580*/  LOP3.LUT R5, R6, 0x380, RZ, 0xc0, !PT ;  /* 0x0000038006057812 */ /* 0x000fe400078ec0ff */
[----:B------:R-:W-:-:S02]  /*7590*/  LOP3.LUT R10, R11, 0x380, RZ, 0xc0, !PT ;  /* 0x000003800b0a7812 */ /* 0x000fc400078ec0ff */
[----:B------:R-:W-:Y:S02]  /*75a0*/  SHF.R.U64 R5, R5, 0x3, RZ ;  /* 0x0000000305057819 */ /* 0x000fe400000012ff */
[----:B------:R-:W-:Y:S02]  /*75b0*/  SHF.R.U64 R10, R10, 0x3, RZ ;  /* 0x000000030a0a7819 */ /* 0x000fe400000012ff */
[----:B------:R-:W-:Y:S02]  /*75c0*/  LOP3.LUT R12, R5, R6, RZ, 0x3c, !PT ;  /* 0x00000006050c7212 */ /* 0x000fe400078e3cff */
[----:B------:R-:W-:Y:S02]  /*75d0*/  LOP3.LUT R6, R137, 0x380, RZ, 0xc0, !PT ;  /* 0x0000038089067812 */ /* 0x000fe400078ec0ff */
[----:B------:R-:W-:Y:S02]  /*75e0*/  LOP3.LUT R5, R88, 0x380, RZ, 0xc0, !PT ;  /* 0x0000038058057812 */ /* 0x000fe400078ec0ff */
[----:B------:R-:W-:-:S02]  /*75f0*/  LOP3.LUT R18, R133, 0x380, RZ, 0xc0, !PT ;  /* 0x0000038085127812 */ /* 0x000fc400078ec0ff */
[----:B------:R-:W-:Y:S02]  /*7600*/  LOP3.LUT R86, R135, 0x380, RZ, 0xc0, !PT ;  /* 0x0000038087567812 */ /* 0x000fe400078ec0ff */
[----:B------:R-:W-:Y:S02]  /*7610*/  SHF.R.U64 R6, R6, 0x3, RZ ;  /* 0x0000000306067819 */ /* 0x000fe400000012ff */
[----:B------:R-:W-:Y:S02]  /*7620*/  LOP3.LUT R14, R10, R11, RZ, 0x3c, !PT ;  /* 0x0000000b0a0e7212 */ /* 0x000fe400078e3cff */
[----:B------:R-:W-:Y:S02]  /*7630*/  SHF.R.U64 R5, R5, 0x3, RZ ;  /* 0x0000000305057819 */ /* 0x000fe400000012ff */
[----:B------:R-:W-:Y:S02]  /*7640*/  LOP3.LUT R10, R139, 0x380, RZ, 0xc0, !PT ;  /* 0x000003808b0a7812 */ /* 0x000fe400078ec0ff */
[----:B------:R-:W-:-:S02]  /*7650*/  LOP3.LUT R11, R94, 0x380, RZ, 0xc0, !PT ;  /* 0x000003805e0b7812 */ /* 0x000fc400078ec0ff */
[----:B------:R-:W-:Y:S02]  /*7660*/  SHF.R.U64 R18, R18, 0x3, RZ ;  /* 0x0000000312127819 */ /* 0x000fe400000012ff */
[----:B------:R-:W-:Y:S02]  /*7670*/  SHF.R.U64 R86, R86, 0x3, RZ ;  /* 0x0000000356567819 */ /* 0x000fe400000012ff */
[----:B------:R-:W-:Y:S02]  /*7680*/  LOP3.LUT R90, R6, R137, RZ, 0x3c, !PT ;  /* 0x00000089065a7212 */ /* 0x000fe400078e3cff */
[----:B------:R-:W-:Y:S02]  /*7690*/  LOP3.LUT R88, R5, R88, RZ, 0x3c, !PT ;  /* 0x0000005805587212 */ /* 0x000fe400078e3cff */
[----:B------:R-:W-:Y:S02]  /*76a0*/  LOP3.LUT R6, R141, 0x380, RZ, 0xc0, !PT ;  /* 0x000003808d067812 */ /* 0x000fe400078ec0ff */
[----:B------:R-:W-:-:S02]  /*76b0*/  SHF.R.U64 R10, R10, 0x3, RZ ;  /* 0x000000030a0a7819 */ /* 0x000fc400000012ff */
[----:B------:R-:W-:Y:S02]  /*76c0*/  SHF.R.U64 R11, R11, 0x3, RZ ;  /* 0x000000030b0b7819 */ /* 0x000fe400000012ff */
[----:B------:R-:W-:Y:S02]  /*76d0*/  LOP3.LUT R5, R128, 0x380, RZ, 0xc0, !PT ;  /* 0x0000038080057812 */ /* 0x000fe400078ec0ff */
[----:B------:R-:W-:Y:S01]  /*76e0*/  LOP3.LUT R132, R143, 0x380, RZ, 0xc0, !PT ;  /* 0x000003808f847812 */ /* 0x000fe200078ec0ff */
[--C-:B------:R-:W-:Y:S01]  /*76f0*/  IMAD.X R89, RZ, RZ, R9.reuse, P0 ;  /* 0x000000ffff597224 */ /* 0x100fe200000e0609 */
[----:B------:R-:W-:Y:S02]  /*7700*/  LOP3.LUT R84, R18, R133, RZ, 0x3c, !PT ;  /* 0x0000008512547212 */ /* 0x000fe400078e3cff */
[----:B------:R-:W-:Y:S01]  /*7710*/  LOP3.LUT R86, R86, R135, RZ, 0x3c, !PT ;  /* 0x0000008756567212 */ /* 0x000fe200078e3cff */
[--C-:B------:R-:W-:Y:S01]  /*7720*/  IMAD.X R93, RZ, RZ, R9.reuse, P3 ;  /* 0x000000ffff5d7224 */ /* 0x100fe200018e0609 */
[----:B------:R-:W-:Y:S01]  /*7730*/  SHF.R.U64 R6, R6, 0x3, RZ ;  /* 0x0000000306067819 */ /* 0x000fe200000012ff */
[--C-:B------:R-:W-:Y:S01]  /*7740*/  IMAD.X R95, RZ, RZ, R9.reuse, P2 ;  /* 0x000000ffff5f7224 */ /* 0x100fe200010e0609 */
[----:B------:R-:W-:Y:S01]  /*7750*/  IADD3.X R91, RZ, R9, RZ, P4, !PT ;  /* 0x00000009ff5b7210 */ /* 0x000fe200027fe4ff */
[--C-:B------:R-:W-:Y:S01]  /*7760*/  IMAD.X R129, RZ, RZ, R9.reuse, P1 ;  /* 0x000000ffff817224 */ /* 0x100fe200008e0609 */
[----:B------:R-:W-:Y:S01]  /*7770*/  LOP3.LUT R92, R10, R139, RZ, 0x3c, !PT ;  /* 0x0000008b0a5c7212 */ /* 0x000fe200078e3cff */
[--C-:B------:R-:W-:Y:S01]  /*7780*/  IMAD.X R131, RZ, RZ, R9.reuse, P6 ;  /* 0x000000ffff837224 */ /* 0x100fe200030e0609 */
[----:B------:R-:W-:Y:S01]  /*7790*/  LOP3.LUT R94, R11, R94, RZ, 0x3c, !PT ;  /* 0x0000005e0b5e7212 */ /* 0x000fe200078e3cff */
[----:B------:R-:W-:Y:S01]  /*77a0*/  IMAD.X R7, RZ, RZ, R9, P5 ;  /* 0x000000ffff077224 */ /* 0x000fe200028e0609 */
[----:B------:R-:W-:-:S02]  /*77b0*/  MOV R18, R8 ;  /* 0x0000000800127202 */ /* 0x000fc40000000f00 */
[----:B------:R-:W-:Y:S02]  /*77c0*/  SHF.R.U64 R5, R5, 0x3, RZ ;  /* 0x0000000305057819 */ /* 0x000fe400000012ff */
[----:B------:R-:W-:Y:S02]  /*77d0*/  SHF.R.U64 R132, R132, 0x3, RZ ;  /* 0x0000000384847819 */ /* 0x000fe400000012ff */
[----:B------:R-:W-:Y:S02]  /*77e0*/  F2FP.BF16.F32.PACK_AB R8, R25, R24 ;  /* 0x000000181908723e */ /* 0x000fe400000010ff */
[----:B------:R-:W-:Y:S02]  /*77f0*/  F2FP.BF16.F32.PACK_AB R9, R27, R26 ;  /* 0x0000001a1b09723e */ /* 0x000fe400000010ff */
[----:B------:R-:W-:Y:S02]  /*7800*/  F2FP.BF16.F32.PACK_AB R10, R29, R28 ;  /* 0x0000001c1d0a723e */ /* 0x000fe400000010ff */
[----:B------:R-:W-:-:S02]  /*7810*/  F2FP.BF16.F32.PACK_AB R11, R31, R30 ;  /* 0x0000001e1f0b723e */ /* 0x000fc400000010ff */
[----:B------:R-:W-:Y:S02]  /*7820*/  MOV R136, R84 ;  /* 0x0000005400887202 */ /* 0x000fe40000000f00 */
[----:B------:R-:W-:Y:S02]  /*7830*/  MOV R135, R86 ;  /* 0x0000005600877202 */ /* 0x000fe40000000f00 */
[----:B------:R-:W-:Y:S02]  /*7840*/  LOP3.LUT R130, R6, R141, RZ, 0x3c, !PT ;  /* 0x0000008d06827212 */ /* 0x000fe400078e3cff */
[----:B------:R-:W-:Y:S02]  /*7850*/  MOV R138, R12 ;  /* 0x0000000c008a7202 */ /* 0x000fe40000000f00 */
[----:B------:R-:W-:Y:S02]  /*7860*/  F2FP.BF16.F32.PACK_AB R84, R33, R32 ;  /* 0x000000202154723e */ /* 0x000fe400000010ff */
[----:B------:R-:W-:-:S02]  /*7870*/  F2FP.BF16.F32.PACK_AB R85, R35, R34 ;  /* 0x000000222355723e */ /* 0x000fc400000010ff */
[----:B------:R-:W-:Y:S02]  /*7880*/  F2FP.BF16.F32.PACK_AB R86, R37, R36 ;  /* 0x000000242556723e */ /* 0x000fe400000010ff */
[----:B------:R-:W-:Y:S02]  /*7890*/  F2FP.BF16.F32.PACK_AB R87, R39, R38 ;  /* 0x000000262757723e */ /* 0x000fe400000010ff */
[----:B------:R-:W-:Y:S02]  /*78a0*/  LOP3.LUT R128, R5, R128, RZ, 0x3c, !PT ;  /* 0x0000008005807212 */ /* 0x000fe400078e3cff */
[----:B------:R-:W-:Y:S02]  /*78b0*/  LOP3.LUT R6, R132, R143, RZ, 0x3c, !PT ;  /* 0x0000008f84067212 */ /* 0x000fe400078e3cff */
[----:B------:R-:W-:Y:S02]  /*78c0*/  MOV R134, R88 ;  /* 0x0000005800867202 */ /* 0x000fe40000000f00 */
[----:B------:R-:W-:Y:S01]  /*78d0*/  MOV R133, R90 ;  /* 0x0000005a00857202 */ /* 0x000fe20000000f00 */
[----:B------:R0:W-:Y:S01]  /*78e0*/  STSM.16.M88.4 [R18], R8 ;  /* 0x0000000812007844 */ /* 0x0001e20000000200 */
[----:B------:R-:W-:-:S02]  /*78f0*/  MOV R137, R14 ;  /* 0x0000000e00897202 */ /* 0x000fc40000000f00 */
[----:B------:R-:W-:Y:S02]  /*7900*/  MOV R132, R92 ;  /* 0x0000005c00847202 */ /* 0x000fe40000000f00 */
[----:B------:R-:W-:Y:S02]  /*7910*/  MOV R5, R94 ;  /* 0x0000005e00057202 */ /* 0x000fe40000000f00 */
[----:B------:R-:W-:Y:S02]  /*7920*/  F2FP.BF16.F32.PACK_AB R88, R41, R40 ;  /* 0x000000282958723e */ /* 0x000fe400000010ff */
[----:B------:R-:W-:Y:S02]  /*7930*/  F2FP.BF16.F32.PACK_AB R89, R43, R42 ;  /* 0x0000002a2b59723e */ /* 0x000fe400000010ff */
[----:B------:R-:W-:Y:S02]  /*7940*/  F2FP.BF16.F32.PACK_AB R90, R45, R44 ;  /* 0x0000002c2d5a723e */ /* 0x000fe400000010ff */
[----:B------:R-:W-:-:S02]  /*7950*/  F2FP.BF16.F32.PACK_AB R91, R47, R46 ;  /* 0x0000002e2f5b723e */ /* 0x000fc400000010ff */
[----:B------:R-:W-:Y:S02]  /*7960*/  F2FP.BF16.F32.PACK_AB R92, R49, R48 ;  /* 0x00000030315c723e */ /* 0x000fe400000010ff */
[----:B------:R-:W-:Y:S02]  /*7970*/  F2FP.BF16.F32.PACK_AB R93, R51, R50 ;  /* 0x00000032335d723e */ /* 0x000fe400000010ff */
[----:B------:R-:W-:Y:S02]  /*7980*/  F2FP.BF16.F32.PACK_AB R94, R53, R52 ;  /* 0x00000034355e723e */ /* 0x000fe400000010ff */
[----:B------:R-:W-:Y:S01]  /*7990*/  F2FP.BF16.F32.PACK_AB R95, R55, R54 ;  /* 0x00000036375f723e */ /* 0x000fe200000010ff */
[----:B------:R1:W-:Y:S01]  /*79a0*/  STSM.16.M88.4 [R138], R84 ;  /* 0x000000548a007844 */ /* 0x0003e20000000200 */
[----:B0-----:R-:W-:Y:S02]  /*79b0*/  F2FP.BF16.F32.PACK_AB R8, R57, R56 ;  /* 0x000000383908723e */ /* 0x001fe400000010ff */
[----:B------:R-:W-:-:S02]  /*79c0*/  F2FP.BF16.F32.PACK_AB R9, R59, R58 ;  /* 0x0000003a3b09723e */ /* 0x000fc400000010ff */
[----:B------:R-:W-:Y:S02]  /*79d0*/  F2FP.BF16.F32.PACK_AB R10, R61, R60 ;  /* 0x0000003c3d0a723e */ /* 0x000fe400000010ff */
[----:B------:R-:W-:Y:S02]  /*79e0*/  F2FP.BF16.F32.PACK_AB R11, R63, R62 ;  /* 0x0000003e3f0b723e */ /* 0x000fe400000010ff */
[----:B------:R-:W-:Y:S02]  /*79f0*/  F2FP.BF16.F32.PACK_AB R12, R65, R64 ;  /* 0x00000040410c723e */ /* 0x000fe400000010ff */
[----:B------:R-:W-:Y:S02]  /*7a00*/  F2FP.BF16.F32.PACK_AB R13, R67, R66 ;  /* 0x00000042430d723e */ /* 0x000fe400000010ff */
[----:B------:R-:W-:Y:S02]  /*7a10*/  F2FP.BF16.F32.PACK_AB R14, R69, R68 ;  /* 0x00000044450e723e */ /* 0x000fe400000010ff */
[----:B------:R-:W-:Y:S01]  /*7a20*/  F2FP.BF16.F32.PACK_AB R15, R71, R70 ;  /* 0x00000046470f723e */ /* 0x000fe200000010ff */
[----:B------:R0:W-:Y:S01]  /*7a30*/  STSM.16.M88.4 [R137], R88 ;  /* 0x0000005889007844 */ /* 0x0001e20000000200 */
[----:B-1----:R-:W-:-:S02]  /*7a40*/  F2FP.BF16.F32.PACK_AB R84, R73, R72 ;  /* 0x000000484954723e */ /* 0x002fc400000010ff */
[----:B------:R-:W-:Y:S02]  /*7a50*/  F2FP.BF16.F32.PACK_AB R85, R75, R74 ;  /* 0x0000004a4b55723e */ /* 0x000fe400000010ff */
[----:B------:R-:W-:Y:S02]  /*7a60*/  F2FP.BF16.F32.PACK_AB R86, R77, R76 ;  /* 0x0000004c4d56723e */ /* 0x000fe400000010ff */
[----:B------:R-:W-:Y:S01]  /*7a70*/  F2FP.BF16.F32.PACK_AB R87, R79, R78 ;  /* 0x0000004e4f57723e */ /* 0x000fe200000010ff */
[----:B------:R1:W-:Y:S01]  /*7a80*/  STSM.16.M88.4 [R136], R92 ;  /* 0x0000005c88007844 */ /* 0x0003e20000000200 */
[----:B------:R-:W-:-:S03]  /*7a90*/  MOV R128, R128 ;  /* 0x0000008000807202 */ /* 0x000fc60000000f00 */
[----:B------:R2:W-:Y:S01]  /*7aa0*/  STSM.16.M88.4 [R135], R8 ;  /* 0x0000000887007844 */ /* 0x0005e20000000200 */
[----:B------:R-:W-:Y:S02]  /*7ab0*/  MOV R130, R130 ;  /* 0x0000008200827202 */ /* 0x000fe40000000f00 */
[----:B0-----:R-:W-:Y:S02]  /*7ac0*/  F2FP.BF16.F32.PACK_AB R88, R81, R80 ;  /* 0x000000505158723e */ /* 0x001fe400000010ff */
        /* <DEDUP_REMOVED lines=9> */
[----:B--2---:R-:W-:Y:S02]  /*7b60*/  F2FP.BF16.F32.PACK_AB R8, R97, R96 ;  /* 0x000000606108723e */ /* 0x004fe400000010ff */
[----:B------:R-:W-:Y:S02]  /*7b70*/  F2FP.BF16.F32.PACK_AB R9, R99, R98 ;  /* 0x000000626309723e */ /* 0x000fe400000010ff */
[----:B------:R-:W-:-:S02]  /*7b80*/  F2FP.BF16.F32.PACK_AB R10, R101, R100 ;  /* 0x00000064650a723e */ /* 0x000fc400000010ff */
[----:B------:R-:W-:Y:S02]  /*7b90*/  F2FP.BF16.F32.PACK_AB R11, R103, R102 ;  /* 0x00000066670b723e */ /* 0x000fe400000010ff */
[----:B0-----:R-:W-:Y:S02]  /*7ba0*/  F2FP.BF16.F32.PACK_AB R12, R105, R104 ;  /* 0x00000068690c723e */ /* 0x001fe400000010ff */
[----:B------:R-:W-:Y:S02]  /*7bb0*/  F2FP.BF16.F32.PACK_AB R13, R107, R106 ;  /* 0x0000006a6b0d723e */ /* 0x000fe400000010ff */
[----:B------:R-:W-:Y:S02]  /*7bc0*/  F2FP.BF16.F32.PACK_AB R14, R109, R108 ;  /* 0x0000006c6d0e723e */ /* 0x000fe400000010ff */
[----:B------:R-:W-:Y:S01]  /*7bd0*/  F2FP.BF16.F32.PACK_AB R15, R111, R110 ;  /* 0x0000006e6f0f723e */ /* 0x000fe200000010ff */
[----:B------:R-:W-:Y:S01]  /*7be0*/  STSM.16.M88.4 [R132], R88 ;  /* 0x0000005884007844 */ /* 0x000fe20000000200 */
[----:B------:R-:W-:-:S02]  /*7bf0*/  MOV R18, R6 ;  /* 0x0000000600127202 */ /* 0x000fc40000000f00 */
[----:B-1----:R-:W-:Y:S02]  /*7c00*/  F2FP.BF16.F32.PACK_AB R84, R113, R112 ;  /* 0x000000707154723e */ /* 0x002fe400000010ff */
[----:B------:R-:W-:Y:S02]  /*7c10*/  F2FP.BF16.F32.PACK_AB R85, R115, R114 ;  /* 0x000000727355723e */ /* 0x000fe400000010ff */
[----:B------:R-:W-:Y:S02]  /*7c20*/  F2FP.BF16.F32.PACK_AB R86, R117, R116 ;  /* 0x000000747556723e */ /* 0x000fe400000010ff */
[----:B------:R-:W-:Y:S01]  /*7c30*/  F2FP.BF16.F32.PACK_AB R87, R119, R118 ;  /* 0x000000767757723e */ /* 0x000fe200000010ff */
[----:B------:R-:W-:Y:S04]  /*7c40*/  STSM.16.M88.4 [R5], R92 ;  /* 0x0000005c05007844 */ /* 0x000fe80000000200 */
[----:B------:R-:W-:Y:S04]  /*7c50*/  STSM.16.M88.4 [R128], R8 ;  /* 0x0000000880007844 */ /* 0x000fe80000000200 */
[----:B------:R-:W-:Y:S04]  /*7c60*/  STSM.16.M88.4 [R130], R12 ;  /* 0x0000000c82007844 */ /* 0x000fe80000000200 */
[----:B------:R0:W-:Y:S01]  /*7c70*/  STSM.16.M88.4 [R18], R84 ;  /* 0x0000005412007844 */ /* 0x0001e20000000200 */
[----:B------:R-:W-:Y:S01]  /*7c80*/  BAR.SYNC.DEFER_BLOCKING 0x1, 0x100 ;  /* 0x0044000000007b1d */ /* 0x000fe20000010000 */
[----:B------:R-:W-:-:S04]  /*7c90*/  ISETP.NE.U32.AND P0, PT, RZ, UR14, PT ;  /* 0x0000000eff007c0c */ /* 0x000fc8000bf05070 */
[----:B------:R-:W-:Y:S01]  /*7ca0*/  ISETP.NE.AND.EX P0, PT, RZ, UR15, PT, P0 ;  /* 0x0000000fff007c0c */ /* 0x000fe2000bf05300 */
[----:B------:R-:W-:Y:S02]  /*7cb0*/  IMAD.U32 R6, RZ, RZ, UR9 ;  /* 0x00000009ff067e24 */ /* 0x000fe4000f8e00ff */
[----:B------:R-:W-:Y:S01]  /*7cc0*/  IMAD.U32 R7, RZ, RZ, UR12 ;  /* 0x0000000cff077e24 */ /* 0x000fe2000f8e00ff */
[----:B------:R-:W-:Y:S01]  /*7cd0*/  ULDC.64 UR12, c[0x0][0xc08] ;  /* 0x00030200000c7ab9 */ /* 0x000fe20000000a00 */
[----:B0-----:R-:W0:Y:S08]  /*7ce0*/  LDC R18, c[0x0][0xbe8] ;  /* 0x0002fa00ff127b82 */ /* 0x001e300000000800 */
[----:B------:R-:W2:Y:S01]  /*7cf0*/  @P0 LDG.E R88, desc[UR36][R6.64] ;  /* 0x0000002406580981 */ /* 0x000ea2000c1e1900 */
[----:B------:R-:W-:-:S04]  /*7d00*/  UISETP.NE.U32.AND UP0, UPT, UR12, URZ, UPT ;  /* 0x0000003f0c00728c */ /* 0x000fc8000bf05070 */
[----:B------:R-:W-:Y:S01]  /*7d10*/  UISETP.NE.AND.EX UP0, UPT, UR13, URZ, UPT, UP0 ;  /* 0x0000003f0d00728c */ /* 0x000fe2000bf05300 */
[----:B0-----:R-:W-:-:S10]  /*7d20*/  ISETP.NE.AND P1, PT, R18, 0x1, PT ;  /* 0x000000011200780c */ /* 0x001fd40003f25270 */
[----:B------:R-:W-:Y:S01]  /*7d30*/  @UP0 UIADD3 UR12, UP1, UR4, UR12, URZ ;  /* 0x0000000c040c0290 */ /* 0x000fe2000ff3e03f */
[----:B------:R-:W-:Y:S02]  /*7d40*/  PLOP3.LUT P4, PT, PT, PT, UP0, 0x80, 0x0 ;  /* 0x000000000000781c */ /* 0x000fe40003f8f008 */
[----:B------:R-:W-:Y:S01]  /*7d50*/  ULDC UR4, c[0x0][0xa88] ;  /* 0x0002a20000047ab9 */ /* 0x000fe20000000800 */
[----:B------:R-:W-:Y:S01]  /*7d60*/  @UP0 UIADD3.X UR13, UR16, UR13, URZ, UP1, !UPT ;  /* 0x0000000d100d0290 */ /* 0x000fe20008ffe43f */
[----:B------:R-:W-:Y:S01]  /*7d70*/  IMAD.U32 R5, RZ, RZ, UR4 ;  /* 0x00000004ff057e24 */ /* 0x000fe2000f8e00ff */
[----:B------:R-:W-:Y:S01]  /*7d80*/  UISETP.NE.AND UP0, UPT, UR20, URZ, UPT ;  /* 0x0000003f1400728c */ /* 0x000fe2000bf05270 */
[----:B------:R-:W-:Y:S01]  /*7d90*/  ULDC UR4, c[0x0][0xad4] ;  /* 0x0002b50000047ab9 */ /* 0x000fe20000000800 */
[----:B------:R-:W0:Y:S02]  /*7da0*/  @P1 LDC R10, c[0x0][0xbec] ;  /* 0x0002fb00ff0a1b82 */ /* 0x000e240000000800 */
[----:B------:R-:W-:Y:S01]  /*7db0*/  USEL UR4, UR20, UR4, UP0 ;  /* 0x0000000414047287 */ /* 0x000fe20008000000 */
[----:B------:R-:W-:-:S03]  /*7dc0*/  UMOV UR21, 0x9b8 ;  /* 0x000009b800157882 */ /* 0x000fc60000000000 */
[----:B------:R-:W-:Y:S02]  /*7dd0*/  UISETP.GT.AND UP1, UPT, UR4, 0x1, UPT ;  /* 0x000000010400788c */ /* 0x000fe4000bf24270 */
[----:B------:R-:W1:Y:S02]  /*7de0*/  @P1 LDC R13, c[0x0][0xbf0] ;  /* 0x0002fc00ff0d1b82 */ /* 0x000e640000000800 */
[----:B------:R-:W-:Y:S02]  /*7df0*/  USEL UR21, UR21, 0x978, UP1 ;  /* 0x0000097815157887 */ /* 0x000fe40008800000 */
[----:B------:R-:W-:Y:S01]  /*7e00*/  UISETP.NE.U32.AND UP0, UPT, UR14, URZ, UPT ;  /* 0x0000003f0e00728c */ /* 0x000fe2000bf05070 */
[----:B------:R-:W-:Y:S01]  /*7e10*/  IMAD.U32 R15, RZ, RZ, UR19 ;  /* 0x00000013ff0f7e24 */ /* 0x000fe2000f8e00ff */
[----:B------:R-:W-:Y:S01]  /*7e20*/  UMOV UR4, URZ ;  /* 0x0000003f00047c82 */ /* 0x000fe20008000000 */
[----:B------:R-:W-:Y:S01]  /*7e30*/  IMAD.U32 R8, RZ, RZ, UR12 ;  /* 0x0000000cff087e24 */ /* 0x000fe2000f8e00ff */
[----:B------:R-:W-:Y:S01]  /*7e40*/  UISETP.NE.AND.EX UP0, UPT, UR15, URZ, UPT, UP0 ;  /* 0x0000003f0f00728c */ /* 0x000fe2000bf05300 */
[----:B------:R-:W-:-:S02]  /*7e50*/  IMAD.U32 R9, RZ, RZ, UR13 ;  /* 0x0000000dff097e24 */ /* 0x000fc4000f8e00ff */
[----:B---3--:R-:W-:Y:S01]  /*7e60*/  IMAD R15, R15, 0x80, R140 ;  /* 0x000000800f0f7824 */ /* 0x008fe200078e028c */
[----:B------:R-:W-:Y:S02]  /*7e70*/  USEL UR61, UR61, URZ, !UP0 ;  /* 0x0000003f3d3d7287 */ /* 0x000fe4000c000000 */
[----:B------:R-:W-:Y:S01]  /*7e80*/  USEL UR20, UR17, URZ, !UP0 ;  /* 0x0000003f11147287 */ /* 0x000fe2000c000000 */
[----:B------:R0:W5:Y:S01]  /*7e90*/  @P4 LDG.E R5, desc[UR36][R8.64] ;  /* 0x0000002408054981 */ /* 0x000162000c1e1900 */
[----:B------:R-:W-:Y:S01]  /*7ea0*/  USEL UR9, UR18, URZ, UP1 ;  /* 0x0000003f12097287 */ /* 0x000fe20008800000 */
[----:B------:R-:W-:Y:S01]  /*7eb0*/  ULDC.64 UR12, c[0x0][UR21+0x218] ;  /* 0x00008600150c7abb */ /* 0x000fe20008000a00 */
[----:B------:R-:W-:Y:S01]  /*7ec0*/  ULDC.64 UR16, c[0x0][UR21+0x220] ;  /* 0x0000880015107abb */ /* 0x000fe20008000a00 */
[----:B------:R-:W-:Y:S01]  /*7ed0*/  ULDC.64 UR18, c[0x0][UR21+0x228] ;  /* 0x00008a0015127abb */ /* 0x000fe20008000a00 */
[----:B------:R-:W-:Y:S02]  /*7ee0*/  UIMAD.WIDE.U32 UR14, UR12, UR22, URZ ;  /* 0x000000160c0e72a5 */ /* 0x000fe4000f8e003f */
[----:B------:R-:W-:Y:S01]  /*7ef0*/  UIMAD UR17, UR17, UR61, URZ ;  /* 0x0000003d111172a4 */ /* 0x000fe2000f8e023f */
[----:B0-----:R-:W-:Y:S01]  /*7f00*/  @P1 IMAD.HI.U32 R8, R15, R10, RZ ;  /* 0x0000000a0f081227 */ /* 0x001fe200078e00ff */
[----:B------:R-:W-:-:S02]  /*7f10*/  UIMAD UR22, UR13, UR22, URZ ;  /* 0x000000160d1672a4 */ /* 0x000fc4000f8e023f */
[----:B------:R-:W-:Y:S01]  /*7f20*/  UIMAD.WIDE.U32 UR12, UR16, UR61, URZ ;  /* 0x0000003d100c72a5 */ /* 0x000fe2000f8e003f */
[----:B------:R-:W-:Y:S01]  /*7f30*/  IMAD.MOV.U32 R11, RZ, RZ, R15 ;  /* 0x000000ffff0b7224 */ /* 0x000fe200078e000f */
[----:B------:R-:W-:Y:S01]  /*7f40*/  UIMAD.WIDE.U32 UR24, UR18, UR9, URZ ;  /* 0x00000009121872a5 */ /* 0x000fe2000f8e003f */
[----:B-1----:R-:W-:Y:S01]  /*7f50*/  @P1 SHF.R.U32.HI R11, RZ, R13, R8 ;  /* 0x0000000dff0b1219 */ /* 0x002fe20000011608 */
[----:B------:R-:W-:Y:S02]  /*7f60*/  UIMAD UR9, UR19, UR9, URZ ;  /* 0x00000009130972a4 */ /* 0x000fe4000f8e023f */
[----:B------:R-:W-:Y:S02]  /*7f70*/  UIMAD UR17, UR16, UR20, UR17 ;  /* 0x00000014101172a4 */ /* 0x000fe4000f8e0211 */
[----:B------:R-:W-:Y:S01]  /*7f80*/  UIADD3 UR22, UR15, UR22, URZ ;  /* 0x000000160f167290 */ /* 0x000fe2000fffe03f */
[----:B------:R-:W-:Y:S02]  /*7f90*/  IMAD.MOV R13, RZ, RZ, -R11 ;  /* 0x000000ffff0d7224 */ /* 0x000fe400078e0a0b */
[----:B------:R-:W-:-:S02]  /*7fa0*/  IMAD.U32 R8, RZ, RZ, UR24 ;  /* 0x00000018ff087e24 */ /* 0x000fc4000f8e00ff */
[----:B------:R-:W-:Y:S01]  /*7fb0*/  IMAD.U32 R9, RZ, RZ, UR25 ;  /* 0x00000019ff097e24 */ /* 0x000fe2000f8e00ff */
[----:B------:R-:W-:Y:S01]  /*7fc0*/  SHF.R.S32.HI R9, RZ, 0x1f, R11 ;  /* 0x0000001fff097819 */ /* 0x000fe2000001140b */
[----:B------:R-:W-:-:S05]  /*7fd0*/  IMAD R13, R18, R13, R15 ;  /* 0x0000000d120d7224 */ /* 0x000fca00078e020f */
[----:B------:R-:W-:Y:S02]  /*7fe0*/  SHF.R.S32.HI R10, RZ, 0x1f, R13 ;  /* 0x0000001fff0a7819 */ /* 0x000fe4000001140d */
[----:B--2---:R-:W-:-:S13]  /*7ff0*/  @P0 R2UR UR4, R88 ;  /* 0x00000000580402ca */ /* 0x004fda00000e0000 */
[----:B------:R-:W-:Y:S02]  /*8000*/  UIADD3 UR14, UP0, UP2, UR12, UR14, UR4 ;  /* 0x0000000e0c0e7290 */ /* 0x000fe4000fa1e004 */
[----:B------:R-:W-:Y:S02]  /*8010*/  UIADD3 UR12, UR25, UR9, URZ ;  /* 0x00000009190c7290 */ /* 0x000fe4000fffe03f */
[----:B------:R-:W-:Y:S02]  /*8020*/  UIADD3 UR9, UR13, UR17, URZ ;  /* 0x000000110d097290 */ /* 0x000fe4000fffe03f */
[----:B------:R-:W-:Y:S01]  /*8030*/  USHF.R.S32.HI UR15, URZ, 0x1f, UR4 ;  /* 0x0000001f3f0f7899 */ /* 0x000fe20008011404 */
[----:B------:R-:W-:Y:S01]  /*8040*/  IADD3 R8, P2, P3, R11, UR14, R8 ;  /* 0x0000000e0b087c10 */ /* 0x000fe2000fb5e008 */
[----:B------:R-:W-:Y:S01]  /*8050*/  ULDC.64 UR16, c[0x0][0xba8] ;  /* 0x0002ea0000107ab9 */ /* 0x000fe20000000a00 */
[----:B------:R-:W-:Y:S01]  /*8060*/  MOV R12, UR12 ;  /* 0x0000000c000c7c02 */ /* 0x000fe20008000f00 */
[----:B------:R-:W-:Y:S01]  /*8070*/  UIADD3.X UR9, UR9, UR22, UR15, UP0, UP2 ;  /* 0x0000001609097290 */ /* 0x000fe200087e440f */
[----:B------:R-:W-:Y:S01]  /*8080*/  ULDC.64 UR12, c[0x0][UR21+0x210] ;  /* 0x00008400150c7abb */ /* 0x000fe20008000a00 */
[----:B------:R-:W-:Y:S01]  /*8090*/  @!UP1 ULDC UR16, c[0x0][0xb50] ;  /* 0x0002d40000109ab9 */ /* 0x000fe20000000800 */
[----:B------:R-:W-:Y:S01]  /*80a0*/  IMAD R11, R13, UR13, RZ ;  /* 0x0000000d0d0b7c24 */ /* 0x000fe2000f8e02ff */
[----:B------:R-:W-:-:S02]  /*80b0*/  @!UP1 ULDC UR17, c[0x0][0xb54] ;  /* 0x0002d50000119ab9 */ /* 0x000fc40000000800 */
[----:B------:R-:W-:Y:S01]  /*80c0*/  IADD3.X R9, R9, UR9, R12, P2, P3 ;  /* 0x0000000909097c10 */ /* 0x000fe200097e640c */
[----:B------:R-:W-:Y:S02]  /*80d0*/  IMAD R11, R10, UR12, R11 ;  /* 0x0000000c0a0b7c24 */ /* 0x000fe4000f8e020b */
[----:B------:R-:W-:-:S04]  /*80e0*/  IMAD.WIDE.U32 R8, R13, UR12, R8 ;  /* 0x0000000c0d087c25 */ /* 0x000fc8000f8e0008 */
[----:B------:R-:W-:Y:S01]  /*80f0*/  IMAD.IADD R9, R9, 0x1, R11 ;  /* 0x0000000109097824 */ /* 0x000fe200078e020b */
[----:B------:R-:W-:-:S04]  /*8100*/  LEA R10, P2, R8, UR16, 0x2 ;  /* 0x00000010080a7c11 */ /* 0x000fc8000f8410ff */
[----:B------:R-:W-:Y:S01]  /*8110*/  LEA.HI.X R11, R8, UR17, R9, 0x2, P2 ;  /* 0x00000011080b7c11 */ /* 0x000fe200090f1409 */
[----:B------:R-:W-:Y:S08]  /*8120*/  @P4 BRA `(.L_x_213) ;  /* 0x0000000000104947 */ /* 0x000ff00003800000 */
[----:B------:R-:W-:Y:S05]  /*8130*/  @!P0 BRA `(.L_x_213) ;  /* 0x00000000000c8947 */ /* 0x000fea0003800000 */
[----:B------:R-:W2:Y:S04]  /*8140*/  LDG.E R8, desc[UR36][R6.64] ;  /* 0x0000002406087981 */ /* 0x000ea8000c1e1900 */
[----:B-----5:R-:W2:Y:S02]  /*8150*/  LDG.E R5, desc[UR36][R6.64+0x4] ;  /* 0x0000042406057981 */ /* 0x020ea4000c1e1900 */
[----:B--2---:R-:W-:-:S07]  /*8160*/  IMAD.IADD R5, R5, 0x1, -R8 ;  /* 0x0000000105057824 */ /* 0x004fce00078e0a08 */
.L_x_213:
[----:B------:R-:W2:Y:S01]  /*8170*/  LDL R12, [R1+0x1c] ;  /* 0x00001c00010c7983 */ /* 0x000ea20000100800 */
[----:B------:R-:W-:Y:S01]  /*8180*/  R2UR UR9, R212 ;  /* 0x00000000d40972ca */ /* 0x000fe200000e0000 */
[----:B-----5:R-:W-:Y:S01]  /*8190*/  IMAD R84, R5, R18, RZ ;  /* 0x0000001205547224 */ /* 0x020fe200078e02ff */
[----:B------:R-:W-:Y:S01]  /*81a0*/  LOP3.LUT P0, RZ, R216, 0x3, RZ, 0xc0, !PT ;  /* 0x00000003d8ff7812 */ /* 0x000fe2000780c0ff */
[----:B------:R-:W-:Y:S01]  /*81b0*/  SHFL.IDX PT, R6, R10, RZ, 0x1c1f ;  /* 0x001c1fff0a067589 */ /* 0x000fe200000e0000 */
[----:B------:R-:W-:-:S03]  /*81c0*/  PLOP3.LUT P3, PT, PT, PT, UP1, 0x80, 0x0 ;  /* 0x000000000000781c */ /* 0x000fc60003f6f018 */
[----:B------:R-:W0:Y:S04]  /*81d0*/  SHFL.IDX PT, R7, R11, RZ, 0x1c1f ;  /* 0x001c1fff0b077589 */ /* 0x000e2800000e0000 */
[----:B------:R-:W-:Y:S02]  /*81e0*/  SHFL.IDX PT, R8, R10, 0x1, 0x1c1f ;  /* 0x003c1f000a087f89 */ /* 0x000fe400000e0000 */
[----:B------:R-:W-:Y:S02]  /*81f0*/  IMAD.U32 R13, RZ, RZ, UR9 ;  /* 0x00000009ff0d7e24 */ /* 0x000fe4000f8e00ff */
[----:B------:R-:W1:Y:S02]  /*8200*/  SHFL.IDX PT, R9, R11, 0x1, 0x1c1f ;  /* 0x003c1f000b097f89 */ /* 0x000e6400000e0000 */
[----:B--2---:R-:W-:-:S04]  /*8210*/  IMAD R13, R13, 0x80, R12 ;  /* 0x000000800d0d7824 */ /* 0x004fc800078e020c */
[C---:B------:R-:W-:Y:S01]  /*8220*/  VIADD R5, R13.reuse, 0x8 ;  /* 0x000000080d057836 */ /* 0x040fe20000000000 */
[----:B------:R-:W-:-:S04]  /*8230*/  ISETP.GE.OR P2, PT, R13, R84, P0 ;  /* 0x000000540d00720c */ /* 0x000fc80000746670 */
[----:B------:R-:W-:-:S09]  /*8240*/  ISETP.GE.OR P0, PT, R5, R84, P0 ;  /* 0x000000540500720c */ /* 0x000fd20000706670 */
[----:B0-----:R0:W-:Y:S01]  /*8250*/  @!P2 ST.E desc[UR36][R6.64], R0 ;  /* 0x000000000600a985 */ /* 0x0011e2000c101924 */
[----:B------:R-:W-:-:S03]  /*8260*/  ISETP.GE.AND P2, PT, R13, R84, PT ;  /* 0x000000540d00720c */ /* 0x000fc60003f46270 */
[----:B-1----:R0:W-:Y:S01]  /*8270*/  @!P0 ST.E desc[UR36][R8.64], R4 ;  /* 0x0000000408008985 */ /* 0x0021e2000c101924 */
[----:B------:R-:W-:Y:S01]  /*8280*/  ISETP.GE.AND P0, PT, R5, R84, PT ;  /* 0x000000540500720c */ /* 0x000fe20003f06270 */
[----:B------:R-:W-:-:S12]  /*8290*/  @P3 BRA `(.L_x_214) ;  /* 0x0000000c00543947 */ /* 0x000fd80003800000 */
[----:B0-----:R-:W-:Y:S01]  /*82a0*/  IMAD.SHL.U32 R0, R16, 0x8, RZ ;  /* 0x0000000810007824 */ /* 0x001fe200078e00ff */
[----:B------:R-:W-:Y:S01]  /*82b0*/  R2UR UR16, R212 ;  /* 0x00000000d41072ca */ /* 0x000fe200000e0000 */
[----:B------:R-:W-:Y:S01]  /*82c0*/  IMAD.MOV.U32 R3, RZ, RZ, 0x2 ;  /* 0x00000002ff037424 */ /* 0x000fe200078e00ff */
[----:B------:R-:W0:Y:S01]  /*82d0*/  @P1 LDC R23, c[0x0][0xbf0] ;  /* 0x0002fc00ff171b82 */ /* 0x000e220000000800 */
[----:B------:R-:W-:Y:S01]  /*82e0*/  IMAD R2, R213, 0x40, R0 ;  /* 0x00000040d5027824 */ /* 0x000fe200078e0200 */
[----:B------:R-:W-:Y:S01]  /*82f0*/  ULDC.64 UR12, c[0x0][0xaa0] ;  /* 0x0002a800000c7ab9 */ /* 0x000fe20000000a00 */
[----:B------:R-:W-:Y:S02]  /*8300*/  R2UR UR17, R211 ;  /* 0x00000000d31172ca */ /* 0x000fe400000e0000 */
[----:B------:R-:W-:-:S03]  /*8310*/  IMAD.WIDE R2, R2, R3, UR10 ;  /* 0x0000000a02027e25 */ /* 0x000fc6000f8e0203 */
[C---:B------:R-:W-:Y:S02]  /*8320*/  IADD3 R33, P2, R2.reuse, 0x5000, RZ ;  /* 0x0000500002217810 */ /* 0x040fe40007f5e0ff */
[C---:B------:R-:W-:Y:S02]  /*8330*/  IADD3 R9, P4, R2.reuse, 0x1000, RZ ;  /* 0x0000100002097810 */ /* 0x040fe40007f9e0ff */
[C---:B------:R-:W-:Y:S02]  /*8340*/  IADD3 R13, P3, R2.reuse, 0x2000, RZ ;  /* 0x00002000020d7810 */ /* 0x040fe40007f7e0ff */
[C---:B------:R-:W-:Y:S02]  /*8350*/  IADD3 R25, P6, R2.reuse, 0x3000, RZ ;  /* 0x0000300002197810 */ /* 0x040fe40007fde0ff */
[----:B------:R-:W-:Y:S02]  /*8360*/  IADD3 R29, P5, R2, 0x4000, RZ ;  /* 0x00004000021d7810 */ /* 0x000fe40007fbe0ff */
[----:B------:R-:W-:-:S02]  /*8370*/  LOP3.LUT R32, R33, 0x380, RZ, 0xc0, !PT ;  /* 0x0000038021207812 */ /* 0x000fc400078ec0ff */
[----:B------:R-:W-:Y:S02]  /*8380*/  LOP3.LUT R8, R9, 0x380, RZ, 0xc0, !PT ;  /* 0x0000038009087812 */ /* 0x000fe400078ec0ff */
[----:B------:R-:W-:Y:S02]  /*8390*/  LOP3.LUT R12, R13, 0x380, RZ, 0xc0, !PT ;  /* 0x000003800d0c7812 */ /* 0x000fe400078ec0ff */
[----:B------:R-:W-:Y:S02]  /*83a0*/  LOP3.LUT R24, R25, 0x380, RZ, 0xc0, !PT ;  /* 0x0000038019187812 */ /* 0x000fe400078ec0ff */
[----:B------:R-:W-:Y:S02]  /*83b0*/  LOP3.LUT R28, R29, 0x380, RZ, 0xc0, !PT ;  /* 0x000003801d1c7812 */ /* 0x000fe400078ec0ff */
[----:B------:R-:W-:Y:S02]  /*83c0*/  SHF.R.U64 R32, R32, 0x3, RZ ;  /* 0x0000000320207819 */ /* 0x000fe400000012ff */
[----:B------:R-:W-:-:S02]  /*83d0*/  SHF.R.U64 R8, R8, 0x3, RZ ;  /* 0x0000000308087819 */ /* 0x000fc400000012ff */
[----:B------:R-:W-:Y:S02]  /*83e0*/  SHF.R.U64 R12, R12, 0x3, RZ ;  /* 0x000000030c0c7819 */ /* 0x000fe400000012ff */
[----:B------:R-:W-:Y:S02]  /*83f0*/  SHF.R.U64 R24, R24, 0x3, RZ ;  /* 0x0000000318187819 */ /* 0x000fe400000012ff */
[----:B------:R-:W-:Y:S02]  /*8400*/  SHF.R.U64 R28, R28, 0x3, RZ ;  /* 0x000000031c1c7819 */ /* 0x000fe400000012ff */
[----:B------:R-:W-:Y:S01]  /*8410*/  LOP3.LUT R32, R32, R33, RZ, 0x3c, !PT ;  /* 0x0000002120207212 */ /* 0x000fe200078e3cff */
[--C-:B------:R-:W-:Y:S01]  /*8420*/  IMAD.X R33, RZ, RZ, R3.reuse, P2 ;  /* 0x000000ffff217224 */ /* 0x100fe200010e0603 */
        /* <DEDUP_REMOVED lines=8> */
[C---:B------:R-:W-:Y:S01]  /*84b0*/  IADD3 R5, P2, R2.reuse, 0xb000, RZ ;  /* 0x0000b00002057810 */ /* 0x040fe20007f5e0ff */
[----:B------:R-:W-:Y:S01]  /*84c0*/  UIMAD UR9, UR15, UR12, URZ ;  /* 0x0000000c0f0972a4 */ /* 0x000fe2000f8e023f */
[C---:B------:R-:W-:Y:S01]  /*84d0*/  IADD3 R37, P0, R2.reuse, 0x6000, RZ ;  /* 0x0000600002257810 */ /* 0x040fe20007f1e0ff */
[----:B------:R-:W-:Y:S01]  /*84e0*/  UIMAD.WIDE.U32 UR10, UR4, UR12, URZ ;  /* 0x0000000c040a72a5 */ /* 0x000fe2000f8e003f */
[C---:B------:R-:W-:Y:S01]  /*84f0*/  IADD3 R41, P4, R2.reuse, 0x7000, RZ ;  /* 0x0000700002297810 */ /* 0x040fe20007f9e0ff */
[----:B------:R-:W-:Y:S01]  /*8500*/  IMAD.X R57, RZ, RZ, R3, P2 ;  /* 0x000000ffff397224 */ /* 0x000fe200010e0603 */
[C---:B------:R-:W-:Y:S01]  /*8510*/  IADD3 R45, P3, R2.reuse, 0x8000, RZ ;  /* 0x00008000022d7810 */ /* 0x040fe20007f7e0ff */
[----:B------:R-:W-:Y:S01]  /*8520*/  IMAD.U32 R21, RZ, RZ, UR16 ;  /* 0x00000010ff157e24 */ /* 0x000fe2000f8e00ff */
[C---:B------:R-:W-:Y:S01]  /*8530*/  IADD3 R49, P6, R2.reuse, 0x9000, RZ ;  /* 0x0000900002317810 */ /* 0x040fe20007fde0ff */
[----:B------:R-:W-:Y:S01]  /*8540*/  ULDC.64 UR14, c[0x0][0xaf0] ;  /* 0x0002bc00000e7ab9 */ /* 0x000fe20000000a00 */
[C---:B------:R-:W-:Y:S01]  /*8550*/  IADD3 R53, P5, R2.reuse, 0xa000, RZ ;  /* 0x0000a00002357810 */ /* 0x040fe20007fbe0ff */
[----:B------:R-:W5:Y:S01]  /*8560*/  LD.E.128 R8, desc[UR36][R8.64] ;  /* 0x0000002408087980 */ /* 0x000f62000c101d00 */
[----:B------:R-:W-:-:S02]  /*8570*/  LOP3.LUT R7, R2, 0x380, RZ, 0xc0, !PT ;  /* 0x0000038002077812 */ /* 0x000fc400078ec0ff */
[----:B------:R-:W-:Y:S01]  /*8580*/  LOP3.LUT R4, R5, 0x380, RZ, 0xc0, !PT ;  /* 0x0000038005047812 */ /* 0x000fe200078ec0ff */
[----:B------:R-:W5:Y:S01]  /*8590*/  LD.E.128 R12, desc[UR36][R12.64] ;  /* 0x000000240c0c7980 */ /* 0x000f62000c101d00 */
[----:B------:R-:W-:Y:S02]  /*85a0*/  LOP3.LUT R36, R37, 0x380, RZ, 0xc0, !PT ;  /* 0x0000038025247812 */ /* 0x000fe400078ec0ff */
[----:B------:R-:W-:Y:S01]  /*85b0*/  LOP3.LUT R40, R41, 0x380, RZ, 0xc0, !PT ;  /* 0x0000038029287812 */ /* 0x000fe200078ec0ff */
[----:B------:R-:W5:Y:S01]  /*85c0*/  LD.E.128 R24, desc[UR36][R24.64] ;  /* 0x0000002418187980 */ /* 0x000f62000c101d00 */
[----:B------:R-:W-:Y:S02]  /*85d0*/  LOP3.LUT R44, R45, 0x380, RZ, 0xc0, !PT ;  /* 0x000003802d2c7812 */ /* 0x000fe400078ec0ff */
[----:B------:R-:W-:Y:S01]  /*85e0*/  LOP3.LUT R48, R49, 0x380, RZ, 0xc0, !PT ;  /* 0x0000038031307812 */ /* 0x000fe200078ec0ff */
[----:B------:R-:W5:Y:S01]  /*85f0*/  LD.E.128 R28, desc[UR36][R28.64] ;  /* 0x000000241c1c7980 */ /* 0x000f62000c101d00 */
[----:B------:R-:W-:-:S02]  /*8600*/  LOP3.LUT R52, R53, 0x380, RZ, 0xc0, !PT ;  /* 0x0000038035347812 */ /* 0x000fc400078ec0ff */
[----:B------:R-:W-:Y:S01]  /*8610*/  SHF.R.U64 R7, R7, 0x3, RZ ;  /* 0x0000000307077819 */ /* 0x000fe200000012ff */
[----:B------:R-:W5:Y:S01]  /*8620*/  LD.E.128 R32, desc[UR36][R32.64] ;  /* 0x0000002420207980 */ /* 0x000f62000c101d00 */
[----:B------:R-:W-:Y:S02]  /*8630*/  SHF.R.U64 R4, R4, 0x3, RZ ;  /* 0x0000000304047819 */ /* 0x000fe400000012ff */
[----:B------:R-:W-:Y:S02]  /*8640*/  SHF.R.U64 R36, R36, 0x3, RZ ;  /* 0x0000000324247819 */ /* 0x000fe400000012ff */
[----:B------:R-:W-:Y:S02]  /*8650*/  SHF.R.U64 R40, R40, 0x3, RZ ;  /* 0x0000000328287819 */ /* 0x000fe400000012ff */
[----:B------:R-:W-:Y:S02]  /*8660*/  SHF.R.U64 R44, R44, 0x3, RZ ;  /* 0x000000032c2c7819 */ /* 0x000fe400000012ff */
[----:B------:R-:W-:-:S02]  /*8670*/  SHF.R.U64 R48, R48, 0x3, RZ ;  /* 0x0000000330307819 */ /* 0x000fc400000012ff */
[----:B------:R-:W-:Y:S02]  /*8680*/  SHF.R.U64 R52, R52, 0x3, RZ ;  /* 0x0000000334347819 */ /* 0x000fe400000012ff */
[----:B------:R-:W-:Y:S02]  /*8690*/  LOP3.LUT R2, R7, R2, RZ, 0x3c, !PT ;  /* 0x0000000207027212 */ /* 0x000fe400078e3cff */
[----:B------:R-:W-:Y:S01]  /*86a0*/  LOP3.LUT R36, R36, R37, RZ, 0x3c, !PT ;  /* 0x0000002524247212 */ /* 0x000fe200078e3cff */
[--C-:B------:R-:W-:Y:S01]  /*86b0*/  IMAD.X R37, RZ, RZ, R3.reuse, P0 ;  /* 0x000000ffff257224 */ /* 0x100fe200000e0603 */
[----:B------:R-:W-:Y:S01]  /*86c0*/  LOP3.LUT R40, R40, R41, RZ, 0x3c, !PT ;  /* 0x0000002928287212 */ /* 0x000fe200078e3cff */
[--C-:B------:R-:W-:Y:S01]  /*86d0*/  IMAD.X R41, RZ, RZ, R3.reuse, P4 ;  /* 0x000000ffff297224 */ /* 0x100fe200020e0603 */
[----:B------:R-:W-:Y:S01]  /*86e0*/  LOP3.LUT R44, R44, R45, RZ, 0x3c, !PT ;  /* 0x0000002d2c2c7212 */ /* 0x000fe200078e3cff */
[--C-:B------:R-:W-:Y:S01]  /*86f0*/  IMAD.X R45, RZ, RZ, R3.reuse, P3 ;  /* 0x000000ffff2d7224 */ /* 0x100fe200018e0603 */
[----:B------:R-:W-:Y:S01]  /*8700*/  LOP3.LUT R48, R48, R49, RZ, 0x3c, !PT ;  /* 0x0000003130307212 */ /* 0x000fe200078e3cff */
[----:B------:R-:W-:Y:S01]  /*8710*/  UIMAD UR9, UR4, UR13, UR9 ;  /* 0x0000000d040972a4 */ /* 0x000fe2000f8e0209 */
[----:B------:R-:W-:Y:S01]  /*8720*/  LOP3.LUT R52, R52, R53, RZ, 0x3c, !PT ;  /* 0x0000003534347212 */ /* 0x000fe200078e3cff */
[----:B------:R-:W-:Y:S01]  /*8730*/  IMAD.X R53, RZ, RZ, R3, P5 ;  /* 0x000000ffff357224 */ /* 0x000fe200028e0603 */
[----:B------:R-:W-:Y:S01]  /*8740*/  LOP3.LUT R56, R4, R5, RZ, 0x3c, !PT ;  /* 0x0000000504387212 */ /* 0x000fe200078e3cff */
[----:B------:R-:W-:Y:S01]  /*8750*/  ULDC.64 UR12, c[0x0][0xae8] ;  /* 0x0002ba00000c7ab9 */ /* 0x000fe20000000a00 */
[----:B------:R-:W-:Y:S01]  /*8760*/  IADD3.X R49, RZ, R3, RZ, P6, !PT ;  /* 0x00000003ff317210 */ /* 0x000fe200037fe4ff */
[----:B------:R1:W5:Y:S01]  /*8770*/  LD.E.128 R4, desc[UR36][R2.64] ;  /* 0x0000002402047980 */ /* 0x000362000c101d00 */
[----:B------:R-:W-:-:S02]  /*8780*/  UIADD3 UR11, UR11, UR9, URZ ;  /* 0x000000090b0b7290 */ /* 0x000fc4000fffe03f */
[----:B------:R-:W-:Y:S01]  /*8790*/  USHF.R.S32.HI UR4, URZ, 0x1f, UR61 ;  /* 0x0000001f3f047899 */ /* 0x000fe2000801143d */
[----:B------:R-:W5:Y:S04]  /*87a0*/  LD.E.128 R36, desc[UR36][R36.64] ;  /* 0x0000002424247980 */ /* 0x000f68000c101d00 */
[----:B------:R-:W5:Y:S01]  /*87b0*/  LD.E.128 R40, desc[UR36][R40.64] ;  /* 0x0000002428287980 */ /* 0x000f62000c101d00 */
[----:B-1----:R-:W1:Y:S01]  /*87c0*/  @P1 LDC R3, c[0x0][0xbec] ;  /* 0x0002fb00ff031b82 */ /* 0x002e620000000800 */
[----:B------:R-:W-:Y:S01]  /*87d0*/  IMAD R2, R16, 0x20, R213 ;  /* 0x0000002010027824 */ /* 0x000fe200078e02d5 */
[----:B------:R-:W-:Y:S01]  /*87e0*/  UIMAD.WIDE.U32 UR10, UR17, UR12, UR10 ;  /* 0x0000000c110a72a5 */ /* 0x000fe2000f8e000a */
[----:B------:R-:W5:Y:S02]  /*87f0*/  LD.E.128 R44, desc[UR36][R44.64] ;  /* 0x000000242c2c7980 */ /* 0x000f64000c101d00 */
[----:B------:R-:W-:Y:S01]  /*8800*/  IMAD R60, R21, 0x80, R2 ;  /* 0x00000080153c7824 */ /* 0x000fe200078e0202 */
[----:B------:R-:W-:Y:S01]  /*8810*/  UIMAD UR4, UR4, UR14, URZ ;  /* 0x0000000e040472a4 */ /* 0x000fe2000f8e023f */
[----:B------:R-:W5:Y:S01]  /*8820*/  LD.E.128 R48, desc[UR36][R48.64] ;  /* 0x0000002430307980 */ /* 0x000f62000c101d00 */
[----:B------:R-:W-:Y:S01]  /*8830*/  UIMAD UR11, UR17, UR13, UR11 ;  /* 0x0000000d110b72a4 */ /* 0x000fe2000f8e020b */
[----:B------:R-:W-:Y:S01]  /*8840*/  IMAD.MOV.U32 R21, RZ, RZ, R60 ;  /* 0x000000ffff157224 */ /* 0x000fe200078e003c */
[----:B------:R-:W-:Y:S01]  /*8850*/  UIMAD UR4, UR61, UR15, UR4 ;  /* 0x0000000f3d0472a4 */ /* 0x000fe2000f8e0204 */
[----:B------:R-:W5:Y:S01]  /*8860*/  LD.E.128 R52, desc[UR36][R52.64] ;  /* 0x0000002434347980 */ /* 0x000f62000c101d00 */
[----:B------:R-:W-:Y:S01]  /*8870*/  UIMAD.WIDE.U32 UR10, UR61, UR14, UR10 ;  /* 0x0000000e3d0a72a5 */ /* 0x000fe2000f8e000a */
[----:B------:R-:W-:-:S02]  /*8880*/  ULDC.64 UR12, c[0x0][0xae0] ;  /* 0x0002b800000c7ab9 */ /* 0x000fc40000000a00 */
[----:B------:R-:W5:Y:S01]  /*8890*/  LD.E.128 R56, desc[UR36][R56.64] ;  /* 0x0000002438387980 */ /* 0x000f62000c101d00 */
[----:B-1----:R-:W-:Y:S01]  /*88a0*/  @P1 IMAD.HI.U32 R2, R60, R3, RZ ;  /* 0x000000033c021227 */ /* 0x002fe200078e00ff */
[----:B------:R-:W-:Y:S01]  /*88b0*/  UIADD3 UR4, UR11, UR4, URZ ;  /* 0x000000040b047290 */ /* 0x000fe2000fffe03f */
[----:B------:R-:W-:Y:S01]  /*88c0*/  @!PT LDS RZ, [RZ] ;  /* 0x00000000fffff984 */ /* 0x000fe20000000800 */
[----:B------:R-:W-:Y:S01]  /*88d0*/  @!PT LDS RZ, [RZ] ;  /* 0x00000000fffff984 */ /* 0x000fe20000000800 */
[----:B------:R-:W-:Y:S01]  /*88e0*/  @!PT LDS RZ, [RZ] ;  /* 0x00000000fffff984 */ /* 0x000fe20000000800 */
[----:B------:R-:W-:Y:S01]  /*88f0*/  @!PT LDS RZ, [RZ] ;  /* 0x00000000fffff984 */ /* 0x000fe20000000800 */
[----:B------:R1:W-:Y:S06]  /*8900*/  MEMBAR.ALL.CTA ;  /* 0x0000000000007992 */ /* 0x0003ec0000008000 */
[----:B-1----:R-:W1:Y:S01]  /*8910*/  FENCE.VIEW.ASYNC.S ;  /* 0x00000000000073c6 */ /* 0x002e620000000000 */
[----:B0-----:R-:W-:-:S04]  /*8920*/  @P1 SHF.R.U32.HI R21, RZ, R23, R2 ;  /* 0x00000017ff151219 */ /* 0x001fc80000011602 */
[--C-:B------:R-:W-:Y:S01]  /*8930*/  SHF.R.S32.HI R20, RZ, 0x1f, R21.reuse ;  /* 0x0000001fff147819 */ /* 0x100fe20000011415 */
[----:B------:R-:W-:Y:S02]  /*8940*/  IMAD.MOV R23, RZ, RZ, -R21 ;  /* 0x000000ffff177224 */ /* 0x000fe400078e0a15 */
[----:B------:R-:W-:Y:S02]  /*8950*/  IMAD.U32 R3, RZ, RZ, UR11 ;  /* 0x0000000bff037e24 */ /* 0x000fe4000f8e00ff */
[----:B------:R-:W-:Y:S02]  /*8960*/  IMAD R23, R18, R23, R60 ;  /* 0x0000001712177224 */ /* 0x000fe400078e023c */
[----:B------:R-:W-:Y:S01]  /*8970*/  IMAD.U32 R2, RZ, RZ, UR10 ;  /* 0x0000000aff027e24 */ /* 0x000fe2000f8e00ff */
[----:B------:R-:W-:Y:S01]  /*8980*/  ULDC.64 UR10, c[0x0][0xad8] ;  /* 0x0002b600000a7ab9 */ /* 0x000fe20000000a00 */
[----:B------:R-:W-:Y:S02]  /*8990*/  IMAD.U32 R3, RZ, RZ, UR4 ;  /* 0x00000004ff037e24 */ /* 0x000fe4000f8e00ff */
[----:B------:R-:W-:Y:S01]  /*89a0*/  IMAD R20, R20, UR12, RZ ;  /* 0x0000000c14147c24 */ /* 0x000fe2000f8e02ff */
[----:B------:R-:W-:Y:S01]  /*89b0*/  SHF.R.S32.HI R18, RZ, 0x1f, R23 ;  /* 0x0000001fff127819 */ /* 0x000fe20000011417 */
[----:B------:R-:W-:-:S04]  /*89c0*/  IMAD.WIDE.U32 R2, R21, UR12, R2 ;  /* 0x0000000c15027c25 */ /* 0x000fc8000f8e0002 */
[----:B------:R-:W-:Y:S02]  /*89d0*/  IMAD R61, R21, UR13, R20 ;  /* 0x0000000d153d7c24 */ /* 0x000fe4000f8e0214 */
[----:B------:R-:W-:Y:S02]  /*89e0*/  IMAD.U32 R20, RZ, RZ, UR16 ;  /* 0x00000010ff147e24 */ /* 0x000fe4000f8e00ff */
[----:B------:R-:W-:Y:S02]  /*89f0*/  IMAD.IADD R3, R3, 0x1, R61 ;  /* 0x0000000103037824 */ /* 0x000fe400078e023d */
[----:B------:R-:W-:Y:S02]  /*8a00*/  IMAD R18, R18, UR10, RZ ;  /* 0x0000000a12127c24 */ /* 0x000fe4000f8e02ff */
[----:B------:R-:W-:Y:S01]  /*8a10*/  IMAD R63, R20, 0x80, R213 ;  /* 0x00000080143f7824 */ /* 0x000fe200078e02d5 */
[----:B------:R-:W-:Y:S01]  /*8a20*/  UIADD3 UR8, UR8, 0x30820, URZ ;  /* 0x0003082008087890 */ /* 0x000fe2000fffe03f */
[----:B------:R-:W-:-:S02]  /*8a30*/  IMAD R61, R23, UR11, R18 ;  /* 0x0000000b173d7c24 */ /* 0x000fc4000f8e0212 */
[----:B------:R-:W-:Y:S01]  /*8a40*/  IMAD.WIDE.U32 R2, R23, UR10, R2 ;  /* 0x0000000a17027c25 */ /* 0x000fe2000f8e0002 */
[CC--:B------:R-:W-:Y:S01]  /*8a50*/  ISETP.GE.AND P2, PT, R63.reuse, R84.reuse, PT ;  /* 0x000000543f00720c */ /* 0x0c0fe20003f46270 */
[----:B------:R-:W-:Y:S02]  /*8a60*/  ULDC.64 UR10, c[0x0][0xa80] ;  /* 0x0002a000000a7ab9 */ /* 0x000fe40000000a00 */
[----:B------:R-:W-:Y:S01]  /*8a70*/  VIADD R23, R63, 0x40 ;  /* 0x000000403f177836 */ /* 0x000fe20000000000 */
[----:B------:R-:W-:Y:S01]  /*8a80*/  UPRMT UR8, URZ, 0x654, UR8 ;  /* 0x000006543f087896 */ /* 0x000fe20008000008 */
[----:B------:R-:W-:Y:S01]  /*8a90*/  IMAD.IADD R3, R3, 0x1, R61 ;  /* 0x0000000103037824 */ /* 0x000fe200078e023d */
[C---:B------:R-:W-:Y:S01]  /*8aa0*/  LEA R18, P3, R2.reuse, UR10, 0x1 ;  /* 0x0000000a02127c11 */ /* 0x040fe2000f8608ff */
[----:B------:R-:W-:Y:S01]  /*8ab0*/  VIADD R21, R63, 0x20 ;  /* 0x000000203f157836 */ /* 0x000fe20000000000 */
[-C--:B------:R-:W-:Y:S02]  /*8ac0*/  ISETP.GE.AND P1, PT, R23, R84.reuse, PT ;  /* 0x000000541700720c */ /* 0x080fe40003f26270 */
[----:B------:R-:W-:Y:S01]  /*8ad0*/  LEA.HI.X R23, R2, UR11, R3, 0x1, P3 ;  /* 0x0000000b02177c11 */ /* 0x000fe200098f0c03 */
[C---:B------:R-:W-:Y:S01]  /*8ae0*/  VIADD R66, R0.reuse, 0x80 ;  /* 0x0000008000427836 */ /* 0x040fe20000000000 */
[----:B------:R-:W-:Y:S01]  /*8af0*/  ISETP.GE.AND P0, PT, R21, R84, PT ;  /* 0x000000541500720c */ /* 0x000fe20003f06270 */
[----:B-1----:R-:W-:Y:S01]  /*8b00*/  SYNCS.ARRIVE.TRANS64.RED.A1T0 RZ, [UR8], RZ ;  /* 0x000000ffffff79a7 */ /* 0x002fe20008100408 */
[----:B------:R-:W-:Y:S01]  /*8b10*/  IADD3 R64, R0, 0x40, RZ ;  /* 0x0000004000407810 */ /* 0x000fe20007ffe0ff */
[----:B------:R0:W1:Y:S01]  /*8b20*/  SHFL.IDX PT, R21, R18, RZ, 0x181f ;  /* 0x00181fff12157589 */ /* 0x00006200000e0000 */
[----:B------:R-:W-:Y:S03]  /*8b30*/  BSSY B1, `(.L_x_215) ;  /* 0x0000013000017945 */ /* 0x000fe60003800000 */
[----:B------:R0:W2:Y:S01]  /*8b40*/  SHFL.IDX PT, R61, R23, RZ, 0x181f ;  /* 0x00181fff173d7589 */ /* 0x0000a200000e0000 */
[----:B------:R-:W-:-:S02]  /*8b50*/  SHF.R.S32.HI R62, RZ, 0x1f, R0 ;  /* 0x0000001fff3e7819 */ /* 0x000fc40000011400 */
[----:B------:R-:W-:Y:S02]  /*8b60*/  SHF.R.S32.HI R65, RZ, 0x1f, R64 ;  /* 0x0000001fff417819 */ /* 0x000fe40000011440 */
[----:B------:R-:W-:Y:S01]  /*8b70*/  SHF.R.S32.HI R67, RZ, 0x1f, R66 ;  /* 0x0000001fff437819 */ /* 0x000fe20000011442 */
[----:B------:R-:W-:Y:S06]  /*8b80*/  @P2 BRA `(.L_x_216) ;  /* 0x0000000000342947 */ /* 0x000fec0003800000 */
[----:B------:R-:W-:Y:S02]  /*8b90*/  ULDC UR4, c[0x0][0xac8] ;  /* 0x0002b20000047ab9 */ /* 0x000fe40000000800 */
[----:B------:R-:W-:Y:S02]  /*8ba0*/  ISETP.GE.AND P4, PT, R0, UR4, PT ;  /* 0x0000000400007c0c */ /* 0x000fe4000bf86270 */
[----:B------:R-:W-:Y:S02]  /*8bb0*/  ISETP.GE.AND P3, PT, R64, UR4, PT ;  /* 0x0000000440007c0c */ /* 0x000fe4000bf66270 */
[----:B------:R-:W-:-:S09]  /*8bc0*/  ISETP.GE.AND P2, PT, R66, UR4, PT ;  /* 0x0000000442007c0c */ /* 0x000fd2000bf46270 */
[-C--:B-1----:R-:W-:Y:S02]  /*8bd0*/  @!P4 LEA R2, P6, R0, R21.reuse, 0x1 ;  /* 0x000000150002c211 */ /* 0x082fe400078c08ff */
[----:B------:R-:W-:Y:S02]  /*8be0*/  @!P3 LEA R20, P5, R64, R21, 0x1 ;  /* 0x000000154014b211 */ /* 0x000fe400078a08ff */
[----:B--2---:R-:W-:Y:S02]  /*8bf0*/  @!P4 LEA.HI.X R3, R0, R61, R62, 0x1, P6 ;  /* 0x0000003d0003c211 */ /* 0x004fe400030f0c3e */
[----:B------:R-:W-:Y:S02]  /*8c00*/  @!P2 LEA R60, P6, R66, R21, 0x1 ;  /* 0x00000015423ca211 */ /* 0x000fe400078c08ff */
[-C--:B------:R-:W-:Y:S01]  /*8c10*/  @!P3 LEA.HI.X R21, R64, R61.reuse, R65, 0x1, P5 ;  /* 0x0000003d4015b211 */ /* 0x080fe200028f0c41 */
[----:B-----5:R3:W-:Y:S01]  /*8c20*/  @!P4 ST.E.128 desc[UR36][R2.64], R4 ;  /* 0x000000040200c985 */ /* 0x0207e2000c101d24 */
[----:B------:R-:W-:-:S03]  /*8c30*/  @!P2 LEA.HI.X R61, R66, R61, R67, 0x1, P6 ;  /* 0x0000003d423da211 */ /* 0x000fc600030f0c43 */
[----:B------:R3:W-:Y:S04]  /*8c40*/  @!P3 ST.E.128 desc[UR36][R20.64], R28 ;  /* 0x0000001c1400b985 */ /* 0x0007e8000c101d24 */
[----:B------:R3:W-:Y:S02]  /*8c50*/  @!P2 ST.E.128 desc[UR36][R60.64], R44 ;  /* 0x0000002c3c00a985 */ /* 0x0007e4000c101d24 */
.L_x_216:
[----:B------:R-:W-:Y:S05]  /*8c60*/  BSYNC B1 ;  /* 0x0000000000017941 */ /* 0x000fea0003800000 */
.L_x_215:
[----:B---3-5:R3:W4:Y:S01]  /*8c70*/  SHFL.IDX PT, R7, R23, 0x1, 0x181f ;  /* 0x00381f0017077f89 */ /* 0x02872200000e0000 */
[----:B------:R-:W-:Y:S03]  /*8c80*/  BSSY B1, `(.L_x_217) ;  /* 0x0000010000017945 */ /* 0x000fe60003800000 */
[----:B------:R3:W0:Y:S01]  /*8c90*/  SHFL.IDX PT, R3, R18, 0x1, 0x181f ;  /* 0x00381f0012037f89 */ /* 0x00062200000e0000 */
[----:B------:R-:W-:Y:S05]  /*8ca0*/  @P0 BRA `(.L_x_218) ;  /* 0x0000000000340947 */ /* 0x000fea0003800000 */
[----:B------:R-:W-:Y:S02]  /*8cb0*/  ULDC UR4, c[0x0][0xac8] ;  /* 0x0002b20000047ab9 */ /* 0x000fe40000000800 */
[----:B------:R-:W-:Y:S02]  /*8cc0*/  ISETP.GE.AND P4, PT, R0, UR4, PT ;  /* 0x0000000400007c0c */ /* 0x000fe4000bf86270 */
[----:B------:R-:W-:Y:S02]  /*8cd0*/  ISETP.GE.AND P5, PT, R64, UR4, PT ;  /* 0x0000000440007c0c */ /* 0x000fe4000bfa6270 */
[----:B------:R-:W-:-:S09]  /*8ce0*/  ISETP.GE.AND P6, PT, R66, UR4, PT ;  /* 0x0000000442007c0c */ /* 0x000fd2000bfc6270 */
[-C--:B0-----:R-:W-:Y:S02]  /*8cf0*/  @!P4 LEA R2, P0, R0, R3.reuse, 0x1 ;  /* 0x000000030002c211 */ /* 0x081fe400078008ff */
[-C--:B------:R-:W-:Y:S02]  /*8d00*/  @!P5 LEA R4, P2, R64, R3.reuse, 0x1 ;  /* 0x000000034004d211 */ /* 0x080fe400078408ff */
[----:B------:R-:W-:Y:S02]  /*8d10*/  @!P6 LEA R6, P3, R66, R3, 0x1 ;  /* 0x000000034206e211 */ /* 0x000fe400078608ff */
[-C--:B----4-:R-:W-:Y:S02]  /*8d20*/  @!P4 LEA.HI.X R3, R0, R7.reuse, R62, 0x1, P0 ;  /* 0x000000070003c211 */ /* 0x090fe400000f0c3e */
[-C--:B------:R-:W-:Y:S02]  /*8d30*/  @!P5 LEA.HI.X R5, R64, R7.reuse, R65, 0x1, P2 ;  /* 0x000000074005d211 */ /* 0x080fe400010f0c41 */
[----:B------:R-:W-:Y:S01]  /*8d40*/  @!P6 LEA.HI.X R7, R66, R7, R67, 0x1, P3 ;  /* 0x000000074207e211 */ /* 0x000fe200018f0c43 */
[----:B------:R0:W-:Y:S04]  /*8d50*/  @!P4 ST.E.128 desc[UR36][R2.64], R8 ;  /* 0x000000080200c985 */ /* 0x0001e8000c101d24 */
[----:B------:R0:W-:Y:S04]  /*8d60*/  @!P5 ST.E.128 desc[UR36][R4.64], R32 ;  /* 0x000000200400d985 */ /* 0x0001e8000c101d24 */
[----:B------:R0:W-:Y:S02]  /*8d70*/  @!P6 ST.E.128 desc[UR36][R6.64], R48 ;  /* 0x000000300600e985 */ /* 0x0001e4000c101d24 */
.L_x_218:
[----:B------:R-:W-:Y:S05]  /*8d80*/  BSYNC B1 ;  /* 0x0000000000017941 */ /* 0x000fea0003800000 */
.L_x_217:
[----:B0---4-:R0:W4:Y:S01]  /*8d90*/  SHFL.IDX PT, R7, R23, 0x2, 0x181f ;  /* 0x00581f0017077f89 */ /* 0x01112200000e0000 */
        /* <DEDUP_REMOVED lines=16> */
.L_x_220:
[----:B------:R-:W-:Y:S05]  /*8ea0*/  BSYNC B1 ;  /* 0x0000000000017941 */ /* 0x000fea0003800000 */
.L_x_219:
[----:B0-----:R-:W-:Y:S01]  /*8eb0*/  VIADD R3, R63, 0x60 ;  /* 0x000000603f037836 */ /* 0x001fe20000000000 */
[----:B---3--:R-:W0:Y:S04]  /*8ec0*/  SHFL.IDX PT, R23, R23, 0x3, 0x181f ;  /* 0x00781f0017177f89 */ /* 0x008e2800000e0000 */
[----:B------:R-:W-:Y:S01]  /*8ed0*/  ISETP.GE.AND P0, PT, R3, R84, PT ;  /* 0x000000540300720c */ /* 0x000fe20003f06270 */
[----:B----4-:R3:W4:-:S12]  /*8ee0*/  SHFL.IDX PT, R7, R18, 0x3, 0x181f ;  /* 0x00781f0012077f89 */ /* 0x01071800000e0000 */
[----:B---3--:R-:W-:Y:S05]  /*8ef0*/  @P0 BRA `(.L_x_221) ;  /* 0x0000002000100947 */ /* 0x008fea0003800000 */
[----:B------:R-:W-:Y:S02]  /*8f00*/  ULDC UR4, c[0x0][0xac8] ;  /* 0x0002b20000047ab9 */ /* 0x000fe40000000800 */
[----:B------:R-:W-:Y:S02]  /*8f10*/  ISETP.GE.AND P2, PT, R0, UR4, PT ;  /* 0x0000000400007c0c */ /* 0x000fe4000bf46270 */
[----:B------:R-:W-:-:S11]  /*8f20*/  ISETP.GE.AND P3, PT, R64, UR4, PT ;  /* 0x0000000440007c0c */ /* 0x000fd6000bf66270 */
[-C--:B----4-:R-:W-:Y:S02]  /*8f30*/  @!P2 LEA R2, P0, R0, R7.reuse, 0x1 ;  /* 0x000000070002a211 */ /* 0x090fe400078008ff */
[----:B------:R-:W-:Y:S02]  /*8f40*/  @!P3 LEA R4, P1, R64, R7, 0x1 ;  /* 0x000000074004b211 */ /* 0x000fe400078208ff */
[-C--:B0-----:R-:W-:Y:S02]  /*8f50*/  @!P2 LEA.HI.X R3, R0, R23.reuse, R62, 0x1, P0 ;  /* 0x000000170003a211 */ /* 0x081fe400000f0c3e */
[----:B------:R-:W-:Y:S02]  /*8f60*/  @!P3 LEA.HI.X R5, R64, R23, R65, 0x1, P1 ;  /* 0x000000174005b211 */ /* 0x000fe400008f0c41 */
[----:B------:R-:W-:Y:S01]  /*8f70*/  ISETP.GE.AND P0, PT, R66, UR4, PT ;  /* 0x0000000442007c0c */ /* 0x000fe2000bf06270 */
[----:B------:R3:W-:Y:S04]  /*8f80*/  @!P2 ST.E.128 desc[UR36][R2.64], R24 ;  /* 0x000000180200a985 */ /* 0x0007e8000c101d24 */
[----:B------:R3:W-:Y:S08]  /*8f90*/  @!P3 ST.E.128 desc[UR36][R4.64], R40 ;  /* 0x000000280400b985 */ /* 0x0007f0000c101d24 */
[----:B------:R-:W-:Y:S05]  /*8fa0*/  @P0 BRA `(.L_x_221) ;  /* 0x0000001c00e40947 */ /* 0x000fea0003800000 */
[----:B---3--:R-:W-:-:S04]  /*8fb0*/  LEA R2, P0, R66, R7, 0x1 ;  /* 0x0000000742027211 */ /* 0x008fc800078008ff */
[----:B------:R-:W-:-:S05]  /*8fc0*/  LEA.HI.X R3, R66, R23, R67, 0x1, P0 ;  /* 0x0000001742037211 */ /* 0x000fca00000f0c43 */
[----:B------:R0:W-:Y:S01]  /*8fd0*/  ST.E.128 desc[UR36][R2.64], R56 ;  /* 0x0000003802007985 */ /* 0x0001e2000c101d24 */
[----:B------:R-:W-:Y:S05]  /*8fe0*/  BRA `(.L_x_221) ;  /* 0x0000001c00d47947 */ /* 0x000fea0003800000 */
.L_x_214:
[----:B------:R-:W-:Y:S01]  /*8ff0*/  ULDC.64 UR12, c[0x0][0xb08] ;  /* 0x0002c200000c7ab9 */ /* 0x000fe20000000a00 */
[----:B------:R-:W-:Y:S01]  /*9000*/  R2UR UR16, R211 ;  /* 0x00000000d31072ca */ /* 0x000fe200000e0000 */
[----:B------:R-:W-:Y:S01]  /*9010*/  UIMAD UR9, UR15, UR12, URZ ;  /* 0x0000000c0f0972a4 */ /* 0x000fe2000f8e023f */
[----:B0-----:R-:W0:Y:S01]  /*9020*/  @P1 LDC R0, c[0x0][0xbec] ;  /* 0x0002fb00ff001b82 */ /* 0x001e220000000800 */
[----:B------:R-:W-:Y:S01]  /*9030*/  UIMAD.WIDE.U32 UR10, UR4, UR12, URZ ;  /* 0x0000000c040a72a5 */ /* 0x000fe2000f8e003f */
[----:B------:R-:W-:Y:S01]  /*9040*/  R2UR UR14, R23 ;  /* 0x00000000170e72ca */ /* 0x000fe200000e0000 */
[----:B------:R-:W-:Y:S01]  /*9050*/  UIMAD UR9, UR4, UR13, UR9 ;  /* 0x0000000d040972a4 */ /* 0x000fe2000f8e0209 */
[----:B------:R-:W-:Y:S01]  /*9060*/  IMAD.MOV.U32 R7, RZ, RZ, R15 ;  /* 0x000000ffff077224 */ /* 0x000fe200078e000f */
[----:B------:R-:W-:Y:S01]  /*9070*/  USHF.R.S32.HI UR4, URZ, 0x1f, UR61 ;  /* 0x0000001f3f047899 */ /* 0x000fe2000801143d */
[----:B------:R-:W-:Y:S01]  /*9080*/  BSSY B1, `(.L_x_222) ;  /* 0x0000096000017945 */ /* 0x000fe20003800000 */
[----:B------:R-:W-:Y:S01]  /*9090*/  UIADD3 UR11, UR11, UR9, URZ ;  /* 0x000000090b0b7290 */ /* 0x000fe2000fffe03f */
[----:B------:R-:W1:Y:S01]  /*90a0*/  @P1 LDC R5, c[0x0][0xbf0] ;  /* 0x0002fc00ff051b82 */ /* 0x000e620000000800 */
[----:B------:R-:W-:Y:S01]  /*90b0*/  ULDC.64 UR12, c[0x0][0xb38] ;  /* 0x0002ce00000c7ab9 */ /* 0x000fe20000000a00 */
[----:B------:R-:W-:Y:S01]  /*90c0*/  UIADD3 UR8, UR8, 0x30820, URZ ;  /* 0x0003082008087890 */ /* 0x000fe2000fffe03f */
[----:B------:R-:W-:Y:S01]  /*90d0*/  SHF.R.S32.HI R84, RZ, 0x1f, R205 ;  /* 0x0000001fff547819 */ /* 0x000fe200000114cd */
[----:B------:R-:W-:Y:S01]  /*90e0*/  UIMAD.WIDE.U32 UR10, UR16, UR12, UR10 ;  /* 0x0000000c100a72a5 */ /* 0x000fe2000f8e000a */
[----:B------:R-:W-:Y:S01]  /*90f0*/  SHF.R.S32.HI R85, RZ, 0x1f, R206 ;  /* 0x0000001fff557819 */ /* 0x000fe200000114ce */
[----:B------:R-:W-:Y:S01]  /*9100*/  UPRMT UR8, URZ, 0x654, UR8 ;  /* 0x000006543f087896 */ /* 0x000fe20008000008 */
[----:B------:R-:W-:Y:S01]  /*9110*/  SHF.R.S32.HI R86, RZ, 0x1f, R207 ;  /* 0x0000001fff567819 */ /* 0x000fe200000114cf */
[----:B------:R-:W-:Y:S01]  /*9120*/  UIMAD UR11, UR16, UR13, UR11 ;  /* 0x0000000d100b72a4 */ /* 0x000fe2000f8e020b */
[----:B------:R-:W-:-:S02]  /*9130*/  SHF.R.S32.HI R87, RZ, 0x1f, R208 ;  /* 0x0000001fff577819 */ /* 0x000fc400000114d0 */
[----:B------:R-:W-:Y:S01]  /*9140*/  ULDC.64 UR12, c[0x0][0xb40] ;  /* 0x0002d000000c7ab9 */ /* 0x000fe20000000a00 */
[----:B------:R-:W-:Y:S01]  /*9150*/  SHF.R.S32.HI R88, RZ, 0x1f, R209 ;  /* 0x0000001fff587819 */ /* 0x000fe200000114d1 */
[----:B------:R-:W-:Y:S01]  /*9160*/  UIMAD UR4, UR4, UR12, URZ ;  /* 0x0000000c040472a4 */ /* 0x000fe2000f8e023f */
[----:B------:R-:W-:Y:S01]  /*9170*/  SHF.R.S32.HI R89, RZ, 0x1f, R210 ;  /* 0x0000001fff597819 */ /* 0x000fe200000114d2 */
[----:B------:R-:W-:Y:S01]  /*9180*/  UIMAD.WIDE.U32 UR10, UR61, UR12, UR10 ;  /* 0x0000000c3d0a72a5 */ /* 0x000fe2000f8e000a */
[----:B0-----:R-:W-:Y:S01]  /*9190*/  @P1 IMAD.HI.U32 R0, R15, R0, RZ ;  /* 0x000000000f001227 */ /* 0x001fe200078e00ff */
[----:B------:R-:W-:Y:S01]  /*91a0*/  UIMAD UR4, UR61, UR13, UR4 ;  /* 0x0000000d3d0472a4 */ /* 0x000fe2000f8e0204 */
[----:B------:R-:W-:Y:S02]  /*91b0*/  SYNCS.ARRIVE.TRANS64.RED.A1T0 RZ, [UR8], RZ ;  /* 0x000000ffffff79a7 */ /* 0x000fe40008100408 */
[----:B------:R-:W-:Y:S01]  /*91c0*/  ULDC.64 UR12, c[0x0][0xb48] ;  /* 0x0002d200000c7ab9 */ /* 0x000fe20000000a00 */
[----:B------:R-:W-:Y:S01]  /*91d0*/  UIADD3 UR11, UR11, UR4, URZ ;  /* 0x000000040b0b7290 */ /* 0x000fe2000fffe03f */
[----:B-1----:R-:W-:-:S03]  /*91e0*/  @P1 SHF.R.U32.HI R7, RZ, R5, R0 ;  /* 0x00000005ff071219 */ /* 0x002fc60000011600 */
[----:B------:R-:W-:Y:S01]  /*91f0*/  UIMAD.WIDE.U32 UR10, UR14, UR12, UR10 ;  /* 0x0000000c0e0a72a5 */ /* 0x000fe2000f8e000a */
[--C-:B------:R-:W-:Y:S01]  /*9200*/  SHF.R.S32.HI R0, RZ, 0x1f, R7.reuse ;  /* 0x0000001fff007819 */ /* 0x100fe20000011407 */
[----:B------:R-:W-:Y:S02]  /*9210*/  IMAD.MOV R9, RZ, RZ, -R7 ;  /* 0x000000ffff097224 */ /* 0x000fe400078e0a07 */
[----:B------:R-:W-:Y:S02]  /*9220*/  UIMAD UR4, UR14, UR13, UR11 ;  /* 0x0000000d0e0472a4 */ /* 0x000fe4000f8e020b */
[----:B------:R-:W-:Y:S01]  /*9230*/  IMAD.U32 R5, RZ, RZ, UR11 ;  /* 0x0000000bff057e24 */ /* 0x000fe2000f8e00ff */
[----:B------:R-:W-:Y:S01]  /*9240*/  ULDC.64 UR12, c[0x0][0xb30] ;  /* 0x0002cc00000c7ab9 */ /* 0x000fe20000000a00 */
[----:B------:R-:W-:Y:S02]  /*9250*/  IMAD R9, R18, R9, R15 ;  /* 0x0000000912097224 */ /* 0x000fe400078e020f */
[----:B------:R-:W-:-:S02]  /*9260*/  IMAD R0, R0, UR12, RZ ;  /* 0x0000000c00007c24 */ /* 0x000fc4000f8e02ff */
[----:B------:R-:W-:Y:S01]  /*9270*/  IMAD.U32 R4, RZ, RZ, UR10 ;  /* 0x0000000aff047e24 */ /* 0x000fe2000f8e00ff */
[----:B------:R-:W-:Y:S01]  /*9280*/  ULDC.64 UR10, c[0x0][0xb28] ;  /* 0x0002ca00000a7ab9 */ /* 0x000fe20000000a00 */
[----:B------:R-:W-:Y:S02]  /*9290*/  IMAD.U32 R5, RZ, RZ, UR4 ;  /* 0x00000004ff057e24 */ /* 0x000fe4000f8e00ff */
[C---:B------:R-:W-:Y:S01]  /*92a0*/  IMAD R11, R7.reuse, UR13, R0 ;  /* 0x0000000d070b7c24 */ /* 0x040fe2000f8e0200 */
[----:B------:R-:W-:Y:S01]  /*92b0*/  SHF.R.S32.HI R0, RZ, 0x1f, R9 ;  /* 0x0000001fff007819 */ /* 0x000fe20000011409 */
[----:B------:R-:W-:-:S04]  /*92c0*/  IMAD.WIDE.U32 R4, R7, UR12, R4 ;  /* 0x0000000c07047c25 */ /* 0x000fc8000f8e0004 */
[----:B------:R-:W-:Y:S02]  /*92d0*/  IMAD R0, R0, UR10, RZ ;  /* 0x0000000a00007c24 */ /* 0x000fe4000f8e02ff */
[----:B------:R-:W-:Y:S02]  /*92e0*/  IMAD.IADD R5, R5, 0x1, R11 ;  /* 0x0000000105057824 */ /* 0x000fe400078e020b */
[C---:B------:R-:W-:Y:S02]  /*92f0*/  IMAD R7, R9.reuse, UR11, R0 ;  /* 0x0000000b09077c24 */ /* 0x040fe4000f8e0200 */
[----:B------:R-:W-:Y:S01]  /*9300*/  IMAD.WIDE.U32 R4, R9, UR10, R4 ;  /* 0x0000000a09047c25 */ /* 0x000fe2000f8e0004 */
[----:B------:R-:W-:-:S03]  /*9310*/  ULDC.64 UR10, c[0x0][0xb00] ;  /* 0x0002c000000a7ab9 */ /* 0x000fc60000000a00 */
[----:B------:R-:W-:Y:S01]  /*9320*/  IMAD.IADD R5, R5, 0x1, R7 ;  /* 0x0000000105057824 */ /* 0x000fe200078e0207 */
[----:B------:R-:W-:-:S04]  /*9330*/  LEA R0, P1, R4, UR10, 0x2 ;  /* 0x0000000a04007c11 */ /* 0x000fc8000f8210ff */
[----:B------:R-:W-:Y:S02]  /*9340*/  LEA.HI.X R18, R4, UR11, R5, 0x2, P1 ;  /* 0x0000000b04127c11 */ /* 0x000fe400088f1405 */
[----:B------:R0:W1:Y:S04]  /*9350*/  SHFL.IDX PT, R4, R0, RZ, 0x1c1f ;  /* 0x001c1fff00047589 */ /* 0x00006800000e0000 */
[----:B------:R0:W2:Y:S01]  /*9360*/  SHFL.IDX PT, R5, R18, RZ, 0x1c1f ;  /* 0x001c1fff12057589 */ /* 0x0000a200000e0000 */
[----:B------:R-:W-:Y:S05]  /*9370*/  @P2 BRA `(.L_x_223) ;  /* 0x0000000400982947 */ /* 0x000fea0003800000 */
[----:B------:R-:W-:Y:S01]  /*9380*/  ULDC UR4, c[0x0][0xac8] ;  /* 0x0002b20000047ab9 */ /* 0x000fe20000000800 */
[C---:B------:R-:W-:Y:S01]  /*9390*/  VIADD R13, R17.reuse, 0x18 ;  /* 0x00000018110d7836 */ /* 0x040fe20000000000 */
[----:B------:R-:W-:Y:S01]  /*93a0*/  ISETP.GE.AND P5, PT, R22, UR4, PT ;  /* 0x0000000416007c0c */ /* 0x000fe2000bfa6270 */
[C---:B------:R-:W-:Y:S01]  /*93b0*/  VIADD R15, R17.reuse, 0x20 ;  /* 0x00000020110f7836 */ /* 0x040fe20000000000 */
[----:B------:R-:W-:Y:S02]  /*93c0*/  ISETP.GE.AND P6, PT, R17, UR4, PT ;  /* 0x0000000411007c0c */ /* 0x000fe4000bfc6270 */
[----:B------:R-:W-:Y:S02]  /*93d0*/  ISETP.GE.AND P4, PT, R210, UR4, PT ;  /* 0x00000004d2007c0c */ /* 0x000fe4000bf86270 */
[----:B------:R-:W-:Y:S02]  /*93e0*/  ISETP.GE.AND P2, PT, R13, UR4, PT ;  /* 0x000000040d007c0c */ /* 0x000fe4000bf46270 */
[----:B------:R-:W-:-:S02]  /*93f0*/  SHF.R.S32.HI R9, RZ, 0x1f, R22 ;  /* 0x0000001fff097819 */ /* 0x000fc40000011416 */
[----:B------:R-:W-:Y:S02]  /*9400*/  ISETP.GE.AND P1, PT, R15, UR4, PT ;  /* 0x000000040f007c0c */ /* 0x000fe4000bf26270 */
[----:B------:R-:W-:Y:S02]  /*9410*/  SHF.R.S32.HI R14, RZ, 0x1f, R13 ;  /* 0x0000001fff0e7819 */ /* 0x000fe4000001140d */
[CC--:B-1----:R-:W-:Y:S01]  /*9420*/  @!P5 LEA R10, P3, R22.reuse, R4.reuse, 0x2 ;  /* 0x00000004160ad211 */ /* 0x0c2fe200078610ff */
[----:B--2---:R-:W-:Y:S01]  /*9430*/  @!P6 IMAD.WIDE R6, R17, 0x4, R4 ;  /* 0x000000041106e825 */ /* 0x004fe200078e0204 */
[----:B------:R-:W-:Y:S02]  /*9440*/  SHF.R.S32.HI R23, RZ, 0x1f, R15 ;  /* 0x0000001fff177819 */ /* 0x000fe4000001140f */
[----:B------:R-:W-:Y:S02]  /*9450*/  @!P5 LEA.HI.X R11, R22, R5, R9, 0x2, P3 ;  /* 0x00000005160bd211 */ /* 0x000fe400018f1409 */
[-C--:B------:R-:W-:Y:S01]  /*9460*/  @!P4 LEA R8, P3, R210, R4.reuse, 0x2 ;  /* 0x00000004d208c211 */ /* 0x080fe200078610ff */
[----:B------:R1:W-:Y:S01]  /*9470*/  @!P6 ST.E.64 desc[UR36][R6.64], R24 ;  /* 0x000000180600e985 */ /* 0x0003e2000c101b24 */
[----:B------:R-:W-:-:S02]  /*9480*/  @!P2 LEA R12, P6, R13, R4, 0x2 ;  /* 0x000000040d0ca211 */ /* 0x000fc400078c10ff */
[-C--:B------:R-:W-:Y:S02]  /*9490*/  @!P4 LEA.HI.X R9, R210, R5.reuse, R89, 0x2, P3 ;  /* 0x00000005d209c211 */ /* 0x080fe400018f1459 */
[----:B------:R-:W-:Y:S02]  /*94a0*/  ISETP.GE.AND P3, PT, R19, UR4, PT ;  /* 0x0000000413007c0c */ /* 0x000fe4000bf66270 */
[-C--:B------:R-:W-:Y:S01]  /*94b0*/  @!P2 LEA.HI.X R13, R13, R5.reuse, R14, 0x2, P6 ;  /* 0x000000050d0da211 */ /* 0x080fe200030f140e */
[----:B------:R2:W-:Y:S01]  /*94c0*/  @!P4 ST.E.64 desc[UR36][R8.64], R28 ;  /* 0x0000001c0800c985 */ /* 0x0005e2000c101b24 */
[----:B------:R-:W-:Y:S02]  /*94d0*/  @!P1 LEA R14, P6, R15, R4, 0x2 ;  /* 0x000000040f0e9211 */ /* 0x000fe400078c10ff */
[----:B------:R-:W-:Y:S01]  /*94e0*/  ISETP.GE.AND P4, PT, R209, UR4, PT ;  /* 0x00000004d1007c0c */ /* 0x000fe2000bf86270 */
[----:B------:R3:W-:Y:S01]  /*94f0*/  @!P5 ST.E.64 desc[UR36][R10.64], R32 ;  /* 0x000000200a00d985 */ /* 0x0007e2000c101b24 */
[----:B------:R-:W-:-:S02]  /*9500*/  @!P1 LEA.HI.X R15, R15, R5, R23, 0x2, P6 ;  /* 0x000000050f0f9211 */ /* 0x000fc400030f1417 */
[----:B-1----:R-:W-:Y:S01]  /*9510*/  SHF.R.S32.HI R7, RZ, 0x1f, R19 ;  /* 0x0000001fff077819 */ /* 0x002fe20000011413 */
[----:B------:R1:W-:Y:S01]  /*9520*/  @!P2 ST.E.64 desc[UR36][R12.64], R36 ;  /* 0x000000240c00a985 */ /* 0x0003e2000c101b24 */
[----:B------:R-:W-:Y:S02]  /*9530*/  ISETP.GE.AND P2, PT, R208, UR4, PT ;  /* 0x00000004d0007c0c */ /* 0x000fe4000bf46270 */
[-C--:B------:R-:W-:Y:S01]  /*9540*/  @!P3 LEA R6, P5, R19, R4.reuse, 0x2 ;  /* 0x000000041306b211 */ /* 0x080fe200078a10ff */
[----:B------:R-:W-:Y:S01]  /*9550*/  @!P1 ST.E.64 desc[UR36][R14.64], R40 ;  /* 0x000000280e009985 */ /* 0x000fe2000c101b24 */
[----:B------:R-:W-:Y:S02]  /*9560*/  ISETP.GE.AND P1, PT, R207, UR4, PT ;  /* 0x00000004cf007c0c */ /* 0x000fe4000bf26270 */
[----:B------:R-:W-:Y:S02]  /*9570*/  @!P3 LEA.HI.X R7, R19, R5, R7, 0x2, P5 ;  /* 0x000000051307b211 */ /* 0x000fe400028f1407 */
[----:B------:R-:W-:-:S03]  /*9580*/  @!P4 LEA R24, P5, R209, R4, 0x2 ;  /* 0x00000004d118c211 */ /* 0x000fc600078a10ff */
[----:B------:R4:W-:Y:S01]  /*9590*/  @!P3 ST.E.64 desc[UR36][R6.64], R44 ;  /* 0x0000002c0600b985 */ /* 0x0009e2000c101b24 */
[----:B------:R-:W-:Y:S02]  /*95a0*/  ISETP.GE.AND P3, PT, R206, UR4, PT ;  /* 0x00000004ce007c0c */ /* 0x000fe4000bf66270 */
[CC--:B--2---:R-:W-:Y:S02]  /*95b0*/  @!P2 LEA R8, P6, R208.reuse, R4.reuse, 0x2 ;  /* 0x00000004d008a211 */ /* 0x0c4fe400078c10ff */
[-C--:B------:R-:W-:Y:S02]  /*95c0*/  @!P4 LEA.HI.X R25, R209, R5.reuse, R88, 0x2, P5 ;  /* 0x00000005d119c211 */ /* 0x080fe400028f1458 */
[----:B------:R-:W-:Y:S02]  /*95d0*/  @!P2 LEA.HI.X R9, R208, R5, R87, 0x2, P6 ;  /* 0x00000005d009a211 */ /* 0x000fe400030f1457 */
[----:B---3--:R-:W-:Y:S01]  /*95e0*/  @!P1 LEA R10, P5, R207, R4, 0x2 ;  /* 0x00000004cf0a9211 */ /* 0x008fe200078a10ff */
[----:B------:R-:W-:Y:S01]  /*95f0*/  @!P4 ST.E.64 desc[UR36][R24.64], R48 ;  /* 0x000000301800c985 */ /* 0x000fe2000c101b24 */
[----:B------:R-:W-:-:S02]  /*9600*/  ISETP.GE.AND P4, PT, R205, UR4, PT ;  /* 0x00000004cd007c0c */ /* 0x000fc4000bf86270 */
[-C--:B------:R-:W-:Y:S01]  /*9610*/  @!P1 LEA.HI.X R11, R207, R5.reuse, R86, 0x2, P5 ;  /* 0x00000005cf0b9211 */ /* 0x080fe200028f1456 */
[----:B------:R2:W-:Y:S01]  /*9620*/  @!P2 ST.E.64 desc[UR36][R8.64], R52 ;  /* 0x000000340800a985 */ /* 0x0005e2000c101b24 */
[----:B------:R-:W-:Y:S02]  /*9630*/  ISETP.GE.AND P2, PT, R204, UR4, PT ;  /* 0x00000004cc007c0c */ /* 0x000fe4000bf46270 */
[C---:B-1----:R-:W-:Y:S01]  /*9640*/  @!P3 LEA R12, P6, R206.reuse, R4, 0x2 ;  /* 0x00000004ce0cb211 */ /* 0x042fe200078c10ff */
[----:B------:R1:W-:Y:S01]  /*9650*/  @!P1 ST.E.64 desc[UR36][R10.64], R56 ;  /* 0x000000380a009985 */ /* 0x0003e2000c101b24 */
[----:B------:R-:W-:Y:S02]  /*9660*/  ISETP.GE.AND P1, PT, R203, UR4, PT ;  /* 0x00000004cb007c0c */ /* 0x000fe4000bf26270 */
[----:B------:R-:W-:-:S03]  /*9670*/  @!P3 LEA.HI.X R13, R206, R5, R85, 0x2, P6 ;  /* 0x00000005ce0db211 */ /* 0x000fc600030f1455 */
[CC--:B----4-:R-:W-:Y:S02]  /*9680*/  @!P4 LEA R6, P5, R205.reuse, R4.reuse, 0x2 ;  /* 0x00000004cd06c211 */ /* 0x0d0fe400078a10ff */
[----:B------:R3:W-:Y:S01]  /*9690*/  @!P3 ST.E.64 desc[UR36][R12.64], R60 ;  /* 0x0000003c0c00b985 */ /* 0x0007e2000c101b24 */
[----:B------:R-:W-:Y:S02]  /*96a0*/  ISETP.GE.AND P3, PT, R202, UR4, PT ;  /* 0x00000004ca007c0c */ /* 0x000fe4000bf66270 */
[CC--:B------:R-:W-:Y:S02]  /*96b0*/  @!P2 LEA R14, P6, R204.reuse, R4.reuse, 0x2 ;  /* 0x00000004cc0ea211 */ /* 0x0c0fe400078c10ff */
[-C--:B------:R-:W-:Y:S02]  /*96c0*/  @!P4 LEA.HI.X R7, R205, R5.reuse, R84, 0x2, P5 ;  /* 0x00000005cd07c211 */ /* 0x080fe400028f1454 */
[----:B------:R-:W-:Y:S02]  /*96d0*/  @!P2 LEA.HI.X R15, R204, R5, R229, 0x2, P6 ;  /* 0x00000005cc0fa211 */ /* 0x000fe400030f14e5 */
[----:B------:R-:W-:Y:S01]  /*96e0*/  ISETP.GE.AND P5, PT, R201, UR4, PT ;  /* 0x00000004c9007c0c */ /* 0x000fe2000bfa6270 */
[----:B------:R4:W-:Y:S01]  /*96f0*/  @!P4 ST.E.64 desc[UR36][R6.64], R64 ;  /* 0x000000400600c985 */ /* 0x0009e2000c101b24 */
[----:B--2---:R-:W-:-:S03]  /*9700*/  @!P1 LEA R8, P4, R203, R4, 0x2 ;  /* 0x00000004cb089211 */ /* 0x004fc600078810ff */
[----:B------:R2:W-:Y:S01]  /*9710*/  @!P2 ST.E.64 desc[UR36][R14.64], R68 ;  /* 0x000000440e00a985 */ /* 0x0005e2000c101b24 */
[----:B------:R-:W-:Y:S02]  /*9720*/  ISETP.GE.AND P2, PT, R200, UR4, PT ;  /* 0x00000004c8007c0c */ /* 0x000fe4000bf46270 */
[----:B------:R-:W-:Y:S02]  /*9730*/  @!P1 LEA.HI.X R9, R203, R5, R228, 0x2, P4 ;  /* 0x00000005cb099211 */ /* 0x000fe400020f14e4 */
[----:B-1----:R-:W-:-:S03]  /*9740*/  @!P3 LEA R10, P6, R202, R4, 0x2 ;  /* 0x00000004ca0ab211 */ /* 0x002fc600078c10ff */
[----:B------:R1:W-:Y:S01]  /*9750*/  @!P1 ST.E.64 desc[UR36][R8.64], R72 ;  /* 0x0000004808009985 */ /* 0x0003e2000c101b24 */
[-C--:B------:R-:W-:Y:S02]  /*9760*/  @!P3 LEA.HI.X R11, R202, R5.reuse, R227, 0x2, P6 ;  /* 0x00000005ca0bb211 */ /* 0x080fe400030f14e3 */
[----:B------:R-:W-:Y:S02]  /*9770*/  ISETP.GE.AND P1, PT, R199, UR4, PT ;  /* 0x00000004c7007c0c */ /* 0x000fe4000bf26270 */
[CC--:B---3--:R-:W-:Y:S01]  /*9780*/  @!P5 LEA R12, P4, R201.reuse, R4.reuse, 0x2 ;  /* 0x00000004c90cd211 */ /* 0x0c8fe200078810ff */
[----:B------:R3:W-:Y:S01]  /*9790*/  @!P3 ST.E.64 desc[UR36][R10.64], R76 ;  /* 0x0000004c0a00b985 */ /* 0x0007e2000c101b24 */
[----:B----4-:R-:W-:Y:S02]  /*97a0*/  @!P2 LEA R6, P6, R200, R4, 0x2 ;  /* 0x00000004c806a211 */ /* 0x010fe400078c10ff */
[----:B------:R-:W-:Y:S02]  /*97b0*/  ISETP.GE.AND P3, PT, R198, UR4, PT ;  /* 0x00000004c6007c0c */ /* 0x000fe4000bf66270 */
[----:B------:R-:W-:-:S02]  /*97c0*/  @!P5 LEA.HI.X R13, R201, R5, R226, 0x2, P4 ;  /* 0x00000005c90dd211 */ /* 0x000fc400020f14e2 */
[----:B------:R-:W-:Y:S02]  /*97d0*/  ISETP.GE.AND P4, PT, R197, UR4, PT ;  /* 0x00000004c5007c0c */ /* 0x000fe4000bf86270 */
[----:B------:R-:W-:Y:S01]  /*97e0*/  @!P2 LEA.HI.X R7, R200, R5, R225, 0x2, P6 ;  /* 0x00000005c807a211 */ /* 0x000fe200030f14e1 */
[----:B------:R-:W-:Y:S01]  /*97f0*/  @!P5 ST.E.64 desc[UR36][R12.64], R80 ;  /* 0x000000500c00d985 */ /* 0x000fe2000c101b24 */
[----:B--2---:R-:W-:-:S03]  /*9800*/  @!P1 LEA R14, P5, R199, R4, 0x2 ;  /* 0x00000004c70e9211 */ /* 0x004fc600078a10ff */
[----:B------:R2:W-:Y:S01]  /*9810*/  @!P2 ST.E.64 desc[UR36][R6.64], R2 ;  /* 0x000000020600a985 */ /* 0x0005e2000c101b24 */
[----:B------:R-:W-:Y:S02]  /*9820*/  ISETP.GE.AND P2, PT, R196, UR4, PT ;  /* 0x00000004c4007c0c */ /* 0x000fe4000bf46270 */
[-C--:B------:R-:W-:Y:S02]  /*9830*/  @!P1 LEA.HI.X R15, R199, R5.reuse, R224, 0x2, P5 ;  /* 0x00000005c70f9211 */ /* 0x080fe400028f14e0 */
[CC--:B-1----:R-:W-:Y:S02]  /*9840*/  @!P3 LEA R8, P6, R198.reuse, R4.reuse, 0x2 ;  /* 0x00000004c608b211 */ /* 0x0c2fe400078c10ff */
[----:B---3--:R-:W-:Y:S01]  /*9850*/  @!P4 LEA R10, P5, R197, R4, 0x2 ;  /* 0x00000004c50ac211 */ /* 0x008fe200078a10ff */
[----:B------:R-:W-:Y:S01]  /*9860*/  @!P1 ST.E.64 desc[UR36][R14.64], R20 ;  /* 0x000000140e009985 */ /* 0x000fe2000c101b24 */
[----:B------:R-:W-:Y:S02]  /*9870*/  @!P3 LEA.HI.X R9, R198, R5, R223, 0x2, P6 ;  /* 0x00000005c609b211 */ /* 0x000fe400030f14df */
[----:B------:R-:W-:-:S02]  /*9880*/  ISETP.GE.AND P1, PT, R195, UR4, PT ;  /* 0x00000004c3007c0c */ /* 0x000fc4000bf26270 */
[-C--:B------:R-:W-:Y:S01]  /*9890*/  @!P4 LEA.HI.X R11, R197, R5.reuse, R222, 0x2, P5 ;  /* 0x00000005c50bc211 */ /* 0x080fe200028f14de */
[----:B------:R1:W-:Y:S01]  /*98a0*/  @!P3 ST.E.64 desc[UR36][R8.64], R120 ;  /* 0x000000780800b985 */ /* 0x0003e2000c101b24 */
[----:B------:R-:W-:Y:S02]  /*98b0*/  ISETP.GE.AND P5, PT, R194, UR4, PT ;  /* 0x00000004c2007c0c */ /* 0x000fe4000bfa6270 */
[----:B--2---:R-:W-:Y:S01]  /*98c0*/  @!P2 LEA R2, P6, R196, R4, 0x2 ;  /* 0x00000004c402a211 */ /* 0x004fe200078c10ff */
[----:B------:R3:W-:Y:S01]  /*98d0*/  @!P4 ST.E.64 desc[UR36][R10.64], R96 ;  /* 0x000000600a00c985 */ /* 0x0007e2000c101b24 */
[----:B------:R-:W-:Y:S02]  /*98e0*/  ISETP.GE.AND P3, PT, R193, UR4, PT ;  /* 0x00000004c1007c0c */ /* 0x000fe4000bf66270 */
[----:B------:R-:W-:Y:S02]  /*98f0*/  ISETP.GE.AND P4, PT, R192, UR4, PT ;  /* 0x00000004c0007c0c */ /* 0x000fe4000bf86270 */
[----:B------:R-:W-:-:S02]  /*9900*/  @!P2 LEA.HI.X R3, R196, R5, R221, 0x2, P6 ;  /* 0x00000005c403a211 */ /* 0x000fc400030f14dd */
[----:B------:R-:W-:-:S03]  /*9910*/  @!P1 LEA R6, P6, R195, R4, 0x2 ;  /* 0x00000004c3069211 */ /* 0x000fc600078c10ff */
[----:B------:R3:W-:Y:S01]  /*9920*/  @!P2 ST.E.64 desc[UR36][R2.64], R100 ;  /* 0x000000640200a985 */ /* 0x0007e2000c101b24 */
[CC--:B------:R-:W-:Y:S02]  /*9930*/  @!P5 LEA R12, P2, R194.reuse, R4.reuse, 0x2 ;  /* 0x00000004c20cd211 */ /* 0x0c0fe400078410ff */
[-C--:B------:R-:W-:Y:S02]  /*9940*/  @!P1 LEA.HI.X R7, R195, R5.reuse, R220, 0x2, P6 ;  /* 0x00000005c3079211 */ /* 0x080fe400030f14dc */
[CC--:B-1----:R-:W-:Y:S02]  /*9950*/  @!P3 LEA R8, P6, R193.reuse, R4.reuse, 0x2 ;  /* 0x00000004c108b211 */ /* 0x0c2fe400078c10ff */
[-C--:B------:R-:W-:Y:S01]  /*9960*/  @!P5 LEA.HI.X R13, R194, R5.reuse, R219, 0x2, P2 ;  /* 0x00000005c20dd211 */ /* 0x080fe200010f14db */
[----:B------:R3:W-:Y:S01]  /*9970*/  @!P1 ST.E.64 desc[UR36][R6.64], R104 ;  /* 0x0000006806009985 */ /* 0x0007e2000c101b24 */
[C---:B------:R-:W-:Y:S02]  /*9980*/  @!P4 LEA R4, P2, R192.reuse, R4, 0x2 ;  /* 0x00000004c004c211 */ /* 0x040fe400078410ff */
[-C--:B------:R-:W-:Y:S01]  /*9990*/  @!P3 LEA.HI.X R9, R193, R5.reuse, R218, 0x2, P6 ;  /* 0x00000005c109b211 */ /* 0x080fe200030f14da */
[----:B------:R3:W-:Y:S01]  /*99a0*/  @!P5 ST.E.64 desc[UR36][R12.64], R108 ;  /* 0x0000006c0c00d985 */ /* 0x0007e2000c101b24 */
[----:B------:R-:W-:-:S03]  /*99b0*/  @!P4 LEA.HI.X R5, R192, R5, R217, 0x2, P2 ;  /* 0x00000005c005c211 */ /* 0x000fc600010f14d9 */
[----:B------:R3:W-:Y:S04]  /*99c0*/  @!P3 ST.E.64 desc[UR36][R8.64], R112 ;  /* 0x000000700800b985 */ /* 0x0007e8000c101b24 */
[----:B------:R3:W-:Y:S02]  /*99d0*/  @!P4 ST.E.64 desc[UR36][R4.64], R116 ;  /* 0x000000740400c985 */ /* 0x0007e4000c101b24 */
.L_x_223:
[----:B------:R-:W-:Y:S05]  /*99e0*/  BSYNC B1 ;  /* 0x0000000000017941 */ /* 0x000fea0003800000 */
.L_x_222:
[----:B--23--:R2:W3:Y:S04]  /*99f0*/  SHFL.IDX PT, R5, R18, 0x1, 0x1c1f ;  /* 0x003c1f0012057f89 */ /* 0x00c4e800000e0000 */
[----:B-1----:R2:W1:Y:S01]  /*9a00*/  SHFL.IDX PT, R4, R0, 0x1, 0x1c1f ;  /* 0x003c1f0000047f89 */ /* 0x00246200000e0000 */
[----:B------:R-:W-:Y:S05]  /*9a10*/  @P0 BRA `(.L_x_221) ;  /* 0x0000001400480947 */ /* 0x000fea0003800000 */
[C---:B------:R-:W-:Y:S01]  /*9a20*/  VIADD R9, R17.reuse, 0x18 ;  /* 0x0000001811097836 */ /* 0x040fe20000000000 */
[----:B------:R-:W-:Y:S01]  /*9a30*/  ULDC UR4, c[0x0][0xac8] ;  /* 0x0002b20000047ab9 */ /* 0x000fe20000000800 */
[----:B------:R-:W-:Y:S01]  /*9a40*/  VIADD R13, R17, 0x20 ;  /* 0x00000020110d7836 */ /* 0x000fe20000000000 */
[----:B------:R-:W-:Y:S02]  /*9a50*/  ISETP.GE.AND P6, PT, R210, UR4, PT ;  /* 0x00000004d2007c0c */ /* 0x000fe4000bfc6270 */
[----:B------:R-:W-:Y:S02]  /*9a60*/  ISETP.GE.AND P5, PT, R9, UR4, PT ;  /* 0x0000000409007c0c */ /* 0x000fe4000bfa6270 */
[----:B------:R-:W-:Y:S02]  /*9a70*/  ISETP.GE.AND P4, PT, R22, UR4, PT ;  /* 0x0000000416007c0c */ /* 0x000fe4000bf86270 */
[----:B------:R-:W-:Y:S02]  /*9a80*/  ISETP.GE.AND P2, PT, R17, UR4, PT ;  /* 0x0000000411007c0c */ /* 0x000fe4000bf46270 */
[----:B------:R-:W-:-:S02]  /*9a90*/  ISETP.GE.AND P3, PT, R13, UR4, PT ;  /* 0x000000040d007c0c */ /* 0x000fc4000bf66270 */
[----:B0-2---:R-:W-:-:S03]  /*9aa0*/  SHF.R.S32.HI R0, RZ, 0x1f, R9 ;  /* 0x0000001fff007819 */ /* 0x005fc60000011409 */
[CC--:B-1----:R-:W-:Y:S02]  /*9ab0*/  @!P6 LEA R6, P0, R210.reuse, R4.reuse, 0x2 ;  /* 0x00000004d206e211 */ /* 0x0c2fe400078010ff */
[CC--:B------:R-:W-:Y:S02]  /*9ac0*/  @!P5 LEA R10, P1, R9.reuse, R4.reuse, 0x2 ;  /* 0x00000004090ad211 */ /* 0x0c0fe400078210ff */
[-C--:B---3--:R-:W-:Y:S02]  /*9ad0*/  @!P6 LEA.HI.X R7, R210, R5.reuse, R89, 0x2, P0 ;  /* 0x00000005d207e211 */ /* 0x088fe400000f1459 */
[----:B------:R-:W-:Y:S01]  /*9ae0*/  @!P5 LEA.HI.X R11, R9, R5, R0, 0x2, P1 ;  /* 0x00000005090bd211 */ /* 0x000fe200008f1400 */
[----:B------:R-:W-:Y:S01]  /*9af0*/  @!P2 IMAD.WIDE R2, R17, 0x4, R4 ;  /* 0x000000041102a825 */ /* 0x000fe200078e0204 */
[----:B------:R-:W-:Y:S02]  /*9b00*/  SHF.R.S32.HI R9, RZ, 0x1f, R22 ;  /* 0x0000001fff097819 */ /* 0x000fe40000011416 */
[----:B------:R-:W-:-:S02]  /*9b10*/  @!P4 LEA R8, P1, R22, R4, 0x2 ;  /* 0x000000041608c211 */ /* 0x000fc400078210ff */
[----:B------:R-:W-:Y:S01]  /*9b20*/  ISETP.GE.AND P0, PT, R19, UR4, PT ;  /* 0x0000000413007c0c */ /* 0x000fe2000bf06270 */
[----:B------:R0:W-:Y:S01]  /*9b30*/  @!P2 ST.E.64 desc[UR36][R2.64], R26 ;  /* 0x0000001a0200a985 */ /* 0x0001e2000c101b24 */
[----:B------:R-:W-:Y:S02]  /*9b40*/  @!P4 LEA.HI.X R9, R22, R5, R9, 0x2, P1 ;  /* 0x000000051609c211 */ /* 0x000fe400008f1409 */
[----:B------:R-:W-:Y:S01]  /*9b50*/  ISETP.GE.AND P1, PT, R209, UR4, PT ;  /* 0x00000004d1007c0c */ /* 0x000fe2000bf26270 */
[----:B------:R1:W-:Y:S01]  /*9b60*/  @!P6 ST.E.64 desc[UR36][R6.64], R30 ;  /* 0x0000001e0600e985 */ /* 0x0003e2000c101b24 */
[----:B------:R-:W-:Y:S02]  /*9b70*/  SHF.R.S32.HI R0, RZ, 0x1f, R13 ;  /* 0x0000001fff007819 */ /* 0x000fe4000001140d */
[----:B------:R-:W-:Y:S01]  /*9b80*/  @!P3 LEA R12, P6, R13, R4, 0x2 ;  /* 0x000000040d0cb211 */ /* 0x000fe200078c10ff */
[----:B------:R2:W-:Y:S01]  /*9b90*/  @!P4 ST.E.64 desc[UR36][R8.64], R34 ;  /* 0x000000220800c985 */ /* 0x0005e2000c101b24 */
[----:B------:R-:W-:-:S02]  /*9ba0*/  ISETP.GE.AND P2, PT, R208, UR4, PT ;  /* 0x00000004d0007c0c */ /* 0x000fc4000bf46270 */
[-C--:B------:R-:W-:Y:S01]  /*9bb0*/  @!P3 LEA.HI.X R13, R13, R5.reuse, R0, 0x2, P6 ;  /* 0x000000050d0db211 */ /* 0x080fe200030f1400 */
[----:B------:R3:W-:Y:S01]  /*9bc0*/  @!P5 ST.E.64 desc[UR36][R10.64], R38 ;  /* 0x000000260a00d985 */ /* 0x0007e2000c101b24 */
[----:B------:R-:W-:Y:S02]  /*9bd0*/  SHF.R.S32.HI R0, RZ, 0x1f, R19 ;  /* 0x0000001fff007819 */ /* 0x000fe40000011413 */
[-C--:B0-----:R-:W-:Y:S01]  /*9be0*/  @!P0 LEA R2, P4, R19, R4.reuse, 0x2 ;  /* 0x0000000413028211 */ /* 0x081fe200078810ff */
[----:B------:R0:W-:Y:S01]  /*9bf0*/  @!P3 ST.E.64 desc[UR36][R12.64], R42 ;  /* 0x0000002a0c00b985 */ /* 0x0001e2000c101b24 */
[----:B------:R-:W-:Y:S02]  /*9c00*/  ISETP.GE.AND P3, PT, R207, UR4, PT ;  /* 0x00000004cf007c0c */ /* 0x000fe4000bf66270 */
[----:B-1----:R-:W-:Y:S02]  /*9c10*/  @!P1 LEA R6, P5, R209, R4, 0x2 ;  /* 0x00000004d1069211 */ /* 0x002fe400078a10ff */
[----:B------:R-:W-:-:S02]  /*9c20*/  @!P0 LEA.HI.X R3, R19, R5, R0, 0x2, P4 ;  /* 0x0000000513038211 */ /* 0x000fc400020f1400 */
[----:B------:R-:W-:Y:S02]  /*9c30*/  ISETP.GE.AND P4, PT, R206, UR4, PT ;  /* 0x00000004ce007c0c */ /* 0x000fe4000bf86270 */
[CC--:B------:R-:W-:Y:S01]  /*9c40*/  @!P2 LEA R14, P6, R208.reuse, R4.reuse, 0x2 ;  /* 0x00000004d00ea211 */ /* 0x0c0fe200078c10ff */
[----:B------:R1:W-:Y:S01]  /*9c50*/  @!P0 ST.E.64 desc[UR36][R2.64], R46 ;  /* 0x0000002e02008985 */ /* 0x0003e2000c101b24 */
[-C--:B------:R-:W-:Y:S02]  /*9c60*/  @!P1 LEA.HI.X R7, R209, R5.reuse, R88, 0x2, P5 ;  /* 0x00000005d1079211 */ /* 0x080fe400028f1458 */
[----:B------:R-:W-:Y:S02]  /*9c70*/  ISETP.GE.AND P5, PT, R205, UR4, PT ;  /* 0x00000004cd007c0c */ /* 0x000fe4000bfa6270 */
[----:B------:R-:W-:Y:S01]  /*9c80*/  @!P2 LEA.HI.X R15, R208, R5, R87, 0x2, P6 ;  /* 0x00000005d00fa211 */ /* 0x000fe200030f1457 */
[----:B------:R4:W-:Y:S01]  /*9c90*/  @!P1 ST.E.64 desc[UR36][R6.64], R50 ;  /* 0x0000003206009985 */ /* 0x0009e2000c101b24 */
[----:B--2---:R-:W-:-:S02]  /*9ca0*/  @!P3 LEA R8, P6, R207, R4, 0x2 ;  /* 0x00000004cf08b211 */ /* 0x004fc400078c10ff */
[----:B------:R-:W-:Y:S01]  /*9cb0*/  ISETP.GE.AND P0, PT, R204, UR4, PT ;  /* 0x00000004cc007c0c */ /* 0x000fe2000bf06270 */
[----:B------:R2:W-:Y:S01]  /*9cc0*/  @!P2 ST.E.64 desc[UR36][R14.64], R54 ;  /* 0x000000360e00a985 */ /* 0x0005e2000c101b24 */
[----:B------:R-:W-:Y:S02]  /*9cd0*/  ISETP.GE.AND P1, PT, R203, UR4, PT ;  /* 0x00000004cb007c0c */ /* 0x000fe4000bf26270 */
[CC--:B---3--:R-:W-:Y:S02]  /*9ce0*/  @!P4 LEA R10, P2, R206.reuse, R4.reuse, 0x2 ;  /* 0x00000004ce0ac211 */ /* 0x0c8fe400078410ff */
[-C--:B------:R-:W-:Y:S02]  /*9cf0*/  @!P3 LEA.HI.X R9, R207, R5.reuse, R86, 0x2, P6 ;  /* 0x00000005cf09b211 */ /* 0x080fe400030f1456 */
[----:B0-----:R-:W-:Y:S02]  /*9d00*/  @!P5 LEA R12, P6, R205, R4, 0x2 ;  /* 0x00000004cd0cd211 */ /* 0x001fe400078c10ff */
[----:B------:R-:W-:Y:S01]  /*9d10*/  @!P4 LEA.HI.X R11, R206, R5, R85, 0x2, P2 ;  /* 0x00000005ce0bc211 */ /* 0x000fe200010f1455 */
[----:B------:R0:W-:Y:S01]  /*9d20*/  @!P3 ST.E.64 desc[UR36][R8.64], R58 ;  /* 0x0000003a0800b985 */ /* 0x0001e2000c101b24 */
[----:B------:R-:W-:-:S02]  /*9d30*/  ISETP.GE.AND P2, PT, R202, UR4, PT ;  /* 0x00000004ca007c0c */ /* 0x000fc4000bf46270 */
[-C--:B------:R-:W-:Y:S01]  /*9d40*/  @!P5 LEA.HI.X R13, R205, R5.reuse, R84, 0x2, P6 ;  /* 0x00000005cd0dd211 */ /* 0x080fe200030f1454 */
[----:B------:R3:W-:Y:S01]  /*9d50*/  @!P4 ST.E.64 desc[UR36][R10.64], R62 ;  /* 0x0000003e0a00c985 */ /* 0x0007e2000c101b24 */
[-C--:B-1----:R-:W-:Y:S02]  /*9d60*/  @!P0 LEA R2, P6, R204, R4.reuse, 0x2 ;  /* 0x00000004cc028211 */ /* 0x082fe400078c10ff */
[----:B----4-:R-:W-:Y:S01]  /*9d70*/  @!P1 LEA R6, P3, R203, R4, 0x2 ;  /* 0x00000004cb069211 */ /* 0x010fe200078610ff */
[----:B------:R1:W-:Y:S01]  /*9d80*/  @!P5 ST.E.64 desc[UR36][R12.64], R66 ;  /* 0x000000420c00d985 */ /* 0x0003e2000c101b24 */
[----:B------:R-:W-:Y:S02]  /*9d90*/  ISETP.GE.AND P5, PT, R201, UR4, PT ;  /* 0x00000004c9007c0c */ /* 0x000fe4000bfa6270 */
[----:B------:R-:W-:Y:S02]  /*9da0*/  ISETP.GE.AND P4, PT, R200, UR4, PT ;  /* 0x00000004c8007c0c */ /* 0x000fe4000bf86270 */
[----:B------:R-:W-:-:S02]  /*9db0*/  @!P0 LEA.HI.X R3, R204, R5, R229, 0x2, P6 ;  /* 0x00000005cc038211 */ /* 0x000fc400030f14e5 */
[-C--:B------:R-:W-:Y:S02]  /*9dc0*/  @!P1 LEA.HI.X R7, R203, R5.reuse, R228, 0x2, P3 ;  /* 0x00000005cb079211 */ /* 0x080fe400018f14e4 */
[CC--:B--2---:R-:W-:Y:S01]  /*9dd0*/  @!P2 LEA R14, P6, R202.reuse, R4.reuse, 0x2 ;  /* 0x00000004ca0ea211 */ /* 0x0c4fe200078c10ff */
[----:B------:R2:W-:Y:S01]  /*9de0*/  @!P0 ST.E.64 desc[UR36][R2.64], R70 ;  /* 0x0000004602008985 */ /* 0x0005e2000c101b24 */
[----:B------:R-:W-:Y:S02]  /*9df0*/  ISETP.GE.AND P3, PT, R199, UR4, PT ;  /* 0x00000004c7007c0c */ /* 0x000fe4000bf66270 */
[----:B------:R-:W-:Y:S01]  /*9e00*/  @!P2 LEA.HI.X R15, R202, R5, R227, 0x2, P6 ;  /* 0x00000005ca0fa211 */ /* 0x000fe200030f14e3 */
[----:B------:R4:W-:Y:S01]  /*9e10*/  @!P1 ST.E.64 desc[UR36][R6.64], R74 ;  /* 0x0000004a06009985 */ /* 0x0009e2000c101b24 */
[----:B------:R-:W-:Y:S02]  /*9e20*/  ISETP.GE.AND P0, PT, R198, UR4, PT ;  /* 0x00000004c6007c0c */ /* 0x000fe4000bf06270 */
[-C--:B0-----:R-:W-:Y:S01]  /*9e30*/  @!P5 LEA R8, P1, R201, R4.reuse, 0x2 ;  /* 0x00000004c908d211 */ /* 0x081fe200078210ff */
[----:B------:R-:W-:Y:S01]  /*9e40*/  @!P2 ST.E.64 desc[UR36][R14.64], R78 ;  /* 0x0000004e0e00a985 */ /* 0x000fe2000c101b24 */
[----:B---3--:R-:W-:-:S02]  /*9e50*/  @!P4 LEA R10, P2, R200, R4, 0x2 ;  /* 0x00000004c80ac211 */ /* 0x008fc400078410ff */
[-C--:B------:R-:W-:Y:S02]  /*9e60*/  @!P5 LEA.HI.X R9, R201, R5.reuse, R226, 0x2, P1 ;  /* 0x00000005c909d211 */ /* 0x080fe400008f14e2 */
[----:B------:R-:W-:Y:S02]  /*9e70*/  ISETP.GE.AND P1, PT, R197, UR4, PT ;  /* 0x00000004c5007c0c */ /* 0x000fe4000bf26270 */
[CC--:B-1----:R-:W-:Y:S01]  /*9e80*/  @!P3 LEA R12, P6, R199.reuse, R4.reuse, 0x2 ;  /* 0x00000004c70cb211 */ /* 0x0c2fe200078c10ff */
[----:B------:R0:W-:Y:S01]  /*9e90*/  @!P5 ST.E.64 desc[UR36][R8.64], R82 ;  /* 0x000000520800d985 */ /* 0x0001e2000c101b24 */
[-C--:B------:R-:W-:Y:S02]  /*9ea0*/  @!P4 LEA.HI.X R11, R200, R5.reuse, R225, 0x2, P2 ;  /* 0x00000005c80bc211 */ /* 0x080fe400010f14e1 */
[----:B------:R-:W-:Y:S02]  /*9eb0*/  @!P3 LEA.HI.X R13, R199, R5, R224, 0x2, P6 ;  /* 0x00000005c70db211 */ /* 0x000fe400030f14e0 */
[----:B--2---:R-:W-:Y:S01]  /*9ec0*/  @!P0 LEA R2, P5, R198, R4, 0x2 ;  /* 0x00000004c6028211 */ /* 0x004fe200078a10ff */
[----:B------:R1:W-:Y:S01]  /*9ed0*/  @!P4 ST.E.64 desc[UR36][R10.64], R122 ;  /* 0x0000007a0a00c985 */ /* 0x0003e2000c101b24 */
[----:B------:R-:W-:-:S02]  /*9ee0*/  ISETP.GE.AND P4, PT, R196, UR4, PT ;  /* 0x00000004c4007c0c */ /* 0x000fc4000bf86270 */
[----:B------:R-:W-:Y:S01]  /*9ef0*/  ISETP.GE.AND P2, PT, R194, UR4, PT ;  /* 0x00000004c2007c0c */ /* 0x000fe2000bf46270 */
[----:B------:R2:W-:Y:S01]  /*9f00*/  @!P3 ST.E.64 desc[UR36][R12.64], R124 ;  /* 0x0000007c0c00b985 */ /* 0x0005e2000c101b24 */
[----:B------:R-:W-:Y:S02]  /*9f10*/  ISETP.GE.AND P3, PT, R195, UR4, PT ;  /* 0x00000004c3007c0c */ /* 0x000fe4000bf66270 */
[----:B------:R-:W-:Y:S02]  /*9f20*/  @!P0 LEA.HI.X R3, R198, R5, R223, 0x2, P5 ;  /* 0x00000005c6038211 */ /* 0x000fe400028f14df */
[----:B------:R-:W-:Y:S02]  /*9f30*/  ISETP.GE.AND P5, PT, R193, UR4, PT ;  /* 0x00000004c1007c0c */ /* 0x000fe4000bfa6270 */
[-C--:B----4-:R-:W-:Y:S01]  /*9f40*/  @!P1 LEA R6, P6, R197, R4.reuse, 0x2 ;  /* 0x00000004c5069211 */ /* 0x090fe200078c10ff */
[----:B------:R3:W-:Y:S02]  /*9f50*/  @!P0 ST.E.64 desc[UR36][R2.64], R126 ;  /* 0x0000007e02008985 */ /* 0x0007e4000c101b24 */
[----:B0-----:R-:W-:-:S02]  /*9f60*/  @!P4 LEA R8, P0, R196, R4, 0x2 ;  /* 0x00000004c408c211 */ /* 0x001fc400078010ff */
[-C--:B------:R-:W-:Y:S02]  /*9f70*/  @!P1 LEA.HI.X R7, R197, R5.reuse, R222, 0x2, P6 ;  /* 0x00000005c5079211 */ /* 0x080fe400030f14de */
[-C--:B-1----:R-:W-:Y:S02]  /*9f80*/  @!P3 LEA R10, P6, R195, R4.reuse, 0x2 ;  /* 0x00000004c30ab211 */ /* 0x082fe400078c10ff */
[-C--:B------:R-:W-:Y:S01]  /*9f90*/  @!P4 LEA.HI.X R9, R196, R5.reuse, R221, 0x2, P0 ;  /* 0x00000005c409c211 */ /* 0x080fe200000f14dd */
[----:B------:R3:W-:Y:S01]  /*9fa0*/  @!P1 ST.E.64 desc[UR36][R6.64], R98 ;  /* 0x0000006206009985 */ /* 0x0007e2000c101b24 */
[-C--:B--2---:R-:W-:Y:S02]  /*9fb0*/  @!P2 LEA R12, P1, R194, R4.reuse, 0x2 ;  /* 0x00000004c20ca211 */ /* 0x084fe400078210ff */
[----:B------:R-:W-:Y:S01]  /*9fc0*/  @!P5 LEA R14, P0, R193, R4, 0x2 ;  /* 0x00000004c10ed211 */ /* 0x000fe200078010ff */
[----:B------:R3:W-:Y:S01]  /*9fd0*/  @!P4 ST.E.64 desc[UR36][R8.64], R102 ;  /* 0x000000660800c985 */ /* 0x0007e2000c101b24 */
[----:B------:R-:W-:-:S02]  /*9fe0*/  @!P3 LEA.HI.X R11, R195, R5, R220, 0x2, P6 ;  /* 0x00000005c30bb211 */ /* 0x000fc400030f14dc */
[-C--:B------:R-:W-:Y:S02]  /*9ff0*/  @!P2 LEA.HI.X R13, R194, R5.reuse, R219, 0x2, P1 ;  /* 0x00000005c20da211 */ /* 0x080fe400008f14db */
[----:B------:R-:W-:Y:S01]  /*a000*/  @!P5 LEA.HI.X R15, R193, R5, R218, 0x2, P0 ;  /* 0x00000005c10fd211 */ /* 0x000fe200000f14da */
[----:B------:R3:W-:Y:S01]  /*a010*/  @!P3 ST.E.64 desc[UR36][R10.64], R106 ;  /* 0x0000006a0a00b985 */ /* 0x0007e2000c101b24 */
[----:B------:R-:W-:-:S03]  /*a020*/  ISETP.GE.AND P0, PT, R192, UR4, PT ;  /* 0x00000004c0007c0c */ /* 0x000fc6000bf06270 */
[----:B------:R3:W-:Y:S04]  /*a030*/  @!P2 ST.E.64 desc[UR36][R12.64], R110 ;  /* 0x0000006e0c00a985 */ /* 0x0007e8000c101b24 */
[----:B------:R3:W-:Y:S06]  /*a040*/  @!P5 ST.E.64 desc[UR36][R14.64], R114 ;  /* 0x000000720e00d985 */ /* 0x0007ec000c101b24 */
[----:B------:R-:W-:Y:S05]  /*a050*/  @P0 BRA `(.L_x_221) ;  /* 0x0000000c00b80947 */ /* 0x000fea0003800000 */
[----:B---3--:R-:W-:-:S04]  /*a060*/  LEA R2, P0, R192, R4, 0x2 ;  /* 0x00000004c0027211 */ /* 0x008fc800078010ff */
[----:B------:R-:W-:-:S05]  /*a070*/  LEA.HI.X R3, R192, R5, R217, 0x2, P0 ;  /* 0x00000005c0037211 */ /* 0x000fca00000f14d9 */
[----:B------:R0:W-:Y:S01]  /*a080*/  ST.E.64 desc[UR36][R2.64], R118 ;  /* 0x0000007602007985 */ /* 0x0001e2000c101b24 */
[----:B------:R-:W-:Y:S05]  /*a090*/  BRA `(.L_x_221) ;  /* 0x0000000c00a87947 */ /* 0x000fea0003800000 */
.L_x_212:
[----:B------:R-:W-:Y:S01]  /*a0a0*/  ULDC.64 UR8, c[0x0][0xc00] ;  /* 0x0003000000087ab9 */ /* 0x000fe20000000a00 */
[----:B------:R-:W-:Y:S01]  /*a0b0*/  R2UR UR10, R18 ;  /* 0x00000000120a72ca */ /* 0x000fe200000e0000 */
[----:B------:R-:W-:-:S04]  /*a0c0*/  UISETP.NE.U32.AND UP0, UPT, UR8, URZ, UPT ;  /* 0x0000003f0800728c */ /* 0x000fc8000bf05070 */
[----:B------:R-:W-:-:S03]  /*a0d0*/  UISETP.NE.AND.EX UP0, UPT, UR9, URZ, UPT, UP0 ;  /* 0x0000003f0900728c */ /* 0x000fc6000bf05300 */
[----:B------:R-:W-:Y:S02]  /*a0e0*/  ULDC.64 UR8, c[0x0][0xc00] ;  /* 0x0003000000087ab9 */ /* 0x000fe40000000a00 */
[----:B------:R-:W-:Y:S01]  /*a0f0*/  UIMAD.WIDE UR8, UR61, 0x4, UR8 ;  /* 0x000000043d0878a5 */ /* 0x000fe2000f8e0208 */
[----:B------:R-:W-:-:S05]  /*a100*/  PLOP3.LUT P1, PT, PT, PT, UP0, 0x80, 0x0 ;  /* 0x000000000000781c */ /* 0x000fca0003f2f008 */
[----:B------:R-:W-:Y:S02]  /*a110*/  IMAD.U32 R2, RZ, RZ, UR8 ;  /* 0x00000008ff027e24 */ /* 0x000fe4000f8e00ff */
[----:B------:R-:W-:Y:S01]  /*a120*/  IMAD.U32 R3, RZ, RZ, UR9 ;  /* 0x00000009ff037e24 */ /* 0x000fe2000f8e00ff */
[----:B------:R-:W-:Y:S02]  /*a130*/  ULDC.64 UR8, c[0x0][0xc08] ;  /* 0x0003020000087ab9 */ /* 0x000fe40000000a00 */
[----:B------:R-:W-:-:S03]  /*a140*/  UISETP.NE.U32.AND UP1, UPT, UR8, URZ, UPT ;  /* 0x0000003f0800728c */ /* 0x000fc6000bf25070 */
[----:B------:R-:W2:Y:S01]  /*a150*/  @P1 LDG.E R6, desc[UR36][R2.64] ;  /* 0x0000002402061981 */ /* 0x000ea2000c1e1900 */
[----:B------:R-:W-:Y:S01]  /*a160*/  UISETP.NE.AND.EX UP1, UPT, UR9, URZ, UPT, UP1 ;  /* 0x0000003f0900728c */ /* 0x000fe2000bf25310 */
[----:B------:R-:W-:Y:S02]  /*a170*/  ULDC UR4, c[0x0][0xa88] ;  /* 0x0002a20000047ab9 */ /* 0x000fe40000000800 */
[----:B------:R-:W-:-:S03]  /*a180*/  IMAD.U32 R0, RZ, RZ, UR4 ;  /* 0x00000004ff007e24 */ /* 0x000fc6000f8e00ff */
[----:B------:R-:W-:-:S05]  /*a190*/  PLOP3.LUT P2, PT, PT, PT, UP1, 0x80, 0x0 ;  /* 0x000000000000781c */ /* 0x000fca0003f4f018 */
[----:B------:R-:W-:Y:S02]  /*a1a0*/  @UP1 ULDC.64 UR8, c[0x0][0xc08] ;  /* 0x0003020000081ab9 */ /* 0x000fe40000000a00 */
[----:B------:R-:W-:-:S06]  /*a1b0*/  @UP1 UIMAD.WIDE UR8, UR61, 0x4, UR8 ;  /* 0x000000043d0818a5 */ /* 0x000fcc000f8e0208 */
[----:B------:R-:W-:Y:S01]  /*a1c0*/  MOV R4, UR8 ;  /* 0x0000000800047c02 */ /* 0x000fe20008000f00 */
[----:B------:R-:W-:-:S05]  /*a1d0*/  IMAD.U32 R5, RZ, RZ, UR9 ;  /* 0x00000009ff057e24 */ /* 0x000fca000f8e00ff */
[----:B------:R0:W5:Y:S01]  /*a1e0*/  @P2 LDG.E R0, desc[UR36][R4.64] ;  /* 0x0000002404002981 */ /* 0x000162000c1e1900 */
[----:B------:R-:W-:Y:S01]  /*a1f0*/  UMOV UR4, URZ ;  /* 0x0000003f00047c82 */ /* 0x000fe20008000000 */
[----:B------:R-:W-:Y:S01]  /*a200*/  UISETP.NE.AND UP1, UPT, UR10, URZ, UPT ;  /* 0x0000003f0a00728c */ /* 0x000fe2000bf25270 */
[----:B------:R-:W1:Y:S10]  /*a210*/  S2R R7, SR_TID.X ;  /* 0x0000000000077919 */ /* 0x000e740000002100 */
[----:B------:R-:W-:-:S02]  /*a220*/  @!UP1 ULDC UR10, c[0x0][0xad4] ;  /* 0x0002b500000a9ab9 */ /* 0x000fc40000000800 */
[----:B------:R-:W-:Y:S02]  /*a230*/  IMAD.U32 R18, RZ, RZ, UR10 ;  /* 0x0000000aff127e24 */ /* 0x000fe4000f8e00ff */
[----:B-1----:R-:W-:-:S05]  /*a240*/  VIADD R7, R7, 0xffffff80 ;  /* 0xffffff8007077836 */ /* 0x002fca0000000000 */
[----:B------:R-:W-:Y:S02]  /*a250*/  ISETP.GT.AND P0, PT, R7, 0x7f, PT ;  /* 0x0000007f0700780c */ /* 0x000fe40003f04270 */
[----:B--2---:R-:W-:-:S13]  /*a260*/  @P1 R2UR UR4, R6 ;  /* 0x00000000060412ca */ /* 0x004fda00000e0000 */
[----:B------:R-:W-:Y:S01]  /*a270*/  USHF.R.S32.HI UR20, URZ, 0x1f, UR4 ;  /* 0x0000001f3f147899 */ /* 0x000fe20008011404 */
[----:B0-----:R-:W-:Y:S11]  /*a280*/  @P2 BRA `(.L_x_224) ;  /* 0x0000000000102947 */ /* 0x001ff60003800000 */
[----:B------:R-:W-:Y:S05]  /*a290*/  @!P1 BRA `(.L_x_224) ;  /* 0x00000000000c9947 */ /* 0x000fea0003800000 */
[----:B------:R-:W2:Y:S04]  /*a2a0*/  LDG.E R5, desc[UR36][R2.64] ;  /* 0x0000002402057981 */ /* 0x000ea8000c1e1900 */
[----:B-----5:R-:W2:Y:S02]  /*a2b0*/  LDG.E R0, desc[UR36][R2.64+0x4] ;  /* 0x0000042402007981 */ /* 0x020ea4000c1e1900 */
[----:B--2---:R-:W-:-:S07]  /*a2c0*/  IMAD.IADD R0, R0, 0x1, -R5 ;  /* 0x0000000100007824 */ /* 0x004fce00078e0a05 */
.L_x_224:
[----:B------:R-:W-:Y:S01]  /*a2d0*/  R2UR UR8, R215 ;  /* 0x00000000d70872ca */ /* 0x000fe200000e0000 */
[----:B------:R-:W-:Y:S01]  /*a2e0*/  USEL UR61, UR61, URZ, !UP0 ;  /* 0x0000003f3d3d7287 */ /* 0x000fe2000c000000 */
[----:B------:R-:W-:Y:S11]  /*a2f0*/  BSSY B1, `(.L_x_225) ;  /* 0x000003d000017945 */ /* 0x000ff60003800000 */
[----:B------:R-:W-:Y:S01]  /*a300*/  USEL UR12, UR8, URZ, !UP0 ;  /* 0x0000003f080c7287 */ /* 0x000fe2000c000000 */
[----:B------:R-:W-:Y:S11]  /*a310*/  @P0 BRA `(.L_x_226) ;  /* 0x0000000000e80947 */ /* 0x000ff60003800000 */
[----:B------:R-:W0:Y:S01]  /*a320*/  S2R R2, SR_TID.X ;  /* 0x0000000000027919 */ /* 0x000e220000002100 */
[----:B------:R-:W1:Y:S01]  /*a330*/  LDC R9, c[0x0][0xbe8] ;  /* 0x0002fa00ff097b82 */ /* 0x000e620000000800 */
[----:B------:R-:W-:-:S13]  /*a340*/  R2UR UR8, R212 ;  /* 0x00000000d40872ca */ /* 0x000fda00000e0000 */
[----:B------:R-:W-:-:S04]  /*a350*/  IMAD.U32 R3, RZ, RZ, UR8 ;  /* 0x00000008ff037e24 */ /* 0x000fc8000f8e00ff */
[----:B0-----:R-:W-:Y:S02]  /*a360*/  IMAD R2, R3, 0x80, R2 ;  /* 0x0000008003027824 */ /* 0x001fe400078e0202 */
[----:B-1---5:R-:W-:Y:S02]  /*a370*/  IMAD R3, R0, R9, RZ ;  /* 0x0000000900037224 */ /* 0x022fe400078e02ff */
[----:B------:R-:W-:-:S05]  /*a380*/  VIADD R4, R2, 0xffffff80 ;  /* 0xffffff8002047836 */ /* 0x000fca0000000000 */
[----:B------:R-:W-:-:S13]  /*a390*/  ISETP.GE.AND P0, PT, R4, R3, PT ;  /* 0x000000030400720c */ /* 0x000fda0003f06270 */
[----:B------:R-:W-:Y:S05]  /*a3a0*/  @P0 BRA `(.L_x_226) ;  /* 0x0000000000c40947 */ /* 0x000fea0003800000 */
[----:B------:R-:W-:Y:S01]  /*a3b0*/  ISETP.NE.AND P0, PT, R9, 0x1, PT ;  /* 0x000000010900780c */ /* 0x000fe20003f05270 */
[----:B------:R-:W-:Y:S01]  /*a3c0*/  UMOV UR18, 0x9b8 ;  /* 0x000009b800127882 */ /* 0x000fe20000000000 */
[----:B------:R-:W-:Y:S01]  /*a3d0*/  R2UR UR9, R18 ;  /* 0x00000000120972ca */ /* 0x000fe200000e0000 */
[----:B------:R-:W-:Y:S01]  /*a3e0*/  IMAD.MOV.U32 R5, RZ, RZ, R4 ;  /* 0x000000ffff057224 */ /* 0x000fe200078e0004 */
[----:B------:R-:W-:Y:S02]  /*a3f0*/  R2UR UR8, R23 ;  /* 0x00000000170872ca */ /* 0x000fe400000e0000 */
[----:B------:R-:W-:-:S07]  /*a400*/  R2UR UR19, R211 ;  /* 0x00000000d31372ca */ /* 0x000fce00000e0000 */
[----:B------:R-:W0:Y:S02]  /*a410*/  @P0 LDC R3, c[0x0][0xbec] ;  /* 0x0002fb00ff030b82 */ /* 0x000e240000000800 */
[----:B------:R-:W-:-:S04]  /*a420*/  UISETP.GT.AND UP0, UPT, UR9, 0x1, UPT ;  /* 0x000000010900788c */ /* 0x000fc8000bf04270 */
[----:B------:R-:W-:Y:S02]  /*a430*/  USEL UR18, UR18, 0x978, UP0 ;  /* 0x0000097812127887 */ /* 0x000fe40008000000 */
[----:B------:R-:W1:Y:S01]  /*a440*/  @P0 LDC R7, c[0x0][0xbf0] ;  /* 0x0002fc00ff070b82 */ /* 0x000e620000000800 */
[----:B------:R-:W-:-:S09]  /*a450*/  USEL UR13, UR8, URZ, UP0 ;  /* 0x0000003f080d7287 */ /* 0x000fd20008000000 */
[----:B------:R-:W-:Y:S01]  /*a460*/  ULDC.64 UR8, c[0x0][UR18+0x218] ;  /* 0x0000860012087abb */ /* 0x000fe20008000a00 */
[----:B------:R-:W-:Y:S01]  /*a470*/  ULDC.64 UR14, c[0x0][UR18+0x220] ;  /* 0x00008800120e7abb */ /* 0x000fe20008000a00 */
[----:B------:R-:W-:Y:S01]  /*a480*/  ULDC.64 UR16, c[0x0][UR18+0x228] ;  /* 0x00008a0012107abb */ /* 0x000fe20008000a00 */
[----:B------:R-:W-:Y:S02]  /*a490*/  UIMAD.WIDE.U32 UR10, UR8, UR19, URZ ;  /* 0x00000013080a72a5 */ /* 0x000fe4000f8e003f */
[----:B------:R-:W-:Y:S01]  /*a4a0*/  UIMAD UR19, UR9, UR19, URZ ;  /* 0x00000013091372a4 */ /* 0x000fe2000f8e023f */
[----:B0-----:R-:W-:Y:S01]  /*a4b0*/  @P0 IMAD.HI.U32 R2, R4, R3, RZ ;  /* 0x0000000304020227 */ /* 0x001fe200078e00ff */
[----:B------:R-:W-:Y:S02]  /*a4c0*/  UIMAD UR15, UR15, UR61, URZ ;  /* 0x0000003d0f0f72a4 */ /* 0x000fe4000f8e023f */
[----:B------:R-:W-:Y:S02]  /*a4d0*/  UIMAD.WIDE.U32 UR22, UR16, UR13, URZ ;  /* 0x0000000d101672a5 */ /* 0x000fe4000f8e003f */
[----:B------:R-:W-:-:S02]  /*a4e0*/  UIMAD.WIDE.U32 UR8, UR14, UR61, URZ ;  /* 0x0000003d0e0872a5 */ /* 0x000fc4000f8e003f */
[----:B------:R-:W-:Y:S01]  /*a4f0*/  UIMAD UR13, UR17, UR13, URZ ;  /* 0x0000000d110d72a4 */ /* 0x000fe2000f8e023f */
[----:B-1----:R-:W-:Y:S01]  /*a500*/  @P0 SHF.R.U32.HI R5, RZ, R7, R2 ;  /* 0x00000007ff050219 */ /* 0x002fe20000011602 */
[----:B------:R-:W-:Y:S01]  /*a510*/  UIMAD UR15, UR14, UR12, UR15 ;  /* 0x0000000c0e0f72a4 */ /* 0x000fe2000f8e020f */
[----:B------:R-:W-:Y:S01]  /*a520*/  IMAD.U32 R2, RZ, RZ, UR22 ;  /* 0x00000016ff027e24 */ /* 0x000fe2000f8e00ff */
[----:B------:R-:W-:Y:S01]  /*a530*/  UIADD3 UR10, UP1, UP2, UR8, UR10, UR4 ;  /* 0x0000000a080a7290 */ /* 0x000fe2000fa3e004 */
[----:B------:R-:W-:Y:S01]  /*a540*/  IMAD.U32 R3, RZ, RZ, UR23 ;  /* 0x00000017ff037e24 */ /* 0x000fe2000f8e00ff */
[----:B------:R-:W-:Y:S01]  /*a550*/  UIADD3 UR13, UR23, UR13, URZ ;  /* 0x0000000d170d7290 */ /* 0x000fe2000fffe03f */
[--C-:B------:R-:W-:Y:S01]  /*a560*/  IMAD.MOV R7, RZ, RZ, -R5.reuse ;  /* 0x000000ffff077224 */ /* 0x100fe200078e0a05 */
[----:B------:R-:W-:Y:S02]  /*a570*/  UIADD3 UR19, UR11, UR19, URZ ;  /* 0x000000130b137290 */ /* 0x000fe4000fffe03f */
[----:B------:R-:W-:Y:S01]  /*a580*/  UIADD3 UR15, UR9, UR15, URZ ;  /* 0x0000000f090f7290 */ /* 0x000fe2000fffe03f */
[----:B------:R-:W-:Y:S01]  /*a590*/  IADD3 R2, P0, P1, R5, UR10, R2 ;  /* 0x0000000a05027c10 */ /* 0x000fe2000f91e002 */
[----:B------:R-:W-:Y:S01]  /*a5a0*/  IMAD R7, R9, R7, R4 ;  /* 0x0000000709077224 */ /* 0x000fe200078e0204 */
[----:B------:R-:W-:Y:S01]  /*a5b0*/  SHF.R.S32.HI R5, RZ, 0x1f, R5 ;  /* 0x0000001fff057819 */ /* 0x000fe20000011405 */
[----:B------:R-:W-:Y:S01]  /*a5c0*/  UIADD3.X UR10, UR15, UR19, UR20, UP1, UP2 ;  /* 0x000000130f0a7290 */ /* 0x000fe20008fe4414 */
[----:B------:R-:W-:Y:S01]  /*a5d0*/  IMAD.U32 R6, RZ, RZ, UR13 ;  /* 0x0000000dff067e24 */ /* 0x000fe2000f8e00ff */
[----:B------:R-:W-:Y:S01]  /*a5e0*/  ULDC.64 UR8, c[0x0][UR18+0x210] ;  /* 0x0000840012087abb */ /* 0x000fe20008000a00 */
[----:B------:R-:W-:Y:S01]  /*a5f0*/  SHF.R.S32.HI R4, RZ, 0x1f, R7 ;  /* 0x0000001fff047819 */ /* 0x000fe20000011407 */
[----:B------:R-:W-:-:S02]  /*a600*/  IMAD R9, R7, UR9, RZ ;  /* 0x0000000907097c24 */ /* 0x000fc4000f8e02ff */
[----:B------:R-:W-:Y:S01]  /*a610*/  IADD3.X R3, R5, UR10, R6, P0, P1 ;  /* 0x0000000a05037c10 */ /* 0x000fe200087e2406 */
[----:B------:R-:W-:Y:S01]  /*a620*/  ULDC.64 UR10, c[0x0][0xba8] ;  /* 0x0002ea00000a7ab9 */ /* 0x000fe20000000a00 */
[----:B------:R-:W-:Y:S01]  /*a630*/  IMAD R9, R4, UR8, R9 ;  /* 0x0000000804097c24 */ /* 0x000fe2000f8e0209 */
[----:B------:R-:W-:Y:S01]  /*a640*/  @!UP0 ULDC UR10, c[0x0][0xb50] ;  /* 0x0002d400000a8ab9 */ /* 0x000fe20000000800 */
[----:B------:R-:W-:Y:S01]  /*a650*/  @!UP0 ULDC UR11, c[0x0][0xb54] ;  /* 0x0002d500000b8ab9 */ /* 0x000fe20000000800 */
[----:B------:R-:W-:-:S04]  /*a660*/  IMAD.WIDE.U32 R2, R7, UR8, R2 ;  /* 0x0000000807027c25 */ /* 0x000fc8000f8e0002 */
[----:B------:R-:W-:Y:S01]  /*a670*/  IMAD.IADD R3, R3, 0x1, R9 ;  /* 0x0000000103037824 */ /* 0x000fe200078e0209 */
[----:B------:R-:W-:-:S04]  /*a680*/  LEA R4, P0, R2, UR10, 0x2 ;  /* 0x0000000a02047c11 */ /* 0x000fc8000f8010ff */
[----:B------:R-:W-:Y:S01]  /*a690*/  LEA.HI.X R5, R2, UR11, R3, 0x2, P0 ;  /* 0x0000000b02057c11 */ /* 0x000fe200080f1403 */
[----:B------:R-:W-:-:S05]  /*a6a0*/  IMAD.MOV.U32 R3, RZ, RZ, -0x800000 ;  /* 0xff800000ff037424 */ /* 0x000fca00078e00ff */
[----:B------:R0:W-:Y:S03]  /*a6b0*/  STG.E desc[UR36][R4.64], R3 ;  /* 0x0000000304007986 */ /* 0x0001e6000c101924 */
.L_x_226:
[----:B------:R-:W-:Y:S05]  /*a6c0*/  BSYNC B1 ;  /* 0x0000000000017941 */ /* 0x000fea0003800000 */
.L_x_225:
[----:B------:R-:W-:-:S13]  /*a6d0*/  R2UR UR8, R18 ;  /* 0x00000000120872ca */ /* 0x000fda00000e0000 */
[----:B------:R-:W-:-:S06]  /*a6e0*/  UISETP.GT.AND UP0, UPT, UR8, 0x1, UPT ;  /* 0x000000010800788c */ /* 0x000fcc000bf04270 */
[----:B------:R-:W-:-:S13]  /*a6f0*/  PLOP3.LUT P0, PT, PT, PT, UP0, 0x80, 0x0 ;  /* 0x000000000000781c */ /* 0x000fda0003f0f008 */
[----:B------:R-:W-:Y:S05]  /*a700*/  @P0 BRA `(.L_x_221) ;  /* 0x00000008000c0947 */ /* 0x000fea0003800000 */
[----:B------:R-:W1:Y:S01]  /*a710*/  LDC R11, c[0x0][0xbe8] ;  /* 0x0002fa00ff0b7b82 */ /* 0x000e620000000800 */
[----:B------:R-:W-:Y:S01]  /*a720*/  R2UR UR13, R212 ;  /* 0x00000000d40d72ca */ /* 0x000fe200000e0000 */
[----:B------:R-:W-:Y:S01]  /*a730*/  ULDC.64 UR14, c[0x0][0xaa0] ;  /* 0x0002a800000e7ab9 */ /* 0x000fe20000000a00 */
[----:B------:R-:W-:Y:S01]  /*a740*/  R2UR UR16, R211 ;  /* 0x00000000d31072ca */ /* 0x000fe200000e0000 */
[----:B------:R-:W-:Y:S01]  /*a750*/  UIMAD UR10, UR20, UR14, URZ ;  /* 0x0000000e140a72a4 */ /* 0x000fe2000f8e023f */
[----:B------:R-:W-:Y:S01]  /*a760*/  IMAD R2, R16, 0x20, R213 ;  /* 0x0000002010027824 */ /* 0x000fe200078e02d5 */
[----:B------:R-:W-:Y:S01]  /*a770*/  UIMAD.WIDE.U32 UR8, UR4, UR14, URZ ;  /* 0x0000000e040872a5 */ /* 0x000fe2000f8e003f */
[----:B------:R-:W-:Y:S01]  /*a780*/  BSSY B1, `(.L_x_227) ;  /* 0x0000045000017945 */ /* 0x000fe20003800000 */
[----:B------:R-:W-:-:S04]  /*a790*/  UIMAD UR10, UR4, UR15, UR10 ;  /* 0x0000000f040a72a4 */ /* 0x000fc8000f8e020a */
[----:B------:R-:W-:Y:S02]  /*a7a0*/  UIADD3 UR9, UR9, UR10, URZ ;  /* 0x0000000a09097290 */ /* 0x000fe4000fffe03f */
[----:B0-----:R-:W-:Y:S01]  /*a7b0*/  IMAD.U32 R5, RZ, RZ, UR13 ;  /* 0x0000000dff057e24 */ /* 0x001fe2000f8e00ff */
[----:B------:R-:W-:Y:S01]  /*a7c0*/  ULDC.64 UR10, c[0x0][0xae8] ;  /* 0x0002ba00000a7ab9 */ /* 0x000fe20000000a00 */
[----:B------:R-:W-:Y:S01]  /*a7d0*/  IMAD.U32 R8, RZ, RZ, UR13 ;  /* 0x0000000dff087e24 */ /* 0x000fe2000f8e00ff */
[----:B------:R-:W-:Y:S02]  /*a7e0*/  UIMAD.WIDE.U32 UR8, UR16, UR10, UR8 ;  /* 0x0000000a100872a5 */ /* 0x000fe4000f8e0008 */
[----:B------:R-:W-:Y:S01]  /*a7f0*/  LEA R6, R5, R2, 0x7 ;  /* 0x0000000205067211 */ /* 0x000fe200078e38ff */
[----:B------:R-:W-:Y:S01]  /*a800*/  IMAD R8, R8, 0x80, R213 ;  /* 0x0000008008087824 */ /* 0x000fe200078e02d5 */
[----:B------:R-:W-:Y:S01]  /*a810*/  UIMAD UR9, UR16, UR11, UR9 ;  /* 0x0000000b100972a4 */ /* 0x000fe2000f8e0209 */
[----:B-1----:R-:W-:-:S02]  /*a820*/  ISETP.NE.AND P0, PT, R11, 0x1, PT ;  /* 0x000000010b00780c */ /* 0x002fc40003f05270 */
[----:B------:R-:W-:Y:S01]  /*a830*/  ULDC.64 UR10, c[0x0][0xaf0] ;  /* 0x0002bc00000a7ab9 */ /* 0x000fe20000000a00 */
[----:B------:R-:W-:Y:S01]  /*a840*/  IMAD.MOV.U32 R5, RZ, RZ, R6 ;  /* 0x000000ffff057224 */ /* 0x000fe200078e0006 */
[----:B------:R-:W-:Y:S02]  /*a850*/  UIMAD UR12, UR12, UR10, URZ ;  /* 0x0000000a0c0c72a4 */ /* 0x000fe4000f8e023f */
[----:B------:R-:W-:Y:S02]  /*a860*/  UIMAD.WIDE.U32 UR8, UR61, UR10, UR8 ;  /* 0x0000000a3d0872a5 */ /* 0x000fe4000f8e0008 */
[----:B------:R-:W-:-:S03]  /*a870*/  UIMAD UR4, UR61, UR11, UR12 ;  /* 0x0000000b3d0472a4 */ /* 0x000fc6000f8e020c */
[----:B------:R-:W-:Y:S01]  /*a880*/  ULDC.64 UR10, c[0x0][0xae0] ;  /* 0x0002b800000a7ab9 */ /* 0x000fe20000000a00 */
[----:B------:R-:W-:Y:S01]  /*a890*/  UIADD3 UR4, UR9, UR4, URZ ;  /* 0x0000000409047290 */ /* 0x000fe2000fffe03f */
[----:B------:R-:W0:Y:S08]  /*a8a0*/  @P0 LDC R3, c[0x0][0xbec] ;  /* 0x0002fb00ff030b82 */ /* 0x000e300000000800 */
[----:B------:R-:W1:Y:S01]  /*a8b0*/  @P0 LDC R7, c[0x0][0xbf0] ;  /* 0x0002fc00ff070b82 */ /* 0x000e620000000800 */
[----:B0-----:R-:W-:-:S04]  /*a8c0*/  @P0 IMAD.HI.U32 R2, R6, R3, RZ ;  /* 0x0000000306020227 */ /* 0x001fc800078e00ff */
[----:B------:R-:W-:Y:S02]  /*a8d0*/  IMAD.U32 R3, RZ, RZ, UR9 ;  /* 0x00000009ff037e24 */ /* 0x000fe4000f8e00ff */
[----:B------:R-:W-:Y:S01]  /*a8e0*/  IMAD.U32 R3, RZ, RZ, UR4 ;  /* 0x00000004ff037e24 */ /* 0x000fe2000f8e00ff */
[----:B-1----:R-:W-:-:S04]  /*a8f0*/  @P0 SHF.R.U32.HI R5, RZ, R7, R2 ;  /* 0x00000007ff050219 */ /* 0x002fc80000011602 */
[--C-:B------:R-:W-:Y:S01]  /*a900*/  SHF.R.S32.HI R2, RZ, 0x1f, R5.reuse ;  /* 0x0000001fff027819 */ /* 0x100fe20000011405 */
[----:B------:R-:W-:-:S04]  /*a910*/  IMAD.MOV R7, RZ, RZ, -R5 ;  /* 0x000000ffff077224 */ /* 0x000fc800078e0a05 */
[----:B------:R-:W-:Y:S02]  /*a920*/  IMAD R4, R2, UR10, RZ ;  /* 0x0000000a02047c24 */ /* 0x000fe4000f8e02ff */
[----:B------:R-:W-:Y:S02]  /*a930*/  IMAD R7, R11, R7, R6 ;  /* 0x000000070b077224 */ /* 0x000fe400078e0206 */
[----:B------:R-:W-:Y:S01]  /*a940*/  IMAD.U32 R2, RZ, RZ, UR8 ;  /* 0x00000008ff027e24 */ /* 0x000fe2000f8e00ff */
[----:B------:R-:W-:Y:S01]  /*a950*/  ULDC.64 UR8, c[0x0][0xad8] ;  /* 0x0002b60000087ab9 */ /* 0x000fe20000000a00 */
[C---:B------:R-:W-:Y:S01]  /*a960*/  IMAD R9, R5.reuse, UR11, R4 ;  /* 0x0000000b05097c24 */ /* 0x040fe2000f8e0204 */
[----:B------:R-:W-:Y:S01]  /*a970*/  SHF.R.S32.HI R4, RZ, 0x1f, R7 ;  /* 0x0000001fff047819 */ /* 0x000fe20000011407 */
[----:B------:R-:W-:-:S04]  /*a980*/  IMAD.WIDE.U32 R2, R5, UR10, R2 ;  /* 0x0000000a05027c25 */ /* 0x000fc8000f8e0002 */
[----:B------:R-:W-:Y:S02]  /*a990*/  IMAD.IADD R3, R3, 0x1, R9 ;  /* 0x0000000103037824 */ /* 0x000fe400078e0209 */
[----:B------:R-:W-:Y:S02]  /*a9a0*/  IMAD R6, R4, UR8, RZ ;  /* 0x0000000804067c24 */ /* 0x000fe4000f8e02ff */
[----:B-----5:R-:W-:Y:S02]  /*a9b0*/  IMAD R11, R0, R11, RZ ;  /* 0x0000000b000b7224 */ /* 0x020fe400078e02ff */
[C---:B------:R-:W-:Y:S02]  /*a9c0*/  VIADD R4, R8.reuse, 0x40 ;  /* 0x0000004008047836 */ /* 0x040fe40000000000 */
[C---:B------:R-:W-:Y:S01]  /*a9d0*/  IMAD R5, R7.reuse, UR9, R6 ;  /* 0x0000000907057c24 */ /* 0x040fe2000f8e0206 */
[-C--:B------:R-:W-:Y:S01]  /*a9e0*/  ISETP.GE.AND P2, PT, R8, R11.reuse, PT ;  /* 0x0000000b0800720c */ /* 0x080fe20003f46270 */
[----:B------:R-:W-:Y:S01]  /*a9f0*/  IMAD.WIDE.U32 R2, R7, UR8, R2 ;  /* 0x0000000807027c25 */ /* 0x000fe2000f8e0002 */
[----:B------:R-:W-:Y:S01]  /*aa00*/  ULDC.64 UR8, c[0x0][0xa80] ;  /* 0x0002a00000087ab9 */ /* 0x000fe20000000a00 */
[----:B------:R-:W-:-:S02]  /*aa10*/  ISETP.GE.AND P1, PT, R4, R11, PT ;  /* 0x0000000b0400720c */ /* 0x000fc40003f26270 */
[----:B------:R-:W-:Y:S01]  /*aa20*/  IMAD.IADD R3, R3, 0x1, R5 ;  /* 0x0000000103037824 */ /* 0x000fe200078e0205 */
[----:B------:R-:W-:Y:S01]  /*aa30*/  LEA R4, P3, R2, UR8, 0x1 ;  /* 0x0000000802047c11 */ /* 0x000fe2000f8608ff */
[----:B------:R-:W-:Y:S02]  /*aa40*/  VIADD R0, R8, 0x20 ;  /* 0x0000002008007836 */ /* 0x000fe40000000000 */
[----:B------:R-:W-:Y:S01]  /*aa50*/  IMAD.SHL.U32 R7, R16, 0x8, RZ ;  /* 0x0000000810077824 */ /* 0x000fe200078e00ff */
[----:B------:R-:W-:Y:S02]  /*aa60*/  LEA.HI.X R5, R2, UR9, R3, 0x1, P3 ;  /* 0x0000000902057c11 */ /* 0x000fe400098f0c03 */
[----:B------:R-:W-:Y:S01]  /*aa70*/  ISETP.GE.AND P0, PT, R0, R11, PT ;  /* 0x0000000b0000720c */ /* 0x000fe20003f06270 */
[C---:B------:R-:W-:Y:S01]  /*aa80*/  VIADD R9, R7.reuse, 0x40 ;  /* 0x0000004007097836 */ /* 0x040fe20000000000 */
[----:B------:R0:W1:Y:S01]  /*aa90*/  SHFL.IDX PT, R2, R4, RZ, 0x181f ;  /* 0x00181fff04027589 */ /* 0x00006200000e0000 */
[----:B------:R-:W-:Y:S01]  /*aaa0*/  VIADD R13, R7, 0x80 ;  /* 0x00000080070d7836 */ /* 0x000fe20000000000 */
[----:B------:R-:W-:-:S02]  /*aab0*/  SHF.R.S32.HI R6, RZ, 0x1f, R7 ;  /* 0x0000001fff067819 */ /* 0x000fc40000011407 */
[----:B------:R0:W2:Y:S01]  /*aac0*/  SHFL.IDX PT, R0, R5, RZ, 0x181f ;  /* 0x00181fff05007589 */ /* 0x0000a200000e0000 */
        /* <DEDUP_REMOVED lines=12> */
[----:B------:R3:W-:Y:S01]  /*ab90*/  @!P4 ST.E.128 desc[UR36][R14.64], RZ ;  /* 0x000000ff0e00c985 */ /* 0x0007e2000c101d24 */
[----:B------:R-:W-:-:S03]  /*aba0*/  @!P2 LEA.HI.X R3, R13, R0, R12, 0x1, P6 ;  /* 0x000000000d03a211 */ /* 0x000fc600030f0c0c */
[----:B------:R3:W-:Y:S04]  /*abb0*/  @!P3 ST.E.128 desc[UR36][R20.64], RZ ;  /* 0x000000ff1400b985 */ /* 0x0007e8000c101d24 */
[----:B------:R3:W-:Y:S02]  /*abc0*/  @!P2 ST.E.128 desc[UR36][R2.64], RZ ;  /* 0x000000ff0200a985 */ /* 0x0007e4000c101d24 */
.L_x_228:
[----:B------:R-:W-:Y:S05]  /*abd0*/  BSYNC B1 ;  /* 0x0000000000017941 */ /* 0x000fea0003800000 */
.L_x_227:
[----:B--2---:R2:W4:Y:S01]  /*abe0*/  SHFL.IDX PT, R0, R5, 0x1, 0x181f ;  /* 0x00381f0005007f89 */ /* 0x00452200000e0000 */
[----:B------:R-:W-:Y:S03]  /*abf0*/  BSSY B1, `(.L_x_229) ;  /* 0x0000010000017945 */ /* 0x000fe60003800000 */
[----:B-1-3--:R2:W1:Y:S01]  /*ac00*/  SHFL.IDX PT, R2, R4, 0x1, 0x181f ;  /* 0x00381f0004027f89 */ /* 0x00a46200000e0000 */
[----:B------:R-:W-:Y:S05]  /*ac10*/  @P0 BRA `(.L_x_230) ;  /* 0x0000000000340947 */ /* 0x000fea0003800000 */
[----:B------:R-:W-:Y:S02]  /*ac20*/  ULDC UR4, c[0x0][0xac8] ;  /* 0x0002b20000047ab9 */ /* 0x000fe40000000800 */
[----:B------:R-:W-:Y:S02]  /*ac30*/  ISETP.GE.AND P4, PT, R7, UR4, PT ;  /* 0x0000000407007c0c */ /* 0x000fe4000bf86270 */
[----:B------:R-:W-:Y:S02]  /*ac40*/  ISETP.GE.AND P5, PT, R9, UR4, PT ;  /* 0x0000000409007c0c */ /* 0x000fe4000bfa6270 */
[----:B------:R-:W-:-:S09]  /*ac50*/  ISETP.GE.AND P6, PT, R13, UR4, PT ;  /* 0x000000040d007c0c */ /* 0x000fd2000bfc6270 */
[-C--:B-1----:R-:W-:Y:S02]  /*ac60*/  @!P4 LEA R14, P0, R7, R2.reuse, 0x1 ;  /* 0x00000002070ec211 */ /* 0x082fe400078008ff */
[-C--:B------:R-:W-:Y:S02]  /*ac70*/  @!P5 LEA R20, P2, R9, R2.reuse, 0x1 ;  /* 0x000000020914d211 */ /* 0x080fe400078408ff */
[----:B------:R-:W-:Y:S02]  /*ac80*/  @!P6 LEA R2, P3, R13, R2, 0x1 ;  /* 0x000000020d02e211 */ /* 0x000fe400078608ff */
[-C--:B----4-:R-:W-:Y:S02]  /*ac90*/  @!P4 LEA.HI.X R15, R7, R0.reuse, R6, 0x1, P0 ;  /* 0x00000000070fc211 */ /* 0x090fe400000f0c06 */
[-C--:B------:R-:W-:Y:S02]  /*aca0*/  @!P5 LEA.HI.X R21, R9, R0.reuse, R10, 0x1, P2 ;  /* 0x000000000915d211 */ /* 0x080fe400010f0c0a */
[----:B------:R-:W-:Y:S01]  /*acb0*/  @!P6 LEA.HI.X R3, R13, R0, R12, 0x1, P3 ;  /* 0x000000000d03e211 */ /* 0x000fe200018f0c0c */
[----:B------:R3:W-:Y:S04]  /*acc0*/  @!P4 ST.E.128 desc[UR36][R14.64], RZ ;  /* 0x000000ff0e00c985 */ /* 0x0007e8000c101d24 */
[----:B------:R3:W-:Y:S04]  /*acd0*/  @!P5 ST.E.128 desc[UR36][R20.64], RZ ;  /* 0x000000ff1400d985 */ /* 0x0007e8000c101d24 */
[----:B------:R3:W-:Y:S02]  /*ace0*/  @!P6 ST.E.128 desc[UR36][R2.64], RZ ;  /* 0x000000ff0200e985 */ /* 0x0007e4000c101d24 */
.L_x_230:
[----:B------:R-:W-:Y:S05]  /*acf0*/  BSYNC B1 ;  /* 0x0000000000017941 */ /* 0x000fea0003800000 */
.L_x_229:
[----:B----4-:R4:W0:Y:S01]  /*ad00*/  SHFL.IDX PT, R0, R5, 0x2, 0x181f ;  /* 0x00581f0005007f89 */ /* 0x01082200000e0000 */
        /* <DEDUP_REMOVED lines=10> */
[-C--:B0-----:R-:W-:Y:S02]  /*adb0*/  @!P3 LEA.HI.X R15, R7, R0.reuse, R6, 0x1, P0 ;  /* 0x00000000070fb211 */ /* 0x081fe400000f0c06 */
[-C--:B------:R-:W-:Y:S02]  /*adc0*/  @!P4 LEA.HI.X R21, R9, R0.reuse, R10, 0x1, P1 ;  /* 0x000000000915c211 */ /* 0x080fe400008f0c0a */
[----:B------:R-:W-:Y:S01]  /*add0*/  @!P5 LEA.HI.X R3, R13, R0, R12, 0x1, P2 ;  /* 0x000000000d03d211 */ /* 0x000fe200010f0c0c */
[----:B------:R3:W-:Y:S04]  /*ade0*/  @!P3 ST.E.128 desc[UR36][R14.64], RZ ;  /* 0x000000ff0e00b985 */ /* 0x0007e8000c101d24 */
[----:B------:R3:W-:Y:S04]  /*adf0*/  @!P4 ST.E.128 desc[UR36][R20.64], RZ ;  /* 0x000000ff1400c985 */ /* 0x0007e8000c101d24 */
[----:B------:R3:W-:Y:S02]  /*ae00*/  @!P5 ST.E.128 desc[UR36][R2.64], RZ ;  /* 0x000000ff0200d985 */ /* 0x0007e4000c101d24 */
.L_x_232:
[----:B------:R-:W-:Y:S05]  /*ae10*/  BSYNC B1 ;  /* 0x0000000000017941 */ /* 0x000fea0003800000 */
.L_x_231:
[----:B0-----:R-:W-:Y:S01]  /*ae20*/  VIADD R0, R8, 0x60 ;  /* 0x0000006008007836 */ /* 0x001fe20000000000 */
[----:B--2-4-:R-:W0:Y:S04]  /*ae30*/  SHFL.IDX PT, R5, R5, 0x3, 0x181f ;  /* 0x00781f0005057f89 */ /* 0x014e2800000e0000 */
[----:B------:R-:W-:Y:S01]  /*ae40*/  ISETP.GE.AND P0, PT, R0, R11, PT ;  /* 0x0000000b0000720c */ /* 0x000fe20003f06270 */
[----:B-1-3--:R1:W2:-:S12]  /*ae50*/  SHFL.IDX PT, R2, R4, 0x3, 0x181f ;  /* 0x00781f0004027f89 */ /* 0x00a29800000e0000 */
[----:B-1----:R-:W-:Y:S05]  /*ae60*/  @P0 BRA `(.L_x_221) ;  /* 0x0000000000340947 */ /* 0x002fea0003800000 */
[----:B------:R-:W-:Y:S02]  /*ae70*/  ULDC UR4, c[0x0][0xac8] ;  /* 0x0002b20000047ab9 */ /* 0x000fe40000000800 */
[----:B------:R-:W-:Y:S02]  /*ae80*/  ISETP.GE.AND P3, PT, R7, UR4, PT ;  /* 0x0000000407007c0c */ /* 0x000fe4000bf66270 */
[----:B------:R-:W-:Y:S02]  /*ae90*/  ISETP.GE.AND P4, PT, R9, UR4, PT ;  /* 0x0000000409007c0c */ /* 0x000fe4000bf86270 */
[----:B------:R-:W-:-:S09]  /*aea0*/  ISETP.GE.AND P5, PT, R13, UR4, PT ;  /* 0x000000040d007c0c */ /* 0x000fd2000bfa6270 */
[-C--:B--2---:R-:W-:Y:S02]  /*aeb0*/  @!P3 LEA R14, P0, R7, R2.reuse, 0x1 ;  /* 0x00000002070eb211 */ /* 0x084fe400078008ff */
        /* <DEDUP_REMOVED lines=8> */
.L_x_221:
[----:B------:R-:W-:Y:S05]  /*af40*/  BSYNC B0 ;  /* 0x0000000000007941 */ /* 0x000fea0003800000 */
.L_x_211:
[----:B------:R-:W-:Y:S02]  /*af50*/  ULDC UR4, c[0x0][0xc3c] ;  /* 0x00030f0000047ab9 */ /* 0x000fe40000000800 */
[----:B------:R-:W-:-:S06]  /*af60*/  UISETP.GE.AND UP0, UPT, UR7, UR4, UPT ;  /* 0x000000040700728c */ /* 0x000fcc000bf06270 */
[----:B------:R-:W-:-:S13]  /*af70*/  PLOP3.LUT P0, PT, PT, PT, UP0, 0x80, 0x0 ;  /* 0x000000000000781c */ /* 0x000fda0003f0f008 */
[----:B------:R-:W-:Y:S05]  /*af80*/  @!P0 BRA `(.L_x_233) ;  /* 0xffffff6000188947 */ /* 0x000fea000383ffff */
[----:B------:R-:W-:Y:S05]  /*af90*/  EXIT ;  /* 0x000000000000794d */ /* 0x000fea0003800000 */
.L_x_182:
[----:B------:R-:W-:-:S08]  /*afa0*/  NOP ;  /* 0x0000000000007918 */ /* 0x000fd00000000000 */
[----:B0-----:R-:W0:-:S00]  /*afb0*/  USETMAXREG.DEALLOC.CTAPOOL 0x28 ;  /* 0x00000028000079c8 */ /* 0x001e0000080e0500 */
[----:B0-----:R-:W-:Y:S01]  /*afc0*/  LOP3.LUT R2, R2, 0x3, RZ, 0xc0, !PT ;  /* 0x0000000302027812 */ /* 0x001fe200078ec0ff */
[----:B------:R-:W-:Y:S01]  /*afd0*/  IMAD.MOV.U32 R6, RZ, RZ, RZ ;  /* 0x000000ffff067224 */ /* 0x000fe200078e00ff */
[----:B------:R-:W-:-:S04]  /*afe0*/  LOP3.LUT R23, R23, 0xffffff7f, RZ, 0xc0, !PT ;  /* 0xffffff7f17177812 */ /* 0x000fc800078ec0ff */
[----:B------:R-:W0:Y:S02]  /*aff0*/  SHFL.IDX PT, R2, R2, RZ, 0x1f ;  /* 0x00001fff02027589 */ /* 0x000e2400000e0000 */
[----:B0-----:R-:W-:-:S13]  /*b000*/  ISETP.NE.AND P0, PT, R2, RZ, PT ;  /* 0x000000ff0200720c */ /* 0x001fda0003f05270 */
[----:B------:R-:W-:Y:S01]  /*b010*/  @P0 LOP3.LUT R23, R23, 0x80, RZ, 0xfc, !PT ;  /* 0x0000008017170812 */ /* 0x000fe200078efcff */
[----:B------:R-:W-:Y:S06]  /*b020*/  @!P0 BRA `(.L_x_234) ;  /* 0x00000000001c8947 */ /* 0x000fec0003800000 */
[----:B------:R-:W0:Y:S08]  /*b030*/  S2UR UR5, SR_CgaCtaId ;  /* 0x00000000000579c3 */ /* 0x000e300000008800 */
[----:B------:R-:W-:Y:S06]  /*b040*/  BAR.SYNC.DEFER_BLOCKING 0x5, 0x180 ;  /* 0x0146000000007b1d */ /* 0x000fec0000010000 */
[----:B------:R-:W-:-:S02]  /*b050*/  UMOV UR4, 0x400 ;  /* 0x0000040000047882 */ /* 0x000fc40000000000 */
[----:B0-----:R-:W-:-:S09]  /*b060*/  ULEA UR4, UR5, UR4, 0x18 ;  /* 0x0000000405047291 */ /* 0x001fd2000f8ec03f */
[----:B------:R-:W0:Y:S01]  /*b070*/  LDS.128 R16, [UR4+0x308d0] ;  /* 0x0308d004ff107984 */ /* 0x000e220008000c00 */
[----:B------:R-:W-:Y:S06]  /*b080*/  BAR.ARV 0x4, 0x180 ;  /* 0x0106000000007b1d */ /* 0x000fec0000002000 */
[----:B------:R-:W-:Y:S05]  /*b090*/  BRA `(.L_x_235) ;  /* 0x0000000800947947 */ /* 0x000fea0003800000 */
.L_x_234:
[----:B------:R-:W-:Y:S01]  /*b0a0*/  LOP3.LUT R7, R0, 0x1f, RZ, 0xc0, !PT ;  /* 0x0000001f00077812 */ /* 0x000fe200078ec0ff */
[----:B------:R-:W-:Y:S01]  /*b0b0*/  ULDC UR4, c[0x0][0xc3c] ;  /* 0x00030f0000047ab9 */ /* 0x000fe20000000800 */
[----:B------:R-:W-:Y:S01]  /*b0c0*/  MOV R9, RZ ;  /* 0x000000ff00097202 */ /* 0x000fe20000000f00 */
[----:B------:R-:W0:Y:S01]  /*b0d0*/  S2UR UR6, SR_CTAID.X ;  /* 0x00000000000679c3 */ /* 0x000e220000002500 */
[----:B------:R-:W-:Y:S01]  /*b0e0*/  ISETP.NE.AND P0, PT, R7, 0x1f, PT ;  /* 0x0000001f0700780c */ /* 0x000fe20003f05270 */
[----:B------:R-:W-:-:S03]  /*b0f0*/  ULDC UR5, c[0x0][0xc38] ;  /* 0x00030e0000057ab9 */ /* 0x000fc60000000800 */
[----:B------:R-:W-:-:S13]  /*b100*/  ISETP.GE.OR P1, PT, R7, UR4, !P0 ;  /* 0x0000000407007c0c */ /* 0x000fda000c726670 */
[----:B------:R-:W1:Y:S08]  /*b110*/  @!P1 LDC.64 R4, c[0x0][0xc80] ;  /* 0x00032000ff049b82 */ /* 0x000e700000000a00 */
[----:B------:R-:W2:Y:S01]  /*b120*/  @!P1 LDC.64 R2, c[0x0][0xc78] ;  /* 0x00031e00ff029b82 */ /* 0x000ea20000000a00 */
[----:B-1----:R-:W-:-:S05]  /*b130*/  @!P1 IMAD.WIDE.U32 R4, R7, 0x4, R4 ;  /* 0x0000000407049825 */ /* 0x002fca00078e0004 */
[----:B------:R-:W3:Y:S01]  /*b140*/  @!P1 LDG.E R6, desc[UR36][R4.64] ;  /* 0x0000002404069981 */ /* 0x000ee2000c1e1900 */
[----:B--2---:R-:W-:-:S05]  /*b150*/  @!P1 IMAD.WIDE.U32 R2, R7, 0x4, R2 ;  /* 0x0000000407029825 */ /* 0x004fca00078e0002 */
[----:B------:R-:W3:Y:S01]  /*b160*/  @!P1 LDG.E R9, desc[UR36][R2.64] ;  /* 0x0000002402099981 */ /* 0x000ee2000c1e1900 */
[C---:B------:R-:W-:Y:S02]  /*b170*/  ISETP.NE.AND P1, PT, R7.reuse, RZ, PT ;  /* 0x000000ff0700720c */ /* 0x040fe40003f25270 */
[C---:B------:R-:W-:Y:S02]  /*b180*/  ISETP.GE.U32.AND P2, PT, R7.reuse, 0x2, PT ;  /* 0x000000020700780c */ /* 0x040fe40003f46070 */
[C---:B------:R-:W-:Y:S02]  /*b190*/  ISETP.GE.U32.AND P3, PT, R7.reuse, 0x4, PT ;  /* 0x000000040700780c */ /* 0x040fe40003f66070 */
[C---:B------:R-:W-:Y:S02]  /*b1a0*/  ISETP.GE.U32.AND P4, PT, R7.reuse, 0x8, PT ;  /* 0x000000080700780c */ /* 0x040fe40003f86070 */
[----:B------:R-:W-:Y:S01]  /*b1b0*/  ISETP.GE.U32.AND P5, PT, R7, 0x10, PT ;  /* 0x000000100700780c */ /* 0x000fe20003fa6070 */
[----:B------:R-:W-:Y:S01]  /*b1c0*/  UMOV UR4, URZ ;  /* 0x0000003f00047c82 */ /* 0x000fe20008000000 */
[----:B---3--:R-:W-:-:S05]  /*b1d0*/  IMAD R8, R6, R9, RZ ;  /* 0x0000000906087224 */ /* 0x008fca00078e02ff */
[----:B------:R-:W1:Y:S02]  /*b1e0*/  SHFL.UP PT, R10, R8, 0x1, RZ ;  /* 0x04200000080a7989 */ /* 0x000e6400000e00ff */
[----:B-1----:R-:W-:-:S05]  /*b1f0*/  SEL R11, R10, RZ, P1 ;  /* 0x000000ff0a0b7207 */ /* 0x002fca0000800000 */
[----:B------:R-:W-:-:S05]  /*b200*/  IMAD.IADD R11, R8, 0x1, R11 ;  /* 0x00000001080b7824 */ /* 0x000fca00078e020b */
        /* <DEDUP_REMOVED lines=12> */
[----:B------:R-:W1:Y:S02]  /*b2d0*/  SHFL.IDX PT, R8, R5, 0x1f, 0x1f ;  /* 0x03e01f0005087f89 */ /* 0x000e6400000e0000 */
[----:B-1----:R-:W-:-:S05]  /*b2e0*/  IMAD R8, R8, UR5, RZ ;  /* 0x0000000508087c24 */ /* 0x002fca000f8e02ff */
[----:B0-----:R-:W-:Y:S01]  /*b2f0*/  ISETP.GT.AND P6, PT, R8, UR6, PT ;  /* 0x0000000608007c0c */ /* 0x001fe2000bfc4270 */
[----:B------:R-:W-:-:S12]  /*b300*/  IMAD.MOV.U32 R3, RZ, RZ, R8 ;  /* 0x000000ffff037224 */ /* 0x000fd800078e0008 */
[----:B------:R-:W-:Y:S05]  /*b310*/  @P6 BRA `(.L_x_236) ;  /* 0x0000000000986947 */ /* 0x000fea0003800000 */
[----:B------:R-:W-:Y:S01]  /*b320*/  IMAD.MOV.U32 R8, RZ, RZ, R3 ;  /* 0x000000ffff087224 */ /* 0x000fe200078e0003 */
[----:B------:R-:W-:Y:S01]  /*b330*/  UMOV UR4, URZ ;  /* 0x0000003f00047c82 */ /* 0x000fe20008000000 */
[----:B------:R-:W-:-:S05]  /*b340*/  ULDC UR5, c[0x0][0xc38] ;  /* 0x00030e0000057ab9 */ /* 0x000fca0000000800 */
.L_x_238:
[----:B------:R-:W0:Y:S01]  /*b350*/  LDC R2, c[0x0][0xc3c] ;  /* 0x00030f00ff027b82 */ /* 0x000e220000000800 */
[----:B------:R-:W-:-:S06]  /*b360*/  UIADD3 UR4, UR4, 0x1f, URZ ;  /* 0x0000001f04047890 */ /* 0x000fcc000fffe03f */
[----:B0-----:R-:W-:-:S13]  /*b370*/  ISETP.LE.AND P6, PT, R2, UR4, PT ;  /* 0x0000000402007c0c */ /* 0x001fda000bfc3270 */
[----:B------:R-:W-:Y:S05]  /*b380*/  @P6 BRA `(.L_x_237) ;  /* 0x0000000400ac6947 */ /* 0x000fea0003800000 */
[----:B------:R-:W-:Y:S02]  /*b390*/  VIADD R9, R7, UR4 ;  /* 0x0000000407097c36 */ /* 0x000fe40008000000 */
[----:B------:R-:W-:-:S03]  /*b3a0*/  IMAD.MOV.U32 R6, RZ, RZ, RZ ;  /* 0x000000ffff067224 */ /* 0x000fc600078e00ff */
[----:B------:R-:W-:-:S13]  /*b3b0*/  ISETP.GE.OR P6, PT, R9, R2, !P0 ;  /* 0x000000020900720c */ /* 0x000fda00047c6670 */
[----:B------:R-:W0:Y:S08]  /*b3c0*/  @!P6 LDC.64 R4, c[0x0][0xc80] ;  /* 0x00032000ff04eb82 */ /* 0x000e300000000a00 */
[----:B------:R-:W1:Y:S01]  /*b3d0*/  @!P6 LDC.64 R2, c[0x0][0xc78] ;  /* 0x00031e00ff02eb82 */ /* 0x000e620000000a00 */
[----:B0-----:R-:W-:-:S05]  /*b3e0*/  @!P6 IMAD.WIDE R4, R9, 0x4, R4 ;  /* 0x000000040904e825 */ /* 0x001fca00078e0204 */
[----:B------:R-:W2:Y:S01]  /*b3f0*/  @!P6 LDG.E R6, desc[UR36][R4.64] ;  /* 0x000000240406e981 */ /* 0x000ea2000c1e1900 */
[----:B-1----:R-:W-:-:S04]  /*b400*/  @!P6 IMAD.WIDE R2, R9, 0x4, R2 ;  /* 0x000000040902e825 */ /* 0x002fc800078e0202 */
[----:B------:R-:W-:-:S06]  /*b410*/  IMAD.MOV.U32 R9, RZ, RZ, RZ ;  /* 0x000000ffff097224 */ /* 0x000fcc00078e00ff */
[----:B------:R-:W2:Y:S02]  /*b420*/  @!P6 LDG.E R9, desc[UR36][R2.64] ;  /* 0x000000240209e981 */ /* 0x000ea4000c1e1900 */
[----:B--2---:R-:W-:-:S05]  /*b430*/  IMAD R13, R6, R9, RZ ;  /* 0x00000009060d7224 */ /* 0x004fca00078e02ff */
[----:B------:R-:W0:Y:S02]  /*b440*/  SHFL.UP PT, R10, R13, 0x1, RZ ;  /* 0x042000000d0a7989 */ /* 0x000e2400000e00ff */
[----:B0-----:R-:W-:-:S05]  /*b450*/  SEL R10, R10, RZ, P1 ;  /* 0x000000ff0a0a7207 */ /* 0x001fca0000800000 */
[----:B------:R-:W-:-:S05]  /*b460*/  IMAD.IADD R10, R13, 0x1, R10 ;  /* 0x000000010d0a7824 */ /* 0x000fca00078e020a */
        /* <DEDUP_REMOVED lines=12> */
[----:B------:R-:W0:Y:S02]  /*b530*/  SHFL.IDX PT, R2, R5, 0x1f, 0x1f ;  /* 0x03e01f0005027f89 */ /* 0x000e2400000e0000 */
[----:B0-----:R-:W-:-:S04]  /*b540*/  IMAD R3, R2, UR5, RZ ;  /* 0x0000000502037c24 */ /* 0x001fc8000f8e02ff */
[----:B------:R-:W-:-:S05]  /*b550*/  IMAD.IADD R8, R3, 0x1, R8 ;  /* 0x0000000103087824 */ /* 0x000fca00078e0208 */
[----:B------:R-:W-:-:S13]  /*b560*/  ISETP.GT.AND P6, PT, R8, UR6, PT ;  /* 0x0000000608007c0c */ /* 0x000fda000bfc4270 */
[----:B------:R-:W-:Y:S05]  /*b570*/  @!P6 BRA `(.L_x_238) ;  /* 0xfffffffc0074e947 */ /* 0x000fea000383ffff */
.L_x_236:
[----:B------:R-:W-:Y:S01]  /*b580*/  IADD3 R11, -R3, R8, RZ ;  /* 0x00000008030b7210 */ /* 0x000fe20007ffe1ff */
[----:B------:R-:W-:-:S04]  /*b590*/  IMAD.MOV.U32 R16, RZ, RZ, RZ ;  /* 0x000000ffff107224 */ /* 0x000fc800078e00ff */
[----:B------:R-:W-:-:S05]  /*b5a0*/  IMAD R2, R5, UR5, R11 ;  /* 0x0000000505027c24 */ /* 0x000fca000f8e020b */
[----:B------:R-:W-:-:S13]  /*b5b0*/  ISETP.GT.AND P0, PT, R2, UR6, PT ;  /* 0x0000000602007c0c */ /* 0x000fda000bf04270 */
[----:B------:R-:W-:-:S04]  /*b5c0*/  VOTE.ANY R8, PT, !P0 ;  /* 0x0000000000087806 */ /* 0x000fc800040e0100 */
[----:B------:R-:W0:Y:S01]  /*b5d0*/  POPC R19, R8 ;  /* 0x0000000800137309 */ /* 0x000e220000000000 */
[----:B------:R-:W-:Y:S01]  /*b5e0*/  ISETP.NE.AND P0, PT, R8, RZ, PT ;  /* 0x000000ff0800720c */ /* 0x000fe20003f05270 */
[----:B0-----:R-:W0:Y:S04]  /*b5f0*/  SHFL.IDX PT, R6, R6, R19, 0x1f ;  /* 0x00001f1306067589 */ /* 0x001e2800000e0000 */
[----:B------:R1:W2:Y:S01]  /*b600*/  SHFL.IDX PT, R9, R9, R19, 0x1f ;  /* 0x00001f1309097589 */ /* 0x0002a200000e0000 */
[----:B0-----:R-:W-:-:S04]  /*b610*/  IABS R4, R6 ;  /* 0x0000000600047213 */ /* 0x001fc80000000000 */
[----:B------:R-:W0:Y:S08]  /*b620*/  I2F.RP R10, R4 ;  /* 0x00000004000a7306 */ /* 0x000e300000209400 */
[----:B0-----:R-:W0:Y:S02]  /*b630*/  MUFU.RCP R10, R10 ;  /* 0x0000000a000a7308 */ /* 0x001e240000001000 */
[----:B0-----:R-:W-:-:S06]  /*b640*/  VIADD R2, R10, 0xffffffe ;  /* 0x0ffffffe0a027836 */ /* 0x001fcc0000000000 */
[----:B------:R-:W0:Y:S02]  /*b650*/  F2I.FTZ.U32.TRUNC.NTZ R3, R2 ;  /* 0x0000000200037305 */ /* 0x000e24000021f000 */
[----:B0-----:R-:W-:Y:S01]  /*b660*/  IMAD.MOV R12, RZ, RZ, -R3 ;  /* 0x000000ffff0c7224 */ /* 0x001fe200078e0a03 */
[----:B-12---:R-:W-:Y:S06]  /*b670*/  @!P0 BRA `(.L_x_239) ;  /* 0x0000000000088947 */ /* 0x006fec0003800000 */
[----:B------:R-:W-:-:S06]  /*b680*/  VIADD R16, R19, 0xffffffff ;  /* 0xffffffff13107836 */ /* 0x000fcc0000000000 */
[----:B------:R0:W1:Y:S02]  /*b690*/  SHFL.IDX PT, R16, R5, R16, 0x1f ;  /* 0x00001f1005107589 */ /* 0x00006400000e0000 */
.L_x_239:
[----:B-1----:R-:W-:Y:S01]  /*b6a0*/  IMAD R16, R16, UR5, R11 ;  /* 0x0000000510107c24 */ /* 0x002fe2000f8e020b */
[----:B0-----:R-:W-:Y:S01]  /*b6b0*/  IABS R5, R9 ;  /* 0x0000000900057213 */ /* 0x001fe20000000000 */
[----:B------:R-:W-:Y:S01]  /*b6c0*/  IMAD.MOV.U32 R11, RZ, RZ, R12 ;  /* 0x000000ffff0b7224 */ /* 0x000fe200078e000c */
[----:B------:R-:W-:Y:S01]  /*b6d0*/  IABS R12, R6 ;  /* 0x00000006000c7213 */ /* 0x000fe20000000000 */
[----:B------:R-:W-:Y:S01]  /*b6e0*/  IMAD.MOV.U32 R2, RZ, RZ, RZ ;  /* 0x000000ffff027224 */ /* 0x000fe200078e00ff */
[----:B------:R-:W-:Y:S01]  /*b6f0*/  IADD3 R17, -R16, UR6, RZ ;  /* 0x0000000610117c10 */ /* 0x000fe2000fffe1ff */
[----:B------:R-:W-:Y:S01]  /*b700*/  IMAD R11, R11, R4, RZ ;  /* 0x000000040b0b7224 */ /* 0x000fe200078e02ff */
[----:B------:R-:W0:Y:S01]  /*b710*/  I2F.RP R8, R5 ;  /* 0x0000000500087306 */ /* 0x000e220000209400 */
[----:B------:R-:W-:Y:S01]  /*b720*/  IMAD.MOV R12, RZ, RZ, -R12 ;  /* 0x000000ffff0c7224 */ /* 0x000fe200078e0a0c */
[----:B------:R-:W-:Y:S01]  /*b730*/  IABS R10, R17 ;  /* 0x00000011000a7213 */ /* 0x000fe20000000000 */
[----:B------:R-:W-:-:S04]  /*b740*/  IMAD.HI.U32 R2, R3, R11, R2 ;  /* 0x0000000b03027227 */ /* 0x000fc800078e0002 */
[----:B------:R-:W-:Y:S02]  /*b750*/  IMAD.MOV.U32 R3, RZ, RZ, R10 ;  /* 0x000000ffff037224 */ /* 0x000fe400078e000a */
[----:B------:R-:W-:Y:S02]  /*b760*/  IMAD.MOV.U32 R10, RZ, RZ, R12 ;  /* 0x000000ffff0a7224 */ /* 0x000fe400078e000c */
[----:B------:R-:W-:-:S04]  /*b770*/  IMAD.HI.U32 R2, R2, R3, RZ ;  /* 0x0000000302027227 */ /* 0x000fc800078e00ff */
[----:B------:R-:W-:Y:S01]  /*b780*/  IMAD R3, R2, R10, R3 ;  /* 0x0000000a02037224 */ /* 0x000fe200078e0203 */
[----:B0-----:R-:W0:Y:S01]  /*b790*/  MUFU.RCP R8, R8 ;  /* 0x0000000800087308 */ /* 0x001e220000001000 */
[----:B------:R-:W-:-:S03]  /*b7a0*/  VIADD R19, R19, UR4 ;  /* 0x0000000413137c36 */ /* 0x000fc60008000000 */
[----:B------:R-:W-:-:S13]  /*b7b0*/  ISETP.GT.U32.AND P1, PT, R4, R3, PT ;  /* 0x000000030400720c */ /* 0x000fda0003f24070 */
[----:B------:R-:W-:Y:S02]  /*b7c0*/  @!P1 IMAD.IADD R3, R3, 0x1, -R4 ;  /* 0x0000000103039824 */ /* 0x000fe400078e0a04 */
[----:B0-----:R-:W-:Y:S02]  /*b7d0*/  VIADD R10, R8, 0xffffffe ;  /* 0x0ffffffe080a7836 */ /* 0x001fe40000000000 */
[----:B------:R-:W-:Y:S01]  /*b7e0*/  @!P1 VIADD R2, R2, 0x1 ;  /* 0x0000000102029836 */ /* 0x000fe20000000000 */
[----:B------:R-:W-:Y:S02]  /*b7f0*/  ISETP.GE.U32.AND P0, PT, R3, R4, PT ;  /* 0x000000040300720c */ /* 0x000fe40003f06070 */
[----:B------:R-:W-:Y:S01]  /*b800*/  LOP3.LUT R4, R17, R6, RZ, 0x3c, !PT ;  /* 0x0000000611047212 */ /* 0x000fe200078e3cff */
[----:B------:R0:W1:Y:S01]  /*b810*/  F2I.FTZ.U32.TRUNC.NTZ R3, R10 ;  /* 0x0000000a00037305 */ /* 0x000062000021f000 */
[----:B------:R-:W-:Y:S02]  /*b820*/  ISETP.NE.AND P1, PT, R6, RZ, PT ;  /* 0x000000ff0600720c */ /* 0x000fe40003f25270 */
[----:B------:R-:W-:-:S02]  /*b830*/  ISETP.GE.AND P2, PT, R4, RZ, PT ;  /* 0x000000ff0400720c */ /* 0x000fc40003f46270 */
[----:B0-----:R-:W-:-:S05]  /*b840*/  IABS R10, R9 ;  /* 0x00000009000a7213 */ /* 0x001fca0000000000 */
[----:B------:R-:W-:Y:S01]  /*b850*/  @P0 VIADD R2, R2, 0x1 ;  /* 0x0000000102020836 */ /* 0x000fe20000000000 */
[----:B------:R-:W-:-:S03]  /*b860*/  IADD3 R10, RZ, -R10, RZ ;  /* 0x8000000aff0a7210 */ /* 0x000fc60007ffe0ff */
[----:B------:R-:W-:Y:S02]  /*b870*/  IMAD.MOV.U32 R8, RZ, RZ, R2 ;  /* 0x000000ffff087224 */ /* 0x000fe400078e0002 */
[----:B-1----:R-:W-:Y:S02]  /*b880*/  IMAD.MOV R2, RZ, RZ, -R3 ;  /* 0x000000ffff027224 */ /* 0x002fe400078e0a03 */
[----:B------:R-:W-:Y:S01]  /*b890*/  @!P2 IMAD.MOV R8, RZ, RZ, -R8 ;  /* 0x000000ffff08a224 */ /* 0x000fe200078e0a08 */
[----:B------:R-:W-:Y:S01]  /*b8a0*/  @!P1 LOP3.LUT R8, RZ, R6, RZ, 0x33, !PT ;  /* 0x00000006ff089212 */ /* 0x000fe200078e33ff */
[----:B------:R-:W-:Y:S02]  /*b8b0*/  IMAD R11, R2, R5, RZ ;  /* 0x00000005020b7224 */ /* 0x000fe400078e02ff */
[----:B------:R-:W-:Y:S01]  /*b8c0*/  IMAD.MOV.U32 R2, RZ, RZ, RZ ;  /* 0x000000ffff027224 */ /* 0x000fe200078e00ff */
[-C--:B------:R-:W-:Y:S01]  /*b8d0*/  IABS R4, R8.reuse ;  /* 0x0000000800047213 */ /* 0x080fe20000000000 */
[----:B------:R-:W-:-:S02]  /*b8e0*/  IMAD R6, R6, R8, RZ ;  /* 0x0000000806067224 */ /* 0x000fc400078e02ff */
[----:B------:R-:W-:-:S04]  /*b8f0*/  IMAD.HI.U32 R2, R3, R11, R2 ;  /* 0x0000000b03027227 */ /* 0x000fc800078e0002 */
[----:B------:R-:W-:Y:S02]  /*b900*/  IMAD.MOV.U32 R3, RZ, RZ, R4 ;  /* 0x000000ffff037224 */ /* 0x000fe400078e0004 */
[----:B------:R-:W-:Y:S02]  /*b910*/  IMAD.MOV.U32 R4, RZ, RZ, R10 ;  /* 0x000000ffff047224 */ /* 0x000fe400078e000a */
[----:B------:R-:W-:-:S04]  /*b920*/  IMAD.HI.U32 R2, R2, R3, RZ ;  /* 0x0000000302027227 */ /* 0x000fc800078e00ff */
[----:B------:R-:W-:Y:S01]  /*b930*/  IMAD R4, R2, R4, R3 ;  /* 0x0000000402047224 */ /* 0x000fe200078e0203 */
[----:B------:R-:W-:Y:S01]  /*b940*/  LOP3.LUT R3, R8, R9, RZ, 0x3c, !PT ;  /* 0x0000000908037212 */ /* 0x000fe200078e3cff */
[----:B------:R-:W-:-:S03]  /*b950*/  IMAD.IADD R17, R17, 0x1, -R6 ;  /* 0x0000000111117824 */ /* 0x000fc600078e0a06 */
[----:B------:R-:W-:Y:S02]  /*b960*/  ISETP.GT.U32.AND P1, PT, R5, R4, PT ;  /* 0x000000040500720c */ /* 0x000fe40003f24070 */
[----:B------:R-:W-:-:S11]  /*b970*/  ISETP.GE.AND P2, PT, R3, RZ, PT ;  /* 0x000000ff0300720c */ /* 0x000fd60003f46270 */
[----:B------:R-:W-:Y:S02]  /*b980*/  @!P1 IMAD.IADD R4, R4, 0x1, -R5 ;  /* 0x0000000104049824 */ /* 0x000fe400078e0a05 */
[----:B------:R-:W-:Y:S01]  /*b990*/  @!P1 VIADD R2, R2, 0x1 ;  /* 0x0000000102029836 */ /* 0x000fe20000000000 */
[----:B------:R-:W-:Y:S02]  /*b9a0*/  ISETP.NE.AND P1, PT, R9, RZ, PT ;  /* 0x000000ff0900720c */ /* 0x000fe40003f25270 */
[----:B------:R-:W-:-:S13]  /*b9b0*/  ISETP.GE.U32.AND P0, PT, R4, R5, PT ;  /* 0x000000050400720c */ /* 0x000fda0003f06070 */
[----:B------:R-:W-:-:S04]  /*b9c0*/  @P0 VIADD R2, R2, 0x1 ;  /* 0x0000000102020836 */ /* 0x000fc80000000000 */
[----:B------:R-:W-:Y:S01]  /*b9d0*/  @!P2 IMAD.MOV R2, RZ, RZ, -R2 ;  /* 0x000000ffff02a224 */ /* 0x000fe200078e0a02 */
[----:B------:R-:W-:-:S05]  /*b9e0*/  @!P1 LOP3.LUT R2, RZ, R9, RZ, 0x33, !PT ;  /* 0x00000009ff029212 */ /* 0x000fca00078e33ff */
[----:B------:R-:W-:-:S04]  /*b9f0*/  IMAD.MOV R18, RZ, RZ, -R2 ;  /* 0x000000ffff127224 */ /* 0x000fc800078e0a02 */
[C---:B------:R-:W-:Y:S02]  /*ba00*/  IMAD R18, R9.reuse, R18, R8 ;  /* 0x0000001209127224 */ /* 0x040fe400078e0208 */
[----:B------:R-:W-:-:S04]  /*ba10*/  IMAD R9, R9, 0x1000000, R2 ;  /* 0x0100000009097824 */ /* 0x000fc800078e0202 */
[----:B------:R-:W-:Y:S01]  /*ba20*/  IMAD R18, R18, 0x10000, R9 ;  /* 0x0001000012127824 */ /* 0x000fe200078e0209 */
[----:B------:R-:W-:Y:S06]  /*ba30*/  BRA `(.L_x_240) ;  /* 0x0000000000147947 */ /* 0x000fec0003800000 */
.L_x_237:
[----:B------:R-:W-:Y:S01]  /*ba40*/  ULDC UR4, c[0x0][0xc3c] ;  /* 0x00030f0000047ab9 */ /* 0x000fe20000000800 */
[----:B------:R-:W-:Y:S02]  /*ba50*/  IMAD.MOV.U32 R17, RZ, RZ, RZ ;  /* 0x000000ffff117224 */ /* 0x000fe400078e00ff */
[----:B------:R-:W-:Y:S02]  /*ba60*/  IMAD.U32 R16, RZ, RZ, UR6 ;  /* 0x00000006ff107e24 */ /* 0x000fe4000f8e00ff */
[----:B------:R-:W-:Y:S02]  /*ba70*/  IMAD.MOV.U32 R18, RZ, RZ, RZ ;  /* 0x000000ffff127224 */ /* 0x000fe400078e00ff */
[----:B------:R-:W-:-:S07]  /*ba80*/  IMAD.U32 R19, RZ, RZ, UR4 ;  /* 0x00000004ff137e24 */ /* 0x000fce000f8e00ff */
.L_x_240:
[----:B------:R-:W-:-:S13]  /*ba90*/  ISETP.NE.AND P0, PT, R7, RZ, PT ;  /* 0x000000ff0700720c */ /* 0x000fda0003f05270 */
[----:B------:R-:W0:Y:S01]  /*baa0*/  @!P0 S2R R3, SR_CgaCtaId ;  /* 0x0000000000038919 */ /* 0x000e220000008800 */
[----:B------:R-:W-:-:S04]  /*bab0*/  @!P0 MOV R2, 0x400 ;  /* 0x0000040000028802 */ /* 0x000fc80000000f00 */
[----:B0-----:R-:W-:-:S05]  /*bac0*/  @!P0 LEA R2, R3, R2, 0x18 ;  /* 0x0000000203028211 */ /* 0x001fca00078ec0ff */
[----:B------:R1:W-:Y:S01]  /*bad0*/  @!P0 STS.128 [R2+0x308d0], R16 ;  /* 0x0308d01002008388 */ /* 0x0003e20000000c00 */
[----:B------:R-:W-:Y:S06]  /*bae0*/  BAR.ARV 0x5, 0x180 ;  /* 0x0146000000007b1d */ /* 0x000fec0000002000 */
.L_x_235:
[----:B------:R2:W-:Y:S01]  /*baf0*/  STL [R1+0x20], RZ ;  /* 0x000020ff01007387 */ /* 0x0005e20000100800 */
[----:B------:R-:W-:Y:S01]  /*bb00*/  ULDC UR4, c[0x0][0xc3c] ;  /* 0x00030f0000047ab9 */ /* 0x000fe20000000800 */
[----:B------:R-:W-:Y:S01]  /*bb10*/  MOV R28, 0x1 ;  /* 0x00000001001c7802 */ /* 0x000fe20000000f00 */
[----:B------:R-:W-:Y:S01]  /*bb20*/  IMAD.MOV.U32 R27, RZ, RZ, RZ ;  /* 0x000000ffff1b7224 */ /* 0x000fe200078e00ff */
[----:B0-----:R-:W-:-:S13]  /*bb30*/  ISETP.GE.AND P0, PT, R19, UR4, PT ;  /* 0x0000000413007c0c */ /* 0x001fda000bf06270 */
[----:B--2---:R-:W-:Y:S05]  /*bb40*/  @P0 BRA `(.L_x_241) ;  /* 0x0000004800c40947 */ /* 0x004fea0003800000 */
[----:B-1----:R-:W2:Y:S01]  /*bb50*/  LDL R2, [R1+0x2c] ;  /* 0x00002c0001027983 */ /* 0x002ea20000100800 */
[----:B------:R-:W0:Y:S01]  /*bb60*/  S2UR UR5, SR_CgaCtaId ;  /* 0x00000000000579c3 */ /* 0x000e220000008800 */
[----:B------:R-:W-:Y:S01]  /*bb70*/  IMAD.SHL.U32 R31, R0, 0x8, RZ ;  /* 0x00000008001f7824 */ /* 0x000fe200078e00ff */
[----:B------:R-:W-:Y:S01]  /*bb80*/  BSSY B8, `(.L_x_241) ;  /* 0x00004ad000087945 */ /* 0x000fe20003800000 */
[----:B------:R1:W-:Y:S01]  /*bb90*/  STL [R1+0x20], RZ ;  /* 0x000020ff01007387 */ /* 0x0003e20000100800 */
[----:B------:R-:W-:Y:S01]  /*bba0*/  IMAD.MOV.U32 R28, RZ, RZ, 0x1 ;  /* 0x00000001ff1c7424 */ /* 0x000fe200078e00ff */
[----:B------:R-:W-:Y:S01]  /*bbb0*/  ULDC UR39, c[0x0][0xc] ;  /* 0x0000030000277ab9 */ /* 0x000fe20000000800 */
[----:B------:R-:W-:Y:S01]  /*bbc0*/  LOP3.LUT R3, R31, 0x1f8, RZ, 0xc0, !PT ;  /* 0x000001f81f037812 */ /* 0x000fe200078ec0ff */
[----:B------:R-:W-:-:S03]  /*bbd0*/  IMAD.MOV.U32 R27, RZ, RZ, RZ ;  /* 0x000000ffff1b7224 */ /* 0x000fc600078e00ff */
[----:B------:R-:W-:-:S04]  /*bbe0*/  LOP3.LUT R34, R3, 0x38, R0, 0x78, !PT ;  /* 0x0000003803227812 */ /* 0x000fc800078e7800 */
[----:B------:R-:W-:Y:S02]  /*bbf0*/  LOP3.LUT R34, R34, 0x200, R31, 0xf8, !PT ;  /* 0x0000020022227812 */ /* 0x000fe400078ef81f */
[----:B------:R-:W-:-:S04]  /*bc00*/  LOP3.LUT R31, R31, 0x38, RZ, 0xc0, !PT ;  /* 0x000000381f1f7812 */ /* 0x000fc800078ec0ff */
[C---:B------:R-:W-:Y:S02]  /*bc10*/  LOP3.LUT R33, R31.reuse, 0x40, RZ, 0xfc, !PT ;  /* 0x000000401f217812 */ /* 0x040fe400078efcff */
[----:B------:R-:W-:Y:S02]  /*bc20*/  LOP3.LUT R32, R31, 0x80, RZ, 0xfc, !PT ;  /* 0x000000801f207812 */ /* 0x000fe400078efcff */
[----:B--2---:R-:W-:Y:S02]  /*bc30*/  R2UR UR4, R2 ;  /* 0x00000000020472ca */ /* 0x004fe400000e0000 */
[C---:B------:R-:W-:Y:S01]  /*bc40*/  LOP3.LUT R2, R0.reuse, 0x7f, RZ, 0xc0, !PT ;  /* 0x0000007f00027812 */ /* 0x040fe200078ec0ff */
[----:B------:R-:W-:-:S03]  /*bc50*/  IMAD.SHL.U32 R0, R0, 0x10, RZ ;  /* 0x0000001000007824 */ /* 0x000fc600078e00ff */
[----:B------:R-:W-:-:S04]  /*bc60*/  SHF.R.U32.HI R2, RZ, 0x3, R2 ;  /* 0x00000003ff027819 */ /* 0x000fc80000011602 */
[----:B------:R-:W-:-:S03]  /*bc70*/  LOP3.LUT R0, R2, 0x70, R0, 0xf8, !PT ;  /* 0x0000007002007812 */ /* 0x000fc600078ef800 */
[----:B------:R-:W-:-:S03]  /*bc80*/  ULOP3.LUT UR38, UR4, 0x2, URZ, 0xfc, !UPT ;  /* 0x0000000204267892 */ /* 0x000fc6000f8efc3f */
[----:B------:R-:W-:Y:S02]  /*bc90*/  UMOV UR4, 0x400 ;  /* 0x0000040000047882 */ /* 0x000fe40000000000 */
[----:B0-----:R-:W-:-:S06]  /*bca0*/  ULEA UR4, UR5, UR4, 0x18 ;  /* 0x0000000405047291 */ /* 0x001fcc000f8ec03f */
[----:B------:R-:W-:-:S04]  /*bcb0*/  IMAD.U32 R22, RZ, RZ, UR4 ;  /* 0x00000004ff167e24 */ /* 0x000fc8000f8e00ff */
[----:B-1----:R-:W-:-:S07]  /*bcc0*/  IMAD R36, R34, 0x2, R22 ;  /* 0x0000000222247824 */ /* 0x002fce00078e0216 */
.L_x_304:
[----:B0-----:R-:W0:Y:S02]  /*bcd0*/  LDC.64 R2, c[0x0][0xc88] ;  /* 0x00032200ff027b82 */ /* 0x001e240000000a00 */
[----:B0-----:R-:W-:-:S05]  /*bce0*/  IMAD.WIDE R2, R19, 0x4, R2 ;  /* 0x0000000413027825 */ /* 0x001fca00078e0202 */
[----:B--2---:R-:W2:Y:S01]  /*bcf0*/  LDG.E R29, desc[UR36][R2.64] ;  /* 0x00000024021d7981 */ /* 0x004ea2000c1e1900 */
[----:B------:R-:W-:Y:S05]  /*bd00*/  YIELD ;  /* 0x0000000000007946 */ /* 0x000fea0003800000 */
[----:B------:R-:W-:Y:S01]  /*bd10*/  ULDC.64 UR4, c[0x0][0xa28] ;  /* 0x00028a0000047ab9 */ /* 0x000fe20000000a00 */
[----:B------:R-:W-:Y:S01]  /*bd20*/  IMAD.MOV.U32 R6, RZ, RZ, RZ ;  /* 0x000000ffff067224 */ /* 0x000fe200078e00ff */
[----:B------:R-:W-:Y:S01]  /*bd30*/  ISETP.NE.U32.AND P0, PT, RZ, UR4, PT ;  /* 0x00000004ff007c0c */ /* 0x000fe2000bf05070 */
[----:B------:R-:W-:-:S03]  /*bd40*/  ULDC.64 UR6, c[0x0][0xa18] ;  /* 0x0002860000067ab9 */ /* 0x000fc60000000a00 */
[----:B------:R-:W-:Y:S01]  /*bd50*/  ISETP.NE.AND.EX P0, PT, RZ, UR5, PT, P0 ;  /* 0x00000005ff007c0c */ /* 0x000fe2000bf05300 */
[----:B------:R-:W-:Y:S01]  /*bd60*/  IMAD.MOV.U32 R35, RZ, RZ, RZ ;  /* 0x000000ffff237224 */ /* 0x000fe200078e00ff */
[----:B--2---:R-:W-:-:S11]  /*bd70*/  SHF.R.S32.HI R0, RZ, 0x1f, R29 ;  /* 0x0000001fff007819 */ /* 0x004fd6000001141d */
[C---:B------:R-:W-:Y:S01]  /*bd80*/  @P0 LEA R2, P1, R29.reuse, UR4, 0x2 ;  /* 0x000000041d020c11 */ /* 0x040fe2000f8210ff */
[C---:B------:R-:W-:Y:S01]  /*bd90*/  IMAD.SHL.U32 R24, R29.reuse, 0x4, RZ ;  /* 0x000000041d187824 */ /* 0x040fe200078e00ff */
[C-C-:B------:R-:W-:Y:S01]  /*bda0*/  SHF.L.U64.HI R25, R29.reuse, 0x2, R0.reuse ;  /* 0x000000021d197819 */ /* 0x140fe20000010200 */
[----:B------:R0:W-:Y:S01]  /*bdb0*/  STL [R1+0x10], R0 ;  /* 0x0000100001007387 */ /* 0x0001e20000100800 */
[----:B------:R-:W-:Y:S01]  /*bdc0*/  @P0 LEA.HI.X R3, R29, UR5, R0, 0x2, P1 ;  /* 0x000000051d030c11 */ /* 0x000fe200088f1400 */
[----:B------:R-:W-:-:S04]  /*bdd0*/  ULDC.64 UR4, c[0x0][0xa00] ;  /* 0x0002800000047ab9 */ /* 0x000fc80000000a00 */
[----:B------:R1:W2:Y:S01]  /*bde0*/  @P0 LDG.E R6, desc[UR36][R2.64] ;  /* 0x0000002402060981 */ /* 0x0002a2000c1e1900 */
[----:B------:R-:W-:Y:S02]  /*bdf0*/  ISETP.NE.U32.AND P0, PT, RZ, UR4, PT ;  /* 0x00000004ff007c0c */ /* 0x000fe4000bf05070 */
[----:B------:R-:W-:Y:S02]  /*be00*/  LOP3.LUT R23, R23, 0xffffffbf, RZ, 0xc0, !PT ;  /* 0xffffffbf17177812 */ /* 0x000fe400078ec0ff */
[----:B------:R-:W-:Y:S02]  /*be10*/  ISETP.NE.AND.EX P2, PT, RZ, UR5, PT, P0 ;  /* 0x00000005ff007c0c */ /* 0x000fe4000bf45300 */
[----:B------:R-:W-:Y:S02]  /*be20*/  ISETP.NE.U32.AND P0, PT, RZ, UR6, PT ;  /* 0x00000006ff007c0c */ /* 0x000fe4000bf05070 */
[----:B-1----:R-:W-:Y:S02]  /*be30*/  IADD3 R2, P1, R24, UR4, RZ ;  /* 0x0000000418027c10 */ /* 0x002fe4000ff3e0ff */
[----:B------:R-:W-:-:S02]  /*be40*/  ISETP.NE.AND.EX P0, PT, RZ, UR7, PT, P0 ;  /* 0x00000007ff007c0c */ /* 0x000fc4000bf05300 */
[----:B------:R-:W-:Y:S01]  /*be50*/  IADD3.X R3, R25, UR5, RZ, P1, !PT ;  /* 0x0000000519037c10 */ /* 0x000fe20008ffe4ff */
[----:B------:R-:W-:-:S04]  /*be60*/  ULDC.64 UR4, c[0x0][0x418] ;  /* 0x0001060000047ab9 */ /* 0x000fc80000000a00 */
[----:B------:R-:W-:Y:S01]  /*be70*/  @P2 LOP3.LUT R23, R23, 0x40, RZ, 0xfc, !PT ;  /* 0x0000004017172812 */ /* 0x000fe200078efcff */
[----:B------:R1:W5:Y:S05]  /*be80*/  @P2 LDG.E R35, desc[UR36][R2.64] ;  /* 0x0000002402232981 */ /* 0x00036a000c1e1900 */
[----:B------:R-:W-:-:S04]  /*be90*/  @P0 IADD3 R4, P1, R24, UR6, RZ ;  /* 0x0000000618040c10 */ /* 0x000fc8000ff3e0ff */
[----:B------:R-:W-:-:S05]  /*bea0*/  @P0 IADD3.X R5, R25, UR7, RZ, P1, !PT ;  /* 0x0000000719050c10 */ /* 0x000fca0008ffe4ff */
[----:B0-----:R-:W3:Y:S01]  /*beb0*/  @P0 LDG.E R0, desc[UR36][R4.64] ;  /* 0x0000002404000981 */ /* 0x001ee2000c1e1900 */
[----:B------:R-:W-:-:S03]  /*bec0*/  UISETP.NE.U32.AND UP0, UPT, UR4, URZ, UPT ;  /* 0x0000003f0400728c */ /* 0x000fc6000bf05070 */
[----:B------:R-:W-:Y:S01]  /*bed0*/  ULDC UR4, c[0x0][0x424] ;  /* 0x0001090000047ab9 */ /* 0x000fe20000000800 */
[----:B------:R-:W-:-:S03]  /*bee0*/  UISETP.NE.AND.EX UP0, UPT, UR5, URZ, UPT, UP0 ;  /* 0x0000003f0500728c */ /* 0x000fc6000bf05300 */
[----:B------:R-:W-:Y:S01]  /*bef0*/  ULDC UR5, c[0x0][0x2f0] ;  /* 0x0000bc0000057ab9 */ /* 0x000fe20000000800 */
[----:B------:R-:W-:-:S04]  /*bf00*/  USEL UR4, UR4, 0x1, UP0 ;  /* 0x0000000104047887 */ /* 0x000fc80008000000 */
[----:B------:R-:W-:-:S06]  /*bf10*/  UIMAD UR4, UR4, UR5, URZ ;  /* 0x00000005040472a4 */ /* 0x000fcc000f8e023f */
[----:B------:R-:W-:Y:S01]  /*bf20*/  IMAD.U32 R37, RZ, RZ, UR4 ;  /* 0x00000004ff257e24 */ /* 0x000fe2000f8e00ff */
[----:B--2---:R1:W-:Y:S04]  /*bf30*/  STL [R1+0x4], R6 ;  /* 0x0000040601007387 */ /* 0x0043e80000100800 */
[----:B---3--:R1:W-:Y:S01]  /*bf40*/  @P0 STL [R1+0x18], R0 ;  /* 0x0000180001000387 */ /* 0x0083e20000100800 */
[----:B------:R-:W-:Y:S05]  /*bf50*/  @P0 BRA `(.L_x_242) ;  /* 0x0000000000200947 */ /* 0x000fea0003800000 */
[----:B------:R-:W-:Y:S02]  /*bf60*/  ULDC UR4, c[0x0][0x288] ;  /* 0x0000a20000047ab9 */ /* 0x000fe40000000800 */
[----:B-1----:R-:W-:-:S05]  /*bf70*/  IMAD.U32 R0, RZ, RZ, UR4 ;  /* 0x00000004ff007e24 */ /* 0x002fca000f8e00ff */
[----:B------:R0:W-:Y:S01]  /*bf80*/  STL [R1+0x18], R0 ;  /* 0x0000180001007387 */ /* 0x0001e20000100800 */
[----:B------:R-:W-:Y:S05]  /*bf90*/  @!P2 BRA `(.L_x_242) ;  /* 0x000000000010a947 */ /* 0x000fea0003800000 */
[----:B------:R-:W2:Y:S04]  /*bfa0*/  LDG.E R5, desc[UR36][R2.64] ;  /* 0x0000002402057981 */ /* 0x000ea8000c1e1900 */
[----:B0-----:R-:W2:Y:S02]  /*bfb0*/  LDG.E R0, desc[UR36][R2.64+0x4] ;  /* 0x0000042402007981 */ /* 0x001ea4000c1e1900 */
[----:B--2---:R-:W-:-:S05]  /*bfc0*/  IMAD.IADD R0, R0, 0x1, -R5 ;  /* 0x0000000100007824 */ /* 0x004fca00078e0a05 */
[----:B------:R2:W-:Y:S02]  /*bfd0*/  STL [R1+0x18], R0 ;  /* 0x0000180001007387 */ /* 0x0005e40000100800 */
.L_x_242:
[----:B------:R-:W-:Y:S01]  /*bfe0*/  ULDC.64 UR4, c[0x0][0xa20] ;  /* 0x0002880000047ab9 */ /* 0x000fe20000000a00 */
[----:B------:R-:W-:Y:S01]  /*bff0*/  IMAD.MOV.U32 R30, RZ, RZ, R29 ;  /* 0x000000ffff1e7224 */ /* 0x000fe200078e001d */
[----:B------:R-:W-:-:S04]  /*c000*/  ISETP.NE.U32.AND P0, PT, RZ, UR4, PT ;  /* 0x00000004ff007c0c */ /* 0x000fc8000bf05070 */
[----:B------:R-:W-:-:S13]  /*c010*/  ISETP.NE.AND.EX P0, PT, RZ, UR5, PT, P0 ;  /* 0x00000005ff007c0c */ /* 0x000fda000bf05300 */
[----:B------:R-:W-:Y:S05]  /*c020*/  @!P0 BRA `(.L_x_243) ;  /* 0x0000000000108947 */ /* 0x000fea0003800000 */
[----:B-1----:R-:W-:-:S04]  /*c030*/  IADD3 R2, P0, R24, UR4, RZ ;  /* 0x0000000418027c10 */ /* 0x002fc8000ff1e0ff */
[----:B------:R-:W-:-:S05]  /*c040*/  IADD3.X R3, R25, UR5, RZ, P0, !PT ;  /* 0x0000000519037c10 */ /* 0x000fca00087fe4ff */
[----:B------:R1:W5:Y:S01]  /*c050*/  LDG.E R37, desc[UR36][R2.64] ;  /* 0x0000002402257981 */ /* 0x000362000c1e1900 */
[----:B------:R-:W-:Y:S05]  /*c060*/  BRA `(.L_x_244) ;  /* 0x0000000000247947 */ /* 0x000fea0003800000 */
.L_x_243:
[----:B------:R-:W-:Y:S02]  /*c070*/  ULDC.64 UR4, c[0x0][0xa08] ;  /* 0x0002820000047ab9 */ /* 0x000fe40000000a00 */
[----:B------:R-:W-:-:S04]  /*c080*/  ISETP.NE.U32.AND P0, PT, RZ, UR4, PT ;  /* 0x00000004ff007c0c */ /* 0x000fc8000bf05070 */
[----:B------:R-:W-:-:S13]  /*c090*/  ISETP.NE.AND.EX P0, PT, RZ, UR5, PT, P0 ;  /* 0x00000005ff007c0c */ /* 0x000fda000bf05300 */
[----:B------:R-:W-:Y:S05]  /*c0a0*/  @!P0 BRA `(.L_x_244) ;  /* 0x0000000000148947 */ /* 0x000fea0003800000 */
[----:B-1----:R-:W1:Y:S02]  /*c0b0*/  LDC.64 R2, c[0x0][0xa08] ;  /* 0x00028200ff027b82 */ /* 0x002e640000000a00 */
[----:B-1----:R-:W-:-:S05]  /*c0c0*/  IMAD.WIDE R2, R30, 0x4, R2 ;  /* 0x000000041e027825 */ /* 0x002fca00078e0202 */
[----:B------:R-:W3:Y:S04]  /*c0d0*/  LDG.E R37, desc[UR36][R2.64] ;  /* 0x0000002402257981 */ /* 0x000ee8000c1e1900 */
[----:B0-2---:R-:W3:Y:S02]  /*c0e0*/  LDG.E R0, desc[UR36][R2.64+0x4] ;  /* 0x0000042402007981 */ /* 0x005ee4000c1e1900 */
[----:B---3--:R-:W-:-:S07]  /*c0f0*/  IMAD.IADD R37, R0, 0x1, -R37 ;  /* 0x0000000100257824 */ /* 0x008fce00078e0a25 */
.L_x_244:
[----:B-----5:R-:W-:Y:S01]  /*c100*/  IMAD.IADD R37, R37, 0x1, -R6 ;  /* 0x0000000125257824 */ /* 0x020fe200078e0a06 */
[----:B012---:R-:W-:Y:S01]  /*c110*/  LOP3.LUT R0, R18, 0xff000000, RZ, 0xc0, !PT ;  /* 0xff00000012007812 */ /* 0x007fe200078ec0ff */
[----:B------:R-:W-:Y:S03]  /*c120*/  BSSY B0, `(.L_x_245) ;  /* 0x0000029000007945 */ /* 0x000fe60003800000 */
[C---:B------:R-:W-:Y:S02]  /*c130*/  IADD3 R2, R37.reuse, 0x5f, RZ ;  /* 0x0000005f25027810 */ /* 0x040fe40007ffe0ff */
[----:B------:R-:W-:Y:S02]  /*c140*/  ISETP.GE.AND P0, PT, R37, 0x1, PT ;  /* 0x000000012500780c */ /* 0x000fe40003f06270 */
[----:B------:R-:W-:Y:S01]  /*c150*/  SHF.R.U32.HI R3, RZ, 0x8, R0 ;  /* 0x00000008ff037819 */ /* 0x000fe20000011600 */
[----:B------:R-:W-:Y:S01]  /*c160*/  IMAD.HI R2, R2, 0x2aaaaaab, RZ ;  /* 0x2aaaaaab02027827 */ /* 0x000fe200078e02ff */
[----:B------:R-:W-:-:S04]  /*c170*/  LOP3.LUT R0, R18, 0xff0000, RZ, 0xc0, !PT ;  /* 0x00ff000012007812 */ /* 0x000fc800078ec0ff */
[----:B------:R-:W-:Y:S02]  /*c180*/  LEA.HI R5, R0, R3, RZ, 0x10 ;  /* 0x0000000300057211 */ /* 0x000fe400078f80ff */
[----:B------:R-:W-:Y:S02]  /*c190*/  SHF.R.U32.HI R3, RZ, 0x1f, R2 ;  /* 0x0000001fff037819 */ /* 0x000fe40000011602 */
[----:B------:R-:W-:Y:S02]  /*c1a0*/  LOP3.LUT R4, R5, 0xff, RZ, 0xc0, !PT ;  /* 0x000000ff05047812 */ /* 0x000fe400078ec0ff */
[----:B------:R-:W-:Y:S01]  /*c1b0*/  LEA.HI.SX32 R0, R2, R3, 0x1c ;  /* 0x0000000302007211 */ /* 0x000fe200078fe2ff */
[----:B------:R-:W-:Y:S01]  /*c1c0*/  IMAD.MOV.U32 R3, RZ, RZ, RZ ;  /* 0x000000ffff037224 */ /* 0x000fe200078e00ff */
[----:B------:R-:W-:Y:S06]  /*c1d0*/  @!P0 BRA `(.L_x_246) ;  /* 0x0000000000748947 */ /* 0x000fec0003800000 */
[----:B------:R-:W-:-:S04]  /*c1e0*/  SHF.R.U32.HI R5, RZ, 0x10, R5 ;  /* 0x00000010ff057819 */ /* 0x000fc80000011605 */
[----:B------:R-:W-:-:S13]  /*c1f0*/  ISETP.NE.AND P0, PT, R5, RZ, PT ;  /* 0x000000ff0500720c */ /* 0x000fda0003f05270 */
[----:B------:R-:W0:Y:S02]  /*c200*/  @!P0 LDC R5, c[0x0][0x9f0] ;  /* 0x00027c00ff058b82 */ /* 0x000e240000000800 */
[-C--:B0-----:R-:W-:Y:S02]  /*c210*/  IABS R6, R5.reuse ;  /* 0x0000000500067213 */ /* 0x081fe40000000000 */
[----:B------:R-:W-:Y:S02]  /*c220*/  IADD3 R8, R5, -0x1, R0 ;  /* 0xffffffff05087810 */ /* 0x000fe40007ffe000 */
[----:B------:R-:W0:Y:S02]  /*c230*/  I2F.RP R7, R6 ;  /* 0x0000000600077306 */ /* 0x000e240000209400 */
[----:B------:R-:W-:-:S04]  /*c240*/  LOP3.LUT R2, R8, R5, RZ, 0x3c, !PT ;  /* 0x0000000508027212 */ /* 0x000fc800078e3cff */
[----:B------:R-:W-:Y:S01]  /*c250*/  ISETP.GE.AND P2, PT, R2, RZ, PT ;  /* 0x000000ff0200720c */ /* 0x000fe20003f46270 */
[----:B------:R-:W-:Y:S01]  /*c260*/  IMAD.MOV.U32 R2, RZ, RZ, RZ ;  /* 0x000000ffff027224 */ /* 0x000fe200078e00ff */
[----:B0-----:R-:W0:Y:S02]  /*c270*/  MUFU.RCP R7, R7 ;  /* 0x0000000700077308 */ /* 0x001e240000001000 */
[----:B0-----:R-:W-:Y:S01]  /*c280*/  VIADD R3, R7, 0xffffffe ;  /* 0x0ffffffe07037836 */ /* 0x001fe20000000000 */
[----:B------:R-:W-:-:S05]  /*c290*/  IABS R7, R5 ;  /* 0x0000000500077213 */ /* 0x000fca0000000000 */
[----:B------:R-:W0:Y:S01]  /*c2a0*/  F2I.FTZ.U32.TRUNC.NTZ R3, R3 ;  /* 0x0000000300037305 */ /* 0x000e22000021f000 */
[----:B------:R-:W-:Y:S02]  /*c2b0*/  IMAD.MOV R7, RZ, RZ, -R7 ;  /* 0x000000ffff077224 */ /* 0x000fe400078e0a07 */
[----:B0-----:R-:W-:-:S04]  /*c2c0*/  IMAD.MOV R9, RZ, RZ, -R3 ;  /* 0x000000ffff097224 */ /* 0x001fc800078e0a03 */
[----:B------:R-:W-:-:S04]  /*c2d0*/  IMAD R9, R9, R6, RZ ;  /* 0x0000000609097224 */ /* 0x000fc800078e02ff */
[----:B------:R-:W-:Y:S01]  /*c2e0*/  IMAD.HI.U32 R2, R3, R9, R2 ;  /* 0x0000000903027227 */ /* 0x000fe200078e0002 */
[----:B------:R-:W-:-:S05]  /*c2f0*/  IABS R3, R8 ;  /* 0x0000000800037213 */ /* 0x000fca0000000000 */
[----:B------:R-:W-:-:S04]  /*c300*/  IMAD.HI.U32 R2, R2, R3, RZ ;  /* 0x0000000302027227 */ /* 0x000fc800078e00ff */
[----:B------:R-:W-:-:S05]  /*c310*/  IMAD R3, R2, R7, R3 ;  /* 0x0000000702037224 */ /* 0x000fca00078e0203 */
[----:B------:R-:W-:-:S13]  /*c320*/  ISETP.GT.U32.AND P1, PT, R6, R3, PT ;  /* 0x000000030600720c */ /* 0x000fda0003f24070 */
[----:B------:R-:W-:Y:S02]  /*c330*/  @!P1 IMAD.IADD R3, R3, 0x1, -R6 ;  /* 0x0000000103039824 */ /* 0x000fe400078e0a06 */
[----:B------:R-:W-:Y:S01]  /*c340*/  @!P1 VIADD R2, R2, 0x1 ;  /* 0x0000000102029836 */ /* 0x000fe20000000000 */
[----:B------:R-:W-:Y:S02]  /*c350*/  ISETP.NE.AND P1, PT, R5, RZ, PT ;  /* 0x000000ff0500720c */ /* 0x000fe40003f25270 */
[----:B------:R-:W-:-:S13]  /*c360*/  ISETP.GE.U32.AND P0, PT, R3, R6, PT ;  /* 0x000000060300720c */ /* 0x000fda0003f06070 */
[----:B------:R-:W-:-:S04]  /*c370*/  @P0 VIADD R2, R2, 0x1 ;  /* 0x0000000102020836 */ /* 0x000fc80000000000 */
[----:B------:R-:W-:Y:S01]  /*c380*/  @!P2 IMAD.MOV R2, RZ, RZ, -R2 ;  /* 0x000000ffff02a224 */ /* 0x000fe200078e0a02 */
[----:B------:R-:W-:-:S05]  /*c390*/  @!P1 LOP3.LUT R2, RZ, R5, RZ, 0x33, !PT ;  /* 0x00000005ff029212 */ /* 0x000fca00078e33ff */
[----:B------:R-:W-:-:S07]  /*c3a0*/  IMAD.MOV.U32 R3, RZ, RZ, R2 ;  /* 0x000000ffff037224 */ /* 0x000fce00078e0002 */
.L_x_246:
[----:B------:R-:W-:Y:S05]  /*c3b0*/  BSYNC B0 ;  /* 0x0000000000007941 */ /* 0x000fea0003800000 */
.L_x_245:
[-C--:B------:R-:W-:Y:S01]  /*c3c0*/  IMAD R2, R4, R3.reuse, RZ ;  /* 0x0000000304027224 */ /* 0x080fe200078e02ff */
[----:B------:R-:W-:Y:S04]  /*c3d0*/  BSSY B7, `(.L_x_247) ;  /* 0x0000365000077945 */ /* 0x000fe80003800000 */
[----:B------:R-:W-:Y:S01]  /*c3e0*/  VIADDMNMX R0, R2, R3, R0, PT ;  /* 0x0000000302007246 */ /* 0x000fe20003800100 */
[----:B------:R0:W-:Y:S03]  /*c3f0*/  STL [R1], R2 ;  /* 0x0000000201007387 */ /* 0x0001e60000100800 */
[----:B------:R-:W-:Y:S01]  /*c400*/  ISETP.GT.AND P0, PT, R0, R2, PT ;  /* 0x000000020000720c */ /* 0x000fe20003f04270 */
[----:B------:R0:W-:-:S12]  /*c410*/  STL [R1+0x1c], R0 ;  /* 0x00001c0001007387 */ /* 0x0001d80000100800 */
[----:B0-----:R-:W-:Y:S05]  /*c420*/  @P0 BRA `(.L_x_248) ;  /* 0x0000000000440947 */ /* 0x001fea0003800000 */
[----:B------:R-:W0:Y:S02]  /*c430*/  S2R R2, SR_TID.X ;  /* 0x0000000000027919 */ /* 0x000e240000002100 */
[----:B0-----:R-:W-:-:S04]  /*c440*/  LOP3.LUT R2, R2, 0x7f, RZ, 0xc0, !PT ;  /* 0x0000007f02027812 */ /* 0x001fc800078ec0ff */
[----:B------:R-:W-:-:S13]  /*c450*/  ISETP.NE.AND P0, PT, R2, RZ, PT ;  /* 0x000000ff0200720c */ /* 0x000fda0003f05270 */
[----:B------:R-:W-:Y:S05]  /*c460*/  @P0 BRA `(.L_x_249) ;  /* 0x00000034006c0947 */ /* 0x000fea0003800000 */
[----:B------:R-:W0:Y:S01]  /*c470*/  S2R R7, SR_LANEID ;  /* 0x0000000000077919 */ /* 0x000e220000000000 */
[----:B------:R-:W-:Y:S01]  /*c480*/  VOTEU.ANY UR4, UPT, PT ;  /* 0x0000000000047886 */ /* 0x000fe200038e0100 */
[----:B------:R-:W1:Y:S01]  /*c490*/  LDC.64 R2, c[0x0][0xc60] ;  /* 0x00031800ff027b82 */ /* 0x000e620000000a00 */
[----:B------:R-:W0:Y:S08]  /*c4a0*/  FLO.U32 R0, UR4 ;  /* 0x0000000400007d00 */ /* 0x000e3000080e0000 */
[----:B------:R-:W1:Y:S01]  /*c4b0*/  POPC R5, UR4 ;  /* 0x0000000400057d09 */ /* 0x000e620008000000 */
[----:B0-----:R-:W-:-:S13]  /*c4c0*/  ISETP.EQ.U32.AND P0, PT, R0, R7, PT ;  /* 0x000000070000720c */ /* 0x001fda0003f02070 */
[----:B-1----:R-:W2:Y:S01]  /*c4d0*/  @P0 ATOMG.E.ADD.STRONG.GPU PT, R3, desc[UR36][R2.64], R5 ;  /* 0x00000005020309a8 */ /* 0x002ea200081ee1e4 */
[----:B------:R-:W0:Y:S02]  /*c4e0*/  S2R R4, SR_LTMASK ;  /* 0x0000000000047919 */ /* 0x000e240000003900 */
[----:B0-----:R-:W-:-:S04]  /*c4f0*/  LOP3.LUT R4, R4, UR4, RZ, 0xc0, !PT ;  /* 0x0000000404047c12 */ /* 0x001fc8000f8ec0ff */
[----:B------:R-:W0:Y:S01]  /*c500*/  POPC R7, R4 ;  /* 0x0000000400077309 */ /* 0x000e220000000000 */
[----:B--2---:R-:W0:Y:S02]  /*c510*/  SHFL.IDX PT, R0, R3, R0, 0x1f ;  /* 0x00001f0003007589 */ /* 0x004e2400000e0000 */
[----:B0-----:R-:W-:Y:S01]  /*c520*/  IADD3 R16, R0, UR39, R7 ;  /* 0x0000002700107c10 */ /* 0x001fe2000fffe007 */
[----:B------:R-:W-:Y:S06]  /*c530*/  BRA `(.L_x_249) ;  /* 0x0000003400387947 */ /* 0x000fec0003800000 */
.L_x_248:
[----:B------:R-:W-:Y:S01]  /*c540*/  VIADD R0, R22, 0x1e400 ;  /* 0x0001e40016007836 */ /* 0x000fe20000000000 */
[----:B------:R-:W-:Y:S04]  /*c550*/  BSSY B6, `(.L_x_250) ;  /* 0x0000013000067945 */ /* 0x000fe80003800000 */
[----:B------:R-:W-:-:S13]  /*c560*/  LOP3.LUT P0, RZ, R0, 0x3ff, RZ, 0xc0, !PT ;  /* 0x000003ff00ff7812 */ /* 0x000fda000780c0ff */
[----:B------:R-:W-:Y:S05]  /*c570*/  @!P0 BRA `(.L_x_251) ;  /* 0x0000000000408947 */ /* 0x000fea0003800000 */
[----:B------:R-:W-:Y:S01]  /*c580*/  MOV R2, 0x0 ;  /* 0x0000000000027802 */ /* 0x000fe20000000f00 */
[----:B------:R-:W-:Y:S01]  /*c590*/  ULDC.64 UR6, c[0x4][0x88] ;  /* 0x0100220000067ab9 */ /* 0x000fe20000000a00 */
[----:B------:R-:W-:Y:S01]  /*c5a0*/  ULDC.64 UR8, c[0x4][0x90] ;  /* 0x0100240000087ab9 */ /* 0x000fe20000000a00 */
[----:B------:R-:W-:Y:S01]  /*c5b0*/  ULDC.64 UR4, c[0x4][0x8] ;  /* 0x0100020000047ab9 */ /* 0x000fe20000000a00 */
[----:B------:R-:W-:Y:S01]  /*c5c0*/  IMAD.U32 R4, RZ, RZ, UR6 ;  /* 0x00000006ff047e24 */ /* 0x000fe2000f8e00ff */
[----:B------:R-:W-:Y:S01]  /*c5d0*/  MOV R11, UR5 ;  /* 0x00000005000b7c02 */ /* 0x000fe20008000f00 */
[----:B------:R-:W0:Y:S01]  /*c5e0*/  LDC.64 R2, c[0x4][R2] ;  /* 0x0100000002027b82 */ /* 0x000e220000000a00 */
[----:B------:R-:W-:Y:S02]  /*c5f0*/  IMAD.U32 R5, RZ, RZ, UR7 ;  /* 0x00000007ff057e24 */ /* 0x000fe4000f8e00ff */
[----:B------:R-:W-:Y:S02]  /*c600*/  IMAD.U32 R6, RZ, RZ, UR8 ;  /* 0x00000008ff067e24 */ /* 0x000fe4000f8e00ff */
[----:B------:R-:W-:-:S02]  /*c610*/  IMAD.U32 R7, RZ, RZ, UR9 ;  /* 0x00000009ff077e24 */ /* 0x000fc4000f8e00ff */
[----:B------:R-:W-:Y:S02]  /*c620*/  IMAD.U32 R10, RZ, RZ, UR4 ;  /* 0x00000004ff0a7e24 */ /* 0x000fe4000f8e00ff */
[----:B------:R-:W-:Y:S02]  /*c630*/  IMAD.MOV.U32 R8, RZ, RZ, 0x70 ;  /* 0x00000070ff087424 */ /* 0x000fe400078e00ff */
[----:B------:R-:W-:Y:S02]  /*c640*/  IMAD.MOV.U32 R12, RZ, RZ, 0x1 ;  /* 0x00000001ff0c7424 */ /* 0x000fe400078e00ff */
[----:B------:R-:W-:-:S07]  /*c650*/  IMAD.MOV.U32 R13, RZ, RZ, RZ ;  /* 0x000000ffff0d7224 */ /* 0x000fce00078e00ff */
[----:B------:R-:W-:-:S07]  /*c660*/  LEPC R20, `(.L_x_251) ;  /* 0x000000001014794e */ /* 0x000fce0000000000 */
[----:B0-----:R-:W-:Y:S05]  /*c670*/  CALL.ABS.NOINC R2 ;  /* 0x0000000002007343 */ /* 0x001fea0003c00000 */
.L_x_251:
[----:B------:R-:W-:Y:S05]  /*c680*/  BSYNC B6 ;  /* 0x0000000000067941 */ /* 0x000fea0003800000 */
.L_x_250:
        /* <DEDUP_REMOVED lines=8> */
[----:B------:R0:W1:Y:S01]  /*c710*/  LDC.64 R2, c[0x4][R26] ;  /* 0x010000001a027b82 */ /* 0x0000620000000a00 */
[----:B------:R-:W-:Y:S02]  /*c720*/  IMAD.U32 R4, RZ, RZ, UR6 ;  /* 0x00000006ff047e24 */ /* 0x000fe4000f8e00ff */
[----:B------:R-:W-:Y:S02]  /*c730*/  IMAD.U32 R5, RZ, RZ, UR7 ;  /* 0x00000007ff057e24 */ /* 0x000fe4000f8e00ff */
[----:B------:R-:W-:Y:S02]  /*c740*/  IMAD.U32 R6, RZ, RZ, UR8 ;  /* 0x00000008ff067e24 */ /* 0x000fe4000f8e00ff */
[----:B------:R-:W-:-:S02]  /*c750*/  IMAD.U32 R7, RZ, RZ, UR9 ;  /* 0x00000009ff077e24 */ /* 0x000fc4000f8e00ff */
[----:B------:R-:W-:Y:S02]  /*c760*/  IMAD.U32 R10, RZ, RZ, UR4 ;  /* 0x00000004ff0a7e24 */ /* 0x000fe4000f8e00ff */
[----:B------:R-:W-:Y:S02]  /*c770*/  IMAD.U32 R11, RZ, RZ, UR5 ;  /* 0x00000005ff0b7e24 */ /* 0x000fe4000f8e00ff */
[----:B------:R-:W-:Y:S02]  /*c780*/  IMAD.MOV.U32 R8, RZ, RZ, 0x70 ;  /* 0x00000070ff087424 */ /* 0x000fe400078e00ff */
[----:B------:R-:W-:Y:S02]  /*c790*/  IMAD.MOV.U32 R12, RZ, RZ, 0x1 ;  /* 0x00000001ff0c7424 */ /* 0x000fe400078e00ff */
[----:B0-----:R-:W-:-:S07]  /*c7a0*/  IMAD.MOV.U32 R13, RZ, RZ, RZ ;  /* 0x000000ffff0d7224 */ /* 0x001fce00078e00ff */
[----:B------:R-:W-:-:S07]  /*c7b0*/  LEPC R20, `(.L_x_254) ;  /* 0x000000001014794e */ /* 0x000fce0000000000 */
[----:B-1----:R-:W-:Y:S05]  /*c7c0*/  CALL.ABS.NOINC R2 ;  /* 0x0000000002007343 */ /* 0x002fea0003c00000 */
.L_x_254:
[----:B------:R0:W1:Y:S01]  /*c7d0*/  LDC.64 R2, c[0x4][R26] ;  /* 0x010000001a027b82 */ /* 0x0000620000000a00 */
[----:B------:R-:W-:Y:S01]  /*c7e0*/  ULDC.64 UR6, c[0x4][0x88] ;  /* 0x0100220000067ab9 */ /* 0x000fe20000000a00 */
[----:B------:R-:W-:Y:S01]  /*c7f0*/  ULDC.64 UR8, c[0x4][0x90] ;  /* 0x0100240000087ab9 */ /* 0x000fe20000000a00 */
[----:B------:R-:W-:Y:S01]  /*c800*/  ULDC.64 UR4, c[0x4][0x18] ;  /* 0x0100060000047ab9 */ /* 0x000fe20000000a00 */
[----:B------:R-:W-:Y:S01]  /*c810*/  IMAD.U32 R4, RZ, RZ, UR6 ;  /* 0x00000006ff047e24 */ /* 0x000fe2000f8e00ff */
[----:B------:R-:W-:Y:S01]  /*c820*/  MOV R7, UR9 ;  /* 0x0000000900077c02 */ /* 0x000fe20008000f00 */
[----:B------:R-:W-:Y:S02]  /*c830*/  IMAD.U32 R5, RZ, RZ, UR7 ;  /* 0x00000007ff057e24 */ /* 0x000fe4000f8e00ff */
[----:B------:R-:W-:Y:S02]  /*c840*/  IMAD.U32 R6, RZ, RZ, UR8 ;  /* 0x00000008ff067e24 */ /* 0x000fe4000f8e00ff */
[----:B------:R-:W-:-:S02]  /*c850*/  IMAD.U32 R10, RZ, RZ, UR4 ;  /* 0x00000004ff0a7e24 */ /* 0x000fc4000f8e00ff */
[----:B------:R-:W-:Y:S02]  /*c860*/  IMAD.U32 R11, RZ, RZ, UR5 ;  /* 0x00000005ff0b7e24 */ /* 0x000fe4000f8e00ff */
[----:B------:R-:W-:Y:S02]  /*c870*/  IMAD.MOV.U32 R8, RZ, RZ, 0x70 ;  /* 0x00000070ff087424 */ /* 0x000fe400078e00ff */
[----:B------:R-:W-:Y:S02]  /*c880*/  IMAD.MOV.U32 R12, RZ, RZ, 0x1 ;  /* 0x00000001ff0c7424 */ /* 0x000fe400078e00ff */
[----:B0-----:R-:W-:-:S07]  /*c890*/  IMAD.MOV.U32 R13, RZ, RZ, RZ ;  /* 0x000000ffff0d7224 */ /* 0x001fce00078e00ff */
[----:B------:R-:W-:-:S07]  /*c8a0*/  LEPC R20, `(.L_x_253) ;  /* 0x000000001014794e */ /* 0x000fce0000000000 */
[----:B-1----:R-:W-:Y:S05]  /*c8b0*/  CALL.ABS.NOINC R2 ;  /* 0x0000000002007343 */ /* 0x002fea0003c00000 */
.L_x_253:
[----:B------:R-:W-:Y:S05]  /*c8c0*/  BSYNC B6 ;  /* 0x0000000000067941 */ /* 0x000fea0003800000 */
.L_x_252:
[----:B------:R-:W2:Y:S01]  /*c8d0*/  LDL R21, [R1+0x1c] ;  /* 0x00001c0001157983 */ /* 0x000ea20000100800 */
[----:B------:R-:W-:Y:S01]  /*c8e0*/  ULDC.64 UR4, c[0x0][0x9f8] ;  /* 0x00027e0000047ab9 */ /* 0x000fe20000000a00 */
[----:B------:R-:W0:Y:S02]  /*c8f0*/  LDC R6, c[0x0][0x430] ;  /* 0x00010c00ff067b82 */ /* 0x000e240000000800 */
[----:B------:R-:W3:Y:S01]  /*c900*/  LDL R2, [R1+0x4] ;  /* 0x0000040001027983 */ /* 0x000ee20000100800 */
[----:B------:R-:W-:-:S04]  /*c910*/  ISETP.NE.U32.AND P0, PT, RZ, UR4, PT ;  /* 0x00000004ff007c0c */ /* 0x000fc8000bf05070 */
[----:B------:R-:W-:-:S13]  /*c920*/  ISETP.NE.AND.EX P0, PT, RZ, UR5, PT, P0 ;  /* 0x00000005ff007c0c */ /* 0x000fda000bf05300 */
[----:B------:R-:W-:Y:S01]  /*c930*/  @P0 IADD3 R24, P1, R24, UR4, RZ ;  /* 0x0000000418180c10 */ /* 0x000fe2000ff3e0ff */
[----:B------:R-:W1:Y:S01]  /*c940*/  S2R R20, SR_TID.X ;  /* 0x0000000000147919 */ /* 0x000e620000002100 */
[----:B------:R-:W-:Y:S01]  /*c950*/  LOP3.LUT R23, R23, 0xffffffdf, RZ, 0xc0, !PT ;  /* 0xffffffdf17177812 */ /* 0x000fe200078ec0ff */
[----:B------:R-:W-:Y:S01]  /*c960*/  ULDC UR4, c[0x0][0x2f4] ;  /* 0x0000bd0000047ab9 */ /* 0x000fe20000000800 */
[----:B------:R-:W-:-:S05]  /*c970*/  @P0 IADD3.X R25, R25, UR5, RZ, P1, !PT ;  /* 0x0000000519190c10 */ /* 0x000fca0008ffe4ff */
[----:B------:R2:W4:Y:S01]  /*c980*/  @P0 LDG.E R30, desc[UR36][R24.64] ;  /* 0x00000024181e0981 */ /* 0x000522000c1e1900 */
[----:B0-----:R-:W-:-:S13]  /*c990*/  ISETP.NE.AND P2, PT, R6, 0x1, PT ;  /* 0x000000010600780c */ /* 0x001fda0003f45270 */
[----:B------:R-:W0:Y:S01]  /*c9a0*/  @P2 LDC R3, c[0x0][0x434] ;  /* 0x00010d00ff032b82 */ /* 0x000e220000000800 */
[----:B------:R-:W-:-:S07]  /*c9b0*/  @P2 LOP3.LUT R23, R23, 0x20, RZ, 0xfc, !PT ;  /* 0x0000002017172812 */ /* 0x000fce00078efcff */
[----:B------:R-:W0:Y:S01]  /*c9c0*/  @P2 LDC R5, c[0x0][0x438] ;  /* 0x00010e00ff052b82 */ /* 0x000e220000000800 */
[----:B-1----:R-:W-:-:S04]  /*c9d0*/  LOP3.LUT R20, R20, 0x7f, RZ, 0xc0, !PT ;  /* 0x0000007f14147812 */ /* 0x002fc800078ec0ff */
[----:B------:R-:W-:Y:S02]  /*c9e0*/  SHF.R.U32.HI R26, RZ, 0x3, R20 ;  /* 0x00000003ff1a7819 */ /* 0x000fe40000011614 */
[----:B------:R-:W1:Y:S02]  /*c9f0*/  S2R R20, SR_TID.X ;  /* 0x0000000000147919 */ /* 0x000e640000002100 */
[----:B-1----:R-:W-:-:S05]  /*ca00*/  IMAD.SHL.U32 R20, R20, 0x10, RZ ;  /* 0x0000001014147824 */ /* 0x002fca00078e00ff */
[----:B------:R-:W-:Y:S02]  /*ca10*/  LOP3.LUT R20, R26, 0x70, R20, 0xf8, !PT ;  /* 0x000000701a147812 */ /* 0x000fe400078ef814 */
[----:B------:R-:W-:Y:S02]  /*ca20*/  ISETP.GE.AND P3, PT, R31, UR4, PT ;  /* 0x000000041f007c0c */ /* 0x000fe4000bf66270 */
[----:B------:R-:W-:Y:S01]  /*ca30*/  LOP3.LUT R23, R23, 0xffffffef, RZ, 0xc0, !PT ;  /* 0xffffffef17177812 */ /* 0x000fe200078ec0ff */
[----:B------:R-:W-:Y:S01]  /*ca40*/  UMOV UR5, 0xffffffff ;  /* 0xffffffff00057882 */ /* 0x000fe20000000000 */
[----:B------:R-:W-:Y:S01]  /*ca50*/  LOP3.LUT R26, R18, 0xffff, RZ, 0xc0, !PT ;  /* 0x0000ffff121a7812 */ /* 0x000fe200078ec0ff */
[----:B--2---:R-:W-:-:S04]  /*ca60*/  VIADD R25, R21, 0xffffffff ;  /* 0xffffffff15197836 */ /* 0x004fc80000000000 */
[----:B------:R-:W-:-:S05]  /*ca70*/  IMAD R0, R25, 0x60, R20 ;  /* 0x0000006019007824 */ /* 0x000fca00078e0214 */
[C---:B------:R-:W-:Y:S01]  /*ca80*/  ISETP.GE.AND P0, PT, R0.reuse, R37, PT ;  /* 0x000000250000720c */ /* 0x040fe20003f06270 */
[----:B---3--:R-:W-:-:S03]  /*ca90*/  IMAD.IADD R0, R0, 0x1, R2 ;  /* 0x0000000100007824 */ /* 0x008fc600078e0202 */
[----:B------:R-:W-:Y:S01]  /*caa0*/  ISETP.GT.U32.OR P0, PT, R20, 0x5f, P0 ;  /* 0x0000005f1400780c */ /* 0x000fe20000704470 */
[----:B0-----:R-:W-:-:S04]  /*cab0*/  @P2 IMAD.HI.U32 R2, R0, R3, RZ ;  /* 0x0000000300022227 */ /* 0x001fc800078e00ff */
[----:B------:R-:W-:Y:S01]  /*cac0*/  IMAD.MOV.U32 R4, RZ, RZ, R0 ;  /* 0x000000ffff047224 */ /* 0x000fe200078e0000 */
[----:B------:R-:W-:-:S05]  /*cad0*/  @P2 SHF.R.U32.HI R4, RZ, R5, R2 ;  /* 0x00000005ff042219 */ /* 0x000fca0000011602 */
[----:B------:R-:W-:Y:S02]  /*cae0*/  IMAD.MOV R5, RZ, RZ, -R4 ;  /* 0x000000ffff057224 */ /* 0x000fe400078e0a04 */
[----:B------:R-:W0:Y:S02]  /*caf0*/  @!P0 LDC.64 R2, c[0x0][0x428] ;  /* 0x00010a00ff028b82 */ /* 0x000e240000000a00 */
[----:B------:R-:W-:Y:S01]  /*cb00*/  IMAD R0, R6, R5, R0 ;  /* 0x0000000506007224 */ /* 0x000fe200078e0200 */
[----:B------:R-:W-:Y:S02]  /*cb10*/  @!P0 SHF.R.S32.HI R5, RZ, 0x1f, R4 ;  /* 0x0000001fff058819 */ /* 0x000fe40000011404 */
[----:B----4-:R-:W-:-:S05]  /*cb20*/  SHF.R.S32.HI R6, RZ, 0x1f, R30 ;  /* 0x0000001fff067819 */ /* 0x010fca000001141e */
[----:B------:R0:W-:Y:S02]  /*cb30*/  STL [R1+0x8], R6 ;  /* 0x0000080601007387 */ /* 0x0001e40000100800 */
[-C--:B0-----:R-:W-:Y:S02]  /*cb40*/  @!P0 IMAD R6, R6, R2.reuse, RZ ;  /* 0x0000000206068224 */ /* 0x081fe400078e02ff */
[----:B------:R-:W-:-:S04]  /*cb50*/  @!P0 IMAD.WIDE.U32 R4, R30, R2, R4 ;  /* 0x000000021e048225 */ /* 0x000fc800078e0004 */
[----:B------:R-:W-:Y:S02]  /*cb60*/  @!P0 IMAD R6, R30, R3, R6 ;  /* 0x000000031e068224 */ /* 0x000fe400078e0206 */
[----:B------:R-:W0:Y:S02]  /*cb70*/  @!P0 LDC.64 R2, c[0x0][0x418] ;  /* 0x00010600ff028b82 */ /* 0x000e240000000a00 */
[----:B------:R-:W-:Y:S02]  /*cb80*/  @!P0 IMAD.IADD R6, R5, 0x1, R6 ;  /* 0x0000000105068824 */ /* 0x000fe400078e0206 */
[----:B------:R-:W-:-:S05]  /*cb90*/  IMAD.U32 R5, RZ, RZ, UR38 ;  /* 0x00000026ff057e24 */ /* 0x000fca000f8e00ff */
[----:B------:R-:W-:-:S13]  /*cba0*/  ISETP.NE.AND P2, PT, R5, 0x3, PT ;  /* 0x000000030500780c */ /* 0x000fda0003f45270 */
[----:B------:R-:W-:Y:S02]  /*cbb0*/  @P2 LOP3.LUT R23, R23, 0x10, RZ, 0xfc, !PT ;  /* 0x0000001017172812 */ /* 0x000fe400078efcff */
[C---:B0-----:R-:W-:Y:S02]  /*cbc0*/  @!P0 LEA R2, P1, R4.reuse, R2, 0x2 ;  /* 0x0000000204028211 */ /* 0x041fe400078210ff */
[----:B------:R-:W-:Y:S02]  /*cbd0*/  LOP3.LUT R23, R23, 0xfffffffb, RZ, 0xc0, !PT ;  /* 0xfffffffb17177812 */ /* 0x000fe400078ec0ff */
[----:B------:R-:W-:Y:S01]  /*cbe0*/  @!P0 LEA.HI.X R3, R4, R3, R6, 0x2, P1 ;  /* 0x0000000304038211 */ /* 0x000fe200008f1406 */
[----:B------:R-:W-:Y:S01]  /*cbf0*/  IMAD.MOV.U32 R4, RZ, RZ, RZ ;  /* 0x000000ffff047224 */ /* 0x000fe200078e00ff */
[----:B------:R-:W-:Y:S02]  /*cc00*/  ISETP.GE.AND P1, PT, R33, UR4, PT ;  /* 0x0000000421007c0c */ /* 0x000fe4000bf26270 */
[----:B------:R-:W-:-:S03]  /*cc10*/  @P3 LOP3.LUT R23, R23, 0x4, RZ, 0xfc, !PT ;  /* 0x0000000417173812 */ /* 0x000fc600078efcff */
[----:B------:R0:W5:Y:S01]  /*cc20*/  @!P0 LDG.E R4, desc[UR36][R2.64] ;  /* 0x0000002402048981 */ /* 0x000162000c1e1900 */
[----:B------:R-:W-:Y:S02]  /*cc30*/  ISETP.GE.AND P0, PT, R32, UR4, PT ;  /* 0x0000000420007c0c */ /* 0x000fe4000bf06270 */
[----:B------:R-:W-:-:S04]  /*cc40*/  LOP3.LUT R23, R23, 0xfffffffe, RZ, 0xc0, !PT ;  /* 0xfffffffe17177812 */ /* 0x000fc800078ec0ff */
[----:B------:R-:W-:-:S04]  /*cc50*/  LOP3.LUT R23, R23, 0xfffffffd, RZ, 0xc0, !PT ;  /* 0xfffffffd17177812 */ /* 0x000fc800078ec0ff */
[----:B------:R-:W-:-:S04]  /*cc60*/  @P1 LOP3.LUT R23, R23, 0x2, RZ, 0xfc, !PT ;  /* 0x0000000217171812 */ /* 0x000fc800078efcff */
[----:B------:R-:W-:Y:S01]  /*cc70*/  @P0 LOP3.LUT R23, R23, 0x1, RZ, 0xfc, !PT ;  /* 0x0000000117170812 */ /* 0x000fe200078efcff */
[----:B0-----:R-:W-:Y:S06]  /*cc80*/  BRA.DIV UR5, `(.L_x_255) ;  /* 0x0000003e05d07947 */ /* 0x001fec000b800000 */
.L_x_321:
[----:B------:R-:W-:Y:S02]  /*cc90*/  ISETP.GT.U32.AND P0, PT, R20, 0x5f, PT ;  /* 0x0000005f1400780c */ /* 0x000fe40003f04070 */
[----:B------:R-:W-:-:S11]  /*cca0*/  LOP3.LUT R23, R23, 0xfffffff7, RZ, 0xc0, !PT ;  /* 0xfffffff717177812 */ /* 0x000fd600078ec0ff */
[----:B------:R-:W-:Y:S01]  /*ccb0*/  @P0 LOP3.LUT R23, R23, 0x8, RZ, 0xfc, !PT ;  /* 0x0000000817170812 */ /* 0x000fe200078efcff */
[----:B------:R-:W-:Y:S06]  /*ccc0*/  @!P2 BRA `(.L_x_256) ;  /* 0x000000000004a947 */ /* 0x000fec0003800000 */
[----:B------:R-:W-:Y:S01]  /*ccd0*/  BPT.TRAP 0x1 ;  /* 0x000000040000795c */ /* 0x000fe20000300000 */
.L_x_256:
[----:B------:R-:W-:Y:S01]  /*cce0*/  SHF.R.S32.HI R5, RZ, 0x1f, R0 ;  /* 0x0000001fff057819 */ /* 0x000fe20000011400 */
[----:B------:R-:W-:Y:S01]  /*ccf0*/  ULDC.64 UR4, c[0x0][0x328] ;  /* 0x0000ca0000047ab9 */ /* 0x000fe20000000a00 */
[----:B------:R-:W-:Y:S01]  /*cd00*/  ULDC.64 UR6, c[0x0][0x318] ;  /* 0x0000c60000067ab9 */ /* 0x000fe20000000a00 */
[----:B------:R-:W-:Y:S02]  /*cd10*/  BSSY B0, `(.L_x_257) ;  /* 0x0000014000007945 */ /* 0x000fe40003800000 */
[----:B------:R-:W-:-:S04]  /*cd20*/  IMAD R3, R5, UR4, RZ ;  /* 0x0000000405037c24 */ /* 0x000fc8000f8e02ff */
[C---:B------:R-:W-:Y:S02]  /*cd30*/  IMAD R6, R0.reuse, UR5, R3 ;  /* 0x0000000500067c24 */ /* 0x040fe4000f8e0203 */
[----:B------:R-:W-:Y:S01]  /*cd40*/  IMAD.WIDE.U32 R2, R0, UR4, RZ ;  /* 0x0000000400027c25 */ /* 0x000fe2000f8e00ff */
[----:B------:R-:W-:-:S03]  /*cd50*/  ULDC.64 UR4, c[0x0][0x338] ;  /* 0x0000ce0000047ab9 */ /* 0x000fc60000000a00 */
[----:B------:R-:W-:Y:S01]  /*cd60*/  IMAD.IADD R3, R3, 0x1, R6 ;  /* 0x0000000103037824 */ /* 0x000fe200078e0206 */
[----:B-----5:R-:W-:Y:S01]  /*cd70*/  SHF.R.S32.HI R6, RZ, 0x1f, R4 ;  /* 0x0000001fff067819 */ /* 0x020fe20000011404 */
[----:B------:R-:W-:-:S04]  /*cd80*/  IMAD.WIDE.U32 R2, R4, UR4, R2 ;  /* 0x0000000404027c25 */ /* 0x000fc8000f8e0002 */
[----:B------:R-:W-:-:S04]  /*cd90*/  IMAD R7, R6, UR4, RZ ;  /* 0x0000000406077c24 */ /* 0x000fc8000f8e02ff */
[----:B------:R-:W-:Y:S01]  /*cda0*/  IMAD R7, R4, UR5, R7 ;  /* 0x0000000504077c24 */ /* 0x000fe2000f8e0207 */
[----:B------:R-:W-:-:S03]  /*cdb0*/  ULDC.64 UR4, c[0x0][0x330] ;  /* 0x0000cc0000047ab9 */ /* 0x000fc60000000a00 */
[----:B------:R-:W-:Y:S02]  /*cdc0*/  IMAD.IADD R3, R3, 0x1, R7 ;  /* 0x0000000103037824 */ /* 0x000fe400078e0207 */
[----:B------:R-:W-:Y:S02]  /*cdd0*/  IMAD R7, R27, 0x8, R22 ;  /* 0x000000081b077824 */ /* 0x000fe400078e0216 */
[----:B------:R-:W-:-:S04]  /*cde0*/  IMAD.WIDE.U32 R2, R26, UR4, R2 ;  /* 0x000000041a027c25 */ /* 0x000fc8000f8e0002 */
[----:B------:R-:W-:Y:S01]  /*cdf0*/  IMAD R24, R26, UR5, R3 ;  /* 0x000000051a187c24 */ /* 0x000fe2000f8e0203 */
[----:B------:R-:W-:-:S04]  /*ce00*/  LEA R18, P0, R2, UR6, 0x1 ;  /* 0x0000000602127c11 */ /* 0x000fc8000f8008ff */
[----:B------:R-:W-:Y:S02]  /*ce10*/  LEA.HI.X R24, R2, UR7, R24, 0x1, P0 ;  /* 0x0000000702187c11 */ /* 0x000fe400080f0c18 */
[----:B------:R-:W-:-:S06]  /*ce20*/  SHF.L.U32 R2, R28, 0x1f, RZ ;  /* 0x0000001f1c027819 */ /* 0x000fcc00000006ff */
[----:B------:R-:W0:Y:S02]  /*ce30*/  SYNCS.PHASECHK.TRANS64.TRYWAIT P0, [R7+URZ+0x30840], R2 ;  /* 0x03084002070075a7 */ /* 0x000e24000800017f */
[----:B0-----:R-:W-:Y:S05]  /*ce40*/  @!P0 BRA `(.L_x_258) ;  /* 0x0000003c00948947 */ /* 0x001fea0003800000 */
.L_x_322:
[----:B------:R-:W-:Y:S05]  /*ce50*/  BSYNC B0 ;  /* 0x0000000000007941 */ /* 0x000fea0003800000 */
.L_x_257:
[----:B------:R-:W1:Y:S01]  /*ce60*/  S2R R8, SR_TID.X ;  /* 0x0000000000087919 */ /* 0x000e620000002100 */
[----:B------:R-:W-:Y:S01]  /*ce70*/  ULDC.64 UR4, c[0x0][0x300] ;  /* 0x0000c00000047ab9 */ /* 0x000fe20000000a00 */
[----:B------:R-:W-:Y:S01]  /*ce80*/  ULDC.64 UR6, c[0x0][0x2e8] ;  /* 0x0000ba0000067ab9 */ /* 0x000fe20000000a00 */
[----:B------:R-:W-:Y:S01]  /*ce90*/  IMAD R5, R5, UR4, RZ ;  /* 0x0000000405057c24 */ /* 0x000fe2000f8e02ff */
[C---:B------:R-:W-:Y:S01]  /*cea0*/  LOP3.LUT P4, RZ, R23.reuse, 0x4, RZ, 0xc0, !PT ;  /* 0x0000000417ff7812 */ /* 0x040fe2000788c0ff */
[C---:B0-----:R-:W-:Y:S01]  /*ceb0*/  IMAD.WIDE.U32 R2, R0.reuse, UR4, RZ ;  /* 0x0000000400027c25 */ /* 0x041fe2000f8e00ff */
[C---:B------:R-:W-:Y:S02]  /*cec0*/  LOP3.LUT P3, RZ, R23.reuse, 0x2, RZ, 0xc0, !PT ;  /* 0x0000000217ff7812 */ /* 0x040fe4000786c0ff */
[----:B------:R-:W-:Y:S01]  /*ced0*/  LOP3.LUT P2, RZ, R23, 0x1, RZ, 0xc0, !PT ;  /* 0x0000000117ff7812 */ /* 0x000fe2000784c0ff */
[----:B------:R-:W-:Y:S01]  /*cee0*/  IMAD R5, R0, UR5, R5 ;  /* 0x0000000500057c24 */ /* 0x000fe2000f8e0205 */
[----:B------:R-:W-:-:S02]  /*cef0*/  ULDC.64 UR4, c[0x0][0x310] ;  /* 0x0000c40000047ab9 */ /* 0x000fc40000000a00 */
[----:B------:R-:W-:Y:S02]  /*cf00*/  IMAD R6, R6, UR4, RZ ;  /* 0x0000000406067c24 */ /* 0x000fe4000f8e02ff */
[----:B------:R-:W-:Y:S01]  /*cf10*/  IADD3 R3, R3, R5, RZ ;  /* 0x0000000503037210 */ /* 0x000fe20007ffe0ff */
[----:B------:R-:W-:Y:S02]  /*cf20*/  IMAD R5, R27, 0x4800, R34 ;  /* 0x000048001b057824 */ /* 0x000fe400078e0222 */
[C---:B------:R-:W-:Y:S02]  /*cf30*/  IMAD R6, R4.reuse, UR5, R6 ;  /* 0x0000000504067c24 */ /* 0x040fe4000f8e0206 */
[----:B------:R-:W-:Y:S01]  /*cf40*/  IMAD.WIDE.U32 R2, R4, UR4, R2 ;  /* 0x0000000404027c25 */ /* 0x000fe2000f8e0002 */
[----:B------:R-:W-:-:S03]  /*cf50*/  ULDC.64 UR4, c[0x0][0x308] ;  /* 0x0000c20000047ab9 */ /* 0x000fc60000000a00 */
[----:B------:R-:W-:Y:S02]  /*cf60*/  IMAD.IADD R3, R3, 0x1, R6 ;  /* 0x0000000103037824 */ /* 0x000fe400078e0206 */
[----:B------:R-:W-:Y:S02]  /*cf70*/  IMAD R6, R25, -0x60, R37 ;  /* 0xffffffa019067824 */ /* 0x000fe400078e0225 */
[----:B------:R-:W-:Y:S01]  /*cf80*/  IMAD.WIDE.U32 R2, R26, UR4, R2 ;  /* 0x000000041a027c25 */ /* 0x000fe2000f8e0002 */
[----:B------:R-:W-:-:S03]  /*cf90*/  UMOV UR4, 0xffffffff ;  /* 0xffffffff00047882 */ /* 0x000fc60000000000 */
[----:B------:R-:W-:Y:S01]  /*cfa0*/  IMAD R0, R26, UR5, R3 ;  /* 0x000000051a007c24 */ /* 0x000fe2000f8e0203 */
[----:B-1----:R-:W-:Y:S02]  /*cfb0*/  LOP3.LUT R8, R8, 0x7f, RZ, 0xc0, !PT ;  /* 0x0000007f08087812 */ /* 0x002fe400078ec0ff */
[C---:B------:R-:W-:Y:S02]  /*cfc0*/  LEA R4, P0, R2.reuse, UR6, 0x1 ;  /* 0x0000000602047c11 */ /* 0x040fe4000f8008ff */
[----:B------:R-:W-:Y:S02]  /*cfd0*/  SHF.R.U32.HI R8, RZ, 0x3, R8 ;  /* 0x00000003ff087819 */ /* 0x000fe40000011608 */
[----:B------:R-:W-:-:S03]  /*cfe0*/  LEA.HI.X R0, R2, UR7, R0, 0x1, P0 ;  /* 0x0000000702007c11 */ /* 0x000fc600080f0c00 */
[----:B------:R-:W-:-:S05]  /*cff0*/  IMAD.IADD R6, R6, 0x1, -R8 ;  /* 0x0000000106067824 */ /* 0x000fca00078e0a08 */
[----:B------:R-:W-:Y:S01]  /*d000*/  ISETP.GE.AND P0, PT, R6, 0x1, PT ;  /* 0x000000010600780c */ /* 0x000fe20003f06270 */
[----:B------:R-:W-:-:S12]  /*d010*/  BRA.DIV UR4, `(.L_x_259) ;  /* 0x0000003e04347947 */ /* 0x000fd8000b800000 */
[----:B------:R-:W0:Y:S01]  /*d020*/  SHFL.IDX PT, R3, R4, RZ, 0x181f ;  /* 0x00181fff04037589 */ /* 0x000e2200000e0000 */
[----:B------:R-:W-:-:S03]  /*d030*/  @P0 IMAD R8, R5, 0x2, R22 ;  /* 0x0000000205080824 */ /* 0x000fc600078e0216 */
[----:B------:R-:W1:Y:S01]  /*d040*/  SHFL.IDX PT, R2, R0, RZ, 0x181f ;  /* 0x00181fff00027589 */ /* 0x000e6200000e0000 */
[----:B0-----:R-:W-:-:S05]  /*d050*/  @P0 LEA R3, P1, R31, R3, 0x1 ;  /* 0x000000031f030211 */ /* 0x001fca00078208ff */
[----:B-1----:R-:W-:Y:S01]  /*d060*/  @P0 IMAD.X R2, RZ, RZ, R2, P1 ;  /* 0x000000ffff020224 */ /* 0x002fe200008e0602 */
[----:B------:R-:W-:-:S04]  /*d070*/  ISETP.GE.AND P1, PT, R6, 0x11, PT ;  /* 0x000000110600780c */ /* 0x000fc80003f26270 */
[----:B------:R-:W-:-:S04]  /*d080*/  @P0 LOP3.LUT R3, R3, R2, RZ, 0x3c, !PT ;  /* 0x0000000203030212 */ /* 0x000fc800078e3cff */
[----:B------:R-:W-:-:S04]  /*d090*/  @P0 LOP3.LUT R2, R3, R2, RZ, 0x3c, !PT ;  /* 0x0000000203020212 */ /* 0x000fc800078e3cff */
[----:B------:R-:W-:-:S05]  /*d0a0*/  @P0 LOP3.LUT R3, R3, R2, RZ, 0x3c, !PT ;  /* 0x0000000203030212 */ /* 0x000fca00078e3cff */
[----:B------:R-:W-:Y:S01]  /*d0b0*/  @!PT LDS RZ, [RZ] ;  /* 0x00000000fffff984 */ /* 0x000fe20000000800 */
[----:B------:R-:W-:Y:S04]  /*d0c0*/  @P0 LDGSTS.E.BYPASS.LTC128B.128 [R8+0x1e400], desc[UR36][R2.64], !P4 ;  /* 0x1e40000002080fae */ /* 0x000fe8000e101d64 */
[----:B------:R-:W-:Y:S04]  /*d0d0*/  @P0 LDGSTS.E.BYPASS.LTC128B.128 [R8+0x21400], desc[UR36][R2.64+0x80], !P3 ;  /* 0x2140008002080fae */ /* 0x000fe8000d901d64 */
[----:B------:R0:W-:Y:S04]  /*d0e0*/  @P0 LDGSTS.E.BYPASS.LTC128B.128 [R8+0x24400], desc[UR36][R2.64+0x100], !P2 ;  /* 0x2440010002080fae */ /* 0x0001e8000d101d64 */
[----:B0-----:R-:W0:Y:S01]  /*d0f0*/  SHFL.IDX PT, R3, R4, 0x1, 0x181f ;  /* 0x00381f0004037f89 */ /* 0x001e2200000e0000 */
[----:B------:R-:W-:-:S03]  /*d100*/  @P1 IMAD R8, R5, 0x2, R22 ;  /* 0x0000000205081824 */ /* 0x000fc600078e0216 */
[----:B------:R-:W1:Y:S01]  /*d110*/  SHFL.IDX PT, R2, R0, 0x1, 0x181f ;  /* 0x00381f0000027f89 */ /* 0x000e6200000e0000 */
[----:B0-----:R-:W-:-:S05]  /*d120*/  @P1 LEA R3, P0, R31, R3, 0x1 ;  /* 0x000000031f031211 */ /* 0x001fca00078008ff */
[----:B-1----:R-:W-:-:S05]  /*d130*/  @P1 IMAD.X R2, RZ, RZ, R2, P0 ;  /* 0x000000ffff021224 */ /* 0x002fca00000e0602 */
[----:B------:R-:W-:-:S04]  /*d140*/  @P1 LOP3.LUT R3, R3, R2, RZ, 0x3c, !PT ;  /* 0x0000000203031212 */ /* 0x000fc800078e3cff */
[----:B------:R-:W-:-:S04]  /*d150*/  @P1 LOP3.LUT R2, R3, R2, RZ, 0x3c, !PT ;  /* 0x0000000203021212 */ /* 0x000fc800078e3cff */
[----:B------:R-:W-:-:S05]  /*d160*/  @P1 LOP3.LUT R3, R3, R2, RZ, 0x3c, !PT ;  /* 0x0000000203031212 */ /* 0x000fca00078e3cff */
[----:B------:R-:W-:Y:S04]  /*d170*/  @P1 LDGSTS.E.BYPASS.LTC128B.128 [R8+0x1ec00], desc[UR36][R2.64], !P4 ;  /* 0x1ec0000002081fae */ /* 0x000fe8000e101d64 */
[----:B------:R-:W-:Y:S04]  /*d180*/  @P1 LDGSTS.E.BYPASS.LTC128B.128 [R8+0x21c00], desc[UR36][R2.64+0x80], !P3 ;  /* 0x21c0008002081fae */ /* 0x000fe8000d901d64 */
[----:B------:R0:W-:Y:S01]  /*d190*/  @P1 LDGSTS.E.BYPASS.LTC128B.128 [R8+0x24c00], desc[UR36][R2.64+0x100], !P2 ;  /* 0x24c0010002081fae */ /* 0x0001e2000d101d64 */
[----:B------:R-:W-:-:S03]  /*d1a0*/  ISETP.GE.AND P1, PT, R6, 0x21, PT ;  /* 0x000000210600780c */ /* 0x000fc60003f26270 */
[----:B0-----:R-:W0:Y:S10]  /*d1b0*/  SHFL.IDX PT, R3, R4, 0x2, 0x181f ;  /* 0x00581f0004037f89 */ /* 0x001e3400000e0000 */
[----:B------:R-:W-:Y:S01]  /*d1c0*/  @P1 IMAD R8, R5, 0x2, R22 ;  /* 0x0000000205081824 */ /* 0x000fe200078e0216 */
        /* <DEDUP_REMOVED lines=24> */
[----:B------:R-:W1:Y:S04]  /*d350*/  SHFL.IDX PT, R2, R0, 0x4, 0x181f ;  /* 0x00981f0000027f89 */ /* 0x000e6800000e0000 */
[----:B------:R-:W2:Y:S01]  /*d360*/  SHFL.IDX PT, R0, R0, 0x5, 0x181f ;  /* 0x00b81f0000007f89 */ /* 0x000ea200000e0000 */
[----:B0-----:R-:W-:-:S05]  /*d370*/  @P1 LEA R3, P0, R31, R3, 0x1 ;  /* 0x000000031f031211 */ /* 0x001fca00078008ff */
[----:B-1----:R-:W-:-:S05]  /*d380*/  @P1 IMAD.X R2, RZ, RZ, R2, P0 ;  /* 0x000000ffff021224 */ /* 0x002fca00000e0602 */
[----:B------:R-:W-:-:S04]  /*d390*/  @P1 LOP3.LUT R3, R3, R2, RZ, 0x3c, !PT ;  /* 0x0000000203031212 */ /* 0x000fc800078e3cff */
[----:B------:R-:W-:-:S04]  /*d3a0*/  @P1 LOP3.LUT R2, R3, R2, RZ, 0x3c, !PT ;  /* 0x0000000203021212 */ /* 0x000fc800078e3cff */
[----:B------:R-:W-:-:S05]  /*d3b0*/  @P1 LOP3.LUT R3, R3, R2, RZ, 0x3c, !PT ;  /* 0x0000000203031212 */ /* 0x000fca00078e3cff */
[----:B------:R-:W-:Y:S04]  /*d3c0*/  @P1 LDGSTS.E.BYPASS.LTC128B.128 [R8+0x20400], desc[UR36][R2.64], !P4 ;  /* 0x2040000002081fae */ /* 0x000fe8000e101d64 */
[----:B------:R-:W-:Y:S04]  /*d3d0*/  @P1 LDGSTS.E.BYPASS.LTC128B.128 [R8+0x23400], desc[UR36][R2.64+0x80], !P3 ;  /* 0x2340008002081fae */ /* 0x000fe8000d901d64 */
[----:B------:R0:W-:Y:S04]  /*d3e0*/  @P1 LDGSTS.E.BYPASS.LTC128B.128 [R8+0x26400], desc[UR36][R2.64+0x100], !P2 ;  /* 0x2640010002081fae */ /* 0x0001e8000d101d64 */
[----:B0-2---:R0:W1:Y:S02]  /*d3f0*/  SHFL.IDX PT, R2, R4, 0x5, 0x181f ;  /* 0x00b81f0004027f89 */ /* 0x00506400000e0000 */
.L_x_336:
[----:B------:R-:W-:-:S13]  /*d400*/  ISETP.GE.AND P0, PT, R6, 0x51, PT ;  /* 0x000000510600780c */ /* 0x000fda0003f06270 */
[----:B-1----:R-:W-:Y:S01]  /*d410*/  @P0 LEA R2, P1, R31, R2, 0x1 ;  /* 0x000000021f020211 */ /* 0x002fe200078208ff */
[----:B------:R-:W-:-:S04]  /*d420*/  @P0 IMAD R5, R5, 0x2, R22 ;  /* 0x0000000205050824 */ /* 0x000fc800078e0216 */
[----:B------:R-:W-:-:S05]  /*d430*/  @P0 IMAD.X R3, RZ, RZ, R0, P1 ;  /* 0x000000ffff030224 */ /* 0x000fca00008e0600 */
[----:B------:R-:W-:Y:S01]  /*d440*/  @!PT LDS RZ, [RZ] ;  /* 0x00000000fffff984 */ /* 0x000fe20000000800 */
[----:B------:R-:W-:Y:S01]  /*d450*/  @!PT LDS RZ, [RZ] ;  /* 0x00000000fffff984 */ /* 0x000fe20000000800 */
[----:B------:R-:W-:Y:S01]  /*d460*/  @!PT LDS RZ, [RZ] ;  /* 0x00000000fffff984 */ /* 0x000fe20000000800 */
[----:B------:R1:W-:Y:S04]  /*d470*/  @P0 LDGSTS.E.BYPASS.LTC128B.128 [R5+0x20c00], desc[UR36][R2.64], !P4 ;  /* 0x20c0000002050fae */ /* 0x0003e8000e101d64 */
[----:B------:R1:W-:Y:S04]  /*d480*/  @P0 LDGSTS.E.BYPASS.LTC128B.128 [R5+0x23c00], desc[UR36][R2.64+0x80], !P3 ;  /* 0x23c0008002050fae */ /* 0x0003e8000d901d64 */
[----:B------:R1:W-:Y:S01]  /*d490*/  @P0 LDGSTS.E.BYPASS.LTC128B.128 [R5+0x26c00], desc[UR36][R2.64+0x100], !P2 ;  /* 0x26c0010002050fae */ /* 0x0003e2000d101d64 */
[----:B------:R-:W-:Y:S01]  /*d4a0*/  PLOP3.LUT P0, PT, PT, PT, PT, 0x80, 0x0 ;  /* 0x000000000000781c */ /* 0x000fe20003f0f070 */
[----:B------:R-:W-:-:S12]  /*d4b0*/  NOP ;  /* 0x0000000000007918 */ /* 0x000fd80000000000 */
.L_x_260:
        /* <DEDUP_REMOVED lines=10> */
.L_x_261:
[----:B------:R2:W5:Y:S01]  /*d560*/  LDL.LU R0, [R1+0x10] ;  /* 0x0000100001007983 */ /* 0x0005620000300800 */
[----:B------:R-:W-:Y:S01]  /*d570*/  LOP3.LUT P0, RZ, R23, 0x40, RZ, 0xc0, !PT ;  /* 0x0000004017ff7812 */ /* 0x000fe2000780c0ff */
[----:B------:R2:W-:-:S12]  /*d580*/  SYNCS.ARRIVE.TRANS64.A1T0 RZ, [R7+URZ+0x30830], RZ ;  /* 0x030830ff07ff79a7 */ /* 0x0005d8000810003f */
[----:B------:R-:W-:Y:S05]  /*d590*/  WARPSYNC.ALL ;  /* 0x0000000000007948 */ /* 0x000fea0003800000 */
[----:B------:R-:W-:Y:S01]  /*d5a0*/  ULDC.64 UR4, c[0x0][0x298] ;  /* 0x0000a60000047ab9 */ /* 0x000fe20000000a00 */
[----:B------:R-:W-:Y:S01]  /*d5b0*/  SEL R29, R29, RZ, !P0 ;  /* 0x000000ff1d1d7207 */ /* 0x000fe20004000000 */
[----:B01----:R-:W-:Y:S01]  /*d5c0*/  IMAD.WIDE.U32 R4, R35, UR4, RZ ;  /* 0x0000000423047c25 */ /* 0x003fe2000f8e00ff */
[----:B------:R-:W-:Y:S01]  /*d5d0*/  BSSY B6, `(.L_x_262) ;  /* 0x000001c000067945 */ /* 0x000fe20003800000 */
[----:B------:R-:W-:Y:S01]  /*d5e0*/  BAR.SYNC.DEFER_BLOCKING 0x8, 0x180 ;  /* 0x0206000000007b1d */ /* 0x000fe20000010000 */
[----:B-----5:R-:W-:-:S02]  /*d5f0*/  SEL R2, R0, RZ, !P0 ;  /* 0x000000ff00027207 */ /* 0x020fc40004000000 */
[----:B------:R-:W-:-:S03]  /*d600*/  SHF.R.S32.HI R0, RZ, 0x1f, R35 ;  /* 0x0000001fff007819 */ /* 0x000fc60000011423 */
[----:B------:R0:W-:Y:S02]  /*d610*/  STL [R1+0x24], R2 ;  /* 0x0000240201007387 */ /* 0x0001e40000100800 */
[----:B------:R-:W-:Y:S02]  /*d620*/  IMAD R0, R0, UR4, RZ ;  /* 0x0000000400007c24 */ /* 0x000fe4000f8e02ff */
[----:B------:R1:W-:Y:S02]  /*d630*/  STL.64 [R1+0x10], R4 ;  /* 0x0000100401007387 */ /* 0x0003e40000100a00 */
[----:B------:R-:W-:Y:S02]  /*d640*/  IMAD R0, R35, UR5, R0 ;  /* 0x0000000523007c24 */ /* 0x000fe4000f8e0200 */
[----:B0-----:R-:W-:Y:S02]  /*d650*/  VIADD R2, R22, 0x12400 ;  /* 0x0001240016027836 */ /* 0x001fe40000000000 */
[----:B------:R-:W-:-:S03]  /*d660*/  IMAD.IADD R35, R5, 0x1, R0 ;  /* 0x0000000105237824 */ /* 0x000fc600078e0200 */
[----:B------:R-:W-:-:S13]  /*d670*/  LOP3.LUT P0, RZ, R2, 0x3ff, RZ, 0xc0, !PT ;  /* 0x000003ff02ff7812 */ /* 0x000fda000780c0ff */
[----:B-1----:R-:W-:Y:S05]  /*d680*/  @!P0 BRA `(.L_x_263) ;  /* 0x0000000000408947 */ /* 0x002fea0003800000 */
[----:B------:R-:W-:Y:S01]  /*d690*/  MOV R2, 0x0 ;  /* 0x0000000000027802 */ /* 0x000fe20000000f00 */
[----:B------:R-:W-:Y:S01]  /*d6a0*/  ULDC.64 UR6, c[0x4][0x88] ;  /* 0x0100220000067ab9 */ /* 0x000fe20000000a00 */
[----:B------:R-:W-:Y:S01]  /*d6b0*/  ULDC.64 UR8, c[0x4][0x90] ;  /* 0x0100240000087ab9 */ /* 0x000fe20000000a00 */
[----:B------:R-:W-:Y:S01]  /*d6c0*/  ULDC.64 UR4, c[0x4][0x20] ;  /* 0x0100080000047ab9 */ /* 0x000fe20000000a00 */
[----:B------:R-:W-:Y:S01]  /*d6d0*/  MOV R4, UR6 ;  /* 0x0000000600047c02 */ /* 0x000fe20008000f00 */
[----:B------:R-:W-:Y:S01]  /*d6e0*/  IMAD.U32 R5, RZ, RZ, UR7 ;  /* 0x00000007ff057e24 */ /* 0x000fe2000f8e00ff */
[----:B------:R-:W0:Y:S01]  /*d6f0*/  LDC.64 R2, c[0x4][R2] ;  /* 0x0100000002027b82 */ /* 0x000e220000000a00 */
[----:B------:R-:W-:Y:S02]  /*d700*/  IMAD.U32 R6, RZ, RZ, UR8 ;  /* 0x00000008ff067e24 */ /* 0x000fe4000f8e00ff */
[----:B--2---:R-:W-:Y:S02]  /*d710*/  IMAD.U32 R7, RZ, RZ, UR9 ;  /* 0x00000009ff077e24 */ /* 0x004fe4000f8e00ff */
[----:B------:R-:W-:-:S02]  /*d720*/  IMAD.U32 R10, RZ, RZ, UR4 ;  /* 0x00000004ff0a7e24 */ /* 0x000fc4000f8e00ff */
[----:B------:R-:W-:Y:S02]  /*d730*/  IMAD.U32 R11, RZ, RZ, UR5 ;  /* 0x00000005ff0b7e24 */ /* 0x000fe4000f8e00ff */
[----:B------:R-:W-:Y:S02]  /*d740*/  IMAD.MOV.U32 R8, RZ, RZ, 0x70 ;  /* 0x00000070ff087424 */ /* 0x000fe400078e00ff */
[----:B------:R-:W-:Y:S02]  /*d750*/  IMAD.MOV.U32 R12, RZ, RZ, 0x1 ;  /* 0x00000001ff0c7424 */ /* 0x000fe400078e00ff */
[----:B------:R-:W-:-:S07]  /*d760*/  IMAD.MOV.U32 R13, RZ, RZ, RZ ;  /* 0x000000ffff0d7224 */ /* 0x000fce00078e00ff */
[----:B------:R-:W-:-:S07]  /*d770*/  LEPC R20, `(.L_x_263) ;  /* 0x000000001014794e */ /* 0x000fce0000000000 */
[----:B0-----:R-:W-:Y:S05]  /*d780*/  CALL.ABS.NOINC R2 ;  /* 0x0000000002007343 */ /* 0x001fea0003c00000 */
.L_x_263:
[----:B------:R-:W-:Y:S05]  /*d790*/  BSYNC B6 ;  /* 0x0000000000067941 */ /* 0x000fea0003800000 */
.L_x_262:
[----:B------:R-:W3:Y:S01]  /*d7a0*/  LDL.LU.64 R2, [R1+0x10] ;  /* 0x0000100001027983 */ /* 0x000ee20000300a00 */
[----:B------:R-:W-:Y:S01]  /*d7b0*/  ULDC.64 UR6, c[0x0][0x2e0] ;  /* 0x0000b80000067ab9 */ /* 0x000fe20000000a00 */
[----:B------:R-:W0:Y:S01]  /*d7c0*/  LDC R6, c[0x0][0x448] ;  /* 0x00011200ff067b82 */ /* 0x000e220000000800 */
[----:B------:R-:W-:Y:S01]  /*d7d0*/  ULDC.64 UR4, c[0x0][0x2d8] ;  /* 0x0000b60000047ab9 */ /* 0x000fe20000000a00 */
[----:B------:R-:W4:Y:S01]  /*d7e0*/  LDL.LU R20, [R1+0x24] ;  /* 0x0000240001147983 */ /* 0x000f220000300800 */
[----:B------:R-:W-:-:S03]  /*d7f0*/  IMAD.SHL.U32 R4, R17, 0x80, RZ ;  /* 0x0000008011047824 */ /* 0x000fc600078e00ff */
[----:B------:R1:W5:Y:S01]  /*d800*/  LDL R17, [R1+0x18] ;  /* 0x0000180001117983 */ /* 0x0003620000100800 */
[----:B0-----:R-:W-:-:S13]  /*d810*/  ISETP.NE.AND P0, PT, R6, 0x1, PT ;  /* 0x000000010600780c */ /* 0x001fda0003f05270 */
[----:B------:R-:W0:Y:S08]  /*d820*/  @P0 LDC R0, c[0x0][0x44c] ;  /* 0x00011300ff000b82 */ /* 0x000e300000000800 */
[----:B------:R-:W1:Y:S01]  /*d830*/  @P0 LDC R8, c[0x0][0x450] ;  /* 0x00011400ff080b82 */ /* 0x000e620000000800 */
[----:B---3--:R-:W-:Y:S02]  /*d840*/  IMAD.MOV.U32 R3, RZ, RZ, R35 ;  /* 0x000000ffff037224 */ /* 0x008fe400078e0023 */
[----:B----4-:R-:W-:-:S02]  /*d850*/  IMAD R5, R20, UR6, RZ ;  /* 0x0000000614057c24 */ /* 0x010fc4000f8e02ff */
[----:B------:R-:W3:Y:S01]  /*d860*/  S2R R20, SR_TID.X ;  /* 0x0000000000147919 */ /* 0x000ee20000002100 */
[----:B------:R-:W-:-:S04]  /*d870*/  IMAD.WIDE.U32 R2, R26, UR4, R2 ;  /* 0x000000041a027c25 */ /* 0x000fc8000f8e0002 */
[----:B------:R-:W-:Y:S01]  /*d880*/  IMAD R3, R26, UR5, R3 ;  /* 0x000000051a037c24 */ /* 0x000fe2000f8e0203 */
[----:B------:R-:W-:Y:S01]  /*d890*/  ULDC.64 UR4, c[0x0][0x2d0] ;  /* 0x0000b40000047ab9 */ /* 0x000fe20000000a00 */
[C---:B------:R-:W-:Y:S02]  /*d8a0*/  IMAD R5, R29.reuse, UR7, R5 ;  /* 0x000000071d057c24 */ /* 0x040fe4000f8e0205 */
[----:B------:R-:W-:Y:S01]  /*d8b0*/  IMAD.WIDE.U32 R2, R29, UR6, R2 ;  /* 0x000000061d027c25 */ /* 0x000fe2000f8e0002 */
[----:B---3--:R-:W-:-:S04]  /*d8c0*/  LOP3.LUT R20, R20, 0x7f, RZ, 0xc0, !PT ;  /* 0x0000007f14147812 */ /* 0x008fc800078ec0ff */
[----:B------:R-:W-:Y:S02]  /*d8d0*/  SHF.R.U32.HI R21, RZ, 0x3, R20 ;  /* 0x00000003ff157819 */ /* 0x000fe40000011614 */
[----:B------:R-:W3:Y:S01]  /*d8e0*/  S2R R20, SR_TID.X ;  /* 0x0000000000147919 */ /* 0x000ee20000002100 */
[----:B------:R-:W-:Y:S02]  /*d8f0*/  IMAD.IADD R3, R3, 0x1, R5 ;  /* 0x0000000103037824 */ /* 0x000fe400078e0205 */
[----:B---3--:R-:W-:-:S05]  /*d900*/  IMAD.SHL.U32 R20, R20, 0x10, RZ ;  /* 0x0000001014147824 */ /* 0x008fca00078e00ff */
[----:B------:R-:W-:-:S04]  /*d910*/  LOP3.LUT R20, R21, 0x70, R20, 0xf8, !PT ;  /* 0x0000007015147812 */ /* 0x000fc800078ef814 */
[----:B--2---:R-:W-:-:S05]  /*d920*/  LOP3.LUT R7, R20, R4, RZ, 0xfc, !PT ;  /* 0x0000000414077212 */ /* 0x004fca00078efcff */
[----:B0-----:R-:W-:-:S04]  /*d930*/  @P0 IMAD.HI.U32 R9, R7, R0, RZ ;  /* 0x0000000007090227 */ /* 0x001fc800078e00ff */
[----:B------:R-:W-:Y:S01]  /*d940*/  IMAD.MOV.U32 R0, RZ, RZ, R7 ;  /* 0x000000ffff007224 */ /* 0x000fe200078e0007 */
[----:B-1----:R-:W-:Y:S01]  /*d950*/  @P0 SHF.R.U32.HI R0, RZ, R8, R9 ;  /* 0x00000008ff000219 */ /* 0x002fe20000011609 */
[----:B------:R-:W0:Y:S04]  /*d960*/  S2R R20, SR_TID.X ;  /* 0x0000000000147919 */ /* 0x000e280000002100 */
[----:B------:R-:W-:-:S04]  /*d970*/  IMAD.MOV R5, RZ, RZ, -R0 ;  /* 0x000000ffff057224 */ /* 0x000fc800078e0a00 */
[----:B------:R-:W-:Y:S01]  /*d980*/  IMAD R5, R6, R5, R7 ;  /* 0x0000000506057224 */ /* 0x000fe200078e0207 */
[----:B------:R-:W-:Y:S01]  /*d990*/  SHF.R.S32.HI R7, RZ, 0x1f, R0 ;  /* 0x0000001fff077819 */ /* 0x000fe20000011400 */
[----:B------:R-:W-:-:S04]  /*d9a0*/  IMAD.WIDE.U32 R2, R0, UR4, R2 ;  /* 0x0000000400027c25 */ /* 0x000fc8000f8e0002 */
[----:B------:R-:W-:-:S04]  /*d9b0*/  IMAD R7, R7, UR4, RZ ;  /* 0x0000000407077c24 */ /* 0x000fc8000f8e02ff */
[----:B------:R-:W-:Y:S01]  /*d9c0*/  IMAD R7, R0, UR5, R7 ;  /* 0x0000000500077c24 */ /* 0x000fe2000f8e0207 */
[----:B------:R-:W-:Y:S01]  /*d9d0*/  SHF.R.S32.HI R0, RZ, 0x1f, R5 ;  /* 0x0000001fff007819 */ /* 0x000fe20000011405 */
[----:B------:R-:W-:Y:S02]  /*d9e0*/  ULDC.64 UR4, c[0x0][0x2c8] ;  /* 0x0000b20000047ab9 */ /* 0x000fe40000000a00 */
[----:B------:R-:W-:Y:S02]  /*d9f0*/  IMAD.IADD R3, R3, 0x1, R7 ;  /* 0x0000000103037824 */ /* 0x000fe400078e0207 */
[----:B------:R-:W-:Y:S02]  /*da00*/  IMAD R0, R0, UR4, RZ ;  /* 0x0000000400007c24 */ /* 0x000fe4000f8e02ff */
[----:B------:R-:W-:-:S04]  /*da10*/  IMAD.WIDE.U32 R2, R5, UR4, R2 ;  /* 0x0000000405027c25 */ /* 0x000fc8000f8e0002 */
[----:B------:R-:W-:Y:S01]  /*da20*/  IMAD R0, R5, UR5, R0 ;  /* 0x0000000505007c24 */ /* 0x000fe2000f8e0200 */
[----:B------:R-:W-:-:S03]  /*da30*/  ULDC.64 UR4, c[0x0][0x280] ;  /* 0x0000a00000047ab9 */ /* 0x000fc60000000a00 */
[----:B------:R-:W-:Y:S01]  /*da40*/  IMAD.IADD R5, R3, 0x1, R0 ;  /* 0x0000000103057824 */ /* 0x000fe200078e0200 */
[----:B------:R-:W-:Y:S01]  /*da50*/  LEA R0, P0, R2, UR4, 0x1 ;  /* 0x0000000402007c11 */ /* 0x000fe2000f8008ff */
[----:B------:R-:W-:Y:S01]  /*da60*/  ULDC UR4, c[0x0][0x2b8] ;  /* 0x0000ae0000047ab9 */ /* 0x000fe20000000800 */
[----:B0-----:R-:W-:Y:S02]  /*da70*/  LOP3.LUT R20, R20, 0x7f, RZ, 0xc0, !PT ;  /* 0x0000007f14147812 */ /* 0x001fe400078ec0ff */
[----:B------:R-:W-:Y:S01]  /*da80*/  LEA.HI.X R5, R2, UR5, R5, 0x1, P0 ;  /* 0x0000000502057c11 */ /* 0x000fe200080f0c05 */
[----:B------:R-:W-:Y:S01]  /*da90*/  UMOV UR5, 0xffffffff ;  /* 0xffffffff00057882 */ /* 0x000fe20000000000 */
[----:B------:R-:W-:Y:S02]  /*daa0*/  ISETP.GE.AND P3, PT, R31, UR4, PT ;  /* 0x000000041f007c0c */ /* 0x000fe4000bf66270 */
[----:B------:R-:W-:Y:S02]  /*dab0*/  ISETP.GE.AND P2, PT, R33, UR4, PT ;  /* 0x0000000421007c0c */ /* 0x000fe4000bf46270 */
[----:B------:R-:W-:-:S02]  /*dac0*/  ISETP.GE.AND P0, PT, R32, UR4, PT ;  /* 0x0000000420007c0c */ /* 0x000fc4000bf06270 */
[----:B------:R-:W-:Y:S01]  /*dad0*/  SHF.R.U32.HI R10, RZ, 0x3, R20 ;  /* 0x00000003ff0a7819 */ /* 0x000fe20000011614 */
[----:B------:R-:W-:Y:S10]  /*dae0*/  BRA.DIV UR5, `(.L_x_264) ;  /* 0x0000003a05a87947 */ /* 0x000ff4000b800000 */
[----:B------:R-:W0:Y:S01]  /*daf0*/  SHFL.IDX PT, R14, R0, RZ, 0x181f ;  /* 0x00181fff000e7589 */ /* 0x000e2200000e0000 */
[----:B-----5:R-:W-:Y:S01]  /*db00*/  IMAD R6, R17, R6, RZ ;  /* 0x0000000611067224 */ /* 0x020fe200078e02ff */
[----:B------:R-:W-:Y:S02]  /*db10*/  IADD3 R4, R10, R4, RZ ;  /* 0x000000040a047210 */ /* 0x000fe40007ffe0ff */
[----:B------:R-:W1:Y:S02]  /*db20*/  SHFL.IDX PT, R2, R5, RZ, 0x181f ;  /* 0x00181fff05027589 */ /* 0x000e6400000e0000 */
[C---:B------:R-:W-:Y:S01]  /*db30*/  ISETP.GE.AND P1, PT, R4.reuse, R6, PT ;  /* 0x000000060400720c */ /* 0x040fe20003f26270 */
[----:B------:R-:W-:-:S12]  /*db40*/  VIADD R7, R4, 0x10 ;  /* 0x0000001004077836 */ /* 0x000fd80000000000 */
[----:B0-----:R-:W-:-:S05]  /*db50*/  @!P1 LEA R14, P4, R31, R14, 0x1 ;  /* 0x0000000e1f0e9211 */ /* 0x001fca00078808ff */
[----:B-1----:R-:W-:Y:S02]  /*db60*/  @!P1 IMAD.X R3, RZ, RZ, R2, P4 ;  /* 0x000000ffff039224 */ /* 0x002fe400020e0602 */
[----:B------:R-:W-:Y:S02]  /*db70*/  @!P1 IMAD.MOV.U32 R2, RZ, RZ, R14 ;  /* 0x000000ffff029224 */ /* 0x000fe400078e000e */
[----:B------:R-:W0:Y:S04]  /*db80*/  SHFL.IDX PT, R14, R0, 0x1, 0x181f ;  /* 0x00381f00000e7f89 */ /* 0x000e2800000e0000 */
[----:B------:R-:W-:Y:S04]  /*db90*/  @!P1 LDGSTS.E.BYPASS.LTC128B.128 [R36+0x12400], desc[UR36][R2.64], !P3 ;  /* 0x1240000002249fae */ /* 0x000fe8000d901d64 */
[----:B------:R-:W-:Y:S04]  /*dba0*/  @!P1 LDGSTS.E.BYPASS.LTC128B.128 [R36+0x16400], desc[UR36][R2.64+0x80], !P2 ;  /* 0x1640008002249fae */ /* 0x000fe8000d101d64 */
[----:B------:R1:W-:Y:S01]  /*dbb0*/  @!P1 LDGSTS.E.BYPASS.LTC128B.128 [R36+0x1a400], desc[UR36][R2.64+0x100], !P0 ;  /* 0x1a40010002249fae */ /* 0x0003e2000c101d64 */
[----:B------:R-:W-:-:S03]  /*dbc0*/  ISETP.GE.AND P1, PT, R7, R6, PT ;  /* 0x000000060700720c */ /* 0x000fc60003f26270 */
[----:B-1----:R-:W1:Y:S10]  /*dbd0*/  SHFL.IDX PT, R2, R5, 0x1, 0x181f ;  /* 0x00381f0005027f89 */ /* 0x002e7400000e0000 */
[----:B0-----:R-:W-:-:S05]  /*dbe0*/  @!P1 LEA R14, P4, R31, R14, 0x1 ;  /* 0x0000000e1f0e9211 */ /* 0x001fca00078808ff */
[----:B-1----:R-:W-:Y:S02]  /*dbf0*/  @!P1 IMAD.X R7, RZ, RZ, R2, P4 ;  /* 0x000000ffff079224 */ /* 0x002fe400020e0602 */
[----:B------:R-:W-:Y:S02]  /*dc00*/  @!P1 IMAD.MOV.U32 R2, RZ, RZ, R14 ;  /* 0x000000ffff029224 */ /* 0x000fe400078e000e */
[----:B------:R-:W-:Y:S01]  /*dc10*/  @!P1 IMAD.MOV.U32 R3, RZ, RZ, R7 ;  /* 0x000000ffff039224 */ /* 0x000fe200078e0007 */
[----:B------:R-:W0:Y:S01]  /*dc20*/  SHFL.IDX PT, R14, R0, 0x2, 0x181f ;  /* 0x00581f00000e7f89 */ /* 0x000e2200000e0000 */
[----:B------:R-:W-:-:S03]  /*dc30*/  VIADD R7, R4, 0x20 ;  /* 0x0000002004077836 */ /* 0x000fc60000000000 */
        /* <DEDUP_REMOVED lines=28> */
[----:B-1----:R-:W-:Y:S01]  /*de00*/  @!P1 IMAD.X R7, RZ, RZ, R2, P4 ;  /* 0x000000ffff079224 */ /* 0x002fe200020e0602 */
[----:B------:R-:W-:Y:S02]  /*de10*/  @!P1 MOV R2, R14 ;  /* 0x0000000e00029202 */ /* 0x000fe40000000f00 */
[----:B------:R-:W0:Y:S01]  /*de20*/  SHFL.IDX PT, R14, R0, 0x5, 0x181f ;  /* 0x00b81f00000e7f89 */ /* 0x000e2200000e0000 */
[----:B------:R-:W-:Y:S02]  /*de30*/  @!P1 IMAD.MOV.U32 R3, RZ, RZ, R7 ;  /* 0x000000ffff039224 */ /* 0x000fe400078e0007 */
        /* <DEDUP_REMOVED lines=17> */
[----:B0-----:R-:W-:Y:S01]  /*df50*/  @!P1 LEA R14, P4, R31, R14, 0x1 ;  /* 0x0000000e1f0e9211 */ /* 0x001fe200078808ff */
[----:B------:R-:W0:Y:S04]  /*df60*/  SHFL.IDX PT, R5, R5, 0x7, 0x181f ;  /* 0x00f81f0005057f89 */ /* 0x000e2800000e0000 */
[----:B-1----:R-:W-:-:S02]  /*df70*/  @!P1 IMAD.X R7, RZ, RZ, R2, P4 ;  /* 0x000000ffff079224 */ /* 0x002fc400020e0602 */
[----:B------:R-:W-:Y:S02]  /*df80*/  @!P1 IMAD.MOV.U32 R2, RZ, RZ, R14 ;  /* 0x000000ffff029224 */ /* 0x000fe400078e000e */
[----:B------:R-:W-:Y:S01]  /*df90*/  @!P1 IMAD.MOV.U32 R3, RZ, RZ, R7 ;  /* 0x000000ffff039224 */ /* 0x000fe200078e0007 */
[----:B------:R1:W2:Y:S04]  /*dfa0*/  SHFL.IDX PT, R14, R0, 0x7, 0x181f ;  /* 0x00f81f00000e7f89 */ /* 0x0002a800000e0000 */
[----:B------:R1:W-:Y:S04]  /*dfb0*/  @!P1 LDGSTS.E.BYPASS.LTC128B.128 [R36+0x15400], desc[UR36][R2.64], !P3 ;  /* 0x1540000002249fae */ /* 0x0003e8000d901d64 */
[----:B------:R1:W-:Y:S04]  /*dfc0*/  @!P1 LDGSTS.E.BYPASS.LTC128B.128 [R36+0x19400], desc[UR36][R2.64+0x80], !P2 ;  /* 0x1940008002249fae */ /* 0x0003e8000d101d64 */
[----:B0-----:R1:W-:Y:S02]  /*dfd0*/  @!P1 LDGSTS.E.BYPASS.LTC128B.128 [R36+0x1d400], desc[UR36][R2.64+0x100], !P0 ;  /* 0x1d40010002249fae */ /* 0x0013e4000c101d64 */
.L_x_353:
[----:B-1----:R-:W-:Y:S01]  /*dfe0*/  VIADD R3, R4, 0x70 ;  /* 0x0000007004037836 */ /* 0x002fe20000000000 */
[----:B------:R-:W-:Y:S04]  /*dff0*/  BSSY B0, `(.L_x_265) ;  /* 0x000000b000007945 */ /* 0x000fe80003800000 */
[----:B------:R-:W-:-:S13]  /*e000*/  ISETP.GE.AND P1, PT, R3, R6, PT ;  /* 0x000000060300720c */ /* 0x000fda0003f26270 */
[----:B------:R-:W-:Y:S05]  /*e010*/  @P1 BRA `(.L_x_266) ;  /* 0x0000000000201947 */ /* 0x000fea0003800000 */
[----:B--2---:R-:W-:-:S05]  /*e020*/  LEA R2, P1, R31, R14, 0x1 ;  /* 0x0000000e1f027211 */ /* 0x004fca00078208ff */
[----:B------:R-:W-:-:S05]  /*e030*/  IMAD.X R3, RZ, RZ, R5, P1 ;  /* 0x000000ffff037224 */ /* 0x000fca00008e0605 */
[----:B------:R-:W-:Y:S01]  /*e040*/  @!PT LDS RZ, [RZ] ;  /* 0x00000000fffff984 */ /* 0x000fe20000000800 */
[----:B------:R-:W-:Y:S01]  /*e050*/  @!PT LDS RZ, [RZ] ;  /* 0x00000000fffff984 */ /* 0x000fe20000000800 */
[----:B------:R-:W-:Y:S01]  /*e060*/  @!PT LDS RZ, [RZ] ;  /* 0x00000000fffff984 */ /* 0x000fe20000000800 */
[----:B------:R0:W-:Y:S04]  /*e070*/  LDGSTS.E.BYPASS.LTC128B.128 [R36+0x15c00], desc[UR36][R2.64], !P3 ;  /* 0x15c0000002247fae */ /* 0x0001e8000d901d64 */
[----:B------:R0:W-:Y:S04]  /*e080*/  LDGSTS.E.BYPASS.LTC128B.128 [R36+0x19c00], desc[UR36][R2.64+0x80], !P2 ;  /* 0x19c0008002247fae */ /* 0x0001e8000d101d64 */
[----:B------:R0:W-:Y:S02]  /*e090*/  LDGSTS.E.BYPASS.LTC128B.128 [R36+0x1dc00], desc[UR36][R2.64+0x100], !P0 ;  /* 0x1dc0010002247fae */ /* 0x0001e4000c101d64 */
.L_x_266:
[----:B------:R-:W-:Y:S05]  /*e0a0*/  BSYNC B0 ;  /* 0x0000000000007941 */ /* 0x000fea0003800000 */
.L_x_265:
[----:B------:R-:W-:Y:S01]  /*e0b0*/  NOP ;  /* 0x0000000000007918 */ /* 0x000fe20000000000 */
[----:B------:R-:W-:-:S13]  /*e0c0*/  PLOP3.LUT P0, PT, PT, PT, PT, 0x80, 0x0 ;  /* 0x000000000000781c */ /* 0x000fda0003f0f070 */
.L_x_267:
[----:B------:R-:W-:Y:S02]  /*e0d0*/  PLOP3.LUT P1, PT, P1, P0, PT, 0xa2, 0x0 ;  /* 0x000000000000781c */ /* 0x000fe40000f21472 */
[----:B------:R-:W-:-:S08]  /*e0e0*/  @P0 R2UR P1, UR4, R22 ;  /* 0x00000000160402ca */ /* 0x000fd00000020000 */
[----:B------:R-:W-:-:S05]  /*e0f0*/  @P0 PLOP3.LUT P0, PT, P1, PT, PT, 0x80, 0x0 ;  /* 0x000000000000081c */ /* 0x000fca0000f0f070 */
[----:B------:R-:W-:Y:S01]  /*e100*/  @!P1 SYNCS.ARRIVE.TRANS64.RED.A0T1 RZ, [UR4+0x30800], RZ ;  /* 0x030800ffffff99a7 */ /* 0x000fe20008200404 */
[----:B------:R-:W-:Y:S07]  /*e110*/  @!P1 ARRIVES.LDGSTSBAR.64.TRANSCNT [UR4+0x30800] ;  /* 0x03080000ff0099b0 */ /* 0x000fee0008000a84 */
[----:B------:R-:W-:Y:S05]  /*e120*/  @P0 BRA.U.ANY `(.L_x_267) ;  /* 0xfffffffd00e80947 */ /* 0x000fea000393ffff */
[----:B0-----:R-:W3:Y:S04]  /*e130*/  LDL.LU R3, [R1+0x20] ;  /* 0x0000200001037983 */ /* 0x001ee80000300800 */
[----:B------:R-:W4:Y:S01]  /*e140*/  LDL.LU R2, [R1+0x1c] ;  /* 0x00001c0001027983 */ /* 0x000f220000300800 */
[----:B---3--:R-:W-:Y:S02]  /*e150*/  VIADD R3, R3, 0x1 ;  /* 0x0000000103037836 */ /* 0x008fe40000000000 */
[----:B----4-:R-:W-:-:S03]  /*e160*/  VIADD R8, R2, 0xfffffffe ;  /* 0xfffffffe02087836 */ /* 0x010fc60000000000 */
[----:B------:R-:W-:Y:S01]  /*e170*/  LEA.HI R0, R3, R3, RZ, 0x1 ;  /* 0x0000000303007211 */ /* 0x000fe200078f08ff */
[----:B------:R0:W-:Y:S03]  /*e180*/  STL [R1+0x20], R3 ;  /* 0x0000200301007387 */ /* 0x0001e60000100800 */
[----:B------:R-:W-:-:S05]  /*e190*/  LOP3.LUT R0, R0, 0xfffffffe, RZ, 0xc0, !PT ;  /* 0xfffffffe00007812 */ /* 0x000fca00078ec0ff */
[----:B------:R-:W-:-:S05]  /*e1a0*/  IMAD.IADD R0, R3, 0x1, -R0 ;  /* 0x0000000103007824 */ /* 0x000fca00078e0a00 */
[----:B0-----:R-:W-:Y:S01]  /*e1b0*/  SHF.L.U32 R3, R0, 0x1f, RZ ;  /* 0x0000001f00037819 */ /* 0x001fe200000006ff */
[----:B------:R-:W-:Y:S01]  /*e1c0*/  NOP ;  /* 0x0000000000007918 */ /* 0x000fe20000000000 */
[----:B------:R0:W-:Y:S01]  /*e1d0*/  SYNCS.ARRIVE.TRANS64.A1T0 RZ, [R22+URZ+0x30800], RZ ;  /* 0x030800ff16ff79a7 */ /* 0x0001e2000810003f */
[----:B------:R-:W-:Y:S01]  /*e1e0*/  BSSY B0, `(.L_x_268) ;  /* 0x0000003000007945 */ /* 0x000fe20003800000 */
[----:B------:R-:W1:Y:S03]  /*e1f0*/  SYNCS.PHASECHK.TRANS64.TRYWAIT P0, [R22+URZ+0x30820], R3 ;  /* 0x03082003160075a7 */ /* 0x000e66000800017f */
[----:B01----:R-:W-:Y:S05]  /*e200*/  @!P0 BRA `(.L_x_269) ;  /* 0x0000003c007c8947 */ /* 0x003fea0003800000 */
.L_x_354:
[----:B------:R-:W-:Y:S05]  /*e210*/  BSYNC B0 ;  /* 0x0000000000007941 */ /* 0x000fea0003800000 */
.L_x_268:
[----:B------:R-:W3:Y:S01]  /*e220*/  LDL R0, [R1] ;  /* 0x0000000001007983 */ /* 0x000ee20000100800 */
[----:B------:R-:W-:Y:S01]  /*e230*/  BSSY B0, `(.L_x_270) ;  /* 0x0000104000007945 */ /* 0x000fe20003800000 */
[----:B---3--:R-:W-:-:S13]  /*e240*/  ISETP.GE.AND P0, PT, R8, R0, PT ;  /* 0x000000000800720c */ /* 0x008fda0003f06270 */
[----:B------:R-:W-:Y:S05]  /*e250*/  @!P0 BRA `(.L_x_271) ;  /* 0x0000001000048947 */ /* 0x000fea0003800000 */
[----:B------:R-:W-:Y:S01]  /*e260*/  ULDC UR4, c[0x0][0x2f4] ;  /* 0x0000bd0000047ab9 */ /* 0x000fe20000000800 */
[----:B------:R-:W-:Y:S01]  /*e270*/  IMAD.MOV.U32 R17, RZ, RZ, R28 ;  /* 0x000000ffff117224 */ /* 0x000fe200078e001c */
[----:B------:R-:W-:Y:S01]  /*e280*/  MOV R29, R25 ;  /* 0x00000019001d7202 */ /* 0x000fe20000000f00 */
[----:B------:R-:W-:Y:S01]  /*e290*/  IMAD.MOV.U32 R10, RZ, RZ, R27 ;  /* 0x000000ffff0a7224 */ /* 0x000fe200078e001b */
[----:B------:R-:W-:Y:S02]  /*e2a0*/  ISETP.GE.AND P3, PT, R31, UR4, PT ;  /* 0x000000041f007c0c */ /* 0x000fe4000bf66270 */
[----:B------:R-:W-:Y:S02]  /*e2b0*/  ISETP.GE.AND P2, PT, R33, UR4, PT ;  /* 0x0000000421007c0c */ /* 0x000fe4000bf46270 */
[----:B------:R-:W-:-:S13]  /*e2c0*/  ISETP.GE.AND P1, PT, R32, UR4, PT ;  /* 0x0000000420007c0c */ /* 0x000fda000bf26270 */
.L_x_284:
[----:B------:R-:W3:Y:S04]  /*e2d0*/  LDL R5, [R1+0x4] ;  /* 0x0000040001057983 */ /* 0x000ee80000100800 */
[----:B------:R-:W4:Y:S01]  /*e2e0*/  LDL R12, [R1+0x8] ;  /* 0x00000800010c7983 */ /* 0x000f220000100800 */
[----:B------:R-:W1:Y:S01]  /*e2f0*/  S2R R0, SR_TID.X ;  /* 0x0000000000007919 */ /* 0x000e620000002100 */
[----:B------:R-:W2:Y:S01]  /*e300*/  S2R R4, SR_TID.X ;  /* 0x0000000000047919 */ /* 0x000ea20000002100 */
[----:B-1----:R-:W-:-:S04]  /*e310*/  LOP3.LUT R0, R0, 0x7f, RZ, 0xc0, !PT ;  /* 0x0000007f00007812 */ /* 0x002fc800078ec0ff */
[----:B0-----:R-:W-:Y:S02]  /*e320*/  SHF.R.U32.HI R3, RZ, 0x3, R0 ;  /* 0x00000003ff037819 */ /* 0x001fe40000011600 */
[----:B------:R-:W0:Y:S01]  /*e330*/  LDC R0, c[0x0][0x430] ;  /* 0x00010c00ff007b82 */ /* 0x000e220000000800 */
[----:B--2---:R-:W-:-:S05]  /*e340*/  IMAD.SHL.U32 R4, R4, 0x10, RZ ;  /* 0x0000001004047824 */ /* 0x004fca00078e00ff */
[----:B------:R-:W-:-:S04]  /*e350*/  LOP3.LUT R4, R3, 0x70, R4, 0xf8, !PT ;  /* 0x0000007003047812 */ /* 0x000fc800078ef804 */
[----:B------:R-:W-:-:S13]  /*e360*/  ISETP.GT.U32.AND P5, PT, R4, 0x5f, PT ;  /* 0x0000005f0400780c */ /* 0x000fda0003fa4070 */
[----:B------:R-:W4:Y:S01]  /*e370*/  @!P5 LDC.64 R6, c[0x0][0x428] ;  /* 0x00010a00ff06db82 */ /* 0x000f220000000a00 */
[----:B0-----:R-:W-:-:S13]  /*e380*/  ISETP.NE.AND P0, PT, R0, 0x1, PT ;  /* 0x000000010000780c */ /* 0x001fda0003f05270 */
[----:B------:R-:W0:Y:S08]  /*e390*/  @P0 LDC R0, c[0x0][0x434] ;  /* 0x00010d00ff000b82 */ /* 0x000e300000000800 */
[----:B------:R-:W1:Y:S01]  /*e3a0*/  @P0 LDC R3, c[0x0][0x438] ;  /* 0x00010e00ff030b82 */ /* 0x000e620000000800 */
[----:B---3--:R-:W-:-:S04]  /*e3b0*/  IMAD R9, R8, 0x60, R5 ;  /* 0x0000006008097824 */ /* 0x008fc800078e0205 */
[----:B------:R-:W-:-:S03]  /*e3c0*/  IMAD.IADD R9, R4, 0x1, R9 ;  /* 0x0000000104097824 */ /* 0x000fc600078e0209 */
[----:B------:R-:W2:Y:S01]  /*e3d0*/  @!P5 LDC.64 R4, c[0x0][0x418] ;  /* 0x00010600ff04db82 */ /* 0x000ea20000000a00 */
[----:B0-----:R-:W-:-:S04]  /*e3e0*/  @P0 IMAD.HI.U32 R0, R9, R0, RZ ;  /* 0x0000000009000227 */ /* 0x001fc800078e00ff */
[----:B------:R-:W-:Y:S01]  /*e3f0*/  IMAD.MOV.U32 R11, RZ, RZ, R9 ;  /* 0x000000ffff0b7224 */ /* 0x000fe200078e0009 */
[----:B-1----:R-:W-:Y:S01]  /*e400*/  @P0 SHF.R.U32.HI R11, RZ, R3, R0 ;  /* 0x00000003ff0b0219 */ /* 0x002fe20000011600 */
[----:B----4-:R-:W-:-:S03]  /*e410*/  @!P5 IMAD R0, R12, R6, RZ ;  /* 0x000000060c00d224 */ /* 0x010fc600078e02ff */
[--C-:B------:R-:W-:Y:S01]  /*e420*/  @!P5 SHF.R.S32.HI R3, RZ, 0x1f, R11.reuse ;  /* 0x0000001fff03d819 */ /* 0x100fe2000001140b */
[----:B------:R-:W-:Y:S02]  /*e430*/  @!P5 IMAD.MOV.U32 R2, RZ, RZ, R11 ;  /* 0x000000ffff02d224 */ /* 0x000fe400078e000b */
[C---:B------:R-:W-:Y:S02]  /*e440*/  @!P5 IMAD R7, R30.reuse, R7, R0 ;  /* 0x000000071e07d224 */ /* 0x040fe400078e0200 */
[----:B------:R-:W-:-:S04]  /*e450*/  @!P5 IMAD.WIDE.U32 R2, R30, R6, R2 ;  /* 0x000000061e02d225 */ /* 0x000fc800078e0002 */
[----:B------:R-:W-:Y:S01]  /*e460*/  @!P5 IMAD.IADD R7, R7, 0x1, R3 ;  /* 0x000000010707d824 */ /* 0x000fe200078e0203 */
[----:B--2---:R-:W-:Y:S01]  /*e470*/  @!P5 LEA R4, P0, R2, R4, 0x2 ;  /* 0x000000040204d211 */ /* 0x004fe200078010ff */
[----:B------:R-:W-:-:S03]  /*e480*/  IMAD.MOV.U32 R0, RZ, RZ, RZ ;  /* 0x000000ffff007224 */ /* 0x000fc600078e00ff */
[----:B------:R-:W-:-:S05]  /*e490*/  @!P5 LEA.HI.X R5, R2, R5, R7, 0x2, P0 ;  /* 0x000000050205d211 */ /* 0x000fca00000f1407 */
[----:B------:R0:W5:Y:S01]  /*e4a0*/  @!P5 LDG.E R0, desc[UR36][R4.64] ;  /* 0x000000240400d981 */ /* 0x000162000c1e1900 */
[----:B------:R-:W-:Y:S01]  /*e4b0*/  LOP3.LUT P4, RZ, R23, 0x10, RZ, 0xc0, !PT ;  /* 0x0000001017ff7812 */ /* 0x000fe2000788c0ff */
[----:B------:R-:W-:Y:S01]  /*e4c0*/  VIADD R27, R10, 0x1 ;  /* 0x000000010a1b7836 */ /* 0x000fe20000000000 */
[----:B------:R-:W-:Y:S05]  /*e4d0*/  YIELD ;  /* 0x0000000000007946 */ /* 0x000fea0003800000 */
[----:B------:R-:W-:Y:S01]  /*e4e0*/  ISETP.NE.AND P0, PT, R27, 0x2, PT ;  /* 0x000000021b00780c */ /* 0x000fe20003f05270 */
[----:B------:R-:W-:Y:S01]  /*e4f0*/  IMAD.MOV R2, RZ, RZ, -R11 ;  /* 0x000000ffff027224 */ /* 0x000fe200078e0a0b */
[----:B------:R-:W-:-:S02]  /*e500*/  ULDC UR4, c[0x0][0x430] ;  /* 0x00010c0000047ab9 */ /* 0x000fc40000000800 */
[----:B------:R-:W-:Y:S01]  /*e510*/  SEL R28, RZ, 0x1, P0 ;  /* 0x00000001ff1c7807 */ /* 0x000fe20000000000 */
[----:B------:R-:W-:Y:S01]  /*e520*/  IMAD R9, R2, UR4, R9 ;  /* 0x0000000402097c24 */ /* 0x000fe2000f8e0209 */
[----:B------:R-:W-:Y:S01]  /*e530*/  SEL R27, R27, RZ, P0 ;  /* 0x000000ff1b1b7207 */ /* 0x000fe20000000000 */
[----:B------:R-:W-:Y:S01]  /*e540*/  IMAD.MOV.U32 R25, RZ, RZ, R8 ;  /* 0x000000ffff197224 */ /* 0x000fe200078e0008 */
[----:B------:R-:W-:Y:S01]  /*e550*/  LOP3.LUT R28, R17, R28, RZ, 0x3c, !PT ;  /* 0x0000001c111c7212 */ /* 0x000fe200078e3cff */
[----:B0-----:R-:W-:Y:S06]  /*e560*/  @!P4 BRA `(.L_x_272) ;  /* 0x000000000004c947 */ /* 0x001fec0003800000 */
[----:B------:R-:W-:Y:S01]  /*e570*/  BPT.TRAP 0x1 ;  /* 0x000000040000795c */ /* 0x000fe20000300000 */
.L_x_272:
[----:B------:R-:W-:Y:S01]  /*e580*/  IMAD R6, R27, 0x8, R22 ;  /* 0x000000081b067824 */ /* 0x000fe200078e0216 */
[----:B------:R-:W-:Y:S01]  /*e590*/  SHF.L.U32 R3, R28, 0x1f, RZ ;  /* 0x0000001f1c037819 */ /* 0x000fe200000006ff */
[----:B------:R-:W-:Y:S03]  /*e5a0*/  BSSY B1, `(.L_x_273) ;  /* 0x0000003000017945 */ /* 0x000fe60003800000 */
[----:B------:R-:W0:Y:S02]  /*e5b0*/  SYNCS.PHASECHK.TRANS64.TRYWAIT P0, [R6+URZ+0x30840], R3 ;  /* 0x03084003060075a7 */ /* 0x000e24000800017f */
[----:B0-----:R-:W-:Y:S05]  /*e5c0*/  @!P0 BRA `(.L_x_274) ;  /* 0x0000003800a08947 */ /* 0x001fea0003800000 */
.L_x_355:
[----:B------:R-:W-:Y:S05]  /*e5d0*/  BSYNC B1 ;  /* 0x0000000000017941 */ /* 0x000fea0003800000 */
.L_x_273:
[----:B------:R-:W-:Y:S01]  /*e5e0*/  SHF.R.S32.HI R20, RZ, 0x1f, R9 ;  /* 0x0000001fff147819 */ /* 0x000fe20000011409 */
[----:B------:R-:W-:Y:S01]  /*e5f0*/  ULDC.64 UR4, c[0x0][0x300] ;  /* 0x0000c00000047ab9 */ /* 0x000fe20000000a00 */
[----:B-----5:R-:W-:Y:S01]  /*e600*/  SHF.R.S32.HI R21, RZ, 0x1f, R0 ;  /* 0x0000001fff157819 */ /* 0x020fe20000011400 */
[----:B0-----:R-:W-:Y:S01]  /*e610*/  IMAD.WIDE.U32 R2, R9, UR4, RZ ;  /* 0x0000000409027c25 */ /* 0x001fe2000f8e00ff */
[----:B------:R-:W-:Y:S01]  /*e620*/  ULDC.64 UR6, c[0x0][0x2e8] ;  /* 0x0000ba0000067ab9 */ /* 0x000fe20000000a00 */
[C---:B------:R-:W-:Y:S02]  /*e630*/  LOP3.LUT P5, RZ, R23.reuse, 0x2, RZ, 0xc0, !PT ;  /* 0x0000000217ff7812 */ /* 0x040fe400078ac0ff */
[----:B------:R-:W-:Y:S01]  /*e640*/  IMAD R4, R20, UR4, RZ ;  /* 0x0000000414047c24 */ /* 0x000fe2000f8e02ff */
[----:B------:R-:W-:Y:S01]  /*e650*/  LOP3.LUT P4, RZ, R23, 0x1, RZ, 0xc0, !PT ;  /* 0x0000000117ff7812 */ /* 0x000fe2000788c0ff */
[----:B------:R-:W-:Y:S02]  /*e660*/  IMAD R5, R27, 0x4800, R34 ;  /* 0x000048001b057824 */ /* 0x000fe400078e0222 */
[----:B------:R-:W-:Y:S01]  /*e670*/  IMAD R4, R9, UR5, R4 ;  /* 0x0000000509047c24 */ /* 0x000fe2000f8e0204 */
[----:B------:R-:W-:-:S03]  /*e680*/  ULDC.64 UR4, c[0x0][0x310] ;  /* 0x0000c40000047ab9 */ /* 0x000fc60000000a00 */
[----:B------:R-:W-:Y:S02]  /*e690*/  IMAD.IADD R3, R3, 0x1, R4 ;  /* 0x0000000103037824 */ /* 0x000fe400078e0204 */
[----:B------:R-:W-:Y:S02]  /*e6a0*/  IMAD R4, R21, UR4, RZ ;  /* 0x0000000415047c24 */ /* 0x000fe4000f8e02ff */
[----:B------:R-:W-:-:S04]  /*e6b0*/  IMAD.WIDE.U32 R2, R0, UR4, R2 ;  /* 0x0000000400027c25 */ /* 0x000fc8000f8e0002 */
[----:B------:R-:W-:Y:S01]  /*e6c0*/  IMAD R4, R0, UR5, R4 ;  /* 0x0000000500047c24 */ /* 0x000fe2000f8e0204 */
[----:B------:R-:W-:-:S03]  /*e6d0*/  ULDC.64 UR4, c[0x0][0x308] ;  /* 0x0000c20000047ab9 */ /* 0x000fc60000000a00 */
[----:B------:R-:W-:Y:S02]  /*e6e0*/  IMAD.IADD R3, R3, 0x1, R4 ;  /* 0x0000000103037824 */ /* 0x000fe400078e0204 */
[----:B------:R-:W-:Y:S01]  /*e6f0*/  IMAD.WIDE.U32 R2, R26, UR4, R2 ;  /* 0x000000041a027c25 */ /* 0x000fe2000f8e0002 */
[----:B------:R-:W-:-:S03]  /*e700*/  UMOV UR4, 0xffffffff ;  /* 0xffffffff00047882 */ /* 0x000fc60000000000 */
[----:B------:R-:W-:Y:S01]  /*e710*/  IMAD R8, R26, UR5, R3 ;  /* 0x000000051a087c24 */ /* 0x000fe2000f8e0203 */
[----:B------:R-:W-:-:S04]  /*e720*/  LEA R7, P0, R2, UR6, 0x1 ;  /* 0x0000000602077c11 */ /* 0x000fc8000f8008ff */
[----:B------:R-:W-:Y:S01]  /*e730*/  LEA.HI.X R8, R2, UR7, R8, 0x1, P0 ;  /* 0x0000000702087c11 */ /* 0x000fe200080f0c08 */
[----:B------:R-:W-:Y:S08]  /*e740*/  BRA.DIV UR4, `(.L_x_275) ;  /* 0x0000003a04547947 */ /* 0x000ff0000b800000 */
[----:B------:R-:W0:Y:S01]  /*e750*/  SHFL.IDX PT, R2, R7, RZ, 0x181f ;  /* 0x00181fff07027589 */ /* 0x000e2200000e0000 */
[----:B------:R-:W-:Y:S01]  /*e760*/  IMAD.SHL.U32 R4, R31, 0x2, RZ ;  /* 0x000000021f047824 */ /* 0x000fe200078e00ff */
[----:B------:R-:W-:Y:S01]  /*e770*/  LOP3.LUT P6, RZ, R23, 0x4, RZ, 0xc0, !PT ;  /* 0x0000000417ff7812 */ /* 0x000fe200078cc0ff */
[----:B------:R-:W-:Y:S01]  /*e780*/  IMAD R5, R5, 0x2, R22 ;  /* 0x0000000205057824 */ /* 0x000fe200078e0216 */
[----:B------:R-:W1:Y:S04]  /*e790*/  SHFL.IDX PT, R3, R8, RZ, 0x181f ;  /* 0x00181fff08037589 */ /* 0x000e6800000e0000 */
[----:B------:R-:W-:Y:S01]  /*e7a0*/  SHFL.IDX PT, R35, R8, 0x2, 0x181f ;  /* 0x00581f0008237f89 */ /* 0x000fe200000e0000 */
[----:B0-----:R-:W-:-:S05]  /*e7b0*/  IADD3 R2, P0, R2, R4, RZ ;  /* 0x0000000402027210 */ /* 0x001fca0007f1e0ff */
[----:B-1----:R-:W-:-:S05]  /*e7c0*/  IMAD.X R3, RZ, RZ, R3, P0 ;  /* 0x000000ffff037224 */ /* 0x002fca00000e0603 */
[----:B------:R-:W-:Y:S04]  /*e7d0*/  LDGSTS.E.BYPASS.LTC128B.128 [R5+0x1e400], desc[UR36][R2.64], !P6 ;  /* 0x1e40000002057fae */ /* 0x000fe8000f101d64 */
[----:B------:R-:W-:Y:S04]  /*e7e0*/  LDGSTS.E.BYPASS.LTC128B.128 [R5+0x21400], desc[UR36][R2.64+0x80], !P5 ;  /* 0x2140008002057fae */ /* 0x000fe8000e901d64 */
[----:B------:R0:W-:Y:S04]  /*e7f0*/  LDGSTS.E.BYPASS.LTC128B.128 [R5+0x24400], desc[UR36][R2.64+0x100], !P4 ;  /* 0x2440010002057fae */ /* 0x0001e8000e101d64 */
[----:B0-----:R-:W0:Y:S04]  /*e800*/  SHFL.IDX PT, R2, R7, 0x1, 0x181f ;  /* 0x00381f0007027f89 */ /* 0x001e2800000e0000 */
[----:B------:R-:W1:Y:S01]  /*e810*/  SHFL.IDX PT, R3, R8, 0x1, 0x181f ;  /* 0x00381f0008037f89 */ /* 0x000e6200000e0000 */
[----:B0-----:R-:W-:-:S05]  /*e820*/  IADD3 R2, P0, R2, R4, RZ ;  /* 0x0000000402027210 */ /* 0x001fca0007f1e0ff */
[----:B-1----:R-:W-:-:S05]  /*e830*/  IMAD.X R3, RZ, RZ, R3, P0 ;  /* 0x000000ffff037224 */ /* 0x002fca00000e0603 */
[----:B------:R-:W-:Y:S04]  /*e840*/  LDGSTS.E.BYPASS.LTC128B.128 [R5+0x1ec00], desc[UR36][R2.64], !P6 ;  /* 0x1ec0000002057fae */ /* 0x000fe8000f101d64 */
[----:B------:R-:W-:Y:S04]  /*e850*/  LDGSTS.E.BYPASS.LTC128B.128 [R5+0x21c00], desc[UR36][R2.64+0x80], !P5 ;  /* 0x21c0008002057fae */ /* 0x000fe8000e901d64 */
[----:B------:R0:W-:Y:S04]  /*e860*/  LDGSTS.E.BYPASS.LTC128B.128 [R5+0x24c00], desc[UR36][R2.64+0x100], !P4 ;  /* 0x24c0010002057fae */ /* 0x0001e8000e101d64 */
[----:B0-----:R-:W0:Y:S02]  /*e870*/  SHFL.IDX PT, R2, R7, 0x2, 0x181f ;  /* 0x00581f0007027f89 */ /* 0x001e2400000e0000 */
[----:B0-----:R-:W-:-:S04]  /*e880*/  IADD3 R2, P0, R2, R4, RZ ;  /* 0x0000000402027210 */ /* 0x001fc80007f1e0ff */
[----:B------:R-:W-:Y:S02]  /*e890*/  IADD3.X R3, RZ, R35, RZ, P0, !PT ;  /* 0x00000023ff037210 */ /* 0x000fe400007fe4ff */
[----:B------:R-:W-:Y:S04]  /*e8a0*/  SHFL.IDX PT, R35, R8, 0x3, 0x181f ;  /* 0x00781f0008237f89 */ /* 0x000fe800000e0000 */
[----:B------:R-:W-:Y:S04]  /*e8b0*/  LDGSTS.E.BYPASS.LTC128B.128 [R5+0x1f400], desc[UR36][R2.64], !P6 ;  /* 0x1f40000002057fae */ /* 0x000fe8000f101d64 */
[----:B------:R-:W-:Y:S04]  /*e8c0*/  LDGSTS.E.BYPASS.LTC128B.128 [R5+0x22400], desc[UR36][R2.64+0x80], !P5 ;  /* 0x2240008002057fae */ /* 0x000fe8000e901d64 */
[----:B------:R0:W-:Y:S04]  /*e8d0*/  LDGSTS.E.BYPASS.LTC128B.128 [R5+0x25400], desc[UR36][R2.64+0x100], !P4 ;  /* 0x2540010002057fae */ /* 0x0001e8000e101d64 */
[----:B0-----:R-:W0:Y:S02]  /*e8e0*/  SHFL.IDX PT, R2, R7, 0x3, 0x181f ;  /* 0x00781f0007027f89 */ /* 0x001e2400000e0000 */
[----:B0-----:R-:W-:-:S05]  /*e8f0*/  IADD3 R2, P0, R2, R4, RZ ;  /* 0x0000000402027210 */ /* 0x001fca0007f1e0ff */
[----:B------:R-:W-:Y:S02]  /*e900*/  IMAD.X R3, RZ, RZ, R35, P0 ;  /* 0x000000ffff037224 */ /* 0x000fe400000e0623 */
[----:B------:R-:W-:Y:S04]  /*e910*/  SHFL.IDX PT, R35, R8, 0x4, 0x181f ;  /* 0x00981f0008237f89 */ /* 0x000fe800000e0000 */
[----:B------:R-:W-:Y:S04]  /*e920*/  LDGSTS.E.BYPASS.LTC128B.128 [R5+0x1fc00], desc[UR36][R2.64], !P6 ;  /* 0x1fc0000002057fae */ /* 0x000fe8000f101d64 */
[----:B------:R-:W-:Y:S04]  /*e930*/  LDGSTS.E.BYPASS.LTC128B.128 [R5+0x22c00], desc[UR36][R2.64+0x80], !P5 ;  /* 0x22c0008002057fae */ /* 0x000fe8000e901d64 */
[----:B------:R0:W-:Y:S04]  /*e940*/  LDGSTS.E.BYPASS.LTC128B.128 [R5+0x25c00], desc[UR36][R2.64+0x100], !P4 ;  /* 0x25c0010002057fae */ /* 0x0001e8000e101d64 */
[----:B0-----:R-:W0:Y:S02]  /*e950*/  SHFL.IDX PT, R2, R7, 0x4, 0x181f ;  /* 0x00981f0007027f89 */ /* 0x001e2400000e0000 */
[----:B0-----:R-:W-:-:S05]  /*e960*/  IADD3 R2, P0, R2, R4, RZ ;  /* 0x0000000402027210 */ /* 0x001fca0007f1e0ff */
[----:B------:R-:W-:Y:S02]  /*e970*/  IMAD.X R3, RZ, RZ, R35, P0 ;  /* 0x000000ffff037224 */ /* 0x000fe400000e0623 */
[----:B------:R0:W1:Y:S04]  /*e980*/  SHFL.IDX PT, R35, R8, 0x5, 0x181f ;  /* 0x00b81f0008237f89 */ /* 0x00006800000e0000 */
[----:B------:R-:W-:Y:S04]  /*e990*/  LDGSTS.E.BYPASS.LTC128B.128 [R5+0x20400], desc[UR36][R2.64], !P6 ;  /* 0x2040000002057fae */ /* 0x000fe8000f101d64 */
[----:B------:R-:W-:Y:S04]  /*e9a0*/  LDGSTS.E.BYPASS.LTC128B.128 [R5+0x23400], desc[UR36][R2.64+0x80], !P5 ;  /* 0x2340008002057fae */ /* 0x000fe8000e901d64 */
[----:B------:R2:W-:Y:S04]  /*e9b0*/  LDGSTS.E.BYPASS.LTC128B.128 [R5+0x26400], desc[UR36][R2.64+0x100], !P4 ;  /* 0x2640010002057fae */ /* 0x0005e8000e101d64 */
[----:B-12---:R0:W2:Y:S02]  /*e9c0*/  SHFL.IDX PT, R2, R7, 0x5, 0x181f ;  /* 0x00b81f0007027f89 */ /* 0x0060a400000e0000 */
.L_x_369:
[----:B------:R-:W-:Y:S02]  /*e9d0*/  LOP3.LUT P6, RZ, R23, 0x4, RZ, 0xc0, !PT ;  /* 0x0000000417ff7812 */ /* 0x000fe400078cc0ff */
[----:B--2---:R-:W-:-:S05]  /*e9e0*/  IADD3 R2, P0, R2, R4, RZ ;  /* 0x0000000402027210 */ /* 0x004fca0007f1e0ff */
[----:B------:R-:W-:Y:S01]  /*e9f0*/  IMAD.X R3, RZ, RZ, R35, P0 ;  /* 0x000000ffff037224 */ /* 0x000fe200000e0623 */
[----:B------:R-:W-:-:S05]  /*ea00*/  PLOP3.LUT P0, PT, PT, PT, PT, 0x80, 0x0 ;  /* 0x000000000000781c */ /* 0x000fca0003f0f070 */
[----:B------:R-:W-:Y:S01]  /*ea10*/  @!PT LDS RZ, [RZ] ;  /* 0x00000000fffff984 */ /* 0x000fe20000000800 */
[----:B------:R-:W-:Y:S01]  /*ea20*/  @!PT LDS RZ, [RZ] ;  /* 0x00000000fffff984 */ /* 0x000fe20000000800 */
[----:B------:R-:W-:Y:S01]  /*ea30*/  @!PT LDS RZ, [RZ] ;  /* 0x00000000fffff984 */ /* 0x000fe20000000800 */
[----:B------:R1:W-:Y:S04]  /*ea40*/  LDGSTS.E.BYPASS.LTC128B.128 [R5+0x20c00], desc[UR36][R2.64], !P6 ;  /* 0x20c0000002057fae */ /* 0x0003e8000f101d64 */
[----:B------:R1:W-:Y:S04]  /*ea50*/  LDGSTS.E.BYPASS.LTC128B.128 [R5+0x23c00], desc[UR36][R2.64+0x80], !P5 ;  /* 0x23c0008002057fae */ /* 0x0003e8000e901d64 */
[----:B------:R1:W-:Y:S01]  /*ea60*/  LDGSTS.E.BYPASS.LTC128B.128 [R5+0x26c00], desc[UR36][R2.64+0x100], !P4 ;  /* 0x26c0010002057fae */ /* 0x0003e2000e101d64 */
[----:B------:R-:W-:Y:S01]  /*ea70*/  NOP ;  /* 0x0000000000007918 */ /* 0x000fe20000000000 */
.L_x_276:
        /* <DEDUP_REMOVED lines=10> */
.L_x_277:
[----:B------:R2:W-:Y:S01]  /*eb20*/  SYNCS.ARRIVE.TRANS64.A1T0 RZ, [R6+URZ+0x30830], RZ ;  /* 0x030830ff06ff79a7 */ /* 0x0005e2000810003f */
[----:B------:R-:W-:Y:S05]  /*eb30*/  @!P5 BRA `(.L_x_278) ;  /* 0x000000000004d947 */ /* 0x000fea0003800000 */
[----:B------:R-:W-:Y:S01]  /*eb40*/  BPT.TRAP 0x1 ;  /* 0x000000040000795c */ /* 0x000fe20000300000 */
.L_x_278:
[----:B-1----:R-:W-:Y:S01]  /*eb50*/  SHF.L.U32 R2, R17, 0x1f, RZ ;  /* 0x0000001f11027819 */ /* 0x002fe200000006ff */
[----:B--2---:R-:W-:Y:S01]  /*eb60*/  IMAD R6, R10, 0x8, R22 ;  /* 0x000000080a067824 */ /* 0x004fe200078e0216 */
[----:B------:R-:W-:Y:S01]  /*eb70*/  BSSY B1, `(.L_x_279) ;  /* 0x0000004000017945 */ /* 0x000fe20003800000 */
[----:B0-----:R-:W-:Y:S02]  /*eb80*/  IMAD R7, R29, -0x60, R37 ;  /* 0xffffffa01d077824 */ /* 0x001fe400078e0225 */
[----:B------:R-:W0:Y:S02]  /*eb90*/  SYNCS.PHASECHK.TRANS64.TRYWAIT P0, [R6+URZ+0x30860], R2 ;  /* 0x03086002060075a7 */ /* 0x000e24000800017f */
[----:B0-----:R-:W-:Y:S05]  /*eba0*/  @!P0 BRA `(.L_x_280) ;  /* 0x0000003c001c8947 */ /* 0x001fea0003800000 */
.L_x_370:
[----:B------:R-:W-:Y:S05]  /*ebb0*/  BSYNC B1 ;  /* 0x0000000000017941 */ /* 0x000fea0003800000 */
.L_x_279:
[----:B------:R-:W1:Y:S01]  /*ebc0*/  S2R R3, SR_TID.X ;  /* 0x0000000000037919 */ /* 0x000e620000002100 */
[----:B------:R-:W-:Y:S01]  /*ebd0*/  UMOV UR4, 0xffffffff ;  /* 0xffffffff00047882 */ /* 0x000fe20000000000 */
[----:B------:R-:W-:Y:S01]  /*ebe0*/  IMAD R5, R10, 0x4800, R34 ;  /* 0x000048000a057824 */ /* 0x000fe200078e0222 */
[----:B-1----:R-:W-:-:S04]  /*ebf0*/  LOP3.LUT R3, R3, 0x7f, RZ, 0xc0, !PT ;  /* 0x0000007f03037812 */ /* 0x002fc800078ec0ff */
[----:B------:R-:W-:-:S05]  /*ec00*/  SHF.R.U32.HI R3, RZ, 0x3, R3 ;  /* 0x00000003ff037819 */ /* 0x000fca0000011603 */
[----:B------:R-:W-:Y:S01]  /*ec10*/  IMAD.IADD R7, R7, 0x1, -R3 ;  /* 0x0000000107077824 */ /* 0x000fe200078e0a03 */
[----:B------:R-:W-:Y:S06]  /*ec20*/  BRA.DIV UR4, `(.L_x_281) ;  /* 0x0000003e04107947 */ /* 0x000fec000b800000 */
[----:B0-----:R-:W0:Y:S01]  /*ec30*/  SHFL.IDX PT, R2, R18, RZ, 0x181f ;  /* 0x00181fff12027589 */ /* 0x001e2200000e0000 */
[----:B------:R-:W-:-:S03]  /*ec40*/  IMAD R5, R5, 0x2, R22 ;  /* 0x0000000205057824 */ /* 0x000fc600078e0216 */
[----:B------:R-:W1:Y:S04]  /*ec50*/  SHFL.IDX PT, R3, R24, RZ, 0x181f ;  /* 0x00181fff18037589 */ /* 0x000e6800000e0000 */
[----:B------:R-:W-:Y:S01]  /*ec60*/  SHFL.IDX PT, R14, R18, 0x5, 0x181f ;  /* 0x00b81f00120e7f89 */ /* 0x000fe200000e0000 */
[----:B0-----:R-:W-:-:S05]  /*ec70*/  IADD3 R2, P0, R2, R4, RZ ;  /* 0x0000000402027210 */ /* 0x001fca0007f1e0ff */
[----:B-1----:R-:W-:Y:S01]  /*ec80*/  IMAD.X R3, RZ, RZ, R3, P0 ;  /* 0x000000ffff037224 */ /* 0x002fe200000e0603 */
[----:B------:R-:W-:-:S13]  /*ec90*/  ISETP.LT.OR P0, PT, R7, 0x1, P3 ;  /* 0x000000010700780c */ /* 0x000fda0001f01670 */
[----:B------:R-:W-:Y:S01]  /*eca0*/  LDGSTS.E.BYPASS.LTC128B.128 [R5+0x400], desc[UR36][R2.64], !P0 ;  /* 0x0040000002057fae */ /* 0x000fe2000c101d64 */
[----:B------:R-:W-:-:S13]  /*ecb0*/  ISETP.LT.OR P0, PT, R7, 0x1, P2 ;  /* 0x000000010700780c */ /* 0x000fda0001701670 */
[----:B------:R-:W-:Y:S01]  /*ecc0*/  LDGSTS.E.BYPASS.LTC128B.128 [R5+0x3400], desc[UR36][R2.64+0x80], !P0 ;  /* 0x0340008002057fae */ /* 0x000fe2000c101d64 */
[----:B------:R-:W-:-:S13]  /*ecd0*/  ISETP.LT.OR P0, PT, R7, 0x1, P1 ;  /* 0x000000010700780c */ /* 0x000fda0000f01670 */
[----:B------:R0:W-:Y:S04]  /*ece0*/  LDGSTS.E.BYPASS.LTC128B.128 [R5+0x6400], desc[UR36][R2.64+0x100], !P0 ;  /* 0x0640010002057fae */ /* 0x0001e8000c101d64 */
[----:B0-----:R-:W0:Y:S04]  /*ecf0*/  SHFL.IDX PT, R2, R18, 0x1, 0x181f ;  /* 0x00381f0012027f89 */ /* 0x001e2800000e0000 */
[----:B------:R-:W1:Y:S01]  /*ed00*/  SHFL.IDX PT, R3, R24, 0x1, 0x181f ;  /* 0x00381f0018037f89 */ /* 0x000e6200000e0000 */
        /* <DEDUP_REMOVED lines=29> */
[----:B------:R-:W1:Y:S04]  /*eee0*/  SHFL.IDX PT, R3, R24, 0x4, 0x181f ;  /* 0x00981f0018037f89 */ /* 0x000e6800000e0000 */
[----:B------:R-:W2:Y:S01]  /*eef0*/  SHFL.IDX PT, R24, R24, 0x5, 0x181f ;  /* 0x00b81f0018187f89 */ /* 0x000ea200000e0000 */
[----:B0-----:R-:W-:-:S05]  /*ef00*/  IADD3 R2, P0, R2, R4, RZ ;  /* 0x0000000402027210 */ /* 0x001fca0007f1e0ff */
[----:B-1----:R-:W-:Y:S01]  /*ef10*/  IMAD.X R3, RZ, RZ, R3, P0 ;  /* 0x000000ffff037224 */ /* 0x002fe200000e0603 */
[----:B------:R-:W-:-:S13]  /*ef20*/  ISETP.LT.OR P0, PT, R7, 0x41, P3 ;  /* 0x000000410700780c */ /* 0x000fda0001f01670 */
[----:B------:R1:W-:Y:S01]  /*ef30*/  LDGSTS.E.BYPASS.LTC128B.128 [R5+0x2400], desc[UR36][R2.64], !P0 ;  /* 0x0240000002057fae */ /* 0x0003e2000c101d64 */
[----:B------:R-:W-:-:S13]  /*ef40*/  ISETP.LT.OR P0, PT, R7, 0x41, P2 ;  /* 0x000000410700780c */ /* 0x000fda0001701670 */
[----:B------:R1:W-:Y:S01]  /*ef50*/  LDGSTS.E.BYPASS.LTC128B.128 [R5+0x5400], desc[UR36][R2.64+0x80], !P0 ;  /* 0x0540008002057fae */ /* 0x0003e2000c101d64 */
[----:B------:R-:W-:-:S13]  /*ef60*/  ISETP.LT.OR P0, PT, R7, 0x41, P1 ;  /* 0x000000410700780c */ /* 0x000fda0000f01670 */
[----:B--2---:R1:W-:Y:S02]  /*ef70*/  LDGSTS.E.BYPASS.LTC128B.128 [R5+0x8400], desc[UR36][R2.64+0x100], !P0 ;  /* 0x0840010002057fae */ /* 0x0043e4000c101d64 */
.L_x_384:
[----:B01----:R-:W-:Y:S01]  /*ef80*/  IADD3 R2, P0, R14, R4, RZ ;  /* 0x000000040e027210 */ /* 0x003fe20007f1e0ff */
[----:B------:R-:W-:Y:S01]  /*ef90*/  ULDC.64 UR4, c[0x0][0x328] ;  /* 0x0000ca0000047ab9 */ /* 0x000fe20000000a00 */
[----:B------:R-:W-:Y:S01]  /*efa0*/  ULDC.64 UR6, c[0x0][0x318] ;  /* 0x0000c60000067ab9 */ /* 0x000fe20000000a00 */
[----:B------:R-:W-:Y:S02]  /*efb0*/  IMAD R20, R20, UR4, RZ ;  /* 0x0000000414147c24 */ /* 0x000fe4000f8e02ff */
[----:B------:R-:W-:Y:S01]  /*efc0*/  IMAD.X R3, RZ, RZ, R24, P0 ;  /* 0x000000ffff037224 */ /* 0x000fe200000e0618 */
[----:B------:R-:W-:-:S13]  /*efd0*/  ISETP.LT.OR P0, PT, R7, 0x51, P3 ;  /* 0x000000510700780c */ /* 0x000fda0001f01670 */
[----:B------:R-:W-:Y:S01]  /*efe0*/  @!PT LDS RZ, [RZ] ;  /* 0x00000000fffff984 */ /* 0x000fe20000000800 */
[----:B------:R-:W-:Y:S01]  /*eff0*/  @!PT LDS RZ, [RZ] ;  /* 0x00000000fffff984 */ /* 0x000fe20000000800 */
[----:B------:R-:W-:Y:S01]  /*f000*/  @!PT LDS RZ, [RZ] ;  /* 0x00000000fffff984 */ /* 0x000fe20000000800 */
[----:B------:R-:W-:Y:S01]  /*f010*/  LDGSTS.E.BYPASS.LTC128B.128 [R5+0x2c00], desc[UR36][R2.64], !P0 ;  /* 0x02c0000002057fae */ /* 0x000fe2000c101d64 */
[----:B------:R-:W-:-:S13]  /*f020*/  ISETP.LT.OR P0, PT, R7, 0x51, P2 ;  /* 0x000000510700780c */ /* 0x000fda0001701670 */
[----:B------:R-:W-:Y:S01]  /*f030*/  LDGSTS.E.BYPASS.LTC128B.128 [R5+0x5c00], desc[UR36][R2.64+0x80], !P0 ;  /* 0x05c0008002057fae */ /* 0x000fe2000c101d64 */
[----:B------:R-:W-:Y:S01]  /*f040*/  ISETP.LT.OR P0, PT, R7, 0x51, P1 ;  /* 0x000000510700780c */ /* 0x000fe20000f01670 */
[----:B------:R-:W-:-:S12]  /*f050*/  IMAD R7, R9, UR5, R20 ;  /* 0x0000000509077c24 */ /* 0x000fd8000f8e0214 */
[----:B------:R0:W-:Y:S02]  /*f060*/  LDGSTS.E.BYPASS.LTC128B.128 [R5+0x8c00], desc[UR36][R2.64+0x100], !P0 ;  /* 0x08c0010002057fae */ /* 0x0001e4000c101d64 */
[----:B0-----:R-:W-:Y:S01]  /*f070*/  IMAD.WIDE.U32 R2, R9, UR4, RZ ;  /* 0x0000000409027c25 */ /* 0x001fe2000f8e00ff */
[----:B------:R-:W-:-:S03]  /*f080*/  ULDC.64 UR4, c[0x0][0x338] ;  /* 0x0000ce0000047ab9 */ /* 0x000fc60000000a00 */
[----:B------:R-:W-:Y:S02]  /*f090*/  IMAD.IADD R3, R3, 0x1, R7 ;  /* 0x0000000103037824 */ /* 0x000fe400078e0207 */
[----:B------:R-:W-:Y:S02]  /*f0a0*/  IMAD R21, R21, UR4, RZ ;  /* 0x0000000415157c24 */ /* 0x000fe4000f8e02ff */
[----:B------:R-:W-:-:S04]  /*f0b0*/  IMAD.WIDE.U32 R2, R0, UR4, R2 ;  /* 0x0000000400027c25 */ /* 0x000fc8000f8e0002 */
[----:B------:R-:W-:Y:S01]  /*f0c0*/  IMAD R21, R0, UR5, R21 ;  /* 0x0000000500157c24 */ /* 0x000fe2000f8e0215 */
[----:B------:R-:W-:Y:S01]  /*f0d0*/  ULDC.64 UR4, c[0x0][0x330] ;  /* 0x0000cc0000047ab9 */ /* 0x000fe20000000a00 */
[----:B------:R-:W-:Y:S02]  /*f0e0*/  NOP ;  /* 0x0000000000007918 */ /* 0x000fe40000000000 */
[----:B------:R-:W-:Y:S02]  /*f0f0*/  IMAD.IADD R3, R3, 0x1, R21 ;  /* 0x0000000103037824 */ /* 0x000fe400078e0215 */
[----:B------:R-:W-:-:S04]  /*f100*/  IMAD.WIDE.U32 R2, R26, UR4, R2 ;  /* 0x000000041a027c25 */ /* 0x000fc8000f8e0002 */
[----:B------:R-:W-:Y:S01]  /*f110*/  IMAD R3, R26, UR5, R3 ;  /* 0x000000051a037c24 */ /* 0x000fe2000f8e0203 */
[----:B------:R-:W-:-:S04]  /*f120*/  LEA R18, P0, R2, UR6, 0x1 ;  /* 0x0000000602127c11 */ /* 0x000fc8000f8008ff */
[----:B------:R-:W-:Y:S02]  /*f130*/  LEA.HI.X R24, R2, UR7, R3, 0x1, P0 ;  /* 0x0000000702187c11 */ /* 0x000fe400080f0c03 */
[----:B------:R-:W-:-:S13]  /*f140*/  PLOP3.LUT P0, PT, PT, PT, PT, 0x80, 0x0 ;  /* 0x000000000000781c */ /* 0x000fda0003f0f070 */
.L_x_282:
        /* <DEDUP_REMOVED lines=10> */
.L_x_283:
[----:B------:R-:W2:Y:S01]  /*f1f0*/  LDL R0, [R1] ;  /* 0x0000000001007983 */ /* 0x000ea20000100800 */
[----:B------:R1:W-:Y:S01]  /*f200*/  SYNCS.ARRIVE.TRANS64.A1T0 RZ, [R6+URZ+0x30850], RZ ;  /* 0x030850ff06ff79a7 */ /* 0x0003e2000810003f */
[C---:B------:R-:W-:Y:S01]  /*f210*/  VIADD R8, R25.reuse, 0xffffffff ;  /* 0xffffffff19087836 */ /* 0x040fe20000000000 */
[----:B------:R-:W-:Y:S01]  /*f220*/  MOV R10, R27 ;  /* 0x0000001b000a7202 */ /* 0x000fe20000000f00 */
[----:B------:R-:W-:Y:S02]  /*f230*/  IMAD.MOV.U32 R17, RZ, RZ, R28 ;  /* 0x000000ffff117224 */ /* 0x000fe400078e001c */
[----:B------:R-:W-:Y:S01]  /*f240*/  IMAD.MOV.U32 R29, RZ, RZ, R25 ;  /* 0x000000ffff1d7224 */ /* 0x000fe200078e0019 */
[----:B--2---:R-:W-:-:S13]  /*f250*/  ISETP.GT.AND P0, PT, R25, R0, PT ;  /* 0x000000001900720c */ /* 0x004fda0003f04270 */
[----:B-1----:R-:W-:Y:S05]  /*f260*/  @P0 BRA `(.L_x_284) ;  /* 0xfffffff000180947 */ /* 0x002fea000383ffff */
.L_x_271:
[----:B------:R-:W-:Y:S05]  /*f270*/  BSYNC B0 ;  /* 0x0000000000007941 */ /* 0x000fea0003800000 */
.L_x_270:
[----:B------:R-:W1:Y:S01]  /*f280*/  S2R R0, SR_TID.X ;  /* 0x0000000000007919 */ /* 0x000e620000002100 */
[----:B------:R-:W-:Y:S01]  /*f290*/  BSSY B0, `(.L_x_285) ;  /* 0x0000010000007945 */ /* 0x000fe20003800000 */
[----:B-1----:R-:W-:-:S04]  /*f2a0*/  LOP3.LUT R0, R0, 0x7f, RZ, 0xc0, !PT ;  /* 0x0000007f00007812 */ /* 0x002fc800078ec0ff */
[----:B------:R-:W-:-:S13]  /*f2b0*/  ISETP.NE.AND P0, PT, R0, RZ, PT ;  /* 0x000000ff0000720c */ /* 0x000fda0003f05270 */
[----:B------:R-:W-:Y:S05]  /*f2c0*/  @P0 BRA `(.L_x_286) ;  /* 0x0000000000300947 */ /* 0x000fea0003800000 */
[----:B------:R-:W1:Y:S01]  /*f2d0*/  S2R R5, SR_LANEID ;  /* 0x0000000000057919 */ /* 0x000e620000000000 */
[----:B------:R-:W-:Y:S01]  /*f2e0*/  VOTEU.ANY UR4, UPT, PT ;  /* 0x0000000000047886 */ /* 0x000fe200038e0100 */
[----:B0-----:R-:W0:Y:S01]  /*f2f0*/  LDC.64 R2, c[0x0][0xc60] ;  /* 0x00031800ff027b82 */ /* 0x001e220000000a00 */
[----:B------:R-:W1:Y:S02]  /*f300*/  FLO.U32 R0, UR4 ;  /* 0x0000000400007d00 */ /* 0x000e6400080e0000 */
[----:B-1----:R-:W-:-:S06]  /*f310*/  ISETP.EQ.U32.AND P0, PT, R0, R5, PT ;  /* 0x000000050000720c */ /* 0x002fcc0003f02070 */
[----:B------:R-:W0:Y:S07]  /*f320*/  POPC R5, UR4 ;  /* 0x0000000400057d09 */ /* 0x000e2e0008000000 */
[----:B0-----:R-:W3:Y:S01]  /*f330*/  @P0 ATOMG.E.ADD.STRONG.GPU PT, R3, desc[UR36][R2.64], R5 ;  /* 0x00000005020309a8 */ /* 0x001ee200081ee1e4 */
[----:B------:R-:W0:Y:S02]  /*f340*/  S2R R4, SR_LTMASK ;  /* 0x0000000000047919 */ /* 0x000e240000003900 */
[----:B0-----:R-:W-:-:S04]  /*f350*/  LOP3.LUT R4, R4, UR4, RZ, 0xc0, !PT ;  /* 0x0000000404047c12 */ /* 0x001fc8000f8ec0ff */
[----:B------:R-:W0:Y:S01]  /*f360*/  POPC R7, R4 ;  /* 0x0000000400077309 */ /* 0x000e220000000000 */
[----:B---3--:R-:W0:Y:S02]  /*f370*/  SHFL.IDX PT, R0, R3, R0, 0x1f ;  /* 0x00001f0003007589 */ /* 0x008e2400000e0000 */
[----:B0-----:R-:W-:-:S07]  /*f380*/  IADD3 R16, R0, UR39, R7 ;  /* 0x0000002700107c10 */ /* 0x001fce000fffe007 */
.L_x_286:
[----:B------:R-:W-:Y:S05]  /*f390*/  BSYNC B0 ;  /* 0x0000000000007941 */ /* 0x000fea0003800000 */
.L_x_285:
[----:B------:R-:W-:-:S13]  /*f3a0*/  LOP3.LUT P0, RZ, R23, 0x10, RZ, 0xc0, !PT ;  /* 0x0000001017ff7812 */ /* 0x000fda000780c0ff */
[----:B------:R-:W-:Y:S05]  /*f3b0*/  @!P0 BRA `(.L_x_287) ;  /* 0x0000000000048947 */ /* 0x000fea0003800000 */
[----:B------:R-:W-:Y:S01]  /*f3c0*/  BPT.TRAP 0x1 ;  /* 0x000000040000795c */ /* 0x000fe20000300000 */
.L_x_287:
[----:B------:R-:W-:Y:S01]  /*f3d0*/  IMAD R0, R27, 0x8, R22 ;  /* 0x000000081b007824 */ /* 0x000fe200078e0216 */
[----:B0-----:R-:W-:Y:S01]  /*f3e0*/  SHF.L.U32 R3, R28, 0x1f, RZ ;  /* 0x0000001f1c037819 */ /* 0x001fe200000006ff */
[----:B------:R-:W-:Y:S01]  /*f3f0*/  BSSY B0, `(.L_x_288) ;  /* 0x0000004000007945 */ /* 0x000fe20003800000 */
[----:B------:R-:W-:Y:S02]  /*f400*/  IMAD R6, R25, -0x60, R37 ;  /* 0xffffffa019067824 */ /* 0x000fe400078e0225 */
[----:B------:R-:W0:Y:S02]  /*f410*/  SYNCS.PHASECHK.TRANS64.TRYWAIT P0, [R0+URZ+0x30860], R3 ;  /* 0x03086003000075a7 */ /* 0x000e24000800017f */
[----:B0-----:R-:W-:Y:S05]  /*f420*/  @!P0 BRA `(.L_x_289) ;  /* 0x0000003c00208947 */ /* 0x001fea0003800000 */
.L_x_385:
[----:B------:R-:W-:Y:S05]  /*f430*/  BSYNC B0 ;  /* 0x0000000000007941 */ /* 0x000fea0003800000 */
.L_x_288:
[----:B------:R-:W1:Y:S01]  /*f440*/  S2R R2, SR_TID.X ;  /* 0x0000000000027919 */ /* 0x000e620000002100 */
[----:B------:R-:W-:Y:S01]  /*f450*/  UMOV UR4, 0xffffffff ;  /* 0xffffffff00047882 */ /* 0x000fe20000000000 */
[----:B------:R-:W-:Y:S01]  /*f460*/  IMAD R7, R27, 0x4800, R34 ;  /* 0x000048001b077824 */ /* 0x000fe200078e0222 */
[----:B-1----:R-:W-:-:S04]  /*f470*/  LOP3.LUT R2, R2, 0x7f, RZ, 0xc0, !PT ;  /* 0x0000007f02027812 */ /* 0x002fc800078ec0ff */
[----:B------:R-:W-:-:S05]  /*f480*/  SHF.R.U32.HI R2, RZ, 0x3, R2 ;  /* 0x00000003ff027819 */ /* 0x000fca0000011602 */
[----:B------:R-:W-:Y:S01]  /*f490*/  IMAD.IADD R6, R6, 0x1, -R2 ;  /* 0x0000000106067824 */ /* 0x000fe200078e0a02 */
[----:B------:R-:W-:Y:S06]  /*f4a0*/  BRA.DIV UR4, `(.L_x_290) ;  /* 0x0000003e04147947 */ /* 0x000fec000b800000 */
[----:B--2---:R-:W1:Y:S01]  /*f4b0*/  SHFL.IDX PT, R14, R18, RZ, 0x181f ;  /* 0x00181fff120e7589 */ /* 0x004e6200000e0000 */
[----:B------:R-:W-:Y:S01]  /*f4c0*/  ULDC UR4, c[0x0][0x2f4] ;  /* 0x0000bd0000047ab9 */ /* 0x000fe20000000800 */
[C---:B------:R-:W-:Y:S01]  /*f4d0*/  IMAD.SHL.U32 R5, R31.reuse, 0x2, RZ ;  /* 0x000000021f057824 */ /* 0x040fe200078e00ff */
[----:B------:R-:W-:Y:S01]  /*f4e0*/  ISETP.GE.AND P2, PT, R31, UR4, PT ;  /* 0x000000041f007c0c */ /* 0x000fe2000bf46270 */
[----:B0-----:R-:W0:Y:S01]  /*f4f0*/  SHFL.IDX PT, R3, R24, RZ, 0x181f ;  /* 0x00181fff18037589 */ /* 0x001e2200000e0000 */
[----:B------:R-:W-:Y:S01]  /*f500*/  IMAD R4, R7, 0x2, R22 ;  /* 0x0000000207047824 */ /* 0x000fe200078e0216 */
[----:B------:R-:W-:Y:S02]  /*f510*/  ISETP.GE.AND P1, PT, R33, UR4, PT ;  /* 0x0000000421007c0c */ /* 0x000fe4000bf26270 */
[C---:B------:R-:W-:Y:S01]  /*f520*/  ISETP.LT.OR P4, PT, R6.reuse, 0x1, P2 ;  /* 0x000000010600780c */ /* 0x040fe20001781670 */
[----:B------:R-:W-:Y:S01]  /*f530*/  SHFL.IDX PT, R7, R24, 0x1, 0x181f ;  /* 0x00381f0018077f89 */ /* 0x000fe200000e0000 */
[----:B------:R-:W-:-:S02]  /*f540*/  ISETP.LT.OR P3, PT, R6, 0x1, P1 ;  /* 0x000000010600780c */ /* 0x000fc40000f61670 */
[----:B-1----:R-:W-:Y:S02]  /*f550*/  IADD3 R2, P0, R14, R5, RZ ;  /* 0x000000050e027210 */ /* 0x002fe40007f1e0ff */
[----:B------:R-:W1:Y:S03]  /*f560*/  SHFL.IDX PT, R14, R18, 0x1, 0x181f ;  /* 0x00381f00120e7f89 */ /* 0x000e6600000e0000 */
[----:B0-----:R-:W-:Y:S01]  /*f570*/  IMAD.X R3, RZ, RZ, R3, P0 ;  /* 0x000000ffff037224 */ /* 0x001fe200000e0603 */
[----:B------:R-:W-:-:S04]  /*f580*/  ISETP.GE.AND P0, PT, R32, UR4, PT ;  /* 0x0000000420007c0c */ /* 0x000fc8000bf06270 */
[----:B------:R-:W-:Y:S01]  /*f590*/  LDGSTS.E.BYPASS.LTC128B.128 [R4+0x400], desc[UR36][R2.64], !P4 ;  /* 0x0040000002047fae */ /* 0x000fe2000e101d64 */
[----:B------:R-:W-:-:S03]  /*f5a0*/  ISETP.LT.OR P4, PT, R6, 0x1, P0 ;  /* 0x000000010600780c */ /* 0x000fc60000781670 */
[----:B------:R-:W-:Y:S10]  /*f5b0*/  LDGSTS.E.BYPASS.LTC128B.128 [R4+0x3400], desc[UR36][R2.64+0x80], !P3 ;  /* 0x0340008002047fae */ /* 0x000ff4000d901d64 */
[----:B------:R1:W-:Y:S01]  /*f5c0*/  LDGSTS.E.BYPASS.LTC128B.128 [R4+0x6400], desc[UR36][R2.64+0x100], !P4 ;  /* 0x0640010002047fae */ /* 0x0003e2000e101d64 */
[----:B------:R-:W-:-:S02]  /*f5d0*/  ISETP.LT.OR P4, PT, R6, 0x11, P2 ;  /* 0x000000110600780c */ /* 0x000fc40001781670 */
[----:B-1----:R-:W-:Y:S02]  /*f5e0*/  IADD3 R2, P3, R14, R5, RZ ;  /* 0x000000050e027210 */ /* 0x002fe40007f7e0ff */
[----:B------:R-:W0:Y:S03]  /*f5f0*/  SHFL.IDX PT, R14, R18, 0x2, 0x181f ;  /* 0x00581f00120e7f89 */ /* 0x000e2600000e0000 */
[----:B------:R-:W-:Y:S01]  /*f600*/  IMAD.X R3, RZ, RZ, R7, P3 ;  /* 0x000000ffff037224 */ /* 0x000fe200018e0607 */
[C---:B------:R-:W-:Y:S01]  /*f610*/  ISETP.LT.OR P3, PT, R6.reuse, 0x11, P1 ;  /* 0x000000110600780c */ /* 0x040fe20000f61670 */
[----:B------:R-:W1:Y:S04]  /*f620*/  SHFL.IDX PT, R7, R24, 0x2, 0x181f ;  /* 0x00581f0018077f89 */ /* 0x000e6800000e0000 */
[----:B------:R-:W-:Y:S01]  /*f630*/  LDGSTS.E.BYPASS.LTC128B.128 [R4+0xc00], desc[UR36][R2.64], !P4 ;  /* 0x00c0000002047fae */ /* 0x000fe2000e101d64 */
[----:B------:R-:W-:-:S07]  /*f640*/  ISETP.LT.OR P4, PT, R6, 0x11, P0 ;  /* 0x000000110600780c */ /* 0x000fce0000781670 */
[----:B------:R-:W-:Y:S06]  /*f650*/  LDGSTS.E.BYPASS.LTC128B.128 [R4+0x3c00], desc[UR36][R2.64+0x80], !P3 ;  /* 0x03c0008002047fae */ /* 0x000fec000d901d64 */
[----:B------:R0:W-:Y:S01]  /*f660*/  LDGSTS.E.BYPASS.LTC128B.128 [R4+0x6c00], desc[UR36][R2.64+0x100], !P4 ;  /* 0x06c0010002047fae */ /* 0x0001e2000e101d64 */
[----:B------:R-:W-:Y:S02]  /*f670*/  ISETP.LT.OR P4, PT, R6, 0x21, P2 ;  /* 0x000000210600780c */ /* 0x000fe40001781670 */
[----:B0-----:R-:W-:Y:S02]  /*f680*/  IADD3 R2, P3, R14, R5, RZ ;  /* 0x000000050e027210 */ /* 0x001fe40007f7e0ff */
[----:B------:R-:W0:Y:S03]  /*f690*/  SHFL.IDX PT, R14, R18, 0x3, 0x181f ;  /* 0x00781f00120e7f89 */ /* 0x000e2600000e0000 */
[----:B-1----:R-:W-:Y:S01]  /*f6a0*/  IMAD.X R3, RZ, RZ, R7, P3 ;  /* 0x000000ffff037224 */ /* 0x002fe200018e0607 */
        /* <DEDUP_REMOVED lines=13> */
[----:B------:R-:W-:-:S03]  /*f780*/  ISETP.LT.OR P4, PT, R6, 0x31, P0 ;  /* 0x000000310600780c */ /* 0x000fc60000781670 */
[----:B------:R-:W2:Y:S04]  /*f790*/  SHFL.IDX PT, R24, R24, 0x5, 0x181f ;  /* 0x00b81f0018187f89 */ /* 0x000ea800000e0000 */
[----:B------:R-:W-:Y:S06]  /*f7a0*/  LDGSTS.E.BYPASS.LTC128B.128 [R4+0x4c00], desc[UR36][R2.64+0x80], !P3 ;  /* 0x04c0008002047fae */ /* 0x000fec000d901d64 */
[----:B------:R0:W-:Y:S01]  /*f7b0*/  LDGSTS.E.BYPASS.LTC128B.128 [R4+0x7c00], desc[UR36][R2.64+0x100], !P4 ;  /* 0x07c0010002047fae */ /* 0x0001e2000e101d64 */
[----:B------:R-:W-:-:S02]  /*f7c0*/  ISETP.LT.OR P4, PT, R6, 0x41, P2 ;  /* 0x000000410600780c */ /* 0x000fc40001781670 */
[----:B0-----:R-:W-:Y:S02]  /*f7d0*/  IADD3 R2, P3, R14, R5, RZ ;  /* 0x000000050e027210 */ /* 0x001fe40007f7e0ff */
[----:B------:R0:W3:Y:S03]  /*f7e0*/  SHFL.IDX PT, R14, R18, 0x5, 0x181f ;  /* 0x00b81f00120e7f89 */ /* 0x0000e600000e0000 */
[----:B-1----:R-:W-:Y:S01]  /*f7f0*/  IMAD.X R3, RZ, RZ, R7, P3 ;  /* 0x000000ffff037224 */ /* 0x002fe200018e0607 */
[----:B------:R-:W-:-:S05]  /*f800*/  ISETP.LT.OR P3, PT, R6, 0x41, P1 ;  /* 0x000000410600780c */ /* 0x000fca0000f61670 */
[----:B------:R0:W-:Y:S01]  /*f810*/  LDGSTS.E.BYPASS.LTC128B.128 [R4+0x2400], desc[UR36][R2.64], !P4 ;  /* 0x0240000002047fae */ /* 0x0001e2000e101d64 */
[----:B------:R-:W-:-:S07]  /*f820*/  ISETP.LT.OR P4, PT, R6, 0x41, P0 ;  /* 0x000000410600780c */ /* 0x000fce0000781670 */
[----:B------:R0:W-:Y:S06]  /*f830*/  LDGSTS.E.BYPASS.LTC128B.128 [R4+0x5400], desc[UR36][R2.64+0x80], !P3 ;  /* 0x0540008002047fae */ /* 0x0001ec000d901d64 */
[----:B--2---:R0:W-:Y:S02]  /*f840*/  LDGSTS.E.BYPASS.LTC128B.128 [R4+0x8400], desc[UR36][R2.64+0x100], !P4 ;  /* 0x0840010002047fae */ /* 0x0041e4000e101d64 */
.L_x_399:
[C---:B------:R-:W-:Y:S02]  /*f850*/  ISETP.LT.OR P2, PT, R6.reuse, 0x51, P2 ;  /* 0x000000510600780c */ /* 0x040fe40001741670 */
[C---:B------:R-:W-:Y:S02]  /*f860*/  ISETP.LT.OR P1, PT, R6.reuse, 0x51, P1 ;  /* 0x000000510600780c */ /* 0x040fe40000f21670 */
[----:B------:R-:W-:Y:S02]  /*f870*/  ISETP.LT.OR P0, PT, R6, 0x51, P0 ;  /* 0x000000510600780c */ /* 0x000fe40000701670 */
[----:B0--3--:R-:W-:-:S05]  /*f880*/  IADD3 R2, P3, R14, R5, RZ ;  /* 0x000000050e027210 */ /* 0x009fca0007f7e0ff */
[----:B------:R-:W-:-:S05]  /*f890*/  IMAD.X R3, RZ, RZ, R24, P3 ;  /* 0x000000ffff037224 */ /* 0x000fca00018e0618 */
        /* <DEDUP_REMOVED lines=8> */
.L_x_291:
        /* <DEDUP_REMOVED lines=10> */
.L_x_292:
[----:B------:R1:W-:Y:S01]  /*f9c0*/  SYNCS.ARRIVE.TRANS64.A1T0 RZ, [R0+URZ+0x30850], RZ ;  /* 0x030850ff00ff79a7 */ /* 0x0003e2000810003f */
[----:B------:R-:W-:-:S05]  /*f9d0*/  VIADD R27, R27, 0x1 ;  /* 0x000000011b1b7836 */ /* 0x000fca0000000000 */
[----:B------:R-:W-:-:S04]  /*f9e0*/  ISETP.NE.AND P0, PT, R27, 0x2, PT ;  /* 0x000000021b00780c */ /* 0x000fc80003f05270 */
[----:B0-----:R-:W-:Y:S02]  /*f9f0*/  SEL R3, RZ, 0x1, P0 ;  /* 0x00000001ff037807 */ /* 0x001fe40000000000 */
[----:B------:R-:W-:Y:S02]  /*fa00*/  SEL R27, R27, RZ, P0 ;  /* 0x000000ff1b1b7207 */ /* 0x000fe40000000000 */
[----:B-1----:R-:W-:-:S07]  /*fa10*/  LOP3.LUT R28, R28, R3, RZ, 0x3c, !PT ;  /* 0x000000031c1c7212 */ /* 0x002fce00078e3cff */
.L_x_249:
[----:B------:R-:W-:Y:S05]  /*fa20*/  BSYNC B7 ;  /* 0x0000000000077941 */ /* 0x000fea0003800000 */
.L_x_247:
[----:B------:R-:W-:-:S13]  /*fa30*/  LOP3.LUT P0, RZ, R23, 0x80, RZ, 0xc0, !PT ;  /* 0x0000008017ff7812 */ /* 0x000fda000780c0ff */
[----:B------:R-:W-:Y:S05]  /*fa40*/  @!P0 BRA `(.L_x_293) ;  /* 0x0000000000248947 */ /* 0x000fea0003800000 */
[----:B------:R-:W-:Y:S05]  /*fa50*/  WARPSYNC.ALL ;  /* 0x0000000000007948 */ /* 0x000fea0003800000 */
[----:B------:R-:W0:Y:S08]  /*fa60*/  S2UR UR5, SR_CgaCtaId ;  /* 0x00000000000579c3 */ /* 0x000e300000008800 */
[----:B------:R-:W-:Y:S06]  /*fa70*/  BAR.SYNC.DEFER_BLOCKING 0x5, 0x180 ;  /* 0x0146000000007b1d */ /* 0x000fec0000010000 */
[----:B------:R-:W-:-:S02]  /*fa80*/  UMOV UR4, 0x400 ;  /* 0x0000040000047882 */ /* 0x000fc40000000000 */
[----:B0-----:R-:W-:-:S06]  /*fa90*/  ULEA UR4, UR5, UR4, 0x18 ;  /* 0x0000000405047291 */ /* 0x001fcc000f8ec03f */
[----:B------:R-:W-:-:S05]  /*faa0*/  IMAD.U32 R22, RZ, RZ, UR4 ;  /* 0x00000004ff167e24 */ /* 0x000fca000f8e00ff */
[----:B------:R0:W1:Y:S01]  /*fab0*/  LDS.128 R16, [R22+0x308d0] ;  /* 0x0308d00016107984 */ /* 0x0000620000000c00 */
[----:B------:R-:W-:Y:S06]  /*fac0*/  BAR.ARV 0x4, 0x180 ;  /* 0x0106000000007b1d */ /* 0x000fec0000002000 */
[----:B------:R-:W-:Y:S05]  /*fad0*/  BRA `(.L_x_294) ;  /* 0x0000000800d07947 */ /* 0x000fea0003800000 */
.L_x_293:
[----:B------:R-:W0:Y:S01]  /*fae0*/  S2R R9, SR_TID.X ;  /* 0x0000000000097919 */ /* 0x000e220000002100 */
[----:B------:R-:W-:Y:S01]  /*faf0*/  UMOV UR4, 0xffffffff ;  /* 0xffffffff00047882 */ /* 0x000fe20000000000 */
[----:B0-----:R-:W-:-:S04]  /*fb00*/  LOP3.LUT R9, R9, 0x1f, RZ, 0xc0, !PT ;  /* 0x0000001f09097812 */ /* 0x001fc800078ec0ff */
[----:B------:R-:W-:Y:S01]  /*fb10*/  ISETP.NE.AND P0, PT, R9, 0x1f, PT ;  /* 0x0000001f0900780c */ /* 0x000fe20003f05270 */
[----:B------:R-:W-:-:S12]  /*fb20*/  BRA.DIV UR4, `(.L_x_295) ;  /* 0x0000003e04787947 */ /* 0x000fd8000b800000 */
[----:B------:R-:W-:Y:S01]  /*fb30*/  IMAD.IADD R7, R19, 0x1, R9 ;  /* 0x0000000113077824 */ /* 0x000fe200078e0209 */
[----:B------:R-:W-:-:S04]  /*fb40*/  ULDC UR4, c[0x0][0xc3c] ;  /* 0x00030f0000047ab9 */ /* 0x000fc80000000800 */
[----:B------:R-:W-:-:S13]  /*fb50*/  ISETP.GE.OR P1, PT, R7, UR4, !P0 ;  /* 0x0000000407007c0c */ /* 0x000fda000c726670 */
[----:B------:R-:W0:Y:S08]  /*fb60*/  @!P1 LDC.64 R4, c[0x0][0xc80] ;  /* 0x00032000ff049b82 */ /* 0x000e300000000a00 */
[----:B------:R-:W1:Y:S01]  /*fb70*/  @!P1 LDC.64 R2, c[0x0][0xc78] ;  /* 0x00031e00ff029b82 */ /* 0x000e620000000a00 */
[----:B0-----:R-:W-:-:S06]  /*fb80*/  @!P1 IMAD.WIDE R4, R7, 0x4, R4 ;  /* 0x0000000407049825 */ /* 0x001fcc00078e0204 */
[----:B------:R-:W2:Y:S01]  /*fb90*/  @!P1 LDG.E R4, desc[UR36][R4.64] ;  /* 0x0000002404049981 */ /* 0x000ea2000c1e1900 */
[----:B-1----:R-:W-:-:S06]  /*fba0*/  @!P1 IMAD.WIDE R2, R7, 0x4, R2 ;  /* 0x0000000407029825 */ /* 0x002fcc00078e0202 */
[----:B------:R-:W3:Y:S01]  /*fbb0*/  @!P1 LDG.E R2, desc[UR36][R2.64] ;  /* 0x0000002402029981 */ /* 0x000ee2000c1e1900 */
[----:B------:R-:W-:Y:S02]  /*fbc0*/  IMAD.MOV.U32 R7, RZ, RZ, RZ ;  /* 0x000000ffff077224 */ /* 0x000fe400078e00ff */
[----:B------:R-:W-:Y:S01]  /*fbd0*/  IMAD.MOV.U32 R10, RZ, RZ, RZ ;  /* 0x000000ffff0a7224 */ /* 0x000fe200078e00ff */
[C---:B------:R-:W-:Y:S02]  /*fbe0*/  ISETP.GE.U32.AND P2, PT, R9.reuse, 0x2, PT ;  /* 0x000000020900780c */ /* 0x040fe40003f46070 */
[C---:B------:R-:W-:Y:S02]  /*fbf0*/  ISETP.GE.U32.AND P3, PT, R9.reuse, 0x4, PT ;  /* 0x000000040900780c */ /* 0x040fe40003f66070 */
[C---:B------:R-:W-:Y:S02]  /*fc00*/  ISETP.GE.U32.AND P4, PT, R9.reuse, 0x8, PT ;  /* 0x000000080900780c */ /* 0x040fe40003f86070 */
[----:B------:R-:W-:Y:S01]  /*fc10*/  ISETP.GE.U32.AND P5, PT, R9, 0x10, PT ;  /* 0x000000100900780c */ /* 0x000fe20003fa6070 */
[----:B------:R-:W-:Y:S04]  /*fc20*/  SHFL.IDX PT, R0, R16, RZ, 0x1f ;  /* 0x00001fff10007589 */ /* 0x000fe800000e0000 */
[----:B------:R-:W-:Y:S01]  /*fc30*/  SHFL.IDX PT, R8, R16, 0x1, 0x1f ;  /* 0x00201f0010087f89 */ /* 0x000fe200000e0000 */
[----:B--2---:R-:W-:Y:S01]  /*fc40*/  @!P1 MOV R7, R4 ;  /* 0x0000000400079202 */ /* 0x004fe20000000f00 */
[----:B---3--:R-:W-:-:S04]  /*fc50*/  @!P1 IMAD.MOV.U32 R10, RZ, RZ, R2 ;  /* 0x000000ffff0a9224 */ /* 0x008fc800078e0002 */
[----:B------:R-:W-:-:S05]  /*fc60*/  IMAD R13, R10, R7, RZ ;  /* 0x000000070a0d7224 */ /* 0x000fca00078e02ff */
[----:B------:R-:W0:Y:S01]  /*fc70*/  SHFL.UP PT, R14, R13, 0x1, RZ ;  /* 0x042000000d0e7989 */ /* 0x000e2200000e00ff */
[----:B------:R-:W-:-:S04]  /*fc80*/  ISETP.NE.AND P1, PT, R9, RZ, PT ;  /* 0x000000ff0900720c */ /* 0x000fc80003f25270 */
        /* <DEDUP_REMOVED lines=14> */
[----:B------:R0:W1:Y:S01]  /*fd70*/  SHFL.IDX PT, R14, R2, 0x1f, 0x1f ;  /* 0x03e01f00020e7f89 */ /* 0x00006200000e0000 */
[----:B------:R-:W-:-:S07]  /*fd80*/  IMAD.MOV.U32 R6, RZ, RZ, RZ ;  /* 0x000000ffff067224 */ /* 0x000fce00078e00ff */
.L_x_409:
[----:B------:R-:W-:Y:S02]  /*fd90*/  ULDC UR4, c[0x0][0xc38] ;  /* 0x00030e0000047ab9 */ /* 0x000fe40000000800 */
[----:B------:R-:W-:-:S04]  /*fda0*/  IMAD.U32 R5, RZ, RZ, UR4 ;  /* 0x00000004ff057e24 */ /* 0x000fc8000f8e00ff */
[----:B-1----:R-:W-:-:S04]  /*fdb0*/  IMAD R14, R14, R5, RZ ;  /* 0x000000050e0e7224 */ /* 0x002fc800078e02ff */
[----:B------:R-:W-:-:S05]  /*fdc0*/  IMAD.IADD R9, R8, 0x1, R14 ;  /* 0x0000000108097824 */ /* 0x000fca00078e020e */
[----:B------:R-:W-:-:S13]  /*fdd0*/  ISETP.GT.AND P6, PT, R9, R0, PT ;  /* 0x000000000900720c */ /* 0x000fda0003fc4270 */
[----:B------:R-:W-:Y:S05]  /*fde0*/  @P6 BRA `(.L_x_296) ;  /* 0x0000000000a46947 */ /* 0x000fea0003800000 */
.L_x_299:
[----:B0-----:R-:W0:Y:S01]  /*fdf0*/  LDC R2, c[0x0][0xc3c] ;  /* 0x00030f00ff027b82 */ /* 0x001e220000000800 */
[----:B------:R-:W-:-:S05]  /*fe00*/  VIADD R19, R19, 0x1f ;  /* 0x0000001f13137836 */ /* 0x000fca0000000000 */
[----:B0-----:R-:W-:-:S13]  /*fe10*/  ISETP.GE.AND P6, PT, R19, R2, PT ;  /* 0x000000021300720c */ /* 0x001fda0003fc6270 */
[----:B------:R-:W-:Y:S05]  /*fe20*/  @P6 BRA `(.L_x_297) ;  /* 0x0000000400b86947 */ /* 0x000fea0003800000 */
[----:B------:R-:W0:Y:S01]  /*fe30*/  S2R R3, SR_TID.X ;  /* 0x0000000000037919 */ /* 0x000e220000002100 */
[----:B------:R-:W-:Y:S01]  /*fe40*/  IMAD.MOV.U32 R7, RZ, RZ, RZ ;  /* 0x000000ffff077224 */ /* 0x000fe200078e00ff */
[----:B0-----:R-:W-:-:S05]  /*fe50*/  LOP3.LUT R3, R3, 0x1f, RZ, 0xc0, !PT ;  /* 0x0000001f03037812 */ /* 0x001fca00078ec0ff */
[----:B------:R-:W-:-:S05]  /*fe60*/  IMAD.IADD R11, R19, 0x1, R3 ;  /* 0x00000001130b7824 */ /* 0x000fca00078e0203 */
[----:B------:R-:W-:-:S13]  /*fe70*/  ISETP.GE.OR P6, PT, R11, R2, !P0 ;  /* 0x000000020b00720c */ /* 0x000fda00047c6670 */
[----:B------:R-:W0:Y:S08]  /*fe80*/  @!P6 LDC.64 R2, c[0x0][0xc80] ;  /* 0x00032000ff02eb82 */ /* 0x000e300000000a00 */
[----:B------:R-:W1:Y:S01]  /*fe90*/  @!P6 LDC.64 R4, c[0x0][0xc78] ;  /* 0x00031e00ff04eb82 */ /* 0x000e620000000a00 */
[----:B------:R-:W-:Y:S02]  /*fea0*/  IMAD.MOV.U32 R10, RZ, RZ, RZ ;  /* 0x000000ffff0a7224 */ /* 0x000fe400078e00ff */
[----:B0-----:R-:W-:-:S05]  /*feb0*/  @!P6 IMAD.WIDE R2, R11, 0x4, R2 ;  /* 0x000000040b02e825 */ /* 0x001fca00078e0202 */
[----:B------:R1:W2:Y:S02]  /*fec0*/  @!P6 LDG.E R7, desc[UR36][R2.64] ;  /* 0x000000240207e981 */ /* 0x0002a4000c1e1900 */
[----:B-1----:R-:W-:-:S05]  /*fed0*/  @!P6 IMAD.WIDE R2, R11, 0x4, R4 ;  /* 0x000000040b02e825 */ /* 0x002fca00078e0204 */
[----:B------:R-:W2:Y:S01]  /*fee0*/  @!P6 LDG.E R10, desc[UR36][R2.64] ;  /* 0x00000024020ae981 */ /* 0x000ea2000c1e1900 */
[----:B------:R-:W-:Y:S01]  /*fef0*/  UMOV UR4, 0xffffffff ;  /* 0xffffffff00047882 */ /* 0x000fe20000000000 */
[----:B--2---:R-:W-:Y:S02]  /*ff00*/  IMAD R13, R10, R7, RZ ;  /* 0x000000070a0d7224 */ /* 0x004fe400078e02ff */
[----:B------:R-:W-:Y:S05]  /*ff10*/  BRA.DIV UR4, `(.L_x_298) ;  /* 0x0000003e04b47947 */ /* 0x000fea000b800000 */
        /* <DEDUP_REMOVED lines=10> */
[----:B0-----:R-:W-:-:S04]  /*ffc0*/  SEL R4, R14, RZ, P4 ;  /* 0x000000ff0e047207 */ /* 0x001fc80002000000 */
[----:B------:R-:W-:-:S05]  /*ffd0*/  IADD3 R4, R3, R4, RZ ;  /* 0x0000000403047210 */ /* 0x000fca0007ffe0ff */
[----:B------:R-:W0:Y:S02]  /*ffe0*/  SHFL.UP PT, R14, R4, 0x10, RZ ;  /* 0x06000000040e7989 */ /* 0x000e2400000e00ff */
[----:B0-----:R-:W-:-:S05]  /*fff0*/  SEL R5, R14, RZ, P5 ;  /* 0x000000ff0e057207 */ /* 0x001fca0002800000 */
[----:B------:R-:W-:-:S05]  /*10000*/  IMAD.IADD R2, R4, 0x1, R5 ;  /* 0x0000000104027824 */ /* 0x000fca00078e0205 */
[----:B------:R0:W1:Y:S02]  /*10010*/  SHFL.IDX PT, R14, R2, 0x1f, 0x1f ;  /* 0x03e01f00020e7f89 */ /* 0x00006400000e0000 */
.L_x_417:
[----:B------:R-:W-:Y:S02]  /*10020*/  ULDC UR4, c[0x0][0xc38] ;  /* 0x00030e0000047ab9 */ /* 0x000fe40000000800 */
[----:B------:R-:W-:-:S04]  /*10030*/  IMAD.U32 R5, RZ, RZ, UR4 ;  /* 0x00000004ff057e24 */ /* 0x000fc8000f8e00ff */
[----:B-1----:R-:W-:-:S04]  /*10040*/  IMAD R14, R14, R5, RZ ;  /* 0x000000050e0e7224 */ /* 0x002fc800078e02ff */
[----:B------:R-:W-:-:S05]  /*10050*/  IMAD.IADD R9, R14, 0x1, R9 ;  /* 0x000000010e097824 */ /* 0x000fca00078e0209 */
[----:B------:R-:W-:-:S13]  /*10060*/  ISETP.GT.AND P6, PT, R9, R0, PT ;  /* 0x000000000900720c */ /* 0x000fda0003fc4270 */
[----:B------:R-:W-:Y:S05]  /*10070*/  @!P6 BRA `(.L_x_299) ;  /* 0xfffffffc005ce947 */ /* 0x000fea000383ffff */
.L_x_296:
[----:B------:R-:W-:Y:S01]  /*10080*/  IMAD.IADD R9, R9, 0x1, -R14 ;  /* 0x0000000109097824 */ /* 0x000fe200078e0a0e */
[----:B------:R-:W-:-:S03]  /*10090*/  UMOV UR4, 0xffffffff ;  /* 0xffffffff00047882 */ /* 0x000fc60000000000 */
[----:B------:R-:W-:-:S05]  /*100a0*/  IMAD R3, R2, R5, R9 ;  /* 0x0000000502037224 */ /* 0x000fca00078e0209 */
[----:B------:R-:W-:Y:S01]  /*100b0*/  ISETP.GT.AND P6, PT, R3, R0, PT ;  /* 0x000000000300720c */ /* 0x000fe20003fc4270 */
[----:B------:R-:W-:-:S12]  /*100c0*/  BRA.DIV UR4, `(.L_x_300) ;  /* 0x0000004204007947 */ /* 0x000fd8000b800000 */
[----:B------:R-:W-:-:S04]  /*100d0*/  VOTE.ANY R3, PT, !P6 ;  /* 0x0000000000037806 */ /* 0x000fc800070e0100 */
[----:B------:R-:W1:Y:S02]  /*100e0*/  POPC R4, R3 ;  /* 0x0000000300047309 */ /* 0x000e640000000000 */
[----:B-1----:R1:W2:Y:S04]  /*100f0*/  SHFL.IDX PT, R7, R7, R4, 0x1f ;  /* 0x00001f0407077589 */ /* 0x0022a800000e0000 */
[----:B------:R1:W3:Y:S02]  /*10100*/  SHFL.IDX PT, R10, R10, R4, 0x1f ;  /* 0x00001f040a0a7589 */ /* 0x0002e400000e0000 */
.L_x_422:
[----:B------:R-:W-:-:S13]  /*10110*/  ISETP.NE.AND P0, PT, R3, RZ, PT ;  /* 0x000000ff0300720c */ /* 0x000fda0003f05270 */
[----:B------:R-:W-:Y:S05]  /*10120*/  @!P0 BRA `(.L_x_301) ;  /* 0x0000000000108947 */ /* 0x000fea0003800000 */
[----:B------:R-:W-:Y:S01]  /*10130*/  UMOV UR4, 0xffffffff ;  /* 0xffffffff00047882 */ /* 0x000fe20000000000 */
[----:B------:R-:W-:Y:S02]  /*10140*/  VIADD R12, R4, 0xffffffff ;  /* 0xffffffff040c7836 */ /* 0x000fe40000000000 */
[----:B------:R-:W-:Y:S05]  /*10150*/  BRA.DIV UR4, `(.L_x_302) ;  /* 0x0000004204387947 */ /* 0x000fea000b800000 */
[----:B------:R4:W0:Y:S02]  /*10160*/  SHFL.IDX PT, R6, R2, R12, 0x1f ;  /* 0x00001f0c02067589 */ /* 0x00082400000e0000 */
.L_x_301:
[----:B--2---:R-:W-:Y:S01]  /*10170*/  IABS R8, R7 ;  /* 0x0000000700087213 */ /* 0x004fe20000000000 */
[----:B0-----:R-:W-:Y:S01]  /*10180*/  IMAD R16, R6, R5, R9 ;  /* 0x0000000506107224 */ /* 0x001fe200078e0209 */
[----:B---3--:R-:W-:Y:S01]  /*10190*/  IABS R5, R10 ;  /* 0x0000000a00057213 */ /* 0x008fe20000000000 */
[----:B------:R-:W-:Y:S01]  /*101a0*/  IMAD.IADD R19, R4, 0x1, R19 ;  /* 0x0000000104137824 */ /* 0x000fe200078e0213 */
[----:B------:R-:W0:Y:S01]  /*101b0*/  I2F.RP R11, R8 ;  /* 0x00000008000b7306 */ /* 0x000e220000209400 */
[----:B------:R-:W-:-:S07]  /*101c0*/  IMAD.IADD R0, R0, 0x1, -R16 ;  /* 0x0000000100007824 */ /* 0x000fce00078e0a10 */
[----:B----4-:R-:W2:Y:S08]  /*101d0*/  I2F.RP R12, R5 ;  /* 0x00000005000c7306 */ /* 0x010eb00000209400 */
[----:B0-----:R-:W0:Y:S08]  /*101e0*/  MUFU.RCP R11, R11 ;  /* 0x0000000b000b7308 */ /* 0x001e300000001000 */
[----:B--2---:R-:W-:Y:S01]  /*101f0*/  MUFU.RCP R12, R12 ;  /* 0x0000000c000c7308 */ /* 0x004fe20000001000 */
[----:B0-----:R-:W-:-:S07]  /*10200*/  VIADD R2, R11, 0xffffffe ;  /* 0x0ffffffe0b027836 */ /* 0x001fce0000000000 */
[----:B------:R0:W2:Y:S02]  /*10210*/  F2I.FTZ.U32.TRUNC.NTZ R3, R2 ;  /* 0x0000000200037305 */ /* 0x0000a4000021f000 */
[----:B0-----:R-:W-:Y:S02]  /*10220*/  IMAD.MOV.U32 R2, RZ, RZ, RZ ;  /* 0x000000ffff027224 */ /* 0x001fe400078e00ff */
[----:B--2---:R-:W-:-:S04]  /*10230*/  IMAD.MOV R9, RZ, RZ, -R3 ;  /* 0x000000ffff097224 */ /* 0x004fc800078e0a03 */
[----:B------:R-:W-:-:S04]  /*10240*/  IMAD R9, R9, R8, RZ ;  /* 0x0000000809097224 */ /* 0x000fc800078e02ff */
[----:B------:R-:W-:Y:S01]  /*10250*/  IMAD.HI.U32 R3, R3, R9, R2 ;  /* 0x0000000903037227 */ /* 0x000fe200078e0002 */
[----:B------:R-:W-:Y:S02]  /*10260*/  IABS R2, R7 ;  /* 0x0000000700027213 */ /* 0x000fe40000000000 */
[----:B------:R-:W-:-:S03]  /*10270*/  IABS R9, R0 ;  /* 0x0000000000097213 */ /* 0x000fc60000000000 */
[----:B------:R-:W-:Y:S02]  /*10280*/  IMAD.MOV R2, RZ, RZ, -R2 ;  /* 0x000000ffff027224 */ /* 0x000fe400078e0a02 */
[----:B------:R-:W-:-:S04]  /*10290*/  IMAD.HI.U32 R6, R3, R9, RZ ;  /* 0x0000000903067227 */ /* 0x000fc800078e00ff */
[----:B------:R-:W-:Y:S02]  /*102a0*/  VIADD R3, R12, 0xffffffe ;  /* 0x0ffffffe0c037836 */ /* 0x000fe40000000000 */
[----:B------:R-:W-:-:S04]  /*102b0*/  IMAD R9, R6, R2, R9 ;  /* 0x0000000206097224 */ /* 0x000fc800078e0209 */
[----:B------:R-:W0:Y:S01]  /*102c0*/  F2I.FTZ.U32.TRUNC.NTZ R3, R3 ;  /* 0x0000000300037305 */ /* 0x000e22000021f000 */
[----:B------:R-:W-:-:S13]  /*102d0*/  ISETP.GT.U32.AND P1, PT, R8, R9, PT ;  /* 0x000000090800720c */ /* 0x000fda0003f24070 */
[----:B------:R-:W-:Y:S02]  /*102e0*/  @!P1 IMAD.IADD R9, R9, 0x1, -R8 ;  /* 0x0000000109099824 */ /* 0x000fe400078e0a08 */
[----:B0-----:R-:W-:Y:S02]  /*102f0*/  IMAD.MOV R2, RZ, RZ, -R3 ;  /* 0x000000ffff027224 */ /* 0x001fe400078e0a03 */
[----:B------:R-:W-:Y:S01]  /*10300*/  @!P1 VIADD R6, R6, 0x1 ;  /* 0x0000000106069836 */ /* 0x000fe20000000000 */
[----:B------:R-:W-:Y:S01]  /*10310*/  ISETP.GE.U32.AND P0, PT, R9, R8, PT ;  /* 0x000000080900720c */ /* 0x000fe20003f06070 */
[----:B------:R-:W-:Y:S01]  /*10320*/  IMAD R9, R2, R5, RZ ;  /* 0x0000000502097224 */ /* 0x000fe200078e02ff */
[----:B------:R-:W-:Y:S01]  /*10330*/  ISETP.NE.AND P1, PT, R7, RZ, PT ;  /* 0x000000ff0700720c */ /* 0x000fe20003f25270 */
[----:B------:R-:W-:-:S04]  /*10340*/  IMAD.MOV.U32 R2, RZ, RZ, RZ ;  /* 0x000000ffff027224 */ /* 0x000fc800078e00ff */
[----:B------:R-:W-:Y:S01]  /*10350*/  IMAD.HI.U32 R8, R3, R9, R2 ;  /* 0x0000000903087227 */ /* 0x000fe200078e0002 */
[----:B------:R-:W-:-:S04]  /*10360*/  LOP3.LUT R2, R0, R7, RZ, 0x3c, !PT ;  /* 0x0000000700027212 */ /* 0x000fc800078e3cff */
[----:B------:R-:W-:Y:S01]  /*10370*/  ISETP.GE.AND P2, PT, R2, RZ, PT ;  /* 0x000000ff0200720c */ /* 0x000fe20003f46270 */
[----:B------:R-:W-:Y:S01]  /*10380*/  @P0 VIADD R6, R6, 0x1 ;  /* 0x0000000106060836 */ /* 0x000fe20000000000 */
[----:B------:R-:W-:-:S05]  /*10390*/  IABS R2, R10 ;  /* 0x0000000a00027213 */ /* 0x000fca0000000000 */
[----:B------:R-:W-:-:S06]  /*103a0*/  IMAD.MOV R2, RZ, RZ, -R2 ;  /* 0x000000ffff027224 */ /* 0x000fcc00078e0a02 */
[----:B------:R-:W-:Y:S02]  /*103b0*/  @!P2 IADD3 R6, -R6, RZ, RZ ;  /* 0x000000ff0606a210 */ /* 0x000fe40007ffe1ff */
[----:B------:R-:W-:-:S04]  /*103c0*/  @!P1 LOP3.LUT R6, RZ, R7, RZ, 0x33, !PT ;  /* 0x00000007ff069212 */ /* 0x000fc800078e33ff */
[-C--:B------:R-:W-:Y:S01]  /*103d0*/  IABS R3, R6.reuse ;  /* 0x0000000600037213 */ /* 0x080fe20000000000 */
[----:B------:R-:W-:-:S04]  /*103e0*/  IMAD R7, R7, R6, RZ ;  /* 0x0000000607077224 */ /* 0x000fc800078e02ff */
[----:B------:R-:W-:-:S04]  /*103f0*/  IMAD.HI.U32 R8, R8, R3, RZ ;  /* 0x0000000308087227 */ /* 0x000fc800078e00ff */
[----:B------:R-:W-:Y:S02]  /*10400*/  IMAD R2, R8, R2, R3 ;  /* 0x0000000208027224 */ /* 0x000fe400078e0203 */
[----:B------:R-:W-:-:S03]  /*10410*/  IMAD.IADD R17, R0, 0x1, -R7 ;  /* 0x0000000100117824 */ /* 0x000fc600078e0a07 */
[----:B------:R-:W-:-:S13]  /*10420*/  ISETP.GT.U32.AND P1, PT, R5, R2, PT ;  /* 0x000000020500720c */ /* 0x000fda0003f24070 */
[----:B------:R-:W-:Y:S02]  /*10430*/  @!P1 IMAD.IADD R2, R2, 0x1, -R5 ;  /* 0x0000000102029824 */ /* 0x000fe400078e0a05 */
[----:B------:R-:W-:Y:S01]  /*10440*/  @!P1 VIADD R8, R8, 0x1 ;  /* 0x0000000108089836 */ /* 0x000fe20000000000 */
[----:B------:R-:W-:Y:S02]  /*10450*/  ISETP.NE.AND P1, PT, R10, RZ, PT ;  /* 0x000000ff0a00720c */ /* 0x000fe40003f25270 */
[----:B------:R-:W-:Y:S02]  /*10460*/  ISETP.GE.U32.AND P0, PT, R2, R5, PT ;  /* 0x000000050200720c */ /* 0x000fe40003f06070 */
[----:B------:R-:W-:-:S04]  /*10470*/  LOP3.LUT R2, R6, R10, RZ, 0x3c, !PT ;  /* 0x0000000a06027212 */ /* 0x000fc800078e3cff */
[----:B------:R-:W-:-:S07]  /*10480*/  ISETP.GE.AND P2, PT, R2, RZ, PT ;  /* 0x000000ff0200720c */ /* 0x000fce0003f46270 */
[----:B------:R-:W-:-:S06]  /*10490*/  @P0 VIADD R8, R8, 0x1 ;  /* 0x0000000108080836 */ /* 0x000fcc0000000000 */
[----:B------:R-:W-:Y:S01]  /*104a0*/  @!P2 IMAD.MOV R8, RZ, RZ, -R8 ;  /* 0x000000ffff08a224 */ /* 0x000fe200078e0a08 */
[----:B------:R-:W-:-:S05]  /*104b0*/  @!P1 LOP3.LUT R8, RZ, R10, RZ, 0x33, !PT ;  /* 0x0000000aff089212 */ /* 0x000fca00078e33ff */
[----:B------:R-:W-:-:S04]  /*104c0*/  IMAD.MOV R3, RZ, RZ, -R8 ;  /* 0x000000ffff037224 */ /* 0x000fc800078e0a08 */
[C---:B------:R-:W-:Y:S02]  /*104d0*/  IMAD R18, R10.reuse, R3, R6 ;  /* 0x000000030a127224 */ /* 0x040fe400078e0206 */
[----:B------:R-:W-:-:S04]  /*104e0*/  IMAD R3, R10, 0x1000000, R8 ;  /* 0x010000000a037824 */ /* 0x000fc800078e0208 */
[----:B------:R-:W-:Y:S01]  /*104f0*/  IMAD R18, R18, 0x10000, R3 ;  /* 0x0001000012127824 */ /* 0x000fe200078e0203 */
[----:B------:R-:W-:Y:S06]  /*10500*/  BRA `(.L_x_303) ;  /* 0x00000000001c7947 */ /* 0x000fec0003800000 */
.L_x_297:
[----:B------:R-:W-:Y:S01]  /*10510*/  UMOV UR4, URZ ;  /* 0x0000003f00047c82 */ /* 0x000fe20008000000 */
[----:B------:R-:W-:Y:S01]  /*10520*/  UMOV UR5, URZ ;  /* 0x0000003f00057c82 */ /* 0x000fe20008000000 */
[----:B------:R-:W-:Y:S01]  /*10530*/  ULDC UR6, c[0x0][0xc3c] ;  /* 0x00030f0000067ab9 */ /* 0x000fe20000000800 */
[----:B------:R-:W-:Y:S02]  /*10540*/  IMAD.MOV.U32 R16, RZ, RZ, R0 ;  /* 0x000000ffff107224 */ /* 0x000fe400078e0000 */
[----:B------:R-:W-:Y:S02]  /*10550*/  IMAD.U32 R17, RZ, RZ, UR4 ;  /* 0x00000004ff117e24 */ /* 0x000fe4000f8e00ff */
[----:B------:R-:W-:Y:S02]  /*10560*/  IMAD.U32 R18, RZ, RZ, UR5 ;  /* 0x00000005ff127e24 */ /* 0x000fe4000f8e00ff */
[----:B------:R-:W-:-:S07]  /*10570*/  IMAD.U32 R19, RZ, RZ, UR6 ;  /* 0x00000006ff137e24 */ /* 0x000fce000f8e00ff */
.L_x_303:
[----:B------:R-:W0:Y:S01]  /*10580*/  S2R R0, SR_TID.X ;  /* 0x0000000000007919 */ /* 0x000e220000002100 */
[----:B------:R-:W-:Y:S05]  /*10590*/  WARPSYNC.ALL ;  /* 0x0000000000007948 */ /* 0x000fea0003800000 */
[----:B------:R-:W-:Y:S01]  /*105a0*/  BAR.SYNC.DEFER_BLOCKING 0x4, 0x180 ;  /* 0x0106000000007b1d */ /* 0x000fe20000010000 */
[----:B0-----:R-:W-:-:S04]  /*105b0*/  LOP3.LUT R0, R0, 0x1f, RZ, 0xc0, !PT ;  /* 0x0000001f00007812 */ /* 0x001fc800078ec0ff */
[----:B------:R-:W-:-:S13]  /*105c0*/  ISETP.NE.AND P0, PT, R0, RZ, PT ;  /* 0x000000ff0000720c */ /* 0x000fda0003f05270 */
[----:B------:R-:W0:Y:S01]  /*105d0*/  @!P0 S2R R3, SR_CgaCtaId ;  /* 0x0000000000038919 */ /* 0x000e220000008800 */
[----:B------:R-:W-:-:S04]  /*105e0*/  @!P0 MOV R0, 0x400 ;  /* 0x0000040000008802 */ /* 0x000fc80000000f00 */
[----:B0-----:R-:W-:-:S05]  /*105f0*/  @!P0 LEA R22, R3, R0, 0x18 ;  /* 0x0000000003168211 */ /* 0x001fca00078ec0ff */
[----:B------:R2:W-:Y:S01]  /*10600*/  @!P0 STS.128 [R22+0x308d0], R16 ;  /* 0x0308d01016008388 */ /* 0x0005e20000000c00 */
[----:B------:R-:W-:Y:S06]  /*10610*/  BAR.ARV 0x5, 0x180 ;  /* 0x0146000000007b1d */ /* 0x000fec0000002000 */
.L_x_294:
[----:B------:R-:W-:Y:S02]  /*10620*/  ULDC UR4, c[0x0][0xc3c] ;  /* 0x00030f0000047ab9 */ /* 0x000fe40000000800 */
[----:B-1----:R-:W-:-:S13]  /*10630*/  ISETP.GE.AND P0, PT, R19, UR4, PT ;  /* 0x0000000413007c0c */ /* 0x002fda000bf06270 */
[----:B------:R-:W-:Y:S05]  /*10640*/  @!P0 BRA `(.L_x_304) ;  /* 0xffffffb400a08947 */ /* 0x000fea000383ffff */
[----:B------:R-:W-:Y:S05]  /*10650*/  BSYNC B8 ;  /* 0x0000000000087941 */ /* 0x000fea0003800000 */
.L_x_241:
[----:B------:R-:W3:Y:S01]  /*10660*/  LDL.LU R0, [R1+0x20] ;  /* 0x0000200001007983 */ /* 0x000ee20000300800 */
[----:B------:R-:W-:Y:S01]  /*10670*/  BSSY B0, `(.L_x_305) ;  /* 0x000000b000007945 */ /* 0x000fe20003800000 */
[----:B------:R-:W4:Y:S01]  /*10680*/  S2R R5, SR_CgaCtaId ;  /* 0x0000000000057919 */ /* 0x000f220000008800 */
[----:B---3--:R-:W-:-:S05]  /*10690*/  VIADD R0, R0, 0x1 ;  /* 0x0000000100007836 */ /* 0x008fca0000000000 */
[----:B-1----:R-:W-:-:S04]  /*106a0*/  LEA.HI R2, R0, R0, RZ, 0x1 ;  /* 0x0000000000027211 */ /* 0x002fc800078f08ff */
[----:B------:R-:W-:Y:S02]  /*106b0*/  LOP3.LUT R3, R2, 0xfffffffe, RZ, 0xc0, !PT ;  /* 0xfffffffe02037812 */ /* 0x000fe400078ec0ff */
[----:B------:R-:W-:-:S03]  /*106c0*/  MOV R2, 0x400 ;  /* 0x0000040000027802 */ /* 0x000fc60000000f00 */
[----:B------:R-:W-:Y:S01]  /*106d0*/  IMAD.IADD R0, R0, 0x1, -R3 ;  /* 0x0000000100007824 */ /* 0x000fe200078e0a03 */
[----:B----4-:R-:W-:-:S04]  /*106e0*/  LEA R4, R5, R2, 0x18 ;  /* 0x0000000205047211 */ /* 0x010fc800078ec0ff */
[----:B------:R-:W-:-:S04]  /*106f0*/  SHF.L.U32 R0, R0, 0x1f, RZ ;  /* 0x0000001f00007819 */ /* 0x000fc800000006ff */
[----:B------:R-:W1:Y:S02]  /*10700*/  SYNCS.PHASECHK.TRANS64.TRYWAIT P0, [R4+URZ+0x30820], R0 ;  /* 0x03082000040075a7 */ /* 0x000e64000800017f */
[----:B-1----:R-:W-:Y:S05]  /*10710*/  @!P0 BRA `(.L_x_306) ;  /* 0x0000003800f08947 */ /* 0x002fea0003800000 */
.L_x_425:
[----:B------:R-:W-:Y:S05]  /*10720*/  BSYNC B0 ;  /* 0x0000000000007941 */ /* 0x000fea0003800000 */
.L_x_305:
[----:B------:R-:W-:-:S03]  /*10730*/  UMOV UR4, 0xffffffff ;  /* 0xffffffff00047882 */ /* 0x000fc60000000000 */
[----:B------:R-:W-:Y:S05]  /*10740*/  BRA.DIV UR4, `(.L_x_307) ;  /* 0x0000003a04f87947 */ /* 0x000fea000b800000 */
[----:B-1----:R-:W1:Y:S02]  /*10750*/  S2R R0, SR_TID.X ;  /* 0x0000000000007919 */ /* 0x002e640000002100 */
[----:B-1----:R-:W-:-:S04]  /*10760*/  SHF.R.U32.HI R0, RZ, 0x5, R0 ;  /* 0x00000005ff007819 */ /* 0x002fc80000011600 */
[----:B------:R-:W-:-:S05]  /*10770*/  LOP3.LUT R0, R0, 0x3, RZ, 0xc0, !PT ;  /* 0x0000000300007812 */ /* 0x000fca00078ec0ff */
[----:B------:R1:W3:Y:S02]  /*10780*/  SHFL.IDX PT, R14, R0, RZ, 0x1f ;  /* 0x00001fff000e7589 */ /* 0x0002e400000e0000 */
.L_x_428:
[----:B---3--:R-:W-:Y:S01]  /*10790*/  ISETP.NE.AND P0, PT, R14, RZ, PT ;  /* 0x000000ff0e00720c */ /* 0x008fe20003f05270 */
[----:B------:R-:W-:-:S12]  /*107a0*/  BSSY B0, `(.L_x_308) ;  /* 0x0000026000007945 */ /* 0x000fd80003800000 */
[----:B------:R-:W-:Y:S05]  /*107b0*/  @P0 BRA `(.L_x_309) ;  /* 0x0000000000900947 */ /* 0x000fea0003800000 */
[----:B------:R-:W-:-:S03]  /*107c0*/  UMOV UR4, 0xffffffff ;  /* 0xffffffff00047882 */ /* 0x000fc60000000000 */
[----:B------:R-:W-:Y:S05]  /*107d0*/  BRA.DIV UR4, `(.L_x_310) ;  /* 0x0000003e04087947 */ /* 0x000fea000b800000 */
[----:B------:R-:W-:-:S13]  /*107e0*/  ELECT P6, URZ, PT ;  /* 0x00000000003f782f */ /* 0x000fda00038c0000 */
.L_x_431:
[----:B------:R-:W-:Y:S05]  /*107f0*/  @!P6 BRA `(.L_x_309) ;  /* 0x000000000080e947 */ /* 0x000fea0003800000 */
[----:B-1----:R-:W3:Y:S02]  /*10800*/  LDL R0, [R1+0x2c] ;  /* 0x00002c0001007983 */ /* 0x002ee40000100800 */
[----:B---3--:R-:W-:-:S13]  /*10810*/  R2UR UR4, R0 ;  /* 0x00000000000472ca */ /* 0x008fda00000e0000 */
[----:B------:R-:W-:-:S06]  /*10820*/  ULOP3.LUT UR4, UR4, 0x2, URZ, 0xfc, !UPT ;  /* 0x0000000204047892 */ /* 0x000fcc000f8efc3f */
[----:B------:R-:W-:-:S04]  /*10830*/  MOV R0, UR4 ;  /* 0x0000000400007c02 */ /* 0x000fc80008000f00 */
[----:B------:R-:W-:-:S13]  /*10840*/  ISETP.NE.AND P0, PT, R0, 0x3, PT ;  /* 0x000000030000780c */ /* 0x000fda0003f05270 */
[----:B------:R-:W-:Y:S05]  /*10850*/  @!P0 BRA `(.L_x_311) ;  /* 0x0000000000048947 */ /* 0x000fea0003800000 */
[----:B------:R-:W-:Y:S01]  /*10860*/  BPT.TRAP 0x1 ;  /* 0x000000040000795c */ /* 0x000fe20000300000 */
.L_x_311:
[C---:B------:R-:W-:Y:S01]  /*10870*/  IMAD R5, R27.reuse, 0x8, R4 ;  /* 0x000000081b057824 */ /* 0x040fe200078e0204 */
[----:B------:R-:W-:Y:S01]  /*10880*/  SHF.L.U32 R0, R28, 0x1f, RZ ;  /* 0x0000001f1c007819 */ /* 0x000fe200000006ff */
[----:B------:R-:W-:-:S03]  /*10890*/  VIADD R27, R27, 0x1 ;  /* 0x000000011b1b7836 */ /* 0x000fc60000000000 */
[----:B------:R-:W1:Y:S02]  /*108a0*/  SYNCS.PHASECHK.TRANS64.TRYWAIT P1, [R5+URZ+0x30840], R0 ;  /* 0x03084000050075a7 */ /* 0x000e64000802017f */
[----:B------:R-:W-:-:S04]  /*108b0*/  ISETP.NE.AND P2, PT, R27, 0x2, PT ;  /* 0x000000021b00780c */ /* 0x000fc80003f45270 */
[----:B------:R-:W-:Y:S01]  /*108c0*/  SEL R3, RZ, 0x1, P2 ;  /* 0x00000001ff037807 */ /* 0x000fe20001000000 */
[----:B-1----:R-:W-:Y:S08]  /*108d0*/  @!P1 BRA `(.L_x_312) ;  /* 0x0000003800e89947 */ /* 0x002ff00003800000 */
.L_x_432:
[----:B------:R-:W-:Y:S02]  /*108e0*/  SEL R27, R27, RZ, P2 ;  /* 0x000000ff1b1b7207 */ /* 0x000fe40001000000 */
[----:B------:R-:W-:Y:S01]  /*108f0*/  LOP3.LUT R2, R28, R3, RZ, 0x3c, !PT ;  /* 0x000000031c027212 */ /* 0x000fe200078e3cff */
[----:B------:R-:W-:Y:S06]  /*10900*/  @!P0 BRA `(.L_x_313) ;  /* 0x0000000000048947 */ /* 0x000fec0003800000 */
[----:B------:R-:W-:Y:S01]  /*10910*/  BPT.TRAP 0x1 ;  /* 0x000000040000795c */ /* 0x000fe20000300000 */
.L_x_313:
[----:B------:R-:W-:Y:S01]  /*10920*/  IMAD R27, R27, 0x8, R4 ;  /* 0x000000081b1b7824 */ /* 0x000fe200078e0204 */
[----:B------:R-:W-:-:S04]  /*10930*/  SHF.L.U32 R2, R2, 0x1f, RZ ;  /* 0x0000001f02027819 */ /* 0x000fc800000006ff */
[----:B------:R-:W3:Y:S02]  /*10940*/  SYNCS.PHASECHK.TRANS64.TRYWAIT P1, [R27+URZ+0x30840], R2 ;  /* 0x030840021b0075a7 */ /* 0x000ee4000802017f */
[----:B---3--:R-:W-:Y:S05]  /*10950*/  @!P1 BRA `(.L_x_314) ;  /* 0x0000003800dc9947 */ /* 0x008fea0003800000 */
.L_x_433:
[----:B------:R-:W-:Y:S05]  /*10960*/  @!P0 BRA `(.L_x_315) ;  /* 0x0000000000048947 */ /* 0x000fea0003800000 */
[----:B------:R-:W-:Y:S01]  /*10970*/  BPT.TRAP 0x1 ;  /* 0x000000040000795c */ /* 0x000fe20000300000 */
.L_x_315:
[----:B------:R-:W4:Y:S02]  /*10980*/  SYNCS.PHASECHK.TRANS64.TRYWAIT P1, [R5+URZ+0x30860], R0 ;  /* 0x03086000050075a7 */ /* 0x000f24000802017f */
[----:B----4-:R-:W-:Y:S05]  /*10990*/  @!P1 BRA `(.L_x_316) ;  /* 0x0000003800e09947 */ /* 0x010fea0003800000 */
.L_x_434:
[----:B------:R-:W-:Y:S05]  /*109a0*/  @!P0 BRA `(.L_x_317) ;  /* 0x0000000000048947 */ /* 0x000fea0003800000 */
[----:B------:R-:W-:Y:S01]  /*109b0*/  BPT.TRAP 0x1 ;  /* 0x000000040000795c */ /* 0x000fe20000300000 */
.L_x_317:
[----:B------:R0:W0:Y:S02]  /*109c0*/  SYNCS.PHASECHK.TRANS64.TRYWAIT P0, [R27+URZ+0x30860], R2 ;  /* 0x030860021b0075a7 */ /* 0x000024000800017f */
[----:B0-----:R-:W-:Y:S05]  /*109d0*/  @!P0 NANOSLEEP.SYNCS 0x989680 ;  /* 0x009896800000895d */ /* 0x001fea0003900000 */
[----:B------:R-:W0:Y:S02]  /*109e0*/  @!P0 SYNCS.PHASECHK.TRANS64 P0, [R27+URZ+0x30860], R2 ;  /* 0x030860021b0085a7 */ /* 0x000e24000800007f */
[----:B0-----:R-:W-:Y:S05]  /*109f0*/  @!P0 BRA `(.L_x_317) ;  /* 0xfffffffc00f08947 */ /* 0x001fea000383ffff */
.L_x_309:
[----:B------:R-:W-:Y:S05]  /*10a00*/  BSYNC B0 ;  /* 0x0000000000007941 */ /* 0x000fea0003800000 */
.L_x_308:
[----:B------:R-:W-:Y:S05]  /*10a10*/  EXIT ;  /* 0x000000000000794d */ /* 0x000fea0003800000 */
.L_x_188:
[----:B0-----:R0:W1:Y:S02]  /*10a20*/  SYNCS.PHASECHK.TRANS64.TRYWAIT P1, [R4+URZ+0x30800], R3 ;  /* 0x03080003040075a7 */ /* 0x001064000802017f */
[----:B-1----:R-:W-:Y:S05]  /*10a30*/  @!P1 NANOSLEEP.SYNCS 0x989680 ;  /* 0x009896800000995d */ /* 0x002fea0003900000 */
[----:B------:R-:W1:Y:S02]  /*10a40*/  @!P1 SYNCS.PHASECHK.TRANS64 P1, [R4+URZ+0x30800], R3 ;  /* 0x03080003040095a7 */ /* 0x000e64000802007f */
[----:B-1----:R-:W-:Y:S05]  /*10a50*/  @!P1 BRA `(.L_x_188) ;  /* 0xfffffffc00f09947 */ /* 0x002fea000383ffff */
[----:B------:R-:W-:Y:S05]  /*10a60*/  BRA `(.L_x_318) ;  /* 0xffffff1000cc7947 */ /* 0x000fea000383ffff */
.L_x_192:
[----:B-1----:R1:W2:Y:S02]  /*10a70*/  SYNCS.PHASECHK.TRANS64.TRYWAIT P1, [R0+URZ+0x30830], R3 ;  /* 0x03083003000075a7 */ /* 0x0022a4000802017f */
[----:B--2---:R-:W-:Y:S05]  /*10a80*/  @!P1 NANOSLEEP.SYNCS 0x989680 ;  /* 0x009896800000995d */ /* 0x004fea0003900000 */
[----:B------:R-:W2:Y:S02]  /*10a90*/  @!P1 SYNCS.PHASECHK.TRANS64 P1, [R0+URZ+0x30830], R3 ;  /* 0x03083003000095a7 */ /* 0x000ea4000802007f */
[----:B--2---:R-:W-:Y:S05]  /*10aa0*/  @!P1 BRA `(.L_x_192) ;  /* 0xfffffffc00f09947 */ /* 0x004fea000383ffff */
[----:B------:R-:W-:Y:S05]  /*10ab0*/  BRA `(.L_x_191) ;  /* 0xffffff1000ec7947 */ /* 0x000fea000383ffff */
.L_x_198:
[----:B-1----:R-:W-:-:S04]  /*10ac0*/  IMAD.U32 R3, RZ, RZ, UR8 ;  /* 0x00000008ff037e24 */ /* 0x002fc8000f8e00ff */
[----:B------:R1:W2:Y:S03]  /*10ad0*/  SYNCS.PHASECHK.TRANS64.TRYWAIT P1, [R3+URZ+0x30830], R2 ;  /* 0x03083002030075a7 */ /* 0x0002a6000802017f */
[----:B--2---:R-:W-:Y:S05]  /*10ae0*/  @!P1 NANOSLEEP.SYNCS 0x989680 ;  /* 0x009896800000995d */ /* 0x004fea0003900000 */
[----:B------:R-:W2:Y:S02]  /*10af0*/  @!P1 SYNCS.PHASECHK.TRANS64 P1, [R3+URZ+0x30830], R2 ;  /* 0x03083002030095a7 */ /* 0x000ea4000802007f */
[----:B--2---:R-:W-:Y:S05]  /*10b00*/  @!P1 BRA `(.L_x_198) ;  /* 0xfffffffc00ec9947 */ /* 0x004fea000383ffff */
[----:B------:R-:W-:Y:S05]  /*10b10*/  BRA `(.L_x_197) ;  /* 0xffffff3400f87947 */ /* 0x000fea000383ffff */
.L_x_202:
[----:B01----:R-:W-:-:S04]  /*10b20*/  IMAD.U32 R2, RZ, RZ, UR9 ;  /* 0x00000009ff027e24 */ /* 0x003fc8000f8e00ff */
[----:B------:R0:W1:Y:S03]  /*10b30*/  SYNCS.PHASECHK.TRANS64.TRYWAIT P1, [R2+URZ+0x30850], R0 ;  /* 0x03085000020075a7 */ /* 0x000066000802017f */
[----:B-1----:R-:W-:Y:S05]  /*10b40*/  @!P1 NANOSLEEP.SYNCS 0x989680 ;  /* 0x009896800000995d */ /* 0x002fea0003900000 */
[----:B------:R-:W1:Y:S02]  /*10b50*/  @!P1 SYNCS.PHASECHK.TRANS64 P1, [R2+URZ+0x30850], R0 ;  /* 0x03085000020095a7 */ /* 0x000e64000802007f */
[----:B-1----:R-:W-:Y:S05]  /*10b60*/  @!P1 BRA `(.L_x_202) ;  /* 0xfffffffc00ec9947 */ /* 0x002fea000383ffff */
[----:B------:R-:W-:Y:S05]  /*10b70*/  BRA `(.L_x_201) ;  /* 0xffffff4000b47947 */ /* 0x000fea000383ffff */
.L_x_209:
[----:B-1----:R1:W2:Y:S02]  /*10b80*/  SYNCS.PHASECHK.TRANS64.TRYWAIT P1, [R13+URZ+0x30850], R0 ;  /* 0x030850000d0075a7 */ /* 0x0022a4000802017f */
[----:B--2---:R-:W-:Y:S05]  /*10b90*/  @!P1 NANOSLEEP.SYNCS 0x989680 ;  /* 0x009896800000995d */ /* 0x004fea0003900000 */
[----:B------:R-:W2:Y:S02]  /*10ba0*/  @!P1 SYNCS.PHASECHK.TRANS64 P1, [R13+URZ+0x30850], R0 ;  /* 0x030850000d0095a7 */ /* 0x000ea4000802007f */
[----:B--2---:R-:W-:Y:S05]  /*10bb0*/  @!P1 BRA `(.L_x_209) ;  /* 0xfffffffc00f09947 */ /* 0x004fea000383ffff */
[----:B------:R-:W-:Y:S05]  /*10bc0*/  BRA `(.L_x_208) ;  /* 0xffffff5800e87947 */ /* 0x000fea000383ffff */
.L_x_255:
[----:B------:R-:W0:Y:S01]  /*10bd0*/  S2R R7, SR_TID.X ;  /* 0x0000000000077919 */ /* 0x000e220000002100 */
[----:B------:R-:W-:Y:S01]  /*10be0*/  BSSY B0, `(.L_x_319) ;  /* 0x000000a000007945 */ /* 0x000fe20003800000 */
[----:B------:R-:W-:Y:S02]  /*10bf0*/  IMAD.MOV.U32 R12, RZ, RZ, RZ ;  /* 0x000000ffff0c7224 */ /* 0x000fe400078e00ff */
[----:B------:R-:W-:Y:S02]  /*10c00*/  IMAD.MOV.U32 R11, RZ, RZ, 0x1f ;  /* 0x0000001fff0b7424 */ /* 0x000fe400078e00ff */
[----:B------:R-:W-:Y:S01]  /*10c10*/  IMAD.MOV.U32 R15, RZ, RZ, -0x1 ;  /* 0xffffffffff0f7424 */ /* 0x000fe200078e00ff */
[----:B0-----:R-:W-:-:S04]  /*10c20*/  SHF.R.U32.HI R7, RZ, 0x5, R7 ;  /* 0x00000005ff077819 */ /* 0x001fc80000011607 */
[----:B------:R-:W-:-:S05]  /*10c30*/  LOP3.LUT R7, R7, 0x3, RZ, 0xc0, !PT ;  /* 0x0000000307077812 */ /* 0x000fca00078ec0ff */
[----:B------:R-:W-:-:S07]  /*10c40*/  IMAD.MOV.U32 R13, RZ, RZ, R7 ;  /* 0x000000ffff0d7224 */ /* 0x000fce00078e0007 */
[----:B-----5:R-:W-:Y:S05]  /*10c50*/  WARPSYNC.COLLECTIVE R15, `(.L_x_320) ;  /* 0x000000000f087348 */ /* 0x020fea0003c00000 */
[----:B------:R0:W1:Y:S02]  /*10c60*/  SHFL.IDX P6, R14, R13, R12, R11 ;  /* 0x0000000c0d0e7389 */ /* 0x00006400000c000b */
[----:B01---5:R-:W-:Y:S01]  /*10c70*/  ENDCOLLECTIVE ;  /* 0x000000000000791b */ /* 0x023fe20003800000 */
.L_x_320:
[----:B------:R-:W-:Y:S05]  /*10c80*/  BSYNC B0 ;  /* 0x0000000000007941 */ /* 0x000fea0003800000 */
.L_x_319:
[----:B------:R-:W-:Y:S05]  /*10c90*/  BRA `(.L_x_321) ;  /* 0xffffffbc00fc7947 */ /* 0x000fea000383ffff */
.L_x_258:
[----:B0-----:R0:W1:Y:S02]  /*10ca0*/  SYNCS.PHASECHK.TRANS64.TRYWAIT P0, [R7+URZ+0x30840], R2 ;  /* 0x03084002070075a7 */ /* 0x001064000800017f */
[----:B-1----:R-:W-:Y:S05]  /*10cb0*/  @!P0 NANOSLEEP.SYNCS 0x989680 ;  /* 0x009896800000895d */ /* 0x002fea0003900000 */
[----:B------:R-:W1:Y:S02]  /*10cc0*/  @!P0 SYNCS.PHASECHK.TRANS64 P0, [R7+URZ+0x30840], R2 ;  /* 0x03084002070085a7 */ /* 0x000e64000800007f */
[----:B-1----:R-:W-:Y:S05]  /*10cd0*/  @!P0 BRA `(.L_x_258) ;  /* 0xfffffffc00f08947 */ /* 0x002fea000383ffff */
[----:B------:R-:W-:Y:S05]  /*10ce0*/  BRA `(.L_x_322) ;  /* 0xffffffc000587947 */ /* 0x000fea000383ffff */
.L_x_259:
[----:B------:R-:W-:Y:S01]  /*10cf0*/  BSSY B0, `(.L_x_323) ;  /* 0x0000008000007945 */ /* 0x000fe20003800000 */
[----:B------:R-:W-:Y:S02]  /*10d00*/  IMAD.MOV.U32 R13, RZ, RZ, R0 ;  /* 0x000000ffff0d7224 */ /* 0x000fe400078e0000 */
[----:B------:R-:W-:Y:S02]  /*10d10*/  IMAD.MOV.U32 R12, RZ, RZ, RZ ;  /* 0x000000ffff0c7224 */ /* 0x000fe400078e00ff */
[----:B------:R-:W-:Y:S02]  /*10d20*/  IMAD.MOV.U32 R11, RZ, RZ, 0x181f ;  /* 0x0000181fff0b7424 */ /* 0x000fe400078e00ff */
[----:B------:R-:W-:-:S07]  /*10d30*/  IMAD.MOV.U32 R15, RZ, RZ, -0x1 ;  /* 0xffffffffff0f7424 */ /* 0x000fce00078e00ff */
[----:B------:R-:W-:Y:S05]  /*10d40*/  WARPSYNC.COLLECTIVE R15, `(.L_x_324) ;  /* 0x000000000f087348 */ /* 0x000fea0003c00000 */
[----:B------:R0:W1:Y:S02]  /*10d50*/  SHFL.IDX P6, R14, R13, R12, R11 ;  /* 0x0000000c0d0e7389 */ /* 0x00006400000c000b */
[----:B01----:R-:W-:Y:S01]  /*10d60*/  ENDCOLLECTIVE ;  /* 0x000000000000791b */ /* 0x003fe20003800000 */
.L_x_324:
[----:B------:R-:W-:Y:S05]  /*10d70*/  BSYNC B0 ;  /* 0x0000000000007941 */ /* 0x000fea0003800000 */
.L_x_323:
[----:B------:R-:W-:Y:S01]  /*10d80*/  IMAD.MOV.U32 R13, RZ, RZ, R4 ;  /* 0x000000ffff0d7224 */ /* 0x000fe200078e0004 */
[----:B------:R-:W-:Y:S01]  /*10d90*/  MOV R11, 0x181f ;  /* 0x0000181f000b7802 */ /* 0x000fe20000000f00 */
[----:B------:R-:W-:Y:S02]  /*10da0*/  IMAD.MOV.U32 R12, RZ, RZ, RZ ;  /* 0x000000ffff0c7224 */ /* 0x000fe400078e00ff */
[----:B------:R-:W-:Y:S02]  /*10db0*/  IMAD.MOV.U32 R15, RZ, RZ, -0x1 ;  /* 0xffffffffff0f7424 */ /* 0x000fe400078e00ff */
[----:B------:R-:W-:Y:S02]  /*10dc0*/  IMAD.MOV.U32 R2, RZ, RZ, R14 ;  /* 0x000000ffff027224 */ /* 0x000fe400078e000e */
[----:B------:R-:W-:-:S07]  /*10dd0*/  @P0 IMAD R8, R5, 0x2, R22 ;  /* 0x0000000205080824 */ /* 0x000fce00078e0216 */
[----:B------:R-:W-:Y:S05]  /*10de0*/  WARPSYNC.COLLECTIVE R15, `(.L_x_325) ;  /* 0x000000000f087348 */ /* 0x000fea0003c00000 */
[----:B------:R0:W1:Y:S02]  /*10df0*/  SHFL.IDX P6, R14, R13, R12, R11 ;  /* 0x0000000c0d0e7389 */ /* 0x00006400000c000b */
[----:B01----:R-:W-:Y:S01]  /*10e00*/  ENDCOLLECTIVE ;  /* 0x000000000000791b */ /* 0x003fe20003800000 */
.L_x_325:
[----:B------:R-:W-:Y:S02]  /*10e10*/  IMAD.MOV.U32 R13, RZ, RZ, R0 ;  /* 0x000000ffff0d7224 */ /* 0x000fe400078e0000 */
[----:B------:R-:W-:Y:S02]  /*10e20*/  IMAD.MOV.U32 R12, RZ, RZ, 0x1 ;  /* 0x00000001ff0c7424 */ /* 0x000fe400078e00ff */
[----:B------:R-:W-:-:S07]  /*10e30*/  IMAD.MOV.U32 R3, RZ, RZ, R14 ;  /* 0x000000ffff037224 */ /* 0x000fce00078e000e */
[----:B------:R-:W-:Y:S05]  /*10e40*/  WARPSYNC.COLLECTIVE R15, `(.L_x_326) ;  /* 0x000000000f087348 */ /* 0x000fea0003c00000 */
[----:B------:R0:W1:Y:S02]  /*10e50*/  SHFL.IDX P6, R14, R13, R12, R11 ;  /* 0x0000000c0d0e7389 */ /* 0x00006400000c000b */
[----:B01----:R-:W-:Y:S01]  /*10e60*/  ENDCOLLECTIVE ;  /* 0x000000000000791b */ /* 0x003fe20003800000 */
.L_x_326:
[----:B------:R-:W-:-:S05]  /*10e70*/  @P0 LEA R3, P1, R31, R3, 0x1 ;  /* 0x000000031f030211 */ /* 0x000fca00078208ff */
[----:B------:R-:W-:Y:S01]  /*10e80*/  @P0 IMAD.X R2, RZ, RZ, R2, P1 ;  /* 0x000000ffff020224 */ /* 0x000fe200008e0602 */
[----:B------:R-:W-:-:S04]  /*10e90*/  ISETP.GE.AND P1, PT, R6, 0x11, PT ;  /* 0x000000110600780c */ /* 0x000fc80003f26270 */
[----:B------:R-:W-:Y:S01]  /*10ea0*/  @P0 LOP3.LUT R3, R3, R2, RZ, 0x3c, !PT ;  /* 0x0000000203030212 */ /* 0x000fe200078e3cff */
[----:B------:R-:W-:-:S03]  /*10eb0*/  IMAD.MOV.U32 R13, RZ, RZ, R4 ;  /* 0x000000ffff0d7224 */ /* 0x000fc600078e0004 */
[----:B------:R-:W-:-:S04]  /*10ec0*/  @P0 LOP3.LUT R2, R3, R2, RZ, 0x3c, !PT ;  /* 0x0000000203020212 */ /* 0x000fc800078e3cff */
[----:B------:R-:W-:-:S05]  /*10ed0*/  @P0 LOP3.LUT R3, R3, R2, RZ, 0x3c, !PT ;  /* 0x0000000203030212 */ /* 0x000fca00078e3cff */
[----:B------:R-:W-:Y:S01]  /*10ee0*/  @!PT LDS RZ, [RZ] ;  /* 0x00000000fffff984 */ /* 0x000fe20000000800 */
[----:B------:R-:W-:Y:S01]  /*10ef0*/  @!PT LDS RZ, [RZ] ;  /* 0x00000000fffff984 */ /* 0x000fe20000000800 */
[----:B------:R-:W-:Y:S01]  /*10f00*/  @!PT LDS RZ, [RZ] ;  /* 0x00000000fffff984 */ /* 0x000fe20000000800 */
[----:B------:R-:W-:Y:S04]  /*10f10*/  @P0 LDGSTS.E.BYPASS.LTC128B.128 [R8+0x1e400], desc[UR36][R2.64], !P4 ;  /* 0x1e40000002080fae */ /* 0x000fe8000e101d64 */
[----:B------:R-:W-:Y:S04]  /*10f20*/  @P0 LDGSTS.E.BYPASS.LTC128B.128 [R8+0x21400], desc[UR36][R2.64+0x80], !P3 ;  /* 0x2140008002080fae */ /* 0x000fe8000d901d64 */
[----:B------:R0:W-:Y:S02]  /*10f30*/  @P0 LDGSTS.E.BYPASS.LTC128B.128 [R8+0x24400], desc[UR36][R2.64+0x100], !P2 ;  /* 0x2440010002080fae */ /* 0x0001e4000d101d64 */
[----:B0-----:R-:W-:-:S07]  /*10f40*/  IMAD.MOV.U32 R2, RZ, RZ, R14 ;  /* 0x000000ffff027224 */ /* 0x001fce00078e000e */
[----:B------:R-:W-:Y:S05]  /*10f50*/  WARPSYNC.COLLECTIVE R15, `(.L_x_327) ;  /* 0x000000000f087348 */ /* 0x000fea0003c00000 */
[----:B------:R0:W1:Y:S02]  /*10f60*/  SHFL.IDX P6, R14, R13, R12, R11 ;  /* 0x0000000c0d0e7389 */ /* 0x00006400000c000b */
[----:B01----:R-:W-:Y:S01]  /*10f70*/  ENDCOLLECTIVE ;  /* 0x000000000000791b */ /* 0x003fe20003800000 */
.L_x_327:
[----:B------:R-:W-:Y:S02]  /*10f80*/  @P1 IMAD R8, R5, 0x2, R22 ;  /* 0x0000000205081824 */ /* 0x000fe400078e0216 */
[----:B------:R-:W-:Y:S02]  /*10f90*/  IMAD.MOV.U32 R13, RZ, RZ, R0 ;  /* 0x000000ffff0d7224 */ /* 0x000fe400078e0000 */
[----:B------:R-:W-:Y:S02]  /*10fa0*/  IMAD.MOV.U32 R12, RZ, RZ, 0x2 ;  /* 0x00000002ff0c7424 */ /* 0x000fe400078e00ff */
[----:B------:R-:W-:-:S07]  /*10fb0*/  IMAD.MOV.U32 R3, RZ, RZ, R14 ;  /* 0x000000ffff037224 */ /* 0x000fce00078e000e */
[----:B------:R-:W-:Y:S05]  /*10fc0*/  WARPSYNC.COLLECTIVE R15, `(.L_x_328) ;  /* 0x000000000f087348 */ /* 0x000fea0003c00000 */
[----:B------:R0:W1:Y:S02]  /*10fd0*/  SHFL.IDX P6, R14, R13, R12, R11 ;  /* 0x0000000c0d0e7389 */ /* 0x00006400000c000b */
[----:B01----:R-:W-:Y:S01]  /*10fe0*/  ENDCOLLECTIVE ;  /* 0x000000000000791b */ /* 0x003fe20003800000 */
.L_x_328:
[----:B------:R-:W-:-:S05]  /*10ff0*/  @P1 LEA R3, P0, R31, R3, 0x1 ;  /* 0x000000031f031211 */ /* 0x000fca00078008ff */
[----:B------:R-:W-:-:S05]  /*11000*/  @P1 IMAD.X R2, RZ, RZ, R2, P0 ;  /* 0x000000ffff021224 */ /* 0x000fca00000e0602 */
        /* <DEDUP_REMOVED lines=9> */
[----:B------:R0:W-:Y:S01]  /*110a0*/  @P1 LDGSTS.E.BYPASS.LTC128B.128 [R8+0x24c00], desc[UR36][R2.64+0x100], !P2 ;  /* 0x24c0010002081fae */ /* 0x0001e2000d101d64 */
[----:B------:R-:W-:Y:S01]  /*110b0*/  ISETP.GE.AND P1, PT, R6, 0x21, PT ;  /* 0x000000210600780c */ /* 0x000fe20003f26270 */
[----:B0-----:R-:W-:-:S12]  /*110c0*/  IMAD.MOV.U32 R2, RZ, RZ, R14 ;  /* 0x000000ffff027224 */ /* 0x001fd800078e000e */
[----:B------:R-:W-:Y:S05]  /*110d0*/  WARPSYNC.COLLECTIVE R15, `(.L_x_329) ;  /* 0x000000000f087348 */ /* 0x000fea0003c00000 */
[----:B------:R0:W1:Y:S02]  /*110e0*/  SHFL.IDX P6, R14, R13, R12, R11 ;  /* 0x0000000c0d0e7389 */ /* 0x00006400000c000b */
[----:B01----:R-:W-:Y:S01]  /*110f0*/  ENDCOLLECTIVE ;  /* 0x000000000000791b */ /* 0x003fe20003800000 */
.L_x_329:
[----:B------:R-:W-:Y:S02]  /*11100*/  @P1 IMAD R8, R5, 0x2, R22 ;  /* 0x0000000205081824 */ /* 0x000fe400078e0216 */
[----:B------:R-:W-:Y:S02]  /*11110*/  IMAD.MOV.U32 R13, RZ, RZ, R0 ;  /* 0x000000ffff0d7224 */ /* 0x000fe400078e0000 */
[----:B------:R-:W-:Y:S02]  /*11120*/  IMAD.MOV.U32 R12, RZ, RZ, 0x3 ;  /* 0x00000003ff0c7424 */ /* 0x000fe400078e00ff */
[----:B------:R-:W-:-:S07]  /*11130*/  IMAD.MOV.U32 R3, RZ, RZ, R14 ;  /* 0x000000ffff037224 */ /* 0x000fce00078e000e */
[----:B------:R-:W-:Y:S05]  /*11140*/  WARPSYNC.COLLECTIVE R15, `(.L_x_330) ;  /* 0x000000000f087348 */ /* 0x000fea0003c00000 */
[----:B------:R0:W1:Y:S02]  /*11150*/  SHFL.IDX P6, R14, R13, R12, R11 ;  /* 0x0000000c0d0e7389 */ /* 0x00006400000c000b */
[----:B01----:R-:W-:Y:S01]  /*11160*/  ENDCOLLECTIVE ;  /* 0x000000000000791b */ /* 0x003fe20003800000 */
.L_x_330:
[----:B------:R-:W-:-:S04]  /*11170*/  @P1 LEA R3, P0, R31, R3, 0x1 ;  /* 0x000000031f031211 */ /* 0x000fc800078008ff */
[----:B------:R-:W-:-:S04]  /*11180*/  @P1 IADD3.X R2, RZ, R2, RZ, P0, !PT ;  /* 0x00000002ff021210 */ /* 0x000fc800007fe4ff */
        /* <DEDUP_REMOVED lines=15> */
.L_x_331:
[----:B------:R-:W-:Y:S02]  /*11280*/  @P1 IMAD R8, R5, 0x2, R22 ;  /* 0x0000000205081824 */ /* 0x000fe400078e0216 */
[----:B------:R-:W-:Y:S02]  /*11290*/  IMAD.MOV.U32 R13, RZ, RZ, R0 ;  /* 0x000000ffff0d7224 */ /* 0x000fe400078e0000 */
[----:B------:R-:W-:Y:S02]  /*112a0*/  IMAD.MOV.U32 R12, RZ, RZ, 0x4 ;  /* 0x00000004ff0c7424 */ /* 0x000fe400078e00ff */
[----:B------:R-:W-:-:S07]  /*112b0*/  IMAD.MOV.U32 R3, RZ, RZ, R14 ;  /* 0x000000ffff037224 */ /* 0x000fce00078e000e */
[----:B------:R-:W-:Y:S05]  /*112c0*/  WARPSYNC.COLLECTIVE R15, `(.L_x_332) ;  /* 0x000000000f087348 */ /* 0x000fea0003c00000 */
[----:B------:R0:W1:Y:S02]  /*112d0*/  SHFL.IDX P6, R14, R13, R12, R11 ;  /* 0x0000000c0d0e7389 */ /* 0x00006400000c000b */
[----:B01----:R-:W-:Y:S01]  /*112e0*/  ENDCOLLECTIVE ;  /* 0x000000000000791b */ /* 0x003fe20003800000 */
.L_x_332:
        /* <DEDUP_REMOVED lines=17> */
.L_x_333:
[----:B------:R-:W-:Y:S02]  /*11400*/  @P1 IMAD R8, R5, 0x2, R22 ;  /* 0x0000000205081824 */ /* 0x000fe400078e0216 */
[----:B------:R-:W-:Y:S01]  /*11410*/  IMAD.MOV.U32 R13, RZ, RZ, R0 ;  /* 0x000000ffff0d7224 */ /* 0x000fe200078e0000 */
[----:B------:R-:W-:Y:S01]  /*11420*/  MOV R12, 0x5 ;  /* 0x00000005000c7802 */ /* 0x000fe20000000f00 */
[----:B------:R-:W-:-:S07]  /*11430*/  IMAD.MOV.U32 R3, RZ, RZ, R14 ;  /* 0x000000ffff037224 */ /* 0x000fce00078e000e */
[----:B------:R-:W-:Y:S05]  /*11440*/  WARPSYNC.COLLECTIVE R15, `(.L_x_334) ;  /* 0x000000000f087348 */ /* 0x000fea0003c00000 */
[----:B------:R0:W1:Y:S02]  /*11450*/  SHFL.IDX P6, R14, R13, R12, R11 ;  /* 0x0000000c0d0e7389 */ /* 0x00006400000c000b */
[----:B01----:R-:W-:Y:S01]  /*11460*/  ENDCOLLECTIVE ;  /* 0x000000000000791b */ /* 0x003fe20003800000 */
.L_x_334:
[----:B------:R-:W-:-:S05]  /*11470*/  @P1 LEA R3, P0, R31, R3, 0x1 ;  /* 0x000000031f031211 */ /* 0x000fca00078008ff */
[----:B------:R-:W-:-:S05]  /*11480*/  @P1 IMAD.X R2, RZ, RZ, R2, P0 ;  /* 0x000000ffff021224 */ /* 0x000fca00000e0602 */
[----:B------:R-:W-:Y:S01]  /*11490*/  @P1 LOP3.LUT R3, R3, R2, RZ, 0x3c, !PT ;  /* 0x0000000203031212 */ /* 0x000fe200078e3cff */
[----:B------:R-:W-:-:S03]  /*114a0*/  IMAD.MOV.U32 R13, RZ, RZ, R4 ;  /* 0x000000ffff0d7224 */ /* 0x000fc600078e0004 */
[----:B------:R-:W-:-:S04]  /*114b0*/  @P1 LOP3.LUT R2, R3, R2, RZ, 0x3c, !PT ;  /* 0x0000000203021212 */ /* 0x000fc800078e3cff */
[----:B------:R-:W-:Y:S01]  /*114c0*/  @P1 LOP3.LUT R3, R3, R2, RZ, 0x3c, !PT ;  /* 0x0000000203031212 */ /* 0x000fe200078e3cff */
[----:B------:R-:W-:-:S07]  /*114d0*/  IMAD.MOV.U32 R0, RZ, RZ, R14 ;  /* 0x000000ffff007224 */ /* 0x000fce00078e000e */
[----:B------:R-:W-:Y:S05]  /*114e0*/  WARPSYNC.COLLECTIVE R15, `(.L_x_335) ;  /* 0x000000000f087348 */ /* 0x000fea0003c00000 */
[----:B------:R0:W1:Y:S02]  /*114f0*/  SHFL.IDX P6, R14, R13, R12, R11 ;  /* 0x0000000c0d0e7389 */ /* 0x00006400000c000b */
[----:B01----:R-:W-:Y:S01]  /*11500*/  ENDCOLLECTIVE ;  /* 0x000000000000791b */ /* 0x003fe20003800000 */
.L_x_335:
[----:B------:R-:W-:Y:S01]  /*11510*/  @!PT LDS RZ, [RZ] ;  /* 0x00000000fffff984 */ /* 0x000fe20000000800 */
[----:B------:R-:W-:Y:S01]  /*11520*/  @!PT LDS RZ, [RZ] ;  /* 0x00000000fffff984 */ /* 0x000fe20000000800 */
[----:B------:R-:W-:Y:S01]  /*11530*/  @!PT LDS RZ, [RZ] ;  /* 0x00000000fffff984 */ /* 0x000fe20000000800 */
[----:B------:R-:W-:Y:S04]  /*11540*/  @P1 LDGSTS.E.BYPASS.LTC128B.128 [R8+0x20400], desc[UR36][R2.64], !P4 ;  /* 0x2040000002081fae */ /* 0x000fe8000e101d64 */
[----:B------:R-:W-:Y:S04]  /*11550*/  @P1 LDGSTS.E.BYPASS.LTC128B.128 [R8+0x23400], desc[UR36][R2.64+0x80], !P3 ;  /* 0x2340008002081fae */ /* 0x000fe8000d901d64 */
[----:B------:R0:W-:Y:S02]  /*11560*/  @P1 LDGSTS.E.BYPASS.LTC128B.128 [R8+0x26400], desc[UR36][R2.64+0x100], !P2 ;  /* 0x2640010002081fae */ /* 0x0001e4000d101d64 */
[----:B0-----:R-:W-:Y:S01]  /*11570*/  IMAD.MOV.U32 R2, RZ, RZ, R14 ;  /* 0x000000ffff027224 */ /* 0x001fe200078e000e */
[----:B------:R-:W-:Y:S06]  /*11580*/  BRA `(.L_x_336) ;  /* 0xffffffbc009c7947 */ /* 0x000fec000383ffff */
.L_x_264:
[----:B------:R-:W-:Y:S02]  /*11590*/  IMAD.MOV.U32 R13, RZ, RZ, R5 ;  /* 0x000000ffff0d7224 */ /* 0x000fe400078e0005 */
[----:B------:R-:W-:Y:S02]  /*115a0*/  IMAD.MOV.U32 R12, RZ, RZ, RZ ;  /* 0x000000ffff0c7224 */ /* 0x000fe400078e00ff */
[----:B------:R-:W-:Y:S02]  /*115b0*/  IMAD.MOV.U32 R11, RZ, RZ, 0x181f ;  /* 0x0000181fff0b7424 */ /* 0x000fe400078e00ff */
[----:B------:R-:W-:Y:S02]  /*115c0*/  IMAD.MOV.U32 R15, RZ, RZ, -0x1 ;  /* 0xffffffffff0f7424 */ /* 0x000fe400078e00ff */
[----:B-----5:R-:W-:Y:S02]  /*115d0*/  IMAD R6, R17, R6, RZ ;  /* 0x0000000611067224 */ /* 0x020fe400078e02ff */
[----:B------:R-:W-:-:S07]  /*115e0*/  IMAD.IADD R4, R10, 0x1, R4 ;  /* 0x000000010a047824 */ /* 0x000fce00078e0204 */
[----:B------:R-:W-:Y:S05]  /*115f0*/  WARPSYNC.COLLECTIVE R15, `(.L_x_337) ;  /* 0x000000000f087348 */ /* 0x000fea0003c00000 */
[----:B------:R0:W1:Y:S02]  /*11600*/  SHFL.IDX P6, R14, R13, R12, R11 ;  /* 0x0000000c0d0e7389 */ /* 0x00006400000c000b */
[----:B01----:R-:W-:Y:S01]  /*11610*/  ENDCOLLECTIVE ;  /* 0x000000000000791b */ /* 0x003fe20003800000 */
.L_x_337:
[C---:B------:R-:W-:Y:S01]  /*11620*/  VIADD R7, R4.reuse, 0x10 ;  /* 0x0000001004077836 */ /* 0x040fe20000000000 */
[----:B------:R-:W-:Y:S01]  /*11630*/  ISETP.GE.AND P1, PT, R4, R6, PT ;  /* 0x000000060400720c */ /* 0x000fe20003f26270 */
[----:B------:R-:W-:Y:S02]  /*11640*/  IMAD.MOV.U32 R13, RZ, RZ, R0 ;  /* 0x000000ffff0d7224 */ /* 0x000fe400078e0000 */
[----:B------:R-:W-:-:S10]  /*11650*/  IMAD.MOV.U32 R2, RZ, RZ, R14 ;  /* 0x000000ffff027224 */ /* 0x000fd400078e000e */
[----:B------:R-:W-:Y:S05]  /*11660*/  WARPSYNC.COLLECTIVE R15, `(.L_x_338) ;  /* 0x000000000f087348 */ /* 0x000fea0003c00000 */
[----:B------:R0:W1:Y:S02]  /*11670*/  SHFL.IDX P6, R14, R13, R12, R11 ;  /* 0x0000000c0d0e7389 */ /* 0x00006400000c000b */
[----:B01----:R-:W-:Y:S01]  /*11680*/  ENDCOLLECTIVE ;  /* 0x000000000000791b */ /* 0x003fe20003800000 */
.L_x_338:
[----:B------:R-:W-:Y:S02]  /*11690*/  IMAD.MOV.U32 R13, RZ, RZ, R5 ;  /* 0x000000ffff0d7224 */ /* 0x000fe400078e0005 */
[----:B------:R-:W-:Y:S01]  /*116a0*/  IMAD.MOV.U32 R12, RZ, RZ, 0x1 ;  /* 0x00000001ff0c7424 */ /* 0x000fe200078e00ff */
[----:B------:R-:W-:-:S05]  /*116b0*/  @!P1 LEA R14, P4, R31, R14, 0x1 ;  /* 0x0000000e1f0e9211 */ /* 0x000fca00078808ff */
[----:B------:R-:W-:Y:S02]  /*116c0*/  @!P1 IMAD.X R3, RZ, RZ, R2, P4 ;  /* 0x000000ffff039224 */ /* 0x000fe400020e0602 */
[----:B------:R-:W-:-:S07]  /*116d0*/  @!P1 IMAD.MOV.U32 R2, RZ, RZ, R14 ;  /* 0x000000ffff029224 */ /* 0x000fce00078e000e */
[----:B------:R-:W-:Y:S05]  /*116e0*/  WARPSYNC.COLLECTIVE R15, `(.L_x_339) ;  /* 0x000000000f087348 */ /* 0x000fea0003c00000 */
[----:B------:R0:W1:Y:S02]  /*116f0*/  SHFL.IDX P6, R14, R13, R12, R11 ;  /* 0x0000000c0d0e7389 */ /* 0x00006400000c000b */
[----:B01----:R-:W-:Y:S01]  /*11700*/  ENDCOLLECTIVE ;  /* 0x000000000000791b */ /* 0x003fe20003800000 */
.L_x_339:
[----:B------:R-:W-:Y:S01]  /*11710*/  @!PT LDS RZ, [RZ] ;  /* 0x00000000fffff984 */ /* 0x000fe20000000800 */
[----:B------:R-:W-:Y:S01]  /*11720*/  @!PT LDS RZ, [RZ] ;  /* 0x00000000fffff984 */ /* 0x000fe20000000800 */
[----:B------:R-:W-:Y:S01]  /*11730*/  @!PT LDS RZ, [RZ] ;  /* 0x00000000fffff984 */ /* 0x000fe20000000800 */
[----:B------:R-:W-:Y:S04]  /*11740*/  @!P1 LDGSTS.E.BYPASS.LTC128B.128 [R36+0x12400], desc[UR36][R2.64], !P3 ;  /* 0x1240000002249fae */ /* 0x000fe8000d901d64 */
[----:B------:R-:W-:Y:S04]  /*11750*/  @!P1 LDGSTS.E.BYPASS.LTC128B.128 [R36+0x16400], desc[UR36][R2.64+0x80], !P2 ;  /* 0x1640008002249fae */ /* 0x000fe8000d101d64 */
[----:B------:R0:W-:Y:S01]  /*11760*/  @!P1 LDGSTS.E.BYPASS.LTC128B.128 [R36+0x1a400], desc[UR36][R2.64+0x100], !P0 ;  /* 0x1a40010002249fae */ /* 0x0001e2000c101d64 */
[----:B------:R-:W-:Y:S02]  /*11770*/  ISETP.GE.AND P1, PT, R7, R6, PT ;  /* 0x000000060700720c */ /* 0x000fe40003f26270 */
[----:B------:R-:W-:Y:S01]  /*11780*/  MOV R13, R0 ;  /* 0x00000000000d7202 */ /* 0x000fe20000000f00 */
[----:B0-----:R-:W-:-:S10]  /*11790*/  IMAD.MOV.U32 R2, RZ, RZ, R14 ;  /* 0x000000ffff027224 */ /* 0x001fd400078e000e */
[----:B------:R-:W-:Y:S05]  /*117a0*/  WARPSYNC.COLLECTIVE R15, `(.L_x_340) ;  /* 0x000000000f087348 */ /* 0x000fea0003c00000 */
[----:B------:R0:W1:Y:S02]  /*117b0*/  SHFL.IDX P6, R14, R13, R12, R11 ;  /* 0x0000000c0d0e7389 */ /* 0x00006400000c000b */
[----:B01----:R-:W-:Y:S01]  /*117c0*/  ENDCOLLECTIVE ;  /* 0x000000000000791b */ /* 0x003fe20003800000 */
.L_x_340:
        /* <DEDUP_REMOVED lines=8> */
.L_x_341:
[----:B------:R-:W-:Y:S02]  /*11850*/  @!P1 IMAD.MOV.U32 R3, RZ, RZ, R7 ;  /* 0x000000ffff039224 */ /* 0x000fe400078e0007 */
[----:B------:R-:W-:-:S03]  /*11860*/  VIADD R7, R4, 0x20 ;  /* 0x0000002004077836 */ /* 0x000fc60000000000 */
[----:B------:R-:W-:Y:S01]  /*11870*/  @!PT LDS RZ, [RZ] ;  /* 0x00000000fffff984 */ /* 0x000fe20000000800 */
[----:B------:R-:W-:Y:S01]  /*11880*/  @!PT LDS RZ, [RZ] ;  /* 0x00000000fffff984 */ /* 0x000fe20000000800 */
[----:B------:R-:W-:Y:S01]  /*11890*/  @!PT LDS RZ, [RZ] ;  /* 0x00000000fffff984 */ /* 0x000fe20000000800 */
[----:B------:R-:W-:Y:S04]  /*118a0*/  @!P1 LDGSTS.E.BYPASS.LTC128B.128 [R36+0x12c00], desc[UR36][R2.64], !P3 ;  /* 0x12c0000002249fae */ /* 0x000fe8000d901d64 */
[----:B------:R-:W-:Y:S01]  /*118b0*/  @!P1 LDGSTS.E.BYPASS.LTC128B.128 [R36+0x16c00], desc[UR36][R2.64+0x80], !P2 ;  /* 0x16c0008002249fae */ /* 0x000fe2000d101d64 */
[----:B------:R-:W-:-:S03]  /*118c0*/  IMAD.MOV.U32 R13, RZ, RZ, R0 ;  /* 0x000000ffff0d7224 */ /* 0x000fc600078e0000 */
[----:B------:R0:W-:Y:S01]  /*118d0*/  @!P1 LDGSTS.E.BYPASS.LTC128B.128 [R36+0x1ac00], desc[UR36][R2.64+0x100], !P0 ;  /* 0x1ac0010002249fae */ /* 0x0001e2000c101d64 */
[----:B------:R-:W-:Y:S01]  /*118e0*/  ISETP.GE.AND P1, PT, R7, R6, PT ;  /* 0x000000060700720c */ /* 0x000fe20003f26270 */
[----:B0-----:R-:W-:-:S12]  /*118f0*/  IMAD.MOV.U32 R2, RZ, RZ, R14 ;  /* 0x000000ffff027224 */ /* 0x001fd800078e000e */
[----:B------:R-:W-:Y:S05]  /*11900*/  WARPSYNC.COLLECTIVE R15, `(.L_x_342) ;  /* 0x000000000f087348 */ /* 0x000fea0003c00000 */
[----:B------:R0:W1:Y:S02]  /*11910*/  SHFL.IDX P6, R14, R13, R12, R11 ;  /* 0x0000000c0d0e7389 */ /* 0x00006400000c000b */
[----:B01----:R-:W-:Y:S01]  /*11920*/  ENDCOLLECTIVE ;  /* 0x000000000000791b */ /* 0x003fe20003800000 */
.L_x_342:
        /* <DEDUP_REMOVED lines=8> */
.L_x_343:
        /* <DEDUP_REMOVED lines=14> */
.L_x_344:
[----:B------:R-:W-:Y:S02]  /*11a90*/  IMAD.MOV.U32 R13, RZ, RZ, R5 ;  /* 0x000000ffff0d7224 */ /* 0x000fe400078e0005 */
[----:B------:R-:W-:Y:S01]  /*11aa0*/  IMAD.MOV.U32 R12, RZ, RZ, 0x4 ;  /* 0x00000004ff0c7424 */ /* 0x000fe200078e00ff */
[----:B------:R-:W-:-:S04]  /*11ab0*/  @!P1 LEA R14, P4, R31, R14, 0x1 ;  /* 0x0000000e1f0e9211 */ /* 0x000fc800078808ff */
[----:B------:R-:W-:Y:S01]  /*11ac0*/  @!P1 IADD3.X R7, RZ, R2, RZ, P4, !PT ;  /* 0x00000002ff079210 */ /* 0x000fe200027fe4ff */
[----:B------:R-:W-:-:S08]  /*11ad0*/  @!P1 IMAD.MOV.U32 R2, RZ, RZ, R14 ;  /* 0x000000ffff029224 */ /* 0x000fd000078e000e */
[----:B------:R-:W-:Y:S05]  /*11ae0*/  WARPSYNC.COLLECTIVE R15, `(.L_x_345) ;  /* 0x000000000f087348 */ /* 0x000fea0003c00000 */
[----:B------:R0:W1:Y:S02]  /*11af0*/  SHFL.IDX P6, R14, R13, R12, R11 ;  /* 0x0000000c0d0e7389 */ /* 0x00006400000c000b */
[----:B01----:R-:W-:Y:S01]  /*11b00*/  ENDCOLLECTIVE ;  /* 0x000000000000791b */ /* 0x003fe20003800000 */
.L_x_345:
        /* <DEDUP_REMOVED lines=14> */
.L_x_346:
        /* <DEDUP_REMOVED lines=8> */
.L_x_347:
        /* <DEDUP_REMOVED lines=14> */
.L_x_348:
[----:B------:R-:W-:Y:S02]  /*11d50*/  IMAD.MOV.U32 R13, RZ, RZ, R5 ;  /* 0x000000ffff0d7224 */ /* 0x000fe400078e0005 */
[----:B------:R-:W-:Y:S01]  /*11d60*/  IMAD.MOV.U32 R12, RZ, RZ, 0x6 ;  /* 0x00000006ff0c7424 */ /* 0x000fe200078e00ff */
[----:B------:R-:W-:-:S05]  /*11d70*/  @!P1 LEA R14, P4, R31, R14, 0x1 ;  /* 0x0000000e1f0e9211 */ /* 0x000fca00078808ff */
[----:B------:R-:W-:Y:S01]  /*11d80*/  @!P1 IMAD.X R7, RZ, RZ, R2, P4 ;  /* 0x000000ffff079224 */ /* 0x000fe200020e0602 */
[----:B------:R-:W-:-:S07]  /*11d90*/  @!P1 MOV R2, R14 ;  /* 0x0000000e00029202 */ /* 0x000fce0000000f00 */
[----:B------:R-:W-:Y:S05]  /*11da0*/  WARPSYNC.COLLECTIVE R15, `(.L_x_349) ;  /* 0x000000000f087348 */ /* 0x000fea0003c00000 */
[----:B------:R0:W1:Y:S02]  /*11db0*/  SHFL.IDX P6, R14, R13, R12, R11 ;  /* 0x0000000c0d0e7389 */ /* 0x00006400000c000b */
[----:B01----:R-:W-:Y:S01]  /*11dc0*/  ENDCOLLECTIVE ;  /* 0x000000000000791b */ /* 0x003fe20003800000 */
.L_x_349:
        /* <DEDUP_REMOVED lines=14> */
.L_x_350:
        /* <DEDUP_REMOVED lines=8> */
.L_x_351:
[----:B------:R-:W-:-:S05]  /*11f30*/  @!P1 IMAD.MOV.U32 R3, RZ, RZ, R7 ;  /* 0x000000ffff039224 */ /* 0x000fca00078e0007 */
        /* <DEDUP_REMOVED lines=11> */
.L_x_352:
[----:B------:R-:W-:Y:S05]  /*11ff0*/  BRA `(.L_x_353) ;  /* 0xffffffbc00f87947 */ /* 0x000fea000383ffff */
.L_x_269:
[----:B0-----:R0:W1:Y:S02]  /*12000*/  SYNCS.PHASECHK.TRANS64.TRYWAIT P0, [R22+URZ+0x30820], R3 ;  /* 0x03082003160075a7 */ /* 0x001064000800017f */
[----:B-1----:R-:W-:Y:S05]  /*12010*/  @!P0 NANOSLEEP.SYNCS 0x989680 ;  /* 0x009896800000895d */ /* 0x002fea0003900000 */
[----:B------:R-:W1:Y:S02]  /*12020*/  @!P0 SYNCS.PHASECHK.TRANS64 P0, [R22+URZ+0x30820], R3 ;  /* 0x03082003160085a7 */ /* 0x000e64000800007f */
[----:B-1----:R-:W-:Y:S05]  /*12030*/  @!P0 BRA `(.L_x_269) ;  /* 0xfffffffc00f08947 */ /* 0x002fea000383ffff */
[----:B------:R-:W-:Y:S05]  /*12040*/  BRA `(.L_x_354) ;  /* 0xffffffc000707947 */ /* 0x000fea000383ffff */
.L_x_274:
[----:B0-----:R0:W1:Y:S02]  /*12050*/  SYNCS.PHASECHK.TRANS64.TRYWAIT P0, [R6+URZ+0x30840], R3 ;  /* 0x03084003060075a7 */ /* 0x001064000800017f */
[----:B-1----:R-:W-:Y:S05]  /*12060*/  @!P0 NANOSLEEP.SYNCS 0x989680 ;  /* 0x009896800000895d */ /* 0x002fea0003900000 */
[----:B------:R-:W1:Y:S02]  /*12070*/  @!P0 SYNCS.PHASECHK.TRANS64 P0, [R6+URZ+0x30840], R3 ;  /* 0x03084003060085a7 */ /* 0x000e64000800007f */
[----:B-1----:R-:W-:Y:S05]  /*12080*/  @!P0 BRA `(.L_x_274) ;  /* 0xfffffffc00f08947 */ /* 0x002fea000383ffff */
[----:B------:R-:W-:Y:S05]  /*12090*/  BRA `(.L_x_355) ;  /* 0xffffffc4004c7947 */ /* 0x000fea000383ffff */
.L_x_275:
[----:B------:R-:W-:Y:S01]  /*120a0*/  BSSY B1, `(.L_x_356) ;  /* 0x0000008000017945 */ /* 0x000fe20003800000 */
[----:B------:R-:W-:Y:S01]  /*120b0*/  IMAD.MOV.U32 R13, RZ, RZ, R8 ;  /* 0x000000ffff0d7224 */ /* 0x000fe200078e0008 */
[----:B------:R-:W-:Y:S01]  /*120c0*/  MOV R15, 0xffffffff ;  /* 0xffffffff000f7802 */ /* 0x000fe20000000f00 */
[----:B------:R-:W-:Y:S02]  /*120d0*/  IMAD.MOV.U32 R12, RZ, RZ, RZ ;  /* 0x000000ffff0c7224 */ /* 0x000fe400078e00ff */
[----:B------:R-:W-:-:S07]  /*120e0*/  IMAD.MOV.U32 R11, RZ, RZ, 0x181f ;  /* 0x0000181fff0b7424 */ /* 0x000fce00078e00ff */
[----:B------:R-:W-:Y:S05]  /*120f0*/  WARPSYNC.COLLECTIVE R15, `(.L_x_357) ;  /* 0x000000000f087348 */ /* 0x000fea0003c00000 */
[----:B------:R0:W1:Y:S02]  /*12100*/  SHFL.IDX P6, R14, R13, R12, R11 ;  /* 0x0000000c0d0e7389 */ /* 0x00006400000c000b */
[----:B01----:R-:W-:Y:S01]  /*12110*/  ENDCOLLECTIVE ;  /* 0x000000000000791b */ /* 0x003fe20003800000 */
.L_x_357:
[----:B------:R-:W-:Y:S05]  /*12120*/  BSYNC B1 ;  /* 0x0000000000017941 */ /* 0x000fea0003800000 */
.L_x_356:
[----:B------:R-:W-:Y:S01]  /*12130*/  IMAD.MOV.U32 R13, RZ, RZ, R7 ;  /* 0x000000ffff0d7224 */ /* 0x000fe200078e0007 */
[----:B------:R-:W-:Y:S01]  /*12140*/  LOP3.LUT R23, R23, 0xfffffeff, RZ, 0xc0, !PT ;  /* 0xfffffeff17177812 */ /* 0x000fe200078ec0ff */
[----:B------:R-:W-:Y:S02]  /*12150*/  IMAD.MOV.U32 R12, RZ, RZ, RZ ;  /* 0x000000ffff0c7224 */ /* 0x000fe400078e00ff */
[----:B------:R-:W-:Y:S01]  /*12160*/  IMAD.MOV.U32 R11, RZ, RZ, 0x181f ;  /* 0x0000181fff0b7424 */ /* 0x000fe200078e00ff */
[----:B------:R-:W-:Y:S01]  /*12170*/  @P1 LOP3.LUT R23, R23, 0x100, RZ, 0xfc, !PT ;  /* 0x0000010017171812 */ /* 0x000fe200078efcff */
[----:B------:R-:W-:Y:S02]  /*12180*/  IMAD.MOV.U32 R15, RZ, RZ, -0x1 ;  /* 0xffffffffff0f7424 */ /* 0x000fe400078e00ff */
[----:B------:R-:W-:Y:S01]  /*12190*/  IMAD.MOV.U32 R3, RZ, RZ, R14 ;  /* 0x000000ffff037224 */ /* 0x000fe200078e000e */
[----:B------:R-:W-:Y:S01]  /*121a0*/  LOP3.LUT P1, RZ, R23, 0x4, RZ, 0xc0, !PT ;  /* 0x0000000417ff7812 */ /* 0x000fe2000782c0ff */
[----:B------:R-:W-:-:S12]  /*121b0*/  IMAD.SHL.U32 R4, R31, 0x2, RZ ;  /* 0x000000021f047824 */ /* 0x000fd800078e00ff */
[----:B------:R-:W-:Y:S05]  /*121c0*/  WARPSYNC.COLLECTIVE R15, `(.L_x_358) ;  /* 0x000000000f087348 */ /* 0x000fea0003c00000 */
[----:B------:R0:W1:Y:S02]  /*121d0*/  SHFL.IDX P6, R14, R13, R12, R11 ;  /* 0x0000000c0d0e7389 */ /* 0x00006400000c000b */
[----:B01----:R-:W-:Y:S01]  /*121e0*/  ENDCOLLECTIVE ;  /* 0x000000000000791b */ /* 0x003fe20003800000 */
.L_x_358:
[----:B------:R-:W-:Y:S02]  /*121f0*/  IMAD R5, R5, 0x2, R22 ;  /* 0x0000000205057824 */ /* 0x000fe400078e0216 */
[----:B------:R-:W-:Y:S02]  /*12200*/  IMAD.MOV.U32 R13, RZ, RZ, R8 ;  /* 0x000000ffff0d7224 */ /* 0x000fe400078e0008 */
[----:B------:R-:W-:Y:S02]  /*12210*/  IMAD.MOV.U32 R12, RZ, RZ, 0x1 ;  /* 0x00000001ff0c7424 */ /* 0x000fe400078e00ff */
[----:B------:R-:W-:-:S07]  /*12220*/  IMAD.MOV.U32 R2, RZ, RZ, R14 ;  /* 0x000000ffff027224 */ /* 0x000fce00078e000e */
[----:B------:R-:W-:Y:S05]  /*12230*/  WARPSYNC.COLLECTIVE R15, `(.L_x_359) ;  /* 0x000000000f087348 */ /* 0x000fea0003c00000 */
[----:B------:R0:W1:Y:S02]  /*12240*/  SHFL.IDX P6, R14, R13, R12, R11 ;  /* 0x0000000c0d0e7389 */ /* 0x00006400000c000b */
[----:B01----:R-:W-:Y:S01]  /*12250*/  ENDCOLLECTIVE ;  /* 0x000000000000791b */ /* 0x003fe20003800000 */
.L_x_359:
        /* <DEDUP_REMOVED lines=13> */
.L_x_360:
[----:B------:R-:W-:Y:S01]  /*12330*/  IMAD.MOV.U32 R13, RZ, RZ, R8 ;  /* 0x000000ffff0d7224 */ /* 0x000fe200078e0008 */
[----:B------:R-:W-:Y:S01]  /*12340*/  MOV R12, 0x2 ;  /* 0x00000002000c7802 */ /* 0x000fe20000000f00 */
[----:B------:R-:W-:-:S07]  /*12350*/  IMAD.MOV.U32 R2, RZ, RZ, R14 ;  /* 0x000000ffff027224 */ /* 0x000fce00078e000e */
[----:B------:R-:W-:Y:S05]  /*12360*/  WARPSYNC.COLLECTIVE R15, `(.L_x_361) ;  /* 0x000000000f087348 */ /* 0x000fea0003c00000 */
[----:B------:R0:W1:Y:S02]  /*12370*/  SHFL.IDX P6, R14, R13, R12, R11 ;  /* 0x0000000c0d0e7389 */ /* 0x00006400000c000b */
[----:B01----:R-:W-:Y:S01]  /*12380*/  ENDCOLLECTIVE ;  /* 0x000000000000791b */ /* 0x003fe20003800000 */
.L_x_361:
[----:B------:R-:W-:-:S05]  /*12390*/  IADD3 R2, P0, R2, R4, RZ ;  /* 0x0000000402027210 */ /* 0x000fca0007f1e0ff */
[----:B------:R-:W-:-:S05]  /*123a0*/  IMAD.X R3, RZ, RZ, R3, P0 ;  /* 0x000000ffff037224 */ /* 0x000fca00000e0603 */
[----:B------:R-:W-:Y:S01]  /*123b0*/  @!PT LDS RZ, [RZ] ;  /* 0x00000000fffff984 */ /* 0x000fe20000000800 */
[----:B------:R-:W-:Y:S01]  /*123c0*/  @!PT LDS RZ, [RZ] ;  /* 0x00000000fffff984 */ /* 0x000fe20000000800 */
[----:B------:R-:W-:Y:S01]  /*123d0*/  @!PT LDS RZ, [RZ] ;  /* 0x00000000fffff984 */ /* 0x000fe20000000800 */
[----:B------:R0:W-:Y:S01]  /*123e0*/  LDGSTS.E.BYPASS.LTC128B.128 [R5+0x1ec00], desc[UR36][R2.64], !P1 ;  /* 0x1ec0000002057fae */ /* 0x0001e2000c901d64 */
[----:B------:R-:W-:-:S03]  /*123f0*/  IMAD.MOV.U32 R13, RZ, RZ, R7 ;  /* 0x000000ffff0d7224 */ /* 0x000fc600078e0007 */
[----:B------:R0:W-:Y:S04]  /*12400*/  LDGSTS.E.BYPASS.LTC128B.128 [R5+0x21c00], desc[UR36][R2.64+0x80], !P5 ;  /* 0x21c0008002057fae */ /* 0x0001e8000e901d64 */
[----:B------:R0:W-:Y:S01]  /*12410*/  LDGSTS.E.BYPASS.LTC128B.128 [R5+0x24c00], desc[UR36][R2.64+0x100], !P4 ;  /* 0x24c0010002057fae */ /* 0x0001e2000e101d64 */
[----:B------:R-:W-:-:S07]  /*12420*/  IMAD.MOV.U32 R35, RZ, RZ, R14 ;  /* 0x000000ffff237224 */ /* 0x000fce00078e000e */
[----:B0-----:R-:W-:Y:S05]  /*12430*/  WARPSYNC.COLLECTIVE R15, `(.L_x_362) ;  /* 0x000000000f087348 */ /* 0x001fea0003c00000 */
[----:B------:R1:W2:Y:S02]  /*12440*/  SHFL.IDX P6, R14, R13, R12, R11 ;  /* 0x0000000c0d0e7389 */ /* 0x0002a400000c000b */
[----:B012---:R-:W-:Y:S01]  /*12450*/  ENDCOLLECTIVE ;  /* 0x000000000000791b */ /* 0x007fe20003800000 */
.L_x_362:
[----:B------:R-:W-:Y:S02]  /*12460*/  IMAD.MOV.U32 R13, RZ, RZ, R8 ;  /* 0x000000ffff0d7224 */ /* 0x000fe400078e0008 */
[----:B------:R-:W-:Y:S02]  /*12470*/  IMAD.MOV.U32 R12, RZ, RZ, 0x3 ;  /* 0x00000003ff0c7424 */ /* 0x000fe400078e00ff */
[----:B------:R-:W-:-:S07]  /*12480*/  IMAD.MOV.U32 R2, RZ, RZ, R14 ;  /* 0x000000ffff027224 */ /* 0x000fce00078e000e */
[----:B------:R-:W-:Y:S05]  /*12490*/  WARPSYNC.COLLECTIVE R15, `(.L_x_363) ;  /* 0x000000000f087348 */ /* 0x000fea0003c00000 */
[----:B------:R0:W1:Y:S02]  /*124a0*/  SHFL.IDX P6, R14, R13, R12, R11 ;  /* 0x0000000c0d0e7389 */ /* 0x00006400000c000b */
[----:B01----:R-:W-:Y:S01]  /*124b0*/  ENDCOLLECTIVE ;  /* 0x000000000000791b */ /* 0x003fe20003800000 */
.L_x_363:
        /* <DEDUP_REMOVED lines=13> */
.L_x_364:
[----:B------:R-:W-:Y:S02]  /*12590*/  IMAD.MOV.U32 R13, RZ, RZ, R8 ;  /* 0x000000ffff0d7224 */ /* 0x000fe400078e0008 */
[----:B------:R-:W-:Y:S02]  /*125a0*/  IMAD.MOV.U32 R12, RZ, RZ, 0x4 ;  /* 0x00000004ff0c7424 */ /* 0x000fe400078e00ff */
[----:B------:R-:W-:-:S07]  /*125b0*/  IMAD.MOV.U32 R2, RZ, RZ, R14 ;  /* 0x000000ffff027224 */ /* 0x000fce00078e000e */
[----:B------:R-:W-:Y:S05]  /*125c0*/  WARPSYNC.COLLECTIVE R15, `(.L_x_365) ;  /* 0x000000000f087348 */ /* 0x000fea0003c00000 */
[----:B------:R0:W1:Y:S02]  /*125d0*/  SHFL.IDX P6, R14, R13, R12, R11 ;  /* 0x0000000c0d0e7389 */ /* 0x00006400000c000b */
[----:B01----:R-:W-:Y:S01]  /*125e0*/  ENDCOLLECTIVE ;  /* 0x000000000000791b */ /* 0x003fe20003800000 */
.L_x_365:
        /* <DEDUP_REMOVED lines=13> */
.L_x_366:
[----:B------:R-:W-:Y:S01]  /*126c0*/  MOV R13, R8 ;  /* 0x00000008000d7202 */ /* 0x000fe20000000f00 */
[----:B------:R-:W-:Y:S02]  /*126d0*/  IMAD.MOV.U32 R12, RZ, RZ, 0x5 ;  /* 0x00000005ff0c7424 */ /* 0x000fe400078e00ff */
[----:B------:R-:W-:-:S07]  /*126e0*/  IMAD.MOV.U32 R2, RZ, RZ, R14 ;  /* 0x000000ffff027224 */ /* 0x000fce00078e000e */
[----:B------:R-:W-:Y:S05]  /*126f0*/  WARPSYNC.COLLECTIVE R15, `(.L_x_367) ;  /* 0x000000000f087348 */ /* 0x000fea0003c00000 */
[----:B------:R0:W1:Y:S02]  /*12700*/  SHFL.IDX P6, R14, R13, R12, R11 ;  /* 0x0000000c0d0e7389 */ /* 0x00006400000c000b */
[----:B01----:R-:W-:Y:S01]  /*12710*/  ENDCOLLECTIVE ;  /* 0x000000000000791b */ /* 0x003fe20003800000 */
.L_x_367:
[----:B------:R-:W-:-:S05]  /*12720*/  IADD3 R2, P0, R2, R4, RZ ;  /* 0x0000000402027210 */ /* 0x000fca0007f1e0ff */
[----:B------:R-:W-:-:S05]  /*12730*/  IMAD.X R3, RZ, RZ, R35, P0 ;  /* 0x000000ffff037224 */ /* 0x000fca00000e0623 */
[----:B------:R-:W-:Y:S01]  /*12740*/  @!PT LDS RZ, [RZ] ;  /* 0x00000000fffff984 */ /* 0x000fe20000000800 */
[----:B------:R-:W-:Y:S01]  /*12750*/  @!PT LDS RZ, [RZ] ;  /* 0x00000000fffff984 */ /* 0x000fe20000000800 */
[----:B------:R-:W-:Y:S01]  /*12760*/  @!PT LDS RZ, [RZ] ;  /* 0x00000000fffff984 */ /* 0x000fe20000000800 */
[----:B------:R0:W-:Y:S01]  /*12770*/  LDGSTS.E.BYPASS.LTC128B.128 [R5+0x20400], desc[UR36][R2.64], !P1 ;  /* 0x2040000002057fae */ /* 0x0001e2000c901d64 */
[----:B------:R-:W-:Y:S01]  /*12780*/  IMAD.MOV.U32 R13, RZ, RZ, R7 ;  /* 0x000000ffff0d7224 */ /* 0x000fe200078e0007 */
[----:B------:R-:W-:Y:S02]  /*12790*/  LOP3.LUT P1, RZ, R23, 0x100, RZ, 0xc0, !PT ;  /* 0x0000010017ff7812 */ /* 0x000fe4000782c0ff */
[----:B------:R0:W-:Y:S04]  /*127a0*/  LDGSTS.E.BYPASS.LTC128B.128 [R5+0x23400], desc[UR36][R2.64+0x80], !P5 ;  /* 0x2340008002057fae */ /* 0x0001e8000e901d64 */
[----:B------:R0:W-:Y:S01]  /*127b0*/  LDGSTS.E.BYPASS.LTC128B.128 [R5+0x26400], desc[UR36][R2.64+0x100], !P4 ;  /* 0x2640010002057fae */ /* 0x0001e2000e101d64 */
[----:B------:R-:W-:-:S07]  /*127c0*/  IMAD.MOV.U32 R35, RZ, RZ, R14 ;  /* 0x000000ffff237224 */ /* 0x000fce00078e000e */
[----:B0-----:R-:W-:Y:S05]  /*127d0*/  WARPSYNC.COLLECTIVE R15, `(.L_x_368) ;  /* 0x000000000f087348 */ /* 0x001fea0003c00000 */
[----:B------:R1:W2:Y:S02]  /*127e0*/  SHFL.IDX P6, R14, R13, R12, R11 ;  /* 0x0000000c0d0e7389 */ /* 0x0002a400000c000b */
[----:B012---:R-:W-:Y:S01]  /*127f0*/  ENDCOLLECTIVE ;  /* 0x000000000000791b */ /* 0x007fe20003800000 */
.L_x_368:
[----:B------:R-:W-:Y:S01]  /*12800*/  IMAD.MOV.U32 R2, RZ, RZ, R14 ;  /* 0x000000ffff027224 */ /* 0x000fe200078e000e */
[----:B------:R-:W-:Y:S06]  /*12810*/  BRA `(.L_x_369) ;  /* 0xffffffc0006c7947 */ /* 0x000fec000383ffff */
.L_x_280:
[----:B0-----:R0:W1:Y:S02]  /*12820*/  SYNCS.PHASECHK.TRANS64.TRYWAIT P0, [R6+URZ+0x30860], R2 ;  /* 0x03086002060075a7 */ /* 0x001064000800017f */
[----:B-1----:R-:W-:Y:S05]  /*12830*/  @!P0 NANOSLEEP.SYNCS 0x989680 ;  /* 0x009896800000895d */ /* 0x002fea0003900000 */
[----:B------:R-:W1:Y:S02]  /*12840*/  @!P0 SYNCS.PHASECHK.TRANS64 P0, [R6+URZ+0x30860], R2 ;  /* 0x03086002060085a7 */ /* 0x000e64000800007f */
[----:B-1----:R-:W-:Y:S05]  /*12850*/  @!P0 BRA `(.L_x_280) ;  /* 0xfffffffc00f08947 */ /* 0x002fea000383ffff */
[----:B------:R-:W-:Y:S05]  /*12860*/  BRA `(.L_x_370) ;  /* 0xffffffc000d07947 */ /* 0x000fea000383ffff */
.L_x_281:
[----:B------:R-:W-:Y:S01]  /*12870*/  BSSY B1, `(.L_x_371) ;  /* 0x0000008000017945 */ /* 0x000fe20003800000 */
[----:B------:R-:W-:Y:S02]  /*12880*/  IMAD.MOV.U32 R13, RZ, RZ, R24 ;  /* 0x000000ffff0d7224 */ /* 0x000fe400078e0018 */
[----:B------:R-:W-:Y:S02]  /*12890*/  IMAD.MOV.U32 R12, RZ, RZ, RZ ;  /* 0x000000ffff0c7224 */ /* 0x000fe400078e00ff */
[----:B------:R-:W-:Y:S02]  /*128a0*/  IMAD.MOV.U32 R11, RZ, RZ, 0x181f ;  /* 0x0000181fff0b7424 */ /* 0x000fe400078e00ff */
[----:B------:R-:W-:-:S07]  /*128b0*/  IMAD.MOV.U32 R15, RZ, RZ, -0x1 ;  /* 0xffffffffff0f7424 */ /* 0x000fce00078e00ff */
[----:B0-----:R-:W-:Y:S05]  /*128c0*/  WARPSYNC.COLLECTIVE R15, `(.L_x_372) ;  /* 0x000000000f087348 */ /* 0x001fea0003c00000 */
[----:B------:R1:W2:Y:S02]  /*128d0*/  SHFL.IDX P6, R14, R13, R12, R11 ;  /* 0x0000000c0d0e7389 */ /* 0x0002a400000c000b */
[----:B012---:R-:W-:Y:S01]  /*128e0*/  ENDCOLLECTIVE ;  /* 0x000000000000791b */ /* 0x007fe20003800000 */
.L_x_372:
[----:B------:R-:W-:Y:S05]  /*128f0*/  BSYNC B1 ;  /* 0x0000000000017941 */ /* 0x000fea0003800000 */
.L_x_371:
[----:B------:R-:W-:Y:S02]  /*12900*/  IMAD.MOV.U32 R13, RZ, RZ, R18 ;  /* 0x000000ffff0d7224 */ /* 0x000fe400078e0012 */
[----:B------:R-:W-:Y:S02]  /*12910*/  IMAD.MOV.U32 R12, RZ, RZ, RZ ;  /* 0x000000ffff0c7224 */ /* 0x000fe400078e00ff */
[----:B------:R-:W-:Y:S02]  /*12920*/  IMAD.MOV.U32 R11, RZ, RZ, 0x181f ;  /* 0x0000181fff0b7424 */ /* 0x000fe400078e00ff */
[----:B------:R-:W-:Y:S02]  /*12930*/  IMAD.MOV.U32 R15, RZ, RZ, -0x1 ;  /* 0xffffffffff0f7424 */ /* 0x000fe400078e00ff */
[----:B------:R-:W-:Y:S02]  /*12940*/  IMAD.MOV.U32 R3, RZ, RZ, R14 ;  /* 0x000000ffff037224 */ /* 0x000fe400078e000e */
[----:B------:R-:W-:-:S07]  /*12950*/  IMAD R5, R5, 0x2, R22 ;  /* 0x0000000205057824 */ /* 0x000fce00078e0216 */
[----:B------:R-:W-:Y:S05]  /*12960*/  WARPSYNC.COLLECTIVE R15, `(.L_x_373) ;  /* 0x000000000f087348 */ /* 0x000fea0003c00000 */
[----:B------:R0:W1:Y:S02]  /*12970*/  SHFL.IDX P6, R14, R13, R12, R11 ;  /* 0x0000000c0d0e7389 */ /* 0x00006400000c000b */
[----:B01----:R-:W-:Y:S01]  /*12980*/  ENDCOLLECTIVE ;  /* 0x000000000000791b */ /* 0x003fe20003800000 */
.L_x_373:
[----:B------:R-:W-:Y:S01]  /*12990*/  MOV R13, R24 ;  /* 0x00000018000d7202 */ /* 0x000fe20000000f00 */
[----:B------:R-:W-:Y:S02]  /*129a0*/  IMAD.MOV.U32 R12, RZ, RZ, 0x1 ;  /* 0x00000001ff0c7424 */ /* 0x000fe400078e00ff */
[----:B------:R-:W-:-:S07]  /*129b0*/  IMAD.MOV.U32 R2, RZ, RZ, R14 ;  /* 0x000000ffff027224 */ /* 0x000fce00078e000e */
[----:B------:R-:W-:Y:S05]  /*129c0*/  WARPSYNC.COLLECTIVE R15, `(.L_x_374) ;  /* 0x000000000f087348 */ /* 0x000fea0003c00000 */
[----:B------:R0:W1:Y:S02]  /*129d0*/  SHFL.IDX P6, R14, R13, R12, R11 ;  /* 0x0000000c0d0e7389 */ /* 0x00006400000c000b */
[----:B01----:R-:W-:Y:S01]  /*129e0*/  ENDCOLLECTIVE ;  /* 0x000000000000791b */ /* 0x003fe20003800000 */
.L_x_374:
[----:B------:R-:W-:-:S05]  /*129f0*/  IADD3 R2, P0, R2, R4, RZ ;  /* 0x0000000402027210 */ /* 0x000fca0007f1e0ff */
[----:B------:R-:W-:Y:S01]  /*12a00*/  IMAD.X R3, RZ, RZ, R3, P0 ;  /* 0x000000ffff037224 */ /* 0x000fe200000e0603 */
[----:B------:R-:W-:Y:S01]  /*12a10*/  ISETP.LT.OR P0, PT, R7, 0x1, P3 ;  /* 0x000000010700780c */ /* 0x000fe20001f01670 */
[----:B------:R-:W-:-:S12]  /*12a20*/  IMAD.MOV.U32 R13, RZ, RZ, R18 ;  /* 0x000000ffff0d7224 */ /* 0x000fd800078e0012 */
[----:B------:R-:W-:Y:S01]  /*12a30*/  @!PT LDS RZ, [RZ] ;  /* 0x00000000fffff984 */ /* 0x000fe20000000800 */
[----:B------:R-:W-:Y:S01]  /*12a40*/  @!PT LDS RZ, [RZ] ;  /* 0x00000000fffff984 */ /* 0x000fe20000000800 */
[----:B------:R-:W-:Y:S01]  /*12a50*/  @!PT LDS RZ, [RZ] ;  /* 0x00000000fffff984 */ /* 0x000fe20000000800 */
[----:B------:R-:W-:Y:S01]  /*12a60*/  LDGSTS.E.BYPASS.LTC128B.128 [R5+0x400], desc[UR36][R2.64], !P0 ;  /* 0x0040000002057fae */ /* 0x000fe2000c101d64 */
[----:B------:R-:W-:-:S13]  /*12a70*/  ISETP.LT.OR P0, PT, R7, 0x1, P2 ;  /* 0x000000010700780c */ /* 0x000fda0001701670 */
[----:B------:R-:W-:Y:S01]  /*12a80*/  LDGSTS.E.BYPASS.LTC128B.128 [R5+0x3400], desc[UR36][R2.64+0x80], !P0 ;  /* 0x0340008002057fae */ /* 0x000fe2000c101d64 */
[----:B------:R-:W-:-:S13]  /*12a90*/  ISETP.LT.OR P0, PT, R7, 0x1, P1 ;  /* 0x000000010700780c */ /* 0x000fda0000f01670 */
[----:B------:R0:W-:Y:S02]  /*12aa0*/  LDGSTS.E.BYPASS.LTC128B.128 [R5+0x6400], desc[UR36][R2.64+0x100], !P0 ;  /* 0x0640010002057fae */ /* 0x0001e4000c101d64 */
[----:B0-----:R-:W-:-:S07]  /*12ab0*/  IMAD.MOV.U32 R3, RZ, RZ, R14 ;  /* 0x000000ffff037224 */ /* 0x001fce00078e000e */
[----:B------:R-:W-:Y:S05]  /*12ac0*/  WARPSYNC.COLLECTIVE R15, `(.L_x_375) ;  /* 0x000000000f087348 */ /* 0x000fea0003c00000 */
[----:B------:R0:W1:Y:S02]  /*12ad0*/  SHFL.IDX P6, R14, R13, R12, R11 ;  /* 0x0000000c0d0e7389 */ /* 0x00006400000c000b */
[----:B01----:R-:W-:Y:S01]  /*12ae0*/  ENDCOLLECTIVE ;  /* 0x000000000000791b */ /* 0x003fe20003800000 */
.L_x_375:
[----:B------:R-:W-:Y:S02]  /*12af0*/  IMAD.MOV.U32 R13, RZ, RZ, R24 ;  /* 0x000000ffff0d7224 */ /* 0x000fe400078e0018 */
[----:B------:R-:W-:Y:S02]  /*12b00*/  IMAD.MOV.U32 R12, RZ, RZ, 0x2 ;  /* 0x00000002ff0c7424 */ /* 0x000fe400078e00ff */
[----:B------:R-:W-:-:S07]  /*12b10*/  IMAD.MOV.U32 R2, RZ, RZ, R14 ;  /* 0x000000ffff027224 */ /* 0x000fce00078e000e */
[----:B------:R-:W-:Y:S05]  /*12b20*/  WARPSYNC.COLLECTIVE R15, `(.L_x_376) ;  /* 0x000000000f087348 */ /* 0x000fea0003c00000 */
[----:B------:R0:W1:Y:S02]  /*12b30*/  SHFL.IDX P6, R14, R13, R12, R11 ;  /* 0x0000000c0d0e7389 */ /* 0x00006400000c000b */
[----:B01----:R-:W-:Y:S01]  /*12b40*/  ENDCOLLECTIVE ;  /* 0x000000000000791b */ /* 0x003fe20003800000 */
.L_x_376:
        /* <DEDUP_REMOVED lines=16> */
.L_x_377:
[----:B------:R-:W-:Y:S02]  /*12c50*/  IMAD.MOV.U32 R13, RZ, RZ, R24 ;  /* 0x000000ffff0d7224 */ /* 0x000fe400078e0018 */
[----:B------:R-:W-:Y:S02]  /*12c60*/  IMAD.MOV.U32 R12, RZ, RZ, 0x3 ;  /* 0x00000003ff0c7424 */ /* 0x000fe400078e00ff */
[----:B------:R-:W-:-:S07]  /*12c70*/  IMAD.MOV.U32 R2, RZ, RZ, R14 ;  /* 0x000000ffff027224 */ /* 0x000fce00078e000e */
[----:B------:R-:W-:Y:S05]  /*12c80*/  WARPSYNC.COLLECTIVE R15, `(.L_x_378) ;  /* 0x000000000f087348 */ /* 0x000fea0003c00000 */
[----:B------:R0:W1:Y:S02]  /*12c90*/  SHFL.IDX P6, R14, R13, R12, R11 ;  /* 0x0000000c0d0e7389 */ /* 0x00006400000c000b */
[----:B01----:R-:W-:Y:S01]  /*12ca0*/  ENDCOLLECTIVE ;  /* 0x000000000000791b */ /* 0x003fe20003800000 */
.L_x_378:
        /* <DEDUP_REMOVED lines=16> */
.L_x_379:
[----:B------:R-:W-:Y:S02]  /*12db0*/  IMAD.MOV.U32 R13, RZ, RZ, R24 ;  /* 0x000000ffff0d7224 */ /* 0x000fe400078e0018 */
[----:B------:R-:W-:Y:S02]  /*12dc0*/  IMAD.MOV.U32 R12, RZ, RZ, 0x4 ;  /* 0x00000004ff0c7424 */ /* 0x000fe400078e00ff */
[----:B------:R-:W-:-:S07]  /*12dd0*/  IMAD.MOV.U32 R2, RZ, RZ, R14 ;  /* 0x000000ffff027224 */ /* 0x000fce00078e000e */
[----:B------:R-:W-:Y:S05]  /*12de0*/  WARPSYNC.COLLECTIVE R15, `(.L_x_380) ;  /* 0x000000000f087348 */ /* 0x000fea0003c00000 */
[----:B------:R0:W1:Y:S02]  /*12df0*/  SHFL.IDX P6, R14, R13, R12, R11 ;  /* 0x0000000c0d0e7389 */ /* 0x00006400000c000b */
[----:B01----:R-:W-:Y:S01]  /*12e00*/  ENDCOLLECTIVE ;  /* 0x000000000000791b */ /* 0x003fe20003800000 */
.L_x_380:
[----:B------:R-:W-:-:S04]  /*12e10*/  IADD3 R2, P0, R2, R4, RZ ;  /* 0x0000000402027210 */ /* 0x000fc80007f1e0ff */
[----:B------:R-:W-:Y:S02]  /*12e20*/  IADD3.X R3, RZ, R3, RZ, P0, !PT ;  /* 0x00000003ff037210 */ /* 0x000fe400007fe4ff */
        /* <DEDUP_REMOVED lines=14> */
.L_x_381:
[----:B------:R-:W-:Y:S02]  /*12f10*/  IMAD.MOV.U32 R13, RZ, RZ, R24 ;  /* 0x000000ffff0d7224 */ /* 0x000fe400078e0018 */
[----:B------:R-:W-:Y:S02]  /*12f20*/  IMAD.MOV.U32 R12, RZ, RZ, 0x5 ;  /* 0x00000005ff0c7424 */ /* 0x000fe400078e00ff */
[----:B------:R-:W-:-:S07]  /*12f30*/  IMAD.MOV.U32 R2, RZ, RZ, R14 ;  /* 0x000000ffff027224 */ /* 0x000fce00078e000e */
[----:B------:R-:W-:Y:S05]  /*12f40*/  WARPSYNC.COLLECTIVE R15, `(.L_x_382) ;  /* 0x000000000f087348 */ /* 0x000fea0003c00000 */
[----:B------:R0:W1:Y:S02]  /*12f50*/  SHFL.IDX P6, R14, R13, R12, R11 ;  /* 0x0000000c0d0e7389 */ /* 0x00006400000c000b */
[----:B01----:R-:W-:Y:S01]  /*12f60*/  ENDCOLLECTIVE ;  /* 0x000000000000791b */ /* 0x003fe20003800000 */
.L_x_382:
[----:B------:R-:W-:-:S05]  /*12f70*/  IADD3 R2, P0, R2, R4, RZ ;  /* 0x0000000402027210 */ /* 0x000fca0007f1e0ff */
        /* <DEDUP_REMOVED lines=12> */
.L_x_383:
[----:B------:R-:W-:Y:S01]  /*13040*/  @!PT LDS RZ, [RZ] ;  /* 0x00000000fffff984 */ /* 0x000fe20000000800 */
[----:B------:R-:W-:Y:S01]  /*13050*/  @!PT LDS RZ, [RZ] ;  /* 0x00000000fffff984 */ /* 0x000fe20000000800 */
[----:B------:R-:W-:Y:S01]  /*13060*/  @!PT LDS RZ, [RZ] ;  /* 0x00000000fffff984 */ /* 0x000fe20000000800 */
[----:B------:R0:W-:Y:S01]  /*13070*/  LDGSTS.E.BYPASS.LTC128B.128 [R5+0x5400], desc[UR36][R2.64+0x80], !P0 ;  /* 0x0540008002057fae */ /* 0x0001e2000c101d64 */
[----:B------:R-:W-:-:S13]  /*13080*/  ISETP.LT.OR P0, PT, R7, 0x41, P1 ;  /* 0x000000410700780c */ /* 0x000fda0000f01670 */
[----:B------:R0:W-:Y:S01]  /*13090*/  LDGSTS.E.BYPASS.LTC128B.128 [R5+0x8400], desc[UR36][R2.64+0x100], !P0 ;  /* 0x0840010002057fae */ /* 0x0001e2000c101d64 */
[----:B------:R-:W-:Y:S05]  /*130a0*/  BRA `(.L_x_384) ;  /* 0xffffffbc00b47947 */ /* 0x000fea000383ffff */
.L_x_289:
[----:B0-----:R0:W1:Y:S02]  /*130b0*/  SYNCS.PHASECHK.TRANS64.TRYWAIT P0, [R0+URZ+0x30860], R3 ;  /* 0x03086003000075a7 */ /* 0x001064000800017f */
[----:B-1----:R-:W-:Y:S05]  /*130c0*/  @!P0 NANOSLEEP.SYNCS 0x989680 ;  /* 0x009896800000895d */ /* 0x002fea0003900000 */
[----:B------:R-:W1:Y:S02]  /*130d0*/  @!P0 SYNCS.PHASECHK.TRANS64 P0, [R0+URZ+0x30860], R3 ;  /* 0x03086003000085a7 */ /* 0x000e64000800007f */
[----:B-1----:R-:W-:Y:S05]  /*130e0*/  @!P0 BRA `(.L_x_289) ;  /* 0xfffffffc00f08947 */ /* 0x002fea000383ffff */
[----:B------:R-:W-:Y:S05]  /*130f0*/  BRA `(.L_x_385) ;  /* 0xffffffc000cc7947 */ /* 0x000fea000383ffff */
.L_x_290:
[----:B------:R-:W-:Y:S01]  /*13100*/  BSSY B0, `(.L_x_386) ;  /* 0x0000008000007945 */ /* 0x000fe20003800000 */
[----:B------:R-:W-:Y:S02]  /*13110*/  IMAD.MOV.U32 R13, RZ, RZ, R24 ;  /* 0x000000ffff0d7224 */ /* 0x000fe400078e0018 */
[----:B------:R-:W-:Y:S02]  /*13120*/  IMAD.MOV.U32 R12, RZ, RZ, RZ ;  /* 0x000000ffff0c7224 */ /* 0x000fe400078e00ff */
[----:B------:R-:W-:Y:S02]  /*13130*/  IMAD.MOV.U32 R11, RZ, RZ, 0x181f ;  /* 0x0000181fff0b7424 */ /* 0x000fe400078e00ff */
[----:B------:R-:W-:-:S07]  /*13140*/  IMAD.MOV.U32 R15, RZ, RZ, -0x1 ;  /* 0xffffffffff0f7424 */ /* 0x000fce00078e00ff */
[----:B0-2---:R-:W-:Y:S05]  /*13150*/  WARPSYNC.COLLECTIVE R15, `(.L_x_387) ;  /* 0x000000000f087348 */ /* 0x005fea0003c00000 */
[----:B--2---:R1:W2:Y:S02]  /*13160*/  SHFL.IDX P6, R14, R13, R12, R11 ;  /* 0x0000000c0d0e7389 */ /* 0x0042a400000c000b */
[----:B012---:R-:W-:Y:S01]  /*13170*/  ENDCOLLECTIVE ;  /* 0x000000000000791b */ /* 0x007fe20003800000 */
.L_x_387:
[----:B------:R-:W-:Y:S05]  /*13180*/  BSYNC B0 ;  /* 0x0000000000007941 */ /* 0x000fea0003800000 */
.L_x_386:
[----:B------:R-:W-:Y:S01]  /*13190*/  IMAD.MOV.U32 R13, RZ, RZ, R18 ;  /* 0x000000ffff0d7224 */ /* 0x000fe200078e0012 */
[----:B------:R-:W-:Y:S01]  /*131a0*/  MOV R12, RZ ;  /* 0x000000ff000c7202 */ /* 0x000fe20000000f00 */
[----:B------:R-:W-:Y:S02]  /*131b0*/  IMAD.MOV.U32 R11, RZ, RZ, 0x181f ;  /* 0x0000181fff0b7424 */ /* 0x000fe400078e00ff */
[----:B------:R-:W-:Y:S02]  /*131c0*/  IMAD.MOV.U32 R15, RZ, RZ, -0x1 ;  /* 0xffffffffff0f7424 */ /* 0x000fe400078e00ff */
[----:B------:R-:W-:Y:S02]  /*131d0*/  IMAD.MOV.U32 R3, RZ, RZ, R14 ;  /* 0x000000ffff037224 */ /* 0x000fe400078e000e */
[----:B------:R-:W-:-:S07]  /*131e0*/  IMAD.SHL.U32 R5, R31, 0x2, RZ ;  /* 0x000000021f057824 */ /* 0x000fce00078e00ff */
[----:B------:R-:W-:Y:S05]  /*131f0*/  WARPSYNC.COLLECTIVE R15, `(.L_x_388) ;  /* 0x000000000f087348 */ /* 0x000fea0003c00000 */
[----:B------:R0:W1:Y:S02]  /*13200*/  SHFL.IDX P6, R14, R13, R12, R11 ;  /* 0x0000000c0d0e7389 */ /* 0x00006400000c000b */
[----:B01----:R-:W-:Y:S01]  /*13210*/  ENDCOLLECTIVE ;  /* 0x000000000000791b */ /* 0x003fe20003800000 */
.L_x_388:
[----:B------:R-:W-:Y:S01]  /*13220*/  ULDC UR4, c[0x0][0x2f4] ;  /* 0x0000bd0000047ab9 */ /* 0x000fe20000000800 */
[----:B------:R-:W-:Y:S01]  /*13230*/  IMAD R4, R7, 0x2, R22 ;  /* 0x0000000207047824 */ /* 0x000fe200078e0216 */
[----:B------:R-:W-:Y:S02]  /*13240*/  ISETP.GE.AND P2, PT, R31, UR4, PT ;  /* 0x000000041f007c0c */ /* 0x000fe4000bf46270 */
[----:B------:R-:W-:Y:S02]  /*13250*/  ISETP.GE.AND P1, PT, R33, UR4, PT ;  /* 0x0000000421007c0c */ /* 0x000fe4000bf26270 */
[C---:B------:R-:W-:Y:S02]  /*13260*/  ISETP.LT.OR P3, PT, R6.reuse, 0x1, P2 ;  /* 0x000000010600780c */ /* 0x040fe40001761670 */
[----:B------:R-:W-:Y:S01]  /*13270*/  ISETP.LT.OR P4, PT, R6, 0x1, P1 ;  /* 0x000000010600780c */ /* 0x000fe20000f81670 */
[----:B------:R-:W-:Y:S02]  /*13280*/  IMAD.MOV.U32 R13, RZ, RZ, R24 ;  /* 0x000000ffff0d7224 */ /* 0x000fe400078e0018 */
[----:B------:R-:W-:Y:S01]  /*13290*/  IMAD.MOV.U32 R12, RZ, RZ, 0x1 ;  /* 0x00000001ff0c7424 */ /* 0x000fe200078e00ff */
[----:B------:R-:W-:-:S05]  /*132a0*/  IADD3 R2, P0, R14, R5, RZ ;  /* 0x000000050e027210 */ /* 0x000fca0007f1e0ff */
[----:B------:R-:W-:Y:S01]  /*132b0*/  IMAD.X R3, RZ, RZ, R3, P0 ;  /* 0x000000ffff037224 */ /* 0x000fe200000e0603 */
[----:B------:R-:W-:-:S13]  /*132c0*/  ISETP.GE.AND P0, PT, R32, UR4, PT ;  /* 0x0000000420007c0c */ /* 0x000fda000bf06270 */
[----:B------:R-:W-:Y:S05]  /*132d0*/  WARPSYNC.COLLECTIVE R15, `(.L_x_389) ;  /* 0x000000000f087348 */ /* 0x000fea0003c00000 */
[----:B------:R0:W1:Y:S02]  /*132e0*/  SHFL.IDX P6, R14, R13, R12, R11 ;  /* 0x0000000c0d0e7389 */ /* 0x00006400000c000b */
[----:B01----:R-:W-:Y:S01]  /*132f0*/  ENDCOLLECTIVE ;  /* 0x000000000000791b */ /* 0x003fe20003800000 */
.L_x_389:
[----:B------:R-:W-:Y:S01]  /*13300*/  @!PT LDS RZ, [RZ] ;  /* 0x00000000fffff984 */ /* 0x000fe20000000800 */
[----:B------:R-:W-:Y:S01]  /*13310*/  @!PT LDS RZ, [RZ] ;  /* 0x00000000fffff984 */ /* 0x000fe20000000800 */
[----:B------:R-:W-:Y:S01]  /*13320*/  @!PT LDS RZ, [RZ] ;  /* 0x00000000fffff984 */ /* 0x000fe20000000800 */
[----:B------:R0:W-:Y:S01]  /*13330*/  LDGSTS.E.BYPASS.LTC128B.128 [R4+0x400], desc[UR36][R2.64], !P3 ;  /* 0x0040000002047fae */ /* 0x0001e2000d901d64 */
[----:B------:R-:W-:-:S03]  /*13340*/  ISETP.LT.OR P3, PT, R6, 0x1, P0 ;  /* 0x000000010600780c */ /* 0x000fc60000761670 */
[----:B------:R0:W-:Y:S01]  /*13350*/  LDGSTS.E.BYPASS.LTC128B.128 [R4+0x3400], desc[UR36][R2.64+0x80], !P4 ;  /* 0x0340008002047fae */ /* 0x0001e2000e101d64 */
[----:B------:R-:W-:-:S09]  /*13360*/  IMAD.MOV.U32 R13, RZ, RZ, R18 ;  /* 0x000000ffff0d7224 */ /* 0x000fd200078e0012 */
[----:B------:R0:W-:Y:S01]  /*13370*/  LDGSTS.E.BYPASS.LTC128B.128 [R4+0x6400], desc[UR36][R2.64+0x100], !P3 ;  /* 0x0640010002047fae */ /* 0x0001e2000d901d64 */
[----:B------:R-:W-:Y:S01]  /*13380*/  ISETP.LT.OR P3, PT, R6, 0x11, P2 ;  /* 0x000000110600780c */ /* 0x000fe20001761670 */
[----:B------:R-:W-:-:S12]  /*13390*/  IMAD.MOV.U32 R7, RZ, RZ, R14 ;  /* 0x000000ffff077224 */ /* 0x000fd800078e000e */
[----:B0-----:R-:W-:Y:S05]  /*133a0*/  WARPSYNC.COLLECTIVE R15, `(.L_x_390) ;  /* 0x000000000f087348 */ /* 0x001fea0003c00000 */
[----:B------:R1:W2:Y:S02]  /*133b0*/  SHFL.IDX P6, R14, R13, R12, R11 ;  /* 0x0000000c0d0e7389 */ /* 0x0002a400000c000b */
[----:B012---:R-:W-:Y:S01]  /*133c0*/  ENDCOLLECTIVE ;  /* 0x000000000000791b */ /* 0x007fe20003800000 */
.L_x_390:
[----:B------:R-:W-:Y:S02]  /*133d0*/  IMAD.MOV.U32 R13, RZ, RZ, R24 ;  /* 0x000000ffff0d7224 */ /* 0x000fe400078e0018 */
[----:B------:R-:W-:Y:S01]  /*133e0*/  IMAD.MOV.U32 R12, RZ, RZ, 0x2 ;  /* 0x00000002ff0c7424 */ /* 0x000fe200078e00ff */
[----:B------:R-:W-:-:S13]  /*133f0*/  IADD3 R2, P4, R14, R5, RZ ;  /* 0x000000050e027210 */ /* 0x000fda0007f9e0ff */
[----:B------:R-:W-:Y:S05]  /*13400*/  WARPSYNC.COLLECTIVE R15, `(.L_x_391) ;  /* 0x000000000f087348 */ /* 0x000fea0003c00000 */
[----:B------:R0:W1:Y:S02]  /*13410*/  SHFL.IDX P6, R14, R13, R12, R11 ;  /* 0x0000000c0d0e7389 */ /* 0x00006400000c000b */
[----:B01----:R-:W-:Y:S01]  /*13420*/  ENDCOLLECTIVE ;  /* 0x000000000000791b */ /* 0x003fe20003800000 */
.L_x_391:
[----:B------:R-:W-:Y:S01]  /*13430*/  IMAD.X R3, RZ, RZ, R7, P4 ;  /* 0x000000ffff037224 */ /* 0x000fe200020e0607 */
[----:B------:R-:W-:-:S04]  /*13440*/  ISETP.LT.OR P4, PT, R6, 0x11, P1 ;  /* 0x000000110600780c */ /* 0x000fc80000f81670 */
[----:B------:R-:W-:Y:S01]  /*13450*/  @!PT LDS RZ, [RZ] ;  /* 0x00000000fffff984 */ /* 0x000fe20000000800 */
[----:B------:R-:W-:Y:S01]  /*13460*/  @!PT LDS RZ, [RZ] ;  /* 0x00000000fffff984 */ /* 0x000fe20000000800 */
[----:B------:R-:W-:Y:S01]  /*13470*/  @!PT LDS RZ, [RZ] ;  /* 0x00000000fffff984 */ /* 0x000fe20000000800 */
[----:B------:R0:W-:Y:S01]  /*13480*/  LDGSTS.E.BYPASS.LTC128B.128 [R4+0xc00], desc[UR36][R2.64], !P3 ;  /* 0x00c0000002047fae */ /* 0x0001e2000d901d64 */
[----:B------:R-:W-:Y:S01]  /*13490*/  ISETP.LT.OR P3, PT, R6, 0x11, P0 ;  /* 0x000000110600780c */ /* 0x000fe20000761670 */
[----:B------:R-:W-:-:S07]  /*134a0*/  IMAD.MOV.U32 R13, RZ, RZ, R18 ;  /* 0x000000ffff0d7224 */ /* 0x000fce00078e0012 */
[----:B------:R0:W-:Y:S05]  /*134b0*/  LDGSTS.E.BYPASS.LTC128B.128 [R4+0x3c00], desc[UR36][R2.64+0x80], !P4 ;  /* 0x03c0008002047fae */ /* 0x0001ea000e101d64 */
[----:B------:R0:W-:Y:S01]  /*134c0*/  LDGSTS.E.BYPASS.LTC128B.128 [R4+0x6c00], desc[UR36][R2.64+0x100], !P3 ;  /* 0x06c0010002047fae */ /* 0x0001e2000d901d64 */
[----:B------:R-:W-:Y:S01]  /*134d0*/  ISETP.LT.OR P3, PT, R6, 0x21, P2 ;  /* 0x000000210600780c */ /* 0x000fe20001761670 */
[----:B------:R-:W-:-:S12]  /*134e0*/  IMAD.MOV.U32 R7, RZ, RZ, R14 ;  /* 0x000000ffff077224 */ /* 0x000fd800078e000e */
[----:B0-----:R-:W-:Y:S05]  /*134f0*/  WARPSYNC.COLLECTIVE R15, `(.L_x_392) ;  /* 0x000000000f087348 */ /* 0x001fea0003c00000 */
[----:B------:R1:W2:Y:S02]  /*13500*/  SHFL.IDX P6, R14, R13, R12, R11 ;  /* 0x0000000c0d0e7389 */ /* 0x0002a400000c000b */
[----:B012---:R-:W-:Y:S01]  /*13510*/  ENDCOLLECTIVE ;  /* 0x000000000000791b */ /* 0x007fe20003800000 */
.L_x_392:
[----:B------:R-:W-:Y:S01]  /*13520*/  IMAD.MOV.U32 R13, RZ, RZ, R24 ;  /* 0x000000ffff0d7224 */ /* 0x000fe200078e0018 */
[----:B------:R-:W-:Y:S02]  /*13530*/  MOV R12, 0x3 ;  /* 0x00000003000c7802 */ /* 0x000fe40000000f00 */
[----:B------:R-:W-:-:S13]  /*13540*/  IADD3 R2, P4, R14, R5, RZ ;  /* 0x000000050e027210 */ /* 0x000fda0007f9e0ff */
[----:B------:R-:W-:Y:S05]  /*13550*/  WARPSYNC.COLLECTIVE R15, `(.L_x_393) ;  /* 0x000000000f087348 */ /* 0x000fea0003c00000 */
[----:B------:R0:W1:Y:S02]  /*13560*/  SHFL.IDX P6, R14, R13, R12, R11 ;  /* 0x0000000c0d0e7389 */ /* 0x00006400000c000b */
[----:B01----:R-:W-:Y:S01]  /*13570*/  ENDCOLLECTIVE ;  /* 0x000000000000791b */ /* 0x003fe20003800000 */
.L_x_393:
        /* <DEDUP_REMOVED lines=15> */
.L_x_394:
[----:B------:R-:W-:Y:S02]  /*13670*/  IMAD.MOV.U32 R13, RZ, RZ, R24 ;  /* 0x000000ffff0d7224 */ /* 0x000fe400078e0018 */
[----:B------:R-:W-:Y:S01]  /*13680*/  IMAD.MOV.U32 R12, RZ, RZ, 0x4 ;  /* 0x00000004ff0c7424 */ /* 0x000fe200078e00ff */
[----:B------:R-:W-:-:S13]  /*13690*/  IADD3 R2, P4, R14, R5, RZ ;  /* 0x000000050e027210 */ /* 0x000fda0007f9e0ff */
[----:B------:R-:W-:Y:S05]  /*136a0*/  WARPSYNC.COLLECTIVE R15, `(.L_x_395) ;  /* 0x000000000f087348 */ /* 0x000fea0003c00000 */
[----:B------:R0:W1:Y:S02]  /*136b0*/  SHFL.IDX P6, R14, R13, R12, R11 ;  /* 0x0000000c0d0e7389 */ /* 0x00006400000c000b */
[----:B01----:R-:W-:Y:S01]  /*136c0*/  ENDCOLLECTIVE ;  /* 0x000000000000791b */ /* 0x003fe20003800000 */
.L_x_395:
        /* <DEDUP_REMOVED lines=15> */
.L_x_396:
[----:B------:R-:W-:Y:S02]  /*137c0*/  IMAD.MOV.U32 R13, RZ, RZ, R24 ;  /* 0x000000ffff0d7224 */ /* 0x000fe400078e0018 */
[----:B------:R-:W-:Y:S01]  /*137d0*/  IMAD.MOV.U32 R12, RZ, RZ, 0x5 ;  /* 0x00000005ff0c7424 */ /* 0x000fe200078e00ff */
[----:B------:R-:W-:-:S13]  /*137e0*/  IADD3 R2, P4, R14, R5, RZ ;  /* 0x000000050e027210 */ /* 0x000fda0007f9e0ff */
[----:B------:R-:W-:Y:S05]  /*137f0*/  WARPSYNC.COLLECTIVE R15, `(.L_x_397) ;  /* 0x000000000f087348 */ /* 0x000fea0003c00000 */
[----:B------:R0:W1:Y:S02]  /*13800*/  SHFL.IDX P6, R14, R13, R12, R11 ;  /* 0x0000000c0d0e7389 */ /* 0x00006400000c000b */
[----:B01----:R-:W-:Y:S01]  /*13810*/  ENDCOLLECTIVE ;  /* 0x000000000000791b */ /* 0x003fe20003800000 */
.L_x_397:
        /* <DEDUP_REMOVED lines=10> */
[----:B------:R-:W-:-:S07]  /*138c0*/  IMAD.MOV.U32 R24, RZ, RZ, R14 ;  /* 0x000000ffff187224 */ /* 0x000fce00078e000e */
[----:B0-----:R-:W-:Y:S05]  /*138d0*/  WARPSYNC.COLLECTIVE R15, `(.L_x_398) ;  /* 0x000000000f087348 */ /* 0x001fea0003c00000 */
[----:B------:R1:W2:Y:S02]  /*138e0*/  SHFL.IDX P6, R14, R13, R12, R11 ;  /* 0x0000000c0d0e7389 */ /* 0x0002a400000c000b */
[----:B012---:R-:W-:Y:S01]  /*138f0*/  ENDCOLLECTIVE ;  /* 0x000000000000791b */ /* 0x007fe20003800000 */
.L_x_398:
[----:B------:R-:W-:Y:S05]  /*13900*/  BRA `(.L_x_399) ;  /* 0xffffffbc00d07947 */ /* 0x000fea000383ffff */
.L_x_295:
        /* <DEDUP_REMOVED lines=8> */
.L_x_401:
[----:B------:R-:W-:Y:S05]  /*13990*/  BSYNC B0 ;  /* 0x0000000000007941 */ /* 0x000fea0003800000 */
.L_x_400:
[----:B------:R-:W-:Y:S01]  /*139a0*/  IMAD.MOV.U32 R13, RZ, RZ, R16 ;  /* 0x000000ffff0d7224 */ /* 0x000fe200078e0010 */
[----:B------:R-:W-:Y:S01]  /*139b0*/  MOV R0, R14 ;  /* 0x0000000e00007202 */ /* 0x000fe20000000f00 */
[----:B------:R-:W-:Y:S02]  /*139c0*/  IMAD.MOV.U32 R12, RZ, RZ, 0x1 ;  /* 0x00000001ff0c7424 */ /* 0x000fe400078e00ff */
[----:B------:R-:W-:Y:S02]  /*139d0*/  IMAD.MOV.U32 R11, RZ, RZ, 0x1f ;  /* 0x0000001fff0b7424 */ /* 0x000fe400078e00ff */
[----:B------:R-:W-:Y:S02]  /*139e0*/  IMAD.MOV.U32 R15, RZ, RZ, -0x1 ;  /* 0xffffffffff0f7424 */ /* 0x000fe400078e00ff */
[----:B------:R-:W-:-:S07]  /*139f0*/  IMAD.IADD R7, R19, 0x1, R9 ;  /* 0x0000000113077824 */ /* 0x000fce00078e0209 */
[----:B------:R-:W-:Y:S05]  /*13a00*/  WARPSYNC.COLLECTIVE R15, `(.L_x_402) ;  /* 0x000000000f087348 */ /* 0x000fea0003c00000 */
[----:B------:R0:W1:Y:S02]  /*13a10*/  SHFL.IDX P6, R14, R13, R12, R11 ;  /* 0x0000000c0d0e7389 */ /* 0x00006400000c000b */
[----:B01----:R-:W-:Y:S01]  /*13a20*/  ENDCOLLECTIVE ;  /* 0x000000000000791b */ /* 0x003fe20003800000 */
.L_x_402:
[----:B------:R-:W-:Y:S02]  /*13a30*/  ULDC UR4, c[0x0][0xc3c] ;  /* 0x00030f0000047ab9 */ /* 0x000fe40000000800 */
[----:B------:R-:W-:-:S13]  /*13a40*/  ISETP.GE.OR P1, PT, R7, UR4, !P0 ;  /* 0x0000000407007c0c */ /* 0x000fda000c726670 */
[----:B------:R-:W0:Y:S08]  /*13a50*/  @!P1 LDC.64 R4, c[0x0][0xc80] ;  /* 0x00032000ff049b82 */ /* 0x000e300000000a00 */
[----:B------:R-:W1:Y:S01]  /*13a60*/  @!P1 LDC.64 R2, c[0x0][0xc78] ;  /* 0x00031e00ff029b82 */ /* 0x000e620000000a00 */
[----:B------:R-:W-:Y:S01]  /*13a70*/  CS2R R10, SRZ ;  /* 0x00000000000a7805 */ /* 0x000fe2000001ff00 */
[----:B------:R-:W-:-:S02]  /*13a80*/  IMAD.MOV.U32 R8, RZ, RZ, R14 ;  /* 0x000000ffff087224 */ /* 0x000fc400078e000e */
[----:B0-----:R-:W-:-:S06]  /*13a90*/  @!P1 IMAD.WIDE R4, R7, 0x4, R4 ;  /* 0x0000000407049825 */ /* 0x001fcc00078e0204 */
[----:B------:R-:W2:Y:S01]  /*13aa0*/  @!P1 LDG.E R4, desc[UR36][R4.64] ;  /* 0x0000002404049981 */ /* 0x000ea2000c1e1900 */
[----:B-1----:R-:W-:-:S06]  /*13ab0*/  @!P1 IMAD.WIDE R2, R7, 0x4, R2 ;  /* 0x0000000407029825 */ /* 0x002fcc00078e0202 */
[----:B------:R-:W3:Y:S01]  /*13ac0*/  @!P1 LDG.E R2, desc[UR36][R2.64] ;  /* 0x0000002402029981 */ /* 0x000ee2000c1e1900 */
[----:B------:R-:W-:Y:S01]  /*13ad0*/  IMAD.MOV.U32 R7, RZ, RZ, RZ ;  /* 0x000000ffff077224 */ /* 0x000fe200078e00ff */
[C---:B------:R-:W-:Y:S02]  /*13ae0*/  ISETP.GE.U32.AND P2, PT, R9.reuse, 0x2, PT ;  /* 0x000000020900780c */ /* 0x040fe40003f46070 */
[C---:B------:R-:W-:Y:S02]  /*13af0*/  ISETP.GE.U32.AND P3, PT, R9.reuse, 0x4, PT ;  /* 0x000000040900780c */ /* 0x040fe40003f66070 */
[C---:B------:R-:W-:Y:S02]  /*13b00*/  ISETP.GE.U32.AND P4, PT, R9.reuse, 0x8, PT ;  /* 0x000000080900780c */ /* 0x040fe40003f86070 */
[C---:B------:R-:W-:Y:S01]  /*13b10*/  ISETP.GE.U32.AND P5, PT, R9.reuse, 0x10, PT ;  /* 0x000000100900780c */ /* 0x040fe20003fa6070 */
[----:B--2---:R-:W-:Y:S02]  /*13b20*/  @!P1 IMAD.MOV.U32 R7, RZ, RZ, R4 ;  /* 0x000000ffff079224 */ /* 0x004fe400078e0004 */
[----:B---3--:R-:W-:Y:S01]  /*13b30*/  @!P1 IMAD.MOV.U32 R10, RZ, RZ, R2 ;  /* 0x000000ffff0a9224 */ /* 0x008fe200078e0002 */
[----:B------:R-:W-:-:S03]  /*13b40*/  ISETP.NE.AND P1, PT, R9, RZ, PT ;  /* 0x000000ff0900720c */ /* 0x000fc60003f25270 */
[----:B------:R-:W-:-:S10]  /*13b50*/  IMAD R13, R10, R7, RZ ;  /* 0x000000070a0d7224 */ /* 0x000fd400078e02ff */
[----:B------:R-:W-:Y:S05]  /*13b60*/  WARPSYNC.COLLECTIVE R15, `(.L_x_403) ;  /* 0x000000000f087348 */ /* 0x000fea0003c00000 */
[----:B------:R0:W1:Y:S02]  /*13b70*/  SHFL.UP P6, R14, R13, R12, R11 ;  /* 0x0400000c0d0e7389 */ /* 0x00006400000c000b */
[----:B01----:R-:W-:Y:S01]  /*13b80*/  ENDCOLLECTIVE ;  /* 0x000000000000791b */ /* 0x003fe20003800000 */
.L_x_403:
[----:B------:R-:W-:Y:S01]  /*13b90*/  IMAD.MOV.U32 R12, RZ, RZ, 0x2 ;  /* 0x00000002ff0c7424 */ /* 0x000fe200078e00ff */
[----:B------:R-:W-:-:S05]  /*13ba0*/  SEL R6, R14, RZ, P1 ;  /* 0x000000ff0e067207 */ /* 0x000fca0000800000 */
[----:B------:R-:W-:-:S04]  /*13bb0*/  IMAD.IADD R6, R13, 0x1, R6 ;  /* 0x000000010d067824 */ /* 0x000fc800078e0206 */
[----:B------:R-:W-:-:S07]  /*13bc0*/  IMAD.MOV.U32 R13, RZ, RZ, R6 ;  /* 0x000000ffff0d7224 */ /* 0x000fce00078e0006 */
[----:B------:R-:W-:Y:S05]  /*13bd0*/  WARPSYNC.COLLECTIVE R15, `(.L_x_404) ;  /* 0x000000000f087348 */ /* 0x000fea0003c00000 */
[----:B------:R0:W1:Y:S02]  /*13be0*/  SHFL.UP P6, R14, R13, R12, R11 ;  /* 0x0400000c0d0e7389 */ /* 0x00006400000c000b */
[----:B01----:R-:W-:Y:S01]  /*13bf0*/  ENDCOLLECTIVE ;  /* 0x000000000000791b */ /* 0x003fe20003800000 */
.L_x_404:
[----:B------:R-:W-:Y:S01]  /*13c00*/  IMAD.MOV.U32 R12, RZ, RZ, 0x4 ;  /* 0x00000004ff0c7424 */ /* 0x000fe200078e00ff */
[----:B------:R-:W-:-:S05]  /*13c10*/  SEL R3, R14, RZ, P2 ;  /* 0x000000ff0e037207 */ /* 0x000fca0001000000 */
[----:B------:R-:W-:Y:S02]  /*13c20*/  IMAD.IADD R2, R6, 0x1, R3 ;  /* 0x0000000106027824 */ /* 0x000fe400078e0203 */
[----:B------:R-:W-:Y:S02]  /*13c30*/  IMAD.MOV.U32 R6, RZ, RZ, RZ ;  /* 0x000000ffff067224 */ /* 0x000fe400078e00ff */
[----:B------:R-:W-:-:S07]  /*13c40*/  IMAD.MOV.U32 R13, RZ, RZ, R2 ;  /* 0x000000ffff0d7224 */ /* 0x000fce00078e0002 */
[----:B------:R-:W-:Y:S05]  /*13c50*/  WARPSYNC.COLLECTIVE R15, `(.L_x_405) ;  /* 0x000000000f087348 */ /* 0x000fea0003c00000 */
[----:B------:R0:W1:Y:S02]  /*13c60*/  SHFL.UP P6, R14, R13, R12, R11 ;  /* 0x0400000c0d0e7389 */ /* 0x00006400000c000b */
[----:B01----:R-:W-:Y:S01]  /*13c70*/  ENDCOLLECTIVE ;  /* 0x000000000000791b */ /* 0x003fe20003800000 */
.L_x_405:
[----:B------:R-:W-:Y:S01]  /*13c80*/  IMAD.MOV.U32 R12, RZ, RZ, 0x8 ;  /* 0x00000008ff0c7424 */ /* 0x000fe200078e00ff */
[----:B------:R-:W-:-:S05]  /*13c90*/  SEL R3, R14, RZ, P3 ;  /* 0x000000ff0e037207 */ /* 0x000fca0001800000 */
[----:B------:R-:W-:-:S05]  /*13ca0*/  IMAD.IADD R3, R2, 0x1, R3 ;  /* 0x0000000102037824 */ /* 0x000fca00078e0203 */
[----:B------:R-:W-:-:S07]  /*13cb0*/  MOV R13, R3 ;  /* 0x00000003000d7202 */ /* 0x000fce0000000f00 */
[----:B------:R-:W-:Y:S05]  /*13cc0*/  WARPSYNC.COLLECTIVE R15, `(.L_x_406) ;  /* 0x000000000f087348 */ /* 0x000fea0003c00000 */
[----:B------:R0:W1:Y:S02]  /*13cd0*/  SHFL.UP P6, R14, R13, R12, R11 ;  /* 0x0400000c0d0e7389 */ /* 0x00006400000c000b */
[----:B01----:R-:W-:Y:S01]  /*13ce0*/  ENDCOLLECTIVE ;  /* 0x000000000000791b */ /* 0x003fe20003800000 */
.L_x_406:
[----:B------:R-:W-:Y:S01]  /*13cf0*/  IMAD.MOV.U32 R12, RZ, RZ, 0x10 ;  /* 0x00000010ff0c7424 */ /* 0x000fe200078e00ff */
[----:B------:R-:W-:-:S05]  /*13d00*/  SEL R4, R14, RZ, P4 ;  /* 0x000000ff0e047207 */ /* 0x000fca0002000000 */
[----:B------:R-:W-:-:S04]  /*13d10*/  IMAD.IADD R4, R3, 0x1, R4 ;  /* 0x0000000103047824 */ /* 0x000fc800078e0204 */
[----:B------:R-:W-:-:S07]  /*13d20*/  IMAD.MOV.U32 R13, RZ, RZ, R4 ;  /* 0x000000ffff0d7224 */ /* 0x000fce00078e0004 */
[----:B------:R-:W-:Y:S05]  /*13d30*/  WARPSYNC.COLLECTIVE R15, `(.L_x_407) ;  /* 0x000000000f087348 */ /* 0x000fea0003c00000 */
[----:B------:R0:W1:Y:S02]  /*13d40*/  SHFL.UP P6, R14, R13, R12, R11 ;  /* 0x0400000c0d0e7389 */ /* 0x00006400000c000b */
[----:B01----:R-:W-:Y:S01]  /*13d50*/  ENDCOLLECTIVE ;  /* 0x000000000000791b */ /* 0x003fe20003800000 */
.L_x_407:
[----:B------:R-:W-:Y:S02]  /*13d60*/  IMAD.MOV.U32 R12, RZ, RZ, 0x1f ;  /* 0x0000001fff0c7424 */ /* 0x000fe400078e00ff */
[----:B------:R-:W-:Y:S01]  /*13d70*/  IMAD.MOV.U32 R11, RZ, RZ, 0x1f ;  /* 0x0000001fff0b7424 */ /* 0x000fe200078e00ff */
[----:B------:R-:W-:-:S05]  /*13d80*/  SEL R3, R14, RZ, P5 ;  /* 0x000000ff0e037207 */ /* 0x000fca0002800000 */
[----:B------:R-:W-:-:S04]  /*13d90*/  IMAD.IADD R2, R4, 0x1, R3 ;  /* 0x0000000104027824 */ /* 0x000fc800078e0203 */
[----:B------:R-:W-:-:S07]  /*13da0*/  IMAD.MOV.U32 R13, RZ, RZ, R2 ;  /* 0x000000ffff0d7224 */ /* 0x000fce00078e0002 */
[----:B------:R-:W-:Y:S05]  /*13db0*/  WARPSYNC.COLLECTIVE R15, `(.L_x_408) ;  /* 0x000000000f087348 */ /* 0x000fea0003c00000 */
[----:B------:R0:W1:Y:S02]  /*13dc0*/  SHFL.IDX P6, R14, R13, R12, R11 ;  /* 0x0000000c0d0e7389 */ /* 0x00006400000c000b */
[----:B01----:R-:W-:Y:S01]  /*13dd0*/  ENDCOLLECTIVE ;  /* 0x000000000000791b */ /* 0x003fe20003800000 */
.L_x_408:
[----:B------:R-:W-:Y:S05]  /*13de0*/  BRA `(.L_x_409) ;  /* 0xffffffbc00e87947 */ /* 0x000fea000383ffff */
.L_x_298:
[----:B------:R-:W-:Y:S01]  /*13df0*/  BSSY B0, `(.L_x_410) ;  /* 0x0000007000007945 */ /* 0x000fe20003800000 */
[----:B------:R-:W-:Y:S02]  /*13e00*/  IMAD.MOV.U32 R12, RZ, RZ, 0x1 ;  /* 0x00000001ff0c7424 */ /* 0x000fe400078e00ff */
[----:B------:R-:W-:Y:S02]  /*13e10*/  IMAD.MOV.U32 R11, RZ, RZ, RZ ;  /* 0x000000ffff0b7224 */ /* 0x000fe400078e00ff */
[----:B------:R-:W-:-:S07]  /*13e20*/  IMAD.MOV.U32 R15, RZ, RZ, -0x1 ;  /* 0xffffffffff0f7424 */ /* 0x000fce00078e00ff */
[----:B------:R-:W-:Y:S05]  /*13e30*/  WARPSYNC.COLLECTIVE R15, `(.L_x_411) ;  /* 0x000000000f087348 */ /* 0x000fea0003c00000 */
[----:B------:R0:W1:Y:S02]  /*13e40*/  SHFL.UP P6, R14, R13, R12, R11 ;  /* 0x0400000c0d0e7389 */ /* 0x00006400000c000b */
[----:B01----:R-:W-:Y:S01]  /*13e50*/  ENDCOLLECTIVE ;  /* 0x000000000000791b */ /* 0x003fe20003800000 */
.L_x_411:
[----:B------:R-:W-:Y:S05]  /*13e60*/  BSYNC B0 ;  /* 0x0000000000007941 */ /* 0x000fea0003800000 */
.L_x_410:
[----:B------:R-:W-:Y:S01]  /*13e70*/  SEL R14, R14, RZ, P1 ;  /* 0x000000ff0e0e7207 */ /* 0x000fe20000800000 */
[----:B------:R-:W-:Y:S02]  /*13e80*/  IMAD.MOV.U32 R12, RZ, RZ, 0x2 ;  /* 0x00000002ff0c7424 */ /* 0x000fe400078e00ff */
[----:B------:R-:W-:Y:S02]  /*13e90*/  IMAD.MOV.U32 R11, RZ, RZ, RZ ;  /* 0x000000ffff0b7224 */ /* 0x000fe400078e00ff */
[----:B------:R-:W-:Y:S02]  /*13ea0*/  IMAD.IADD R13, R13, 0x1, R14 ;  /* 0x000000010d0d7824 */ /* 0x000fe400078e020e */
[----:B------:R-:W-:-:S07]  /*13eb0*/  IMAD.MOV.U32 R15, RZ, RZ, -0x1 ;  /* 0xffffffffff0f7424 */ /* 0x000fce00078e00ff */
[----:B------:R-:W-:Y:S05]  /*13ec0*/  WARPSYNC.COLLECTIVE R15, `(.L_x_412) ;  /* 0x000000000f087348 */ /* 0x000fea0003c00000 */
[----:B------:R0:W1:Y:S02]  /*13ed0*/  SHFL.UP P6, R14, R13, R12, R11 ;  /* 0x0400000c0d0e7389 */ /* 0x00006400000c000b */
[----:B01----:R-:W-:Y:S01]  /*13ee0*/  ENDCOLLECTIVE ;  /* 0x000000000000791b */ /* 0x003fe20003800000 */
.L_x_412:
[----:B------:R-:W-:Y:S01]  /*13ef0*/  IMAD.MOV.U32 R12, RZ, RZ, 0x4 ;  /* 0x00000004ff0c7424 */ /* 0x000fe200078e00ff */
[----:B------:R-:W-:-:S04]  /*13f00*/  SEL R2, R14, RZ, P2 ;  /* 0x000000ff0e027207 */ /* 0x000fc80001000000 */
[----:B------:R-:W-:-:S05]  /*13f10*/  IADD3 R2, R13, R2, RZ ;  /* 0x000000020d027210 */ /* 0x000fca0007ffe0ff */
[----:B------:R-:W-:-:S07]  /*13f20*/  IMAD.MOV.U32 R13, RZ, RZ, R2 ;  /* 0x000000ffff0d7224 */ /* 0x000fce00078e0002 */
[----:B------:R-:W-:Y:S05]  /*13f30*/  WARPSYNC.COLLECTIVE R15, `(.L_x_413) ;  /* 0x000000000f087348 */ /* 0x000fea0003c00000 */
[----:B------:R0:W1:Y:S02]  /*13f40*/  SHFL.UP P6, R14, R13, R12, R11 ;  /* 0x0400000c0d0e7389 */ /* 0x00006400000c000b */
[----:B01----:R-:W-:Y:S01]  /*13f50*/  ENDCOLLECTIVE ;  /* 0x000000000000791b */ /* 0x003fe20003800000 */
.L_x_413:
[----:B------:R-:W-:Y:S01]  /*13f60*/  IMAD.MOV.U32 R12, RZ, RZ, 0x8 ;  /* 0x00000008ff0c7424 */ /* 0x000fe200078e00ff */
[----:B------:R-:W-:-:S05]  /*13f70*/  SEL R3, R14, RZ, P3 ;  /* 0x000000ff0e037207 */ /* 0x000fca0001800000 */
[----:B------:R-:W-:-:S04]  /*13f80*/  IMAD.IADD R3, R2, 0x1, R3 ;  /* 0x0000000102037824 */ /* 0x000fc800078e0203 */
[----:B------:R-:W-:-:S07]  /*13f90*/  IMAD.MOV.U32 R13, RZ, RZ, R3 ;  /* 0x000000ffff0d7224 */ /* 0x000fce00078e0003 */
[----:B------:R-:W-:Y:S05]  /*13fa0*/  WARPSYNC.COLLECTIVE R15, `(.L_x_414) ;  /* 0x000000000f087348 */ /* 0x000fea0003c00000 */
[----:B------:R0:W1:Y:S02]  /*13fb0*/  SHFL.UP P6, R14, R13, R12, R11 ;  /* 0x0400000c0d0e7389 */ /* 0x00006400000c000b */
[----:B01----:R-:W-:Y:S01]  /*13fc0*/  ENDCOLLECTIVE ;  /* 0x000000000000791b */ /* 0x003fe20003800000 */
.L_x_414:
[----:B------:R-:W-:Y:S01]  /*13fd0*/  IMAD.MOV.U32 R12, RZ, RZ, 0x10 ;  /* 0x00000010ff0c7424 */ /* 0x000fe200078e00ff */
[----:B------:R-:W-:-:S05]  /*13fe0*/  SEL R4, R14, RZ, P4 ;  /* 0x000000ff0e047207 */ /* 0x000fca0002000000 */
[----:B------:R-:W-:-:S04]  /*13ff0*/  IMAD.IADD R4, R3, 0x1, R4 ;  /* 0x0000000103047824 */ /* 0x000fc800078e0204 */
[----:B------:R-:W-:-:S07]  /*14000*/  IMAD.MOV.U32 R13, RZ, RZ, R4 ;  /* 0x000000ffff0d7224 */ /* 0x000fce00078e0004 */
[----:B------:R-:W-:Y:S05]  /*14010*/  WARPSYNC.COLLECTIVE R15, `(.L_x_415) ;  /* 0x000000000f087348 */ /* 0x000fea0003c00000 */
[----:B------:R0:W1:Y:S02]  /*14020*/  SHFL.UP P6, R14, R13, R12, R11 ;  /* 0x0400000c0d0e7389 */ /* 0x00006400000c000b */
[----:B01----:R-:W-:Y:S01]  /*14030*/  ENDCOLLECTIVE ;  /* 0x000000000000791b */ /* 0x003fe20003800000 */
.L_x_415:
        /* <DEDUP_REMOVED lines=8> */
.L_x_416:
[----:B------:R-:W-:Y:S05]  /*140c0*/  BRA `(.L_x_417) ;  /* 0xffffffbc00d47947 */ /* 0x000fea000383ffff */
.L_x_300:
[----:B------:R-:W-:Y:S01]  /*140d0*/  BSSY B0, `(.L_x_418) ;  /* 0x0000006000007945 */ /* 0x000fe20003800000 */
[----:B------:R-:W-:Y:S01]  /*140e0*/  PLOP3.LUT P6, PT, P6, PT, PT, 0x8, 0x0 ;  /* 0x000000000000781c */ /* 0x000fe200037ce170 */
[----:B------:R-:W-:-:S12]  /*140f0*/  IMAD.MOV.U32 R15, RZ, RZ, -0x1 ;  /* 0xffffffffff0f7424 */ /* 0x000fd800078e00ff */
[----:B0-----:R-:W-:Y:S05]  /*14100*/  WARPSYNC.COLLECTIVE R15, `(.L_x_419) ;  /* 0x000000000f087348 */ /* 0x001fea0003c00000 */
[----:B------:R-:W-:Y:S01]  /*14110*/  VOTE.ANY R14, PT, P6 ;  /* 0x00000000000e7806 */ /* 0x000fe200030e0100 */
[----:B0-----:R-:W-:Y:S06]  /*14120*/  ENDCOLLECTIVE ;  /* 0x000000000000791b */ /* 0x001fec0003800000 */
.L_x_419:
[----:B------:R-:W-:Y:S05]  /*14130*/  BSYNC B0 ;  /* 0x0000000000007941 */ /* 0x000fea0003800000 */
.L_x_418:
[----:B------:R-:W-:Y:S02]  /*14140*/  IMAD.MOV.U32 R3, RZ, RZ, R14 ;  /* 0x000000ffff037224 */ /* 0x000fe400078e000e */
[----:B------:R-:W-:Y:S02]  /*14150*/  IMAD.MOV.U32 R13, RZ, RZ, R7 ;  /* 0x000000ffff0d7224 */ /* 0x000fe400078e0007 */
[----:B------:R-:W0:Y:S01]  /*14160*/  POPC R4, R3 ;  /* 0x0000000300047309 */ /* 0x000e220000000000 */
[----:B------:R-:W-:Y:S02]  /*14170*/  IMAD.MOV.U32 R11, RZ, RZ, 0x1f ;  /* 0x0000001fff0b7424 */ /* 0x000fe400078e00ff */
[----:B------:R-:W-:Y:S01]  /*14180*/  IMAD.MOV.U32 R15, RZ, RZ, -0x1 ;  /* 0xffffffffff0f7424 */ /* 0x000fe200078e00ff */
[----:B0-----:R-:W-:-:S07]  /*14190*/  MOV R12, R4 ;  /* 0x00000004000c7202 */ /* 0x001fce0000000f00 */
[----:B------:R-:W-:Y:S05]  /*141a0*/  WARPSYNC.COLLECTIVE R15, `(.L_x_420) ;  /* 0x000000000f087348 */ /* 0x000fea0003c00000 */
[----:B------:R0:W1:Y:S02]  /*141b0*/  SHFL.IDX P6, R14, R13, R12, R11 ;  /* 0x0000000c0d0e7389 */ /* 0x00006400000c000b */
[----:B01----:R-:W-:Y:S01]  /*141c0*/  ENDCOLLECTIVE ;  /* 0x000000000000791b */ /* 0x003fe20003800000 */
.L_x_420:
[----:B------:R-:W-:Y:S02]  /*141d0*/  IMAD.MOV.U32 R13, RZ, RZ, R10 ;  /* 0x000000ffff0d7224 */ /* 0x000fe400078e000a */
[----:B------:R-:W-:-:S07]  /*141e0*/  IMAD.MOV.U32 R7, RZ, RZ, R14 ;  /* 0x000000ffff077224 */ /* 0x000fce00078e000e */
[----:B------:R-:W-:Y:S05]  /*141f0*/  WARPSYNC.COLLECTIVE R15, `(.L_x_421) ;  /* 0x000000000f087348 */ /* 0x000fea0003c00000 */
[----:B------:R0:W1:Y:S02]  /*14200*/  SHFL.IDX P6, R14, R13, R12, R11 ;  /* 0x0000000c0d0e7389 */ /* 0x00006400000c000b */
[----:B01----:R-:W-:Y:S01]  /*14210*/  ENDCOLLECTIVE ;  /* 0x000000000000791b */ /* 0x003fe20003800000 */
.L_x_421:
[----:B------:R-:W-:Y:S01]  /*14220*/  IMAD.MOV.U32 R10, RZ, RZ, R14 ;  /* 0x000000ffff0a7224 */ /* 0x000fe200078e000e */
[----:B------:R-:W-:Y:S06]  /*14230*/  BRA `(.L_x_422) ;  /* 0xffffffbc00b47947 */ /* 0x000fec000383ffff */
.L_x_302:
[----:B------:R-:W-:Y:S01]  /*14240*/  BSSY B0, `(.L_x_423) ;  /* 0x0000007000007945 */ /* 0x000fe20003800000 */
[----:B------:R-:W-:Y:S02]  /*14250*/  IMAD.MOV.U32 R13, RZ, RZ, R2 ;  /* 0x000000ffff0d7224 */ /* 0x000fe400078e0002 */
[----:B------:R-:W-:Y:S02]  /*14260*/  IMAD.MOV.U32 R11, RZ, RZ, 0x1f ;  /* 0x0000001fff0b7424 */ /* 0x000fe400078e00ff */
[----:B------:R-:W-:-:S07]  /*14270*/  IMAD.MOV.U32 R15, RZ, RZ, -0x1 ;  /* 0xffffffffff0f7424 */ /* 0x000fce00078e00ff */
[----:B0123--:R-:W-:Y:S05]  /*14280*/  WARPSYNC.COLLECTIVE R15, `(.L_x_424) ;  /* 0x000000000f087348 */ /* 0x00ffea0003c00000 */
[----:B------:R4:W0:Y:S02]  /*14290*/  SHFL.IDX P6, R14, R13, R12, R11 ;  /* 0x0000000c0d0e7389 */ /* 0x00082400000c000b */
[----:B01234-:R-:W-:Y:S01]  /*142a0*/  ENDCOLLECTIVE ;  /* 0x000000000000791b */ /* 0x01ffe20003800000 */
.L_x_424:
[----:B------:R-:W-:Y:S05]  /*142b0*/  BSYNC B0 ;  /* 0x0000000000007941 */ /* 0x000fea0003800000 */
.L_x_423:
[----:B------:R-:W-:Y:S01]  /*142c0*/  IMAD.MOV.U32 R6, RZ, RZ, R14 ;  /* 0x000000ffff067224 */ /* 0x000fe200078e000e */
[----:B------:R-:W-:Y:S06]  /*142d0*/  BRA `(.L_x_301) ;  /* 0xffffffbc00a47947 */ /* 0x000fec000383ffff */
.L_x_306:
[----:B-1----:R1:W3:Y:S02]  /*142e0*/  SYNCS.PHASECHK.TRANS64.TRYWAIT P0, [R4+URZ+0x30820], R0 ;  /* 0x03082000040075a7 */ /* 0x0022e4000800017f */
[----:B---3--:R-:W-:Y:S05]  /*142f0*/  @!P0 NANOSLEEP.SYNCS 0x989680 ;  /* 0x009896800000895d */ /* 0x008fea0003900000 */
[----:B------:R-:W3:Y:S02]  /*14300*/  @!P0 SYNCS.PHASECHK.TRANS64 P0, [R4+URZ+0x30820], R0 ;  /* 0x03082000040085a7 */ /* 0x000ee4000800007f */
[----:B---3--:R-:W-:Y:S05]  /*14310*/  @!P0 BRA `(.L_x_306) ;  /* 0xfffffffc00f08947 */ /* 0x008fea000383ffff */
[----:B------:R-:W-:Y:S05]  /*14320*/  BRA `(.L_x_425) ;  /* 0xffffffc000fc7947 */ /* 0x000fea000383ffff */
.L_x_307:
[----:B------:R-:W3:Y:S01]  /*14330*/  S2R R2, SR_TID.X ;  /* 0x0000000000027919 */ /* 0x000ee20000002100 */
[----:B------:R-:W-:Y:S01]  /*14340*/  BSSY B0, `(.L_x_426) ;  /* 0x000000a000007945 */ /* 0x000fe20003800000 */
[----:B------:R-:W-:Y:S02]  /*14350*/  IMAD.MOV.U32 R12, RZ, RZ, RZ ;  /* 0x000000ffff0c7224 */ /* 0x000fe400078e00ff */
[----:B------:R-:W-:Y:S02]  /*14360*/  IMAD.MOV.U32 R11, RZ, RZ, 0x1f ;  /* 0x0000001fff0b7424 */ /* 0x000fe400078e00ff */
[----:B------:R-:W-:Y:S01]  /*14370*/  IMAD.MOV.U32 R15, RZ, RZ, -0x1 ;  /* 0xffffffffff0f7424 */ /* 0x000fe200078e00ff */
[----:B---3--:R-:W-:-:S04]  /*14380*/  SHF.R.U32.HI R2, RZ, 0x5, R2 ;  /* 0x00000005ff027819 */ /* 0x008fc80000011602 */
[----:B------:R-:W-:-:S05]  /*14390*/  LOP3.LUT R2, R2, 0x3, RZ, 0xc0, !PT ;  /* 0x0000000302027812 */ /* 0x000fca00078ec0ff */
[----:B------:R-:W-:-:S07]  /*143a0*/  IMAD.MOV.U32 R13, RZ, RZ, R2 ;  /* 0x000000ffff0d7224 */ /* 0x000fce00078e0002 */
[----:B012---:R-:W-:Y:S05]  /*143b0*/  WARPSYNC.COLLECTIVE R15, `(.L_x_427) ;  /* 0x000000000f087348 */ /* 0x007fea0003c00000 */
[----:B------:R3:W4:Y:S02]  /*143c0*/  SHFL.IDX P6, R14, R13, R12, R11 ;  /* 0x0000000c0d0e7389 */ /* 0x00072400000c000b */
[----:B01234-:R-:W-:Y:S01]  /*143d0*/  ENDCOLLECTIVE ;  /* 0x000000000000791b */ /* 0x01ffe20003800000 */
.L_x_427:
[----:B------:R-:W-:Y:S05]  /*143e0*/  BSYNC B0 ;  /* 0x0000000000007941 */ /* 0x000fea0003800000 */
.L_x_426:
[----:B------:R-:W-:Y:S05]  /*143f0*/  BRA `(.L_x_428) ;  /* 0xffffffc000e47947 */ /* 0x000fea000383ffff */
.L_x_310:
[----:B------:R-:W-:Y:S01]  /*14400*/  BSSY B1, `(.L_x_429) ;  /* 0x0000006000017945 */ /* 0x000fe20003800000 */
[----:B------:R-:W-:-:S07]  /*14410*/  IMAD.MOV.U32 R15, RZ, RZ, -0x1 ;  /* 0xffffffffff0f7424 */ /* 0x000fce00078e00ff */
[----:B012---:R-:W-:Y:S05]  /*14420*/  WARPSYNC.COLLECTIVE R15, `(.L_x_430) ;  /* 0x000000000f0c7348 */ /* 0x007fea0003c00000 */
[----:B------:R-:W-:Y:S02]  /*14430*/  ELECT P6, UR62, PT ;  /* 0x00000000003e782f */ /* 0x000fe400038c0000 */
[----:B------:R-:W-:Y:S01]  /*14440*/  MOV R14, UR62 ;  /* 0x0000003e000e7c02 */ /* 0x000fe20008000f00 */
[----:B012---:R-:W-:Y:S10]  /*14450*/  ENDCOLLECTIVE ;  /* 0x000000000000791b */ /* 0x007ff40003800000 */
.L_x_430:
[----:B------:R-:W-:Y:S05]  /*14460*/  BSYNC B1 ;  /* 0x0000000000017941 */ /* 0x000fea0003800000 */
.L_x_429:
[----:B------:R-:W-:Y:S05]  /*14470*/  BRA `(.L_x_431) ;  /* 0xffffffc000dc7947 */ /* 0x000fea000383ffff */
.L_x_312:
[----:B-1----:R1:W3:Y:S02]  /*14480*/  SYNCS.PHASECHK.TRANS64.TRYWAIT P1, [R5+URZ+0x30840], R0 ;  /* 0x03084000050075a7 */ /* 0x0022e4000802017f */
[----:B---3--:R-:W-:Y:S05]  /*14490*/  @!P1 NANOSLEEP.SYNCS 0x989680 ;  /* 0x009896800000995d */ /* 0x008fea0003900000 */
[----:B------:R-:W3:Y:S02]  /*144a0*/  @!P1 SYNCS.PHASECHK.TRANS64 P1, [R5+URZ+0x30840], R0 ;  /* 0x03084000050095a7 */ /* 0x000ee4000802007f */
[----:B---3--:R-:W-:Y:S05]  /*144b0*/  @!P1 BRA `(.L_x_312) ;  /* 0xfffffffc00f09947 */ /* 0x008fea000383ffff */
[----:B------:R-:W-:Y:S05]  /*144c0*/  BRA `(.L_x_432) ;  /* 0xffffffc400047947 */ /* 0x000fea000383ffff */
.L_x_314:
[----:B---3--:R3:W4:Y:S02]  /*144d0*/  SYNCS.PHASECHK.TRANS64.TRYWAIT P1, [R27+URZ+0x30840], R2 ;  /* 0x030840021b0075a7 */ /* 0x008724000802017f */
[----:B----4-:R-:W-:Y:S05]  /*144e0*/  @!P1 NANOSLEEP.SYNCS 0x989680 ;  /* 0x009896800000995d */ /* 0x010fea0003900000 */
[----:B------:R-:W4:Y:S02]  /*144f0*/  @!P1 SYNCS.PHASECHK.TRANS64 P1, [R27+URZ+0x30840], R2 ;  /* 0x030840021b0095a7 */ /* 0x000f24000802007f */
[----:B----4-:R-:W-:Y:S05]  /*14500*/  @!P1 BRA `(.L_x_314) ;  /* 0xfffffffc00f09947 */ /* 0x010fea000383ffff */
[----:B------:R-:W-:Y:S05]  /*14510*/  BRA `(.L_x_433) ;  /* 0xffffffc400107947 */ /* 0x000fea000383ffff */
.L_x_316:
[----:B----4-:R4:W0:Y:S02]  /*14520*/  SYNCS.PHASECHK.TRANS64.TRYWAIT P1, [R5+URZ+0x30860], R0 ;  /* 0x03086000050075a7 */ /* 0x010824000802017f */
[----:B0-----:R-:W-:Y:S05]  /*14530*/  @!P1 NANOSLEEP.SYNCS 0x989680 ;  /* 0x009896800000995d */ /* 0x001fea0003900000 */
[----:B------:R-:W0:Y:S02]  /*14540*/  @!P1 SYNCS.PHASECHK.TRANS64 P1, [R5+URZ+0x30860], R0 ;  /* 0x03086000050095a7 */ /* 0x000e24000802007f */
[----:B0-----:R-:W-:Y:S05]  /*14550*/  @!P1 BRA `(.L_x_316) ;  /* 0xfffffffc00f09947 */ /* 0x001fea000383ffff */
[----:B------:R-:W-:Y:S05]  /*14560*/  BRA `(.L_x_434) ;  /* 0xffffffc4000c7947 */ /* 0x000fea000383ffff */
.L_x_435:
        /* <DEDUP_REMOVED lines=9> */
.L_x_3211:


//--------------------- .text._ZN7cutlass13device_kernelIN5flash11enable_sm90INS1_16FlashAttnFwdSm90INS1_25CollectiveMainloopFwdSm90ILi2EN4cute5tupleIJNS5_1CILi1EEES8_S8_EEENS6_IJNS7_ILi128EEENS7_ILi96EEENS7_ILi192EEEEEELi192ENS_10bfloat16_tEfNS_4arch4Sm90ELb0ELb0ELb0ELb1ELb1ELb1ELb0ELb1ELb1ELb1ELb1ELb0EEENS1_21CollectiveEpilogueFwdINS6_IJSA_SC_SB_EEES9_SE_SG_Li256ELb1ELb1ELb1ELb0EEENS1_36VarlenDynamicPersistentTileSchedulerILi128ELi96ELi256ELi128ELb1ELb1ELb1ELb0ELb1ELb1EEEEEEEEEvNT_6ParamsE --------------------------
	.section	.text._ZN7cutlass13device_kernelIN5flash11enable_sm90INS1_16FlashAttnFwdSm90INS1_25CollectiveMainloopFwdSm90ILi2EN4cute5tupleIJNS5_1CILi1EEES8_S8_EEENS6_IJNS7_ILi128EEENS7_ILi96EEENS7_ILi192EEEEEELi192ENS_10bfloat16_tEfNS_4arch4Sm90ELb0ELb0ELb0ELb1ELb1ELb1ELb0ELb1ELb1ELb1ELb1ELb0EEENS1_21CollectiveEpilogueFwdINS6_IJSA_SC_SB_EEES9_SE_SG_Li256ELb1ELb1ELb1ELb0EEENS1_36VarlenDynamicPersistentTileSchedulerILi128ELi96ELi256ELi128ELb1ELb1ELb1ELb0ELb1ELb1EEEEEEEEEvNT_6ParamsE,"ax",@progbits
	.align	128
.text._ZN7cutlass13device_kernelIN5flash11enable_sm90INS1_16FlashAttnFwdSm90INS1_25CollectiveMainloopFwdSm90ILi2EN4cute5tupleIJNS5_1CILi1EEES8_S8_EEENS6_IJNS7_ILi128EEENS7_ILi96EEENS7_ILi192EEEEEELi192ENS_10bfloat16_tEfNS_4arch4Sm90ELb0ELb0ELb0ELb1ELb1ELb1ELb0ELb1ELb1ELb1ELb1ELb0EEENS1_21CollectiveEpilogueFwdINS6_IJSA_SC_SB_EEES9_SE_SG_Li256ELb1ELb1ELb1ELb0EEENS1_36VarlenDynamicPersistentTileSchedulerILi128ELi96ELi256ELi128ELb1ELb1ELb1ELb0ELb1ELb1EEEEEEEEEvNT_6ParamsE:
        .type           _ZN7cutlass13device_kernelIN5flash11enable_sm90INS1_16FlashAttnFwdSm90INS1_25CollectiveMainloopFwdSm90ILi2EN4cute5tupleIJNS5_1CILi1EEES8_S8_EEENS6_IJNS7_ILi128EEENS7_ILi96EEENS7_ILi192EEEEEELi192ENS_10bfloat16_tEfNS_4arch4Sm90ELb0ELb0ELb0ELb1ELb1ELb1ELb0ELb1ELb1ELb1ELb1ELb0EEENS1_21CollectiveEpilogueFwdINS6_IJSA_SC_SB_EEES9_SE_SG_Li256ELb1ELb1ELb1ELb0EEENS1_36VarlenDynamicPersistentTileSchedulerILi128ELi96ELi256ELi128ELb1ELb1ELb1ELb0ELb1ELb1EEEEEEEEEvNT_6ParamsE,@function
        .size           _ZN7cutlass13device_kernelIN5flash11enable_sm90INS1_16FlashAttnFwdSm90INS1_25CollectiveMainloopFwdSm90ILi2EN4cute5tupleIJNS5_1CILi1EEES8_S8_EEENS6_IJNS7_ILi128EEENS7_ILi96EEENS7_ILi192EEEEEELi192ENS_10bfloat16_tEfNS_4arch4Sm90ELb0ELb0ELb0ELb1ELb1ELb1ELb0ELb1ELb1ELb1ELb1ELb0EEENS1_21CollectiveEpilogueFwdINS6_IJSA_SC_SB_EEES9_SE_SG_Li256ELb1ELb1ELb1ELb0EEENS1_36VarlenDynamicPersistentTileSchedulerILi128ELi96ELi256ELi128ELb1ELb1ELb1ELb0ELb1ELb1EEEEEEEEEvNT_6ParamsE,(.L_x_3212 - _ZN7cutlass13device_kernelIN5flash11enable_sm90INS1_16FlashAttnFwdSm90INS1_25CollectiveMainloopFwdSm90ILi2EN4cute5tupleIJNS5_1CILi1EEES8_S8_EEENS6_IJNS7_ILi128EEENS7_ILi96EEENS7_ILi192EEEEEELi192ENS_10bfloat16_tEfNS_4arch4Sm90ELb0ELb0ELb0ELb1ELb1ELb1ELb0ELb1ELb1ELb1ELb1ELb0EEENS1_21CollectiveEpilogueFwdINS6_IJSA_SC_SB_EEES9_SE_SG_Li256ELb1ELb1ELb1ELb0EEENS1_36VarlenDynamicPersistentTileSchedulerILi128ELi96ELi256ELi128ELb1ELb1ELb1ELb0ELb1ELb1EEEEEEEEEvNT_6ParamsE)
        .other          _ZN7cutlass13device_kernelIN5flash11enable_sm90INS1_16FlashAttnFwdSm90INS1_25CollectiveMainloopFwdSm90ILi2EN4cute5tupleIJNS5_1CILi1EEES8_S8_EEENS6_IJNS7_ILi128EEENS7_ILi96EEENS7_ILi192EEEEEELi192ENS_10bfloat16_tEfNS_4arch4Sm90ELb0ELb0ELb0ELb1ELb1ELb1ELb0ELb1ELb1ELb1ELb1ELb0EEENS1_21CollectiveEpilogueFwdINS6_IJSA_SC_SB_EEES9_SE_SG_Li256ELb1ELb1ELb1ELb0EEENS1_36VarlenDynamicPersistentTileSchedulerILi128ELi96ELi256ELi128ELb1ELb1ELb1ELb0ELb1ELb1EEEEEEEEEvNT_6ParamsE,@"STO_CUDA_ENTRY STV_DEFAULT"
_ZN7cutlass13device_kernelIN5flash11enable_sm90INS1_16FlashAttnFwdSm90INS1_25CollectiveMainloopFwdSm90ILi2EN4cute5tupleIJNS5_1CILi1EEES8_S8_EEENS6_IJNS7_ILi128EEENS7_ILi96EEENS7_ILi192EEEEEELi192ENS_10bfloat16_tEfNS_4arch4Sm90ELb0ELb0ELb0ELb1ELb1ELb1ELb0ELb1ELb1ELb1ELb1ELb0EEENS1_21CollectiveEpilogueFwdINS6_IJSA_SC_SB_EEES9_SE_SG_Li256ELb1ELb1ELb1ELb0EEENS1_36VarlenDynamicPersistentTileSchedulerILi128ELi96ELi256ELi128ELb1ELb1ELb1ELb0ELb1ELb1EEEEEEEEEvNT_6ParamsE:
[----:B------:R-:W0:Y:S02]  /*0000*/  LDC R1, c[0x0][0x28] ;  /* 0x00000a00ff017b82 */ /* 0x000e240000000800 */
[----:B0-----:R-:W-:Y:S01]  /*0010*/  VIADD R1, R1, 0xfffffee0 ;  /* 0xfffffee001017836 */ /* 0x001fe20000000000 */
[----:B------:R-:W0:Y:S01]  /*0020*/  S2R R0, SR_TID.X ;  /* 0x0000000000007919 */ /* 0x000e220000002100 */
[----:B------:R-:W-:Y:S01]  /*0030*/  ELECT P0, URZ, PT ;  /* 0x00000000003f782f */ /* 0x000fe20003800000 */
[----:B------:R-:W-:Y:S01]  /*0040*/  BSSY B0, `(.L_x_436) ;  /* 0x000000d000007945 */ /* 0x000fe20003800000 */
[----:B0-----:R-:W-:-:S05]  /*0050*/  SHF.R.U32.HI R2, RZ, 0x5, R0 ;  /* 0x00000005ff027819 */ /* 0x001fca0000011600 */
[----:B------:R-:W0:Y:S02]  /*0060*/  SHFL.IDX PT, R3, R2, RZ, 0x1f ;  /* 0x00001fff02037589 */ /* 0x000e2400000e0000 */
[----:B0-----:R-:W-:-:S13]  /*0070*/  ISETP.EQ.AND P0, PT, R3, RZ, P0 ;  /* 0x000000ff0300720c */ /* 0x001fda0000702270 */
[----:B------:R-:W-:Y:S05]  /*0080*/  @!P0 BRA `(.L_x_437) ;  /* 0x0000000000208947 */ /* 0x000fea0003800000 */
[----:B------:R-:W-:Y:S02]  /*0090*/  ULDC.64 UR4, c[0x0][0x198] ;  /* 0x0000660000047ab9 */ /* 0x000fe40000000a00 */
[----:B------:R-:W-:Y:S02]  /*00a0*/  UIADD3 UR6, UP0, UR4, 0x570, URZ ;  /* 0x0000057004067890 */ /* 0x000fe4000ff1e03f */
[----:B------:R-:W-:Y:S02]  /*00b0*/  UIADD3 UR4, UP1, UR4, 0x670, URZ ;  /* 0x0000067004047890 */ /* 0x000fe4000ff3e03f */
[----:B------:R-:W-:Y:S02]  /*00c0*/  UIADD3.X UR7, URZ, UR5, URZ, UP0, !UPT ;  /* 0x000000053f077290 */ /* 0x000fe400087fe43f */
[----:B------:R-:W-:-:S07]  /*00d0*/  UIADD3.X UR5, URZ, UR5, URZ, UP1, !UPT ;  /* 0x000000053f057290 */ /* 0x000fce0008ffe43f */
[----:B------:R0:W-:Y:S02]  /*00e0*/  UTMACCTL.PF [UR6] ;  /* 0x00000000060079b9 */ /* 0x0001e40008040000 */
[----:B------:R0:W-:Y:S02]  /*00f0*/  UTMACCTL.PF [UR4] ;  /* 0x00000000040079b9 */ /* 0x0001e40008040000 */
[----:B0-----:R-:W-:Y:S01]  /*0100*/  NOP ;  /* 0x0000000000007918 */ /* 0x001fe20000000000 */
.L_x_437:
[----:B------:R-:W-:Y:S05]  /*0110*/  BSYNC B0 ;  /* 0x0000000000007941 */ /* 0x000fea0003800000 */
.L_x_436:
[----:B------:R-:W-:Y:S01]  /*0120*/  VOTEU.ANY UP0, P0 ;  /* 0x00000000003f7886 */ /* 0x000fe20000000100 */
[----:B------:R-:W0:Y:S01]  /*0130*/  SHFL.IDX PT, R3, R2, RZ, 0x1f ;  /* 0x00001fff02037589 */ /* 0x000e2200000e0000 */
[----:B------:R-:W-:Y:S01]  /*0140*/  UMOV UR4, 0x80 ;  /* 0x0000008000047882 */ /* 0x000fe20000000000 */
[----:B------:R-:W-:Y:S01]  /*0150*/  UMOV UR7, 0x100 ;  /* 0x0000010000077882 */ /* 0x000fe20000000000 */
[----:B------:R-:W-:Y:S01]  /*0160*/  VOTEU.ANY UP1, P0 ;  /* 0x00000000003f7886 */ /* 0x000fe20000020100 */
[----:B------:R-:W1:Y:S01]  /*0170*/  @UP0 S2UR UR8, SR_CgaCtaId ;  /* 0x00000000000809c3 */ /* 0x000e620000008800 */
[----:B------:R-:W-:Y:S01]  /*0180*/  @UP0 UMOV UR6, 0x400 ;  /* 0x0000040000060882 */ /* 0x000fe20000000000 */
[----:B------:R-:W-:-:S04]  /*0190*/  @UP0 UIADD3 UR4, -UR4, 0x100000, URZ ;  /* 0x0010000004040890 */ /* 0x000fc8000fffe13f */
[----:B------:R-:W-:Y:S02]  /*01a0*/  @UP0 USHF.L.U32 UR5, UR4, 0xb, URZ ;  /* 0x0000000b04050899 */ /* 0x000fe4000800063f */
[----:B------:R-:W-:Y:S01]  /*01b0*/  @UP0 USHF.L.U32 UR4, UR4, 0x1, URZ ;  /* 0x0000000104040899 */ /* 0x000fe2000800063f */
[----:B0-----:R-:W-:Y:S02]  /*01c0*/  ISETP.NE.AND P1, PT, R3, RZ, PT ;  /* 0x000000ff0300720c */ /* 0x001fe40003f25270 */
[----:B------:R-:W-:Y:S01]  /*01d0*/  SHF.R.U32.HI R3, RZ, 0x7, R0 ;  /* 0x00000007ff037819 */ /* 0x000fe20000011600 */
[----:B-1----:R-:W-:Y:S02]  /*01e0*/  @UP0 ULEA UR8, UR8, UR6, 0x18 ;  /* 0x0000000608080291 */ /* 0x002fe4000f8ec03f */
[----:B------:R-:W-:-:S04]  /*01f0*/  @UP0 UIADD3 UR6, -UR7, 0x100000, URZ ;  /* 0x0010000007060890 */ /* 0x000fc8000fffe13f */
[----:B------:R-:W-:Y:S02]  /*0200*/  @UP0 USHF.L.U32 UR7, UR6, 0xb, URZ ;  /* 0x0000000b06070899 */ /* 0x000fe4000800063f */
[----:B------:R-:W-:Y:S01]  /*0210*/  @UP0 USHF.L.U32 UR6, UR6, 0x1, URZ ;  /* 0x0000000106060899 */ /* 0x000fe2000800063f */
[----:B------:R-:W-:Y:S01]  /*0220*/  VOTEU.ANY UP0, P0 ;  /* 0x00000000003f7886 */ /* 0x000fe20000000100 */
[----:B------:R-:W0:Y:S04]  /*0230*/  SHFL.IDX PT, R3, R3, RZ, 0x1f ;  /* 0x00001fff03037589 */ /* 0x000e2800000e0000 */
[----:B------:R-:W1:Y:S02]  /*0240*/  FENCE.VIEW.ASYNC.S ;  /* 0x00000000000073c6 */ /* 0x000e640000000000 */
[----:B-1----:R1:W2:Y:S04]  /*0250*/  @UP0 SYNCS.EXCH.64 URZ, [UR8+0x30800], UR4 ;  /* 0x03080004083f05b2 */ /* 0x0022a80008000100 */
[----:B------:R1:W3:Y:S01]  /*0260*/  @UP1 SYNCS.EXCH.64 URZ, [UR8+0x30820], UR6 ;  /* 0x03082006083f15b2 */ /* 0x0002e20008000100 */
[----:B------:R-:W-:Y:S05]  /*0270*/  @P1 BRA `(.L_x_438) ;  /* 0x0000000000481947 */ /* 0x000fea0003800000 */
[----:B-1----:R-:W1:Y:S01]  /*0280*/  S2UR UR5, SR_CgaCtaId ;  /* 0x00000000000579c3 */ /* 0x002e620000008800 */
[----:B------:R-:W-:Y:S01]  /*0290*/  UMOV UR4, 0x400 ;  /* 0x0000040000047882 */ /* 0x000fe20000000000 */
[----:B------:R-:W-:Y:S01]  /*02a0*/  UMOV UR6, 0x80 ;  /* 0x0000008000067882 */ /* 0x000fe20000000000 */
[----:B------:R-:W-:Y:S01]  /*02b0*/  UMOV UR7, 0x100 ;  /* 0x0000010000077882 */ /* 0x000fe20000000000 */
[----:B------:R-:W-:Y:S01]  /*02c0*/  ELECT P0, URZ, PT ;  /* 0x00000000003f782f */ /* 0x000fe20003800000 */
[----:B-1----:R-:W-:Y:S02]  /*02d0*/  ULEA UR8, UR5, UR4, 0x18 ;  /* 0x0000000405087291 */ /* 0x002fe4000f8ec03f */
[----:B------:R-:W-:-:S04]  /*02e0*/  UIADD3 UR4, -UR6, 0x100000, URZ ;  /* 0x0010000006047890 */ /* 0x000fc8000fffe13f */
[----:B------:R-:W-:Y:S02]  /*02f0*/  USHF.L.U32 UR5, UR4, 0xb, URZ ;  /* 0x0000000b04057899 */ /* 0x000fe4000800063f */
[----:B------:R-:W-:Y:S02]  /*0300*/  USHF.L.U32 UR4, UR4, 0x1, URZ ;  /* 0x0000000104047899 */ /* 0x000fe4000800063f */
[----:B------:R-:W-:-:S04]  /*0310*/  UIADD3 UR6, -UR7, 0x100000, URZ ;  /* 0x0010000007067890 */ /* 0x000fc8000fffe13f */
[----:B------:R-:W-:Y:S02]  /*0320*/  USHF.L.U32 UR7, UR6, 0xb, URZ ;  /* 0x0000000b06077899 */ /* 0x000fe4000800063f */
[----:B------:R-:W-:Y:S01]  /*0330*/  USHF.L.U32 UR6, UR6, 0x1, URZ ;  /* 0x0000000106067899 */ /* 0x000fe2000800063f */
[----:B------:R-:W1:Y:S03]  /*0340*/  FENCE.VIEW.ASYNC.S ;  /* 0x00000000000073c6 */ /* 0x000e660000000000 */
[----:B-1----:R4:W1:Y:S08]  /*0350*/  SYNCS.EXCH.64 URZ, [UR8+0x30830], UR4 ;  /* 0x03083004083f75b2 */ /* 0x0028700008000100 */
[----:B------:R4:W0:Y:S01]  /*0360*/  SYNCS.EXCH.64 URZ, [UR8+0x30840], UR6 ;  /* 0x03084006083f75b2 */ /* 0x0008220008000100 */
[----:B------:R4:W0:Y:S01]  /*0370*/  SYNCS.EXCH.64 URZ, [UR8+0x30838], UR4 ;  /* 0x03083804083f75b2 */ /* 0x0008220008000100 */
[----:B------:R4:W0:Y:S02]  /*0380*/  SYNCS.EXCH.64 URZ, [UR8+0x30848], UR6 ;  /* 0x03084806083f75b2 */ /* 0x0008240008000100 */
[----:B----4-:R-:W-:Y:S01]  /*0390*/  NOP ;  /* 0x0000000000007918 */ /* 0x010fe20000000000 */
.L_x_438:
[----:B------:R-:W4:Y:S01]  /*03a0*/  SHFL.IDX PT, R4, R2, RZ, 0x1f ;  /* 0x00001fff02047589 */ /* 0x000f2200000e0000 */
[----:B------:R-:W-:Y:S01]  /*03b0*/  NOP ;  /* 0x0000000000007918 */ /* 0x000fe20000000000 */
[----:B----4-:R-:W-:-:S13]  /*03c0*/  ISETP.NE.AND P0, PT, R4, RZ, PT ;  /* 0x000000ff0400720c */ /* 0x010fda0003f05270 */
        /* <DEDUP_REMOVED lines=19> */
.L_x_439:
[----:B------:R-:W4:Y:S01]  /*0500*/  SHFL.IDX PT, R4, R2, RZ, 0x1f ;  /* 0x00001fff02047589 */ /* 0x000f2200000e0000 */
[----:B------:R-:W-:Y:S01]  /*0510*/  NOP ;  /* 0x0000000000007918 */ /* 0x000fe20000000000 */
[----:B----4-:R-:W-:-:S13]  /*0520*/  ISETP.NE.AND P0, PT, R4, RZ, PT ;  /* 0x000000ff0400720c */ /* 0x010fda0003f05270 */
[----:B------:R-:W-:Y:S05]  /*0530*/  @P0 BRA `(.L_x_440) ;  /* 0x0000000000380947 */ /* 0x000fea0003800000 */
[----:B-1----:R-:W1:Y:S01]  /*0540*/  S2UR UR5, SR_CgaCtaId ;  /* 0x00000000000579c3 */ /* 0x002e620000008800 */
[----:B------:R-:W-:Y:S01]  /*0550*/  UMOV UR4, 0x400 ;  /* 0x0000040000047882 */ /* 0x000fe20000000000 */
[----:B------:R-:W-:Y:S01]  /*0560*/  UMOV UR7, 0x80 ;  /* 0x0000008000077882 */ /* 0x000fe20000000000 */
[----:B------:R-:W-:Y:S01]  /*0570*/  ELECT P0, URZ, PT ;  /* 0x00000000003f782f */ /* 0x000fe20003800000 */
[----:B-1----:R-:W-:Y:S02]  /*0580*/  ULEA UR6, UR5, UR4, 0x18 ;  /* 0x0000000405067291 */ /* 0x002fe4000f8ec03f */
[----:B------:R-:W-:-:S04]  /*0590*/  UIADD3 UR4, -UR7, 0x100000, URZ ;  /* 0x0010000007047890 */ /* 0x000fc8000fffe13f */
[----:B------:R-:W-:Y:S02]  /*05a0*/  USHF.L.U32 UR5, UR4, 0xb, URZ ;  /* 0x0000000b04057899 */ /* 0x000fe4000800063f */
[----:B------:R-:W-:Y:S01]  /*05b0*/  USHF.L.U32 UR4, UR4, 0x1, URZ ;  /* 0x0000000104047899 */ /* 0x000fe2000800063f */
[----:B------:R-:W1:Y:S11]  /*05c0*/  FENCE.VIEW.ASYNC.S ;  /* 0x00000000000073c6 */ /* 0x000e760000000000 */
[----:B-1----:R4:W1:Y:S01]  /*05d0*/  SYNCS.EXCH.64 URZ, [UR6+0x30870], UR4 ;  /* 0x03087004063f75b2 */ /* 0x0028620008000100 */
[----:B------:R4:W0:Y:S01]  /*05e0*/  SYNCS.EXCH.64 URZ, [UR6+0x30880], UR4 ;  /* 0x03088004063f75b2 */ /* 0x0008220008000100 */
[----:B------:R4:W0:Y:S01]  /*05f0*/  SYNCS.EXCH.64 URZ, [UR6+0x30878], UR4 ;  /* 0x03087804063f75b2 */ /* 0x0008220008000100 */
[----:B------:R4:W0:Y:S02]  /*0600*/  SYNCS.EXCH.64 URZ, [UR6+0x30888], UR4 ;  /* 0x03088804063f75b2 */ /* 0x0008240008000100 */
[----:B----4-:R-:W-:Y:S01]  /*0610*/  NOP ;  /* 0x0000000000007918 */ /* 0x010fe20000000000 */
.L_x_440:
        /* <DEDUP_REMOVED lines=22> */
.L_x_441:
        /* <DEDUP_REMOVED lines=22> */
.L_x_442:
[----:B0-----:R-:W-:Y:S01]  /*08e0*/  ISETP.NE.AND P0, PT, R3, RZ, PT ;  /* 0x000000ff0300720c */ /* 0x001fe20003f05270 */
[----:B------:R-:W-:Y:S01]  /*08f0*/  IMAD.MOV.U32 R3, RZ, RZ, 0x1 ;  /* 0x00000001ff037424 */ /* 0x000fe200078e00ff */
[----:B------:R-:W-:Y:S01]  /*0900*/  NOP ;  /* 0x0000000000007918 */ /* 0x000fe20000000000 */
[----:B------:R-:W-:Y:S01]  /*0910*/  ULDC.64 UR48, c[0x0][0x208] ;  /* 0x0000820000307ab9 */ /* 0x000fe20000000a00 */
[----:B------:R-:W-:Y:S02]  /*0920*/  BSSY B9, `(.L_x_443) ;  /* 0x00021ce000097945 */ /* 0x000fe40003800000 */
[----:B------:R-:W-:-:S05]  /*0930*/  SEL R3, R3, 0x2, !P0 ;  /* 0x0000000203037807 */ /* 0x000fca0004000000 */
[----:B------:R0:W-:Y:S01]  /*0940*/  STL [R1+0x18], R3 ;  /* 0x0000180301007387 */ /* 0x0001e20000100800 */
[----:B-123--:R-:W-:Y:S06]  /*0950*/  BAR.SYNC.DEFER_BLOCKING 0x0 ;  /* 0x0000000000007b1d */ /* 0x00efec0000010000 */
[----:B------:R-:W-:Y:S05]  /*0960*/  @!P0 BRA `(.L_x_444) ;  /* 0x000001a800408947 */ /* 0x000fea0003800000 */
.L_x_445:
[----:B------:R-:W-:-:S08]  /*0970*/  NOP ;  /* 0x0000000000007918 */ /* 0x000fd00000000000 */
[----:B------:R-:W1:Y:S02]  /*0980*/  USETMAXREG.TRY_ALLOC.CTAPOOL UP0, 0xe8 ;  /* 0x000000e8000079c8 */ /* 0x000e640008000600 */
[----:B-1----:R-:W-:-:S13]  /*0990*/  PLOP3.LUT P0, PT, PT, PT, UP0, 0x80, 0x0 ;  /* 0x000000000000781c */ /* 0x002fda0003f0f008 */
[----:B------:R-:W-:Y:S05]  /*09a0*/  @!P0 BRA `(.L_x_445) ;  /* 0xfffffffc00f08947 */ /* 0x000fea000383ffff */
[----:B------:R-:W1:Y:S08]  /*09b0*/  S2UR UR4, SR_CgaCtaId ;  /* 0x00000000000479c3 */ /* 0x000e700000008800 */
[----:B------:R-:W-:Y:S06]  /*09c0*/  BAR.ARV 0x8, 0x180 ;  /* 0x0206000000007b1d */ /* 0x000fec0000002000 */
[----:B------:R-:W-:-:S02]  /*09d0*/  MOV R18, 0x400 ;  /* 0x0000040000127802 */ /* 0x000fc40000000f00 */
[----:B------:R-:W-:Y:S01]  /*09e0*/  BAR.SYNC.DEFER_BLOCKING 0x5, 0x180 ;  /* 0x0146000000007b1d */ /* 0x000fe20000010000 */
[----:B-1----:R-:W-:-:S05]  /*09f0*/  IMAD.U32 R223, RZ, RZ, UR4 ;  /* 0x00000004ffdf7e24 */ /* 0x002fca000f8e00ff */
[----:B------:R-:W-:Y:S01]  /*0a00*/  ULDC UR4, c[0x0][0xc3c] ;  /* 0x00030f0000047ab9 */ /* 0x000fe20000000800 */
[----:B------:R-:W-:-:S05]  /*0a10*/  LEA R18, R223, R18, 0x18 ;  /* 0x00000012df127211 */ /* 0x000fca00078ec0ff */
[----:B------:R-:W1:Y:S01]  /*0a20*/  LDS.128 R136, [R18+0x308d0] ;  /* 0x0308d00012887984 */ /* 0x000e620000000c00 */
[----:B------:R-:W-:Y:S06]  /*0a30*/  BAR.ARV 0x4, 0x180 ;  /* 0x0106000000007b1d */ /* 0x000fec0000002000 */
[----:B-1----:R-:W-:-:S13]  /*0a40*/  ISETP.GE.AND P0, PT, R139, UR4, PT ;  /* 0x000000048b007c0c */ /* 0x002fda000bf06270 */
[----:B------:R-:W-:Y:S05]  /*0a50*/  @P0 BRA `(.L_x_446) ;  /* 0x0000021800e80947 */ /* 0x000fea0003800000 */
[----:B------:R-:W2:Y:S01]  /*0a60*/  LDL.LU R15, [R1+0x18] ;  /* 0x00001800010f7983 */ /* 0x000ea20000300800 */
[----:B------:R-:W-:Y:S02]  /*0a70*/  VIADD R0, R0, 0xffffff80 ;  /* 0xffffff8000007836 */ /* 0x000fe40000000000 */
[----:B------:R-:W-:Y:S02]  /*0a80*/  VIADD R229, R18, 0x12400 ;  /* 0x0001240012e57836 */ /* 0x000fe40000000000 */
[----:B------:R-:W-:Y:S01]  /*0a90*/  IMAD.MOV.U32 R228, RZ, RZ, RZ ;  /* 0x000000ffffe47224 */ /* 0x000fe200078e00ff */
[----:B0-----:R-:W-:Y:S01]  /*0aa0*/  SHF.R.S32.HI R3, RZ, 0x1f, R0 ;  /* 0x0000001fff037819 */ /* 0x001fe20000011400 */
[----:B------:R-:W-:Y:S02]  /*0ab0*/  IMAD.MOV.U32 R19, RZ, RZ, RZ ;  /* 0x000000ffff137224 */ /* 0x000fe400078e00ff */
[----:B------:R-:W-:Y:S01]  /*0ac0*/  IMAD.MOV.U32 R204, RZ, RZ, RZ ;  /* 0x000000ffffcc7224 */ /* 0x000fe200078e00ff */
[CC--:B------:R-:W-:Y:S01]  /*0ad0*/  LEA.HI R2, R3.reuse, R0.reuse, RZ, 0x7 ;  /* 0x0000000003027211 */ /* 0x0c0fe200078f38ff */
[----:B------:R-:W-:Y:S01]  /*0ae0*/  IMAD.MOV.U32 R220, RZ, RZ, RZ ;  /* 0x000000ffffdc7224 */ /* 0x000fe200078e00ff */
[----:B------:R-:W-:Y:S01]  /*0af0*/  LEA.HI R4, R3, R0, RZ, 0x4 ;  /* 0x0000000003047211 */ /* 0x000fe200078f20ff */
[----:B------:R-:W-:Y:S01]  /*0b00*/  IMAD.MOV.U32 R211, RZ, RZ, RZ ;  /* 0x000000ffffd37224 */ /* 0x000fe200078e00ff */
[----:B------:R-:W-:-:S02]  /*0b10*/  LOP3.LUT R5, R2, 0xffffff80, RZ, 0xc0, !PT ;  /* 0xffffff8002057812 */ /* 0x000fc400078ec0ff */
[----:B------:R-:W-:-:S03]  /*0b20*/  SHF.R.S32.HI R7, RZ, 0x4, R4 ;  /* 0x00000004ff077819 */ /* 0x000fc60000011404 */
[----:B------:R-:W-:Y:S01]  /*0b30*/  IMAD.IADD R14, R0, 0x1, -R5 ;  /* 0x00000001000e7824 */ /* 0x000fe200078e0a05 */
[----:B------:R-:W-:-:S04]  /*0b40*/  LEA.HI R5, R4, R7, RZ, 0x1 ;  /* 0x0000000704057211 */ /* 0x000fc800078f08ff */
[----:B------:R-:W-:Y:S01]  /*0b50*/  SHF.R.S32.HI R9, RZ, 0x1f, R14 ;  /* 0x0000001fff097819 */ /* 0x000fe2000001140e */
[----:B------:R-:W-:Y:S01]  /*0b60*/  STL [R1+0xa8], R14 ;  /* 0x0000a80e01007387 */ /* 0x000fe20000100800 */
[----:B------:R-:W-:Y:S02]  /*0b70*/  LOP3.LUT R6, R5, 0x1ffffffe, RZ, 0xc0, !PT ;  /* 0x1ffffffe05067812 */ /* 0x000fe400078ec0ff */
[----:B------:R-:W-:Y:S02]  /*0b80*/  LEA.HI R10, R9, R14, RZ, 0x2 ;  /* 0x0000000e090a7211 */ /* 0x000fe400078f10ff */
[----:B------:R-:W-:Y:S01]  /*0b90*/  SHF.R.S32.HI R5, RZ, 0x7, R2 ;  /* 0x00000007ff057819 */ /* 0x000fe20000011402 */
[----:B------:R-:W-:Y:S01]  /*0ba0*/  IMAD.IADD R7, R7, 0x1, -R6 ;  /* 0x0000000107077824 */ /* 0x000fe200078e0a06 */
[--C-:B------:R-:W-:Y:S02]  /*0bb0*/  SHF.R.S32.HI R8, RZ, 0x2, R10.reuse ;  /* 0x00000002ff087819 */ /* 0x100fe4000001140a */
[----:B------:R-:W-:-:S02]  /*0bc0*/  SHF.R.S32.HI R11, RZ, 0x1f, R10 ;  /* 0x0000001fff0b7819 */ /* 0x000fc4000001140a */
[----:B------:R-:W-:Y:S02]  /*0bd0*/  LEA.HI R6, R3, R0, RZ, 0x5 ;  /* 0x0000000003067211 */ /* 0x000fe400078f28ff */
[----:B------:R-:W-:Y:S02]  /*0be0*/  LEA.HI R11, R11, R8, RZ, 0x3 ;  /* 0x000000080b0b7211 */ /* 0x000fe400078f18ff */
[----:B------:R-:W-:Y:S02]  /*0bf0*/  LEA.HI R9, R9, R14, RZ, 0x5 ;  /* 0x0000000e09097211 */ /* 0x000fe400078f28ff */
[----:B------:R-:W-:Y:S02]  /*0c00*/  LOP3.LUT R11, R11, 0xfffffff8, RZ, 0xc0, !PT ;  /* 0xfffffff80b0b7812 */ /* 0x000fe400078ec0ff */
[----:B------:R-:W-:Y:S02]  /*0c10*/  SHF.R.S32.HI R6, RZ, 0x5, R6 ;  /* 0x00000005ff067819 */ /* 0x000fe40000011406 */
[----:B------:R-:W-:Y:S01]  /*0c20*/  LOP3.LUT R10, R10, 0x7ffffffc, RZ, 0xc0, !PT ;  /* 0x7ffffffc0a0a7812 */ /* 0x000fe200078ec0ff */
[----:B------:R-:W-:Y:S01]  /*0c30*/  IMAD.IADD R12, R8, 0x1, -R11 ;  /* 0x00000001080c7824 */ /* 0x000fe200078e0a0b */
[----:B------:R-:W-:Y:S01]  /*0c40*/  LEA.HI R8, R2, R5, RZ, 0x1 ;  /* 0x0000000502087211 */ /* 0x000fe200078f08ff */
[----:B------:R-:W-:Y:S01]  /*0c50*/  IMAD.SHL.U32 R218, R6, 0x200, RZ ;  /* 0x0000020006da7824 */ /* 0x000fe200078e00ff */
[----:B------:R-:W-:Y:S01]  /*0c60*/  LEA.HI R2, R3, R0, RZ, 0x2 ;  /* 0x0000000003027211 */ /* 0x000fe200078f10ff */
[----:B------:R-:W-:Y:S01]  /*0c70*/  IMAD.IADD R10, R14, 0x1, -R10 ;  /* 0x000000010e0a7824 */ /* 0x000fe200078e0a0a */
[----:B------:R-:W-:-:S02]  /*0c80*/  LOP3.LUT R3, R4, 0x3fffff0, RZ, 0xc0, !PT ;  /* 0x03fffff004037812 */ /* 0x000fc400078ec0ff */
[----:B------:R-:W-:Y:S01]  /*0c90*/  LOP3.LUT R8, R8, 0x3fffffe, RZ, 0xc0, !PT ;  /* 0x03fffffe08087812 */ /* 0x000fe200078ec0ff */
[----:B------:R-:W-:Y:S01]  /*0ca0*/  IMAD.SHL.U32 R35, R10, 0x2, RZ ;  /* 0x000000020a237824 */ /* 0x000fe200078e00ff */
[----:B------:R-:W-:Y:S01]  /*0cb0*/  SHF.R.S32.HI R9, RZ, 0x5, R9 ;  /* 0x00000005ff097819 */ /* 0x000fe20000011409 */
[----:B------:R-:W-:Y:S01]  /*0cc0*/  IMAD.IADD R3, R0, 0x1, -R3 ;  /* 0x0000000100037824 */ /* 0x000fe200078e0a03 */
[----:B------:R-:W-:Y:S01]  /*0cd0*/  SHF.R.S32.HI R203, RZ, 0x2, R2 ;  /* 0x00000002ffcb7819 */ /* 0x000fe20000011402 */
[----:B------:R-:W-:Y:S01]  /*0ce0*/  IMAD.IADD R8, R5, 0x1, -R8 ;  /* 0x0000000105087824 */ /* 0x000fe200078e0a08 */
[----:B------:R-:W-:Y:S01]  /*0cf0*/  LOP3.LUT R5, R2, 0xfffffffc, RZ, 0xc0, !PT ;  /* 0xfffffffc02057812 */ /* 0x000fe200078ec0ff */
[----:B------:R-:W-:Y:S01]  /*0d00*/  IMAD R4, R6, 0x10, R3 ;  /* 0x0000001006047824 */ /* 0x000fe200078e0203 */
[----:B------:R-:W-:Y:S01]  /*0d10*/  SHF.R.S32.HI R2, RZ, 0x1f, R2 ;  /* 0x0000001fff027819 */ /* 0x000fe20000011402 */
[----:B------:R-:W-:Y:S01]  /*0d20*/  IMAD R9, R9, 0x10, R12 ;  /* 0x0000001009097824 */ /* 0x000fe200078e020c */
[----:B------:R-:W-:Y:S01]  /*0d30*/  IADD3 R12, R35, 0x80, RZ ;  /* 0x00000080230c7810 */ /* 0x000fe20007ffe0ff */
[----:B------:R-:W-:Y:S01]  /*0d40*/  IMAD.IADD R5, R0, 0x1, -R5 ;  /* 0x0000000100057824 */ /* 0x000fe200078e0a05 */
[----:B------:R-:W-:Y:S01]  /*0d50*/  LEA.HI R2, R2, R203, RZ, 0x3 ;  /* 0x000000cb02027211 */ /* 0x000fe200078f18ff */
[----:B------:R-:W-:-:S02]  /*0d60*/  IMAD R4, R4, 0x8, R7 ;  /* 0x0000000804047824 */ /* 0x000fc400078e0207 */
[----:B------:R-:W-:Y:S01]  /*0d70*/  IMAD R13, R8, 0x40, R9 ;  /* 0x00000040080d7824 */ /* 0x000fe200078e0209 */
[C---:B------:R-:W-:Y:S01]  /*0d80*/  LEA.HI R0, R5.reuse, R5, RZ, 0x1 ;  /* 0x0000000505007211 */ /* 0x040fe200078f08ff */
[----:B------:R-:W-:Y:S01]  /*0d90*/  IMAD.SHL.U32 R196, R5, 0x4, RZ ;  /* 0x0000000405c47824 */ /* 0x000fe200078e00ff */
[----:B------:R-:W-:Y:S01]  /*0da0*/  LOP3.LUT R2, R2, 0xfffffff8, RZ, 0xc0, !PT ;  /* 0xfffffff802027812 */ /* 0x000fe200078ec0ff */
[----:B------:R-:W-:Y:S01]  /*0db0*/  VIADD R7, R203, 0x40 ;  /* 0x00000040cb077836 */ /* 0x000fe20000000000 */
[----:B------:R-:W-:Y:S01]  /*0dc0*/  STL [R1+0x108], R13 ;  /* 0x0001080d01007387 */ /* 0x000fe20000100800 */
[----:B------:R-:W-:Y:S01]  /*0dd0*/  IMAD.SHL.U32 R4, R4, 0x8, RZ ;  /* 0x0000000804047824 */ /* 0x000fe200078e00ff */
[----:B------:R-:W-:Y:S01]  /*0de0*/  IADD3 R206, R196, 0x40, RZ ;  /* 0x00000040c4ce7810 */ /* 0x000fe20007ffe0ff */
[C---:B------:R-:W-:Y:S01]  /*0df0*/  VIADD R34, R35.reuse, 0x8 ;  /* 0x0000000823227836 */ /* 0x040fe20000000000 */
[----:B------:R-:W-:Y:S01]  /*0e00*/  SHF.R.S32.HI R3, RZ, 0x1f, R7 ;  /* 0x0000001fff037819 */ /* 0x000fe20000011407 */
[C---:B------:R-:W-:Y:S01]  /*0e10*/  VIADD R33, R35.reuse, 0x10 ;  /* 0x0000001023217836 */ /* 0x040fe20000000000 */
[----:B------:R0:W-:Y:S01]  /*0e20*/  STL [R1+0x110], R4 ;  /* 0x0001100401007387 */ /* 0x0001e20000100800 */
[----:B------:R-:W-:Y:S01]  /*0e30*/  VIADD R32, R35, 0x18 ;  /* 0x0000001823207836 */ /* 0x000fe20000000000 */
[----:B------:R-:W-:Y:S01]  /*0e40*/  LEA.HI R3, R3, R7, RZ, 0x3 ;  /* 0x0000000703037211 */ /* 0x000fe200078f18ff */
[----:B------:R-:W-:Y:S01]  /*0e50*/  VIADD R31, R35, 0x20 ;  /* 0x00000020231f7836 */ /* 0x000fe20000000000 */
[----:B------:R-:W-:Y:S01]  /*0e60*/  STL [R1+0x44], R35 ;  /* 0x0000442301007387 */ /* 0x000fe20000100800 */
[----:B------:R-:W-:Y:S01]  /*0e70*/  IMAD.SHL.U32 R205, R7, 0x40, RZ ;  /* 0x0000004007cd7824 */ /* 0x000fe200078e00ff */
[----:B------:R-:W-:Y:S01]  /*0e80*/  LOP3.LUT R0, R0, 0x1ffffffe, RZ, 0xc0, !PT ;  /* 0x1ffffffe00007812 */ /* 0x000fe200078ec0ff */
[----:B------:R-:W-:Y:S01]  /*0e90*/  VIADD R30, R35, 0x28 ;  /* 0x00000028231e7836 */ /* 0x000fe20000000000 */
[----:B------:R-:W-:Y:S01]  /*0ea0*/  STL [R1+0xa0], R34 ;  /* 0x0000a02201007387 */ /* 0x000fe20000100800 */
[C---:B------:R-:W-:Y:S01]  /*0eb0*/  VIADD R207, R196.reuse, 0x20 ;  /* 0x00000020c4cf7836 */ /* 0x040fe20000000000 */
[----:B------:R-:W-:Y:S01]  /*0ec0*/  LOP3.LUT R205, R205, 0x1c0, RZ, 0xc0, !PT ;  /* 0x000001c0cdcd7812 */ /* 0x000fe200078ec0ff */
[C---:B------:R-:W-:Y:S01]  /*0ed0*/  VIADD R29, R35.reuse, 0x30 ;  /* 0x00000030231d7836 */ /* 0x040fe20000000000 */
[----:B------:R-:W-:Y:S01]  /*0ee0*/  STL [R1+0x9c], R33 ;  /* 0x00009c2101007387 */ /* 0x000fe20000100800 */
[C---:B------:R-:W-:Y:S01]  /*0ef0*/  VIADD R28, R35.reuse, 0x38 ;  /* 0x00000038231c7836 */ /* 0x040fe20000000000 */
[----:B------:R-:W-:Y:S01]  /*0f00*/  SHF.R.S32.HI R10, RZ, 0x1f, R30 ;  /* 0x0000001fff0a7819 */ /* 0x000fe2000001141e */
[----:B------:R-:W-:Y:S01]  /*0f10*/  IMAD.IADD R193, R196, 0x1, R206 ;  /* 0x00000001c4c17824 */ /* 0x000fe200078e02ce */
[----:B------:R-:W-:Y:S01]  /*0f20*/  STL [R1+0x98], R32 ;  /* 0x0000982001007387 */ /* 0x000fe20000100800 */
[----:B------:R-:W-:-:S02]  /*0f30*/  VIADD R27, R35, 0x40 ;  /* 0x00000040231b7836 */ /* 0x000fc40000000000 */
[C---:B------:R-:W-:Y:S01]  /*0f40*/  VIADD R26, R35.reuse, 0x48 ;  /* 0x00000048231a7836 */ /* 0x040fe20000000000 */
[----:B------:R-:W-:Y:S01]  /*0f50*/  STL [R1+0x94], R31 ;  /* 0x0000941f01007387 */ /* 0x000fe20000100800 */
[----:B------:R-:W-:Y:S01]  /*0f60*/  IMAD.IADD R194, R196, 0x1, R207 ;  /* 0x00000001c4c27824 */ /* 0x000fe200078e02cf */
[----:B0-----:R-:W-:Y:S01]  /*0f70*/  SHF.R.S32.HI R4, RZ, 0x1f, R193 ;  /* 0x0000001fff047819 */ /* 0x001fe200000114c1 */
[C---:B------:R-:W-:Y:S01]  /*0f80*/  VIADD R25, R35.reuse, 0x50 ;  /* 0x0000005023197836 */ /* 0x040fe20000000000 */
[----:B------:R-:W-:Y:S01]  /*0f90*/  STL [R1+0x90], R30 ;  /* 0x0000901e01007387 */ /* 0x000fe20000100800 */
[C---:B------:R-:W-:Y:S01]  /*0fa0*/  VIADD R24, R35.reuse, 0x58 ;  /* 0x0000005823187836 */ /* 0x040fe20000000000 */
[----:B------:R-:W-:Y:S01]  /*0fb0*/  LEA.HI R4, R4, R193, RZ, 0x3 ;  /* 0x000000c104047211 */ /* 0x000fe200078f18ff */
[----:B------:R-:W-:Y:S01]  /*0fc0*/  VIADD R21, R35, 0x60 ;  /* 0x0000006023157836 */ /* 0x000fe20000000000 */
[----:B------:R-:W-:Y:S01]  /*0fd0*/  STL [R1+0x8c], R29 ;  /* 0x00008c1d01007387 */ /* 0x000fe20000100800 */
[----:B------:R-:W-:Y:S01]  /*0fe0*/  IMAD.SHL.U32 R219, R3, 0x40, RZ ;  /* 0x0000004003db7824 */ /* 0x000fe200078e00ff */
[----:B------:R-:W-:Y:S01]  /*0ff0*/  SHF.R.U32.HI R3, RZ, 0x3, R205 ;  /* 0x00000003ff037819 */ /* 0x000fe200000116cd */
[C---:B------:R-:W-:Y:S01]  /*1000*/  VIADD R20, R35.reuse, 0x68 ;  /* 0x0000006823147836 */ /* 0x040fe20000000000 */
[----:B------:R-:W-:Y:S01]  /*1010*/  STL [R1+0x88], R28 ;  /* 0x0000881c01007387 */ /* 0x000fe20000100800 */
[----:B------:R-:W-:Y:S01]  /*1020*/  SHF.R.S32.HI R3, RZ, 0x1f, R194 ;  /* 0x0000001fff037819 */ /* 0x000fe200000114c2 */
[C---:B------:R-:W-:Y:S01]  /*1030*/  VIADD R14, R35.reuse, 0x78 ;  /* 0x00000078230e7836 */ /* 0x040fe20000000000 */
[----:B------:R-:W-:Y:S01]  /*1040*/  SHF.R.S32.HI R199, RZ, 0x3, R4 ;  /* 0x00000003ffc77819 */ /* 0x000fe20000011404 */
[----:B------:R-:W-:Y:S01]  /*1050*/  STL [R1+0x84], R27 ;  /* 0x0000841b01007387 */ /* 0x000fe20000100800 */
[----:B------:R-:W-:Y:S01]  /*1060*/  VIADD R11, R35, 0x88 ;  /* 0x00000088230b7836 */ /* 0x000fe20000000000 */
[----:B------:R-:W-:Y:S01]  /*1070*/  LEA.HI R3, R3, R194, RZ, 0x3 ;  /* 0x000000c203037211 */ /* 0x000fe200078f18ff */
[----:B------:R-:W-:Y:S01]  /*1080*/  IMAD.IADD R2, R203, 0x1, -R2 ;  /* 0x00000001cb027824 */ /* 0x000fe200078e0a02 */
[----:B------:R-:W-:Y:S01]  /*1090*/  STL [R1+0x80], R26 ;  /* 0x0000801a01007387 */ /* 0x000fe20000100800 */
[C---:B------:R-:W-:Y:S01]  /*10a0*/  VIADD R9, R35.reuse, 0x90 ;  /* 0x0000009023097836 */ /* 0x040fe20000000000 */
[----:B------:R-:W-:Y:S01]  /*10b0*/  SHF.R.S32.HI R4, RZ, 0x1f, R34 ;  /* 0x0000001fff047819 */ /* 0x000fe20000011422 */
[C---:B------:R-:W-:Y:S01]  /*10c0*/  VIADD R8, R35.reuse, 0x98 ;  /* 0x0000009823087836 */ /* 0x040fe20000000000 */
[----:B------:R-:W-:Y:S01]  /*10d0*/  STL [R1+0x7c], R25 ;  /* 0x00007c1901007387 */ /* 0x000fe20000100800 */
[C---:B------:R-:W-:Y:S01]  /*10e0*/  VIADD R7, R35.reuse, 0xa0 ;  /* 0x000000a023077836 */ /* 0x040fe20000000000 */
[----:B------:R-:W-:Y:S01]  /*10f0*/  SHF.R.S32.HI R198, RZ, 0x3, R3 ;  /* 0x00000003ffc67819 */ /* 0x000fe20000011403 */
[----:B------:R-:W-:Y:S01]  /*1100*/  VIADD R6, R35, 0xa8 ;  /* 0x000000a823067836 */ /* 0x000fe20000000000 */
[----:B------:R-:W-:Y:S01]  /*1110*/  STL [R1+0x78], R24 ;  /* 0x0000781801007387 */ /* 0x000fe20000100800 */
[C---:B------:R-:W-:Y:S01]  /*1120*/  IMAD.SHL.U32 R16, R5.reuse, 0x8, RZ ;  /* 0x0000000805107824 */ /* 0x040fe200078e00ff */
[----:B------:R-:W-:Y:S01]  /*1130*/  SHF.R.S32.HI R3, RZ, 0x1f, R33 ;  /* 0x0000001fff037819 */ /* 0x000fe20000011421 */
[----:B------:R-:W-:Y:S01]  /*1140*/  IMAD.IADD R0, R5, 0x1, -R0 ;  /* 0x0000000105007824 */ /* 0x000fe200078e0a00 */
[----:B------:R-:W-:Y:S01]  /*1150*/  STL [R1+0x74], R21 ;  /* 0x0000741501007387 */ /* 0x000fe20000100800 */
[----:B------:R-:W-:Y:S01]  /*1160*/  IMAD.SHL.U32 R2, R2, 0x40, RZ ;  /* 0x0000004002027824 */ /* 0x000fe200078e00ff */
[----:B------:R-:W-:Y:S01]  /*1170*/  SHF.R.S32.HI R17, RZ, 0x1f, R16 ;  /* 0x0000001fff117819 */ /* 0x000fe20000011410 */
[C---:B------:R-:W-:Y:S01]  /*1180*/  VIADD R5, R35.reuse, 0xb0 ;  /* 0x000000b023057836 */ /* 0x040fe20000000000 */
[----:B------:R-:W-:Y:S01]  /*1190*/  STL [R1+0x70], R20 ;  /* 0x0000701401007387 */ /* 0x000fe20000100800 */
[----:B------:R-:W-:Y:S01]  /*11a0*/  IMAD R0, R0, 0x8, R13 ;  /* 0x0000000800007824 */ /* 0x000fe200078e020d */
[----:B------:R-:W-:Y:S01]  /*11b0*/  LOP3.LUT R216, R2, 0x1c0, RZ, 0xc0, !PT ;  /* 0x000001c002d87812 */ /* 0x000fe200078ec0ff */
[----:B------:R-:W-:Y:S01]  /*11c0*/  VIADD R2, R35, 0xb8 ;  /* 0x000000b823027836 */ /* 0x000fe20000000000 */
[----:B------:R-:W-:Y:S01]  /*11d0*/  LOP3.LUT R219, R219, 0xfffffe00, RZ, 0xc0, !PT ;  /* 0xfffffe00dbdb7812 */ /* 0x000fe200078ec0ff */
[C---:B------:R-:W-:Y:S01]  /*11e0*/  VIADD R23, R16.reuse, 0x60 ;  /* 0x0000006010177836 */ /* 0x040fe20000000000 */
[----:B------:R-:W-:Y:S01]  /*11f0*/  SHF.R.U32.HI R217, RZ, 0x3, R216 ;  /* 0x00000003ffd97819 */ /* 0x000fe200000116d8 */
[----:B------:R-:W-:-:S02]  /*1200*/  VIADD R22, R16, 0x80 ;  /* 0x0000008010167836 */ /* 0x000fc40000000000 */
[----:B------:R-:W-:Y:S01]  /*1210*/  VIADD R192, R16, 0xa0 ;  /* 0x000000a010c07836 */ /* 0x000fe20000000000 */
[----:B------:R-:W-:Y:S01]  /*1220*/  SHF.R.S32.HI R202, RZ, 0x1f, R23 ;  /* 0x0000001fffca7819 */ /* 0x000fe20000011417 */
[C---:B------:R-:W-:Y:S01]  /*1230*/  VIADD R209, R196.reuse, 0x10 ;  /* 0x00000010c4d17836 */ /* 0x040fe20000000000 */
[----:B------:R-:W-:Y:S01]  /*1240*/  SHF.R.S32.HI R201, RZ, 0x1f, R22 ;  /* 0x0000001fffc97819 */ /* 0x000fe20000011416 */
[C---:B------:R-:W-:Y:S01]  /*1250*/  VIADD R208, R196.reuse, 0x30 ;  /* 0x00000030c4d07836 */ /* 0x040fe20000000000 */
[----:B------:R-:W-:Y:S01]  /*1260*/  SHF.R.S32.HI R200, RZ, 0x1f, R192 ;  /* 0x0000001fffc87819 */ /* 0x000fe200000114c0 */
[----:B------:R-:W-:Y:S01]  /*1270*/  VIADD R210, R196, 0x50 ;  /* 0x00000050c4d27836 */ /* 0x000fe20000000000 */
[----:B--2---:R-:W-:Y:S01]  /*1280*/  LOP3.LUT R214, R15, 0x1, RZ, 0xfc, !PT ;  /* 0x000000010fd67812 */ /* 0x004fe200078efcff */
[----:B------:R-:W-:-:S05]  /*1290*/  VIADD R15, R35, 0x70 ;  /* 0x00000070230f7836 */ /* 0x000fca0000000000 */
[----:B------:R-:W-:Y:S04]  /*12a0*/  STL [R1+0x6c], R15 ;  /* 0x00006c0f01007387 */ /* 0x000fe80000100800 */
[----:B------:R-:W-:Y:S04]  /*12b0*/  STL [R1+0x68], R14 ;  /* 0x0000680e01007387 */ /* 0x000fe80000100800 */
[----:B------:R-:W-:Y:S04]  /*12c0*/  STL [R1+0x64], R12 ;  /* 0x0000640c01007387 */ /* 0x000fe80000100800 */
[----:B------:R-:W-:Y:S04]  /*12d0*/  STL [R1+0x60], R11 ;  /* 0x0000600b01007387 */ /* 0x000fe80000100800 */
[----:B------:R-:W-:Y:S04]  /*12e0*/  STL [R1+0x5c], R9 ;  /* 0x00005c0901007387 */ /* 0x000fe80000100800 */
[----:B------:R-:W-:Y:S04]  /*12f0*/  STL [R1+0x58], R8 ;  /* 0x0000580801007387 */ /* 0x000fe80000100800 */
[----:B------:R0:W-:Y:S04]  /*1300*/  STL [R1+0x54], R7 ;  /* 0x0000540701007387 */ /* 0x0001e80000100800 */
[----:B------:R-:W-:Y:S04]  /*1310*/  STL [R1+0x50], R6 ;  /* 0x0000500601007387 */ /* 0x000fe80000100800 */
[----:B------:R1:W-:Y:S01]  /*1320*/  STL [R1+0x104], R4 ;  /* 0x0001040401007387 */ /* 0x0003e20000100800 */
[----:B0-----:R-:W-:-:S03]  /*1330*/  SHF.R.S32.HI R7, RZ, 0x1f, R7 ;  /* 0x0000001fff077819 */ /* 0x001fc60000011407 */
[----:B------:R-:W-:Y:S04]  /*1340*/  STL [R1+0x4c], R5 ;  /* 0x00004c0501007387 */ /* 0x000fe80000100800 */
[----:B------:R0:W-:Y:S01]  /*1350*/  STL [R1+0x100], R3 ;  /* 0x0001000301007387 */ /* 0x0001e20000100800 */
[----:B-1----:R-:W-:-:S03]  /*1360*/  SHF.R.S32.HI R4, RZ, 0x1f, R32 ;  /* 0x0000001fff047819 */ /* 0x002fc60000011420 */
[----:B------:R1:W-:Y:S04]  /*1370*/  STL [R1+0x48], R2 ;  /* 0x0000480201007387 */ /* 0x0003e80000100800 */
[----:B------:R2:W-:Y:S01]  /*1380*/  STL [R1+0xfc], R4 ;  /* 0x0000fc0401007387 */ /* 0x0005e20000100800 */
[----:B0-----:R-:W-:Y:S02]  /*1390*/  SHF.R.S32.HI R3, RZ, 0x1f, R31 ;  /* 0x0000001fff037819 */ /* 0x001fe4000001141f */
[----:B-1----:R-:W-:-:S03]  /*13a0*/  SHF.R.S32.HI R2, RZ, 0x1f, R2 ;  /* 0x0000001fff027819 */ /* 0x002fc60000011402 */
[----:B------:R0:W-:Y:S01]  /*13b0*/  STL [R1+0xf8], R3 ;  /* 0x0000f80301007387 */ /* 0x0001e20000100800 */
[----:B--2---:R-:W-:-:S03]  /*13c0*/  SHF.R.S32.HI R4, RZ, 0x1f, R29 ;  /* 0x0000001fff047819 */ /* 0x004fc6000001141d */
        /* <DEDUP_REMOVED lines=24> */
[----:B------:R-:W-:Y:S04]  /*1550*/  STL [R1+0xc4], R10 ;  /* 0x0000c40a01007387 */ /* 0x000fe80000100800 */
[----:B------:R1:W-:Y:S01]  /*1560*/  STL [R1+0xc0], R4 ;  /* 0x0000c00401007387 */ /* 0x0003e20000100800 */
[----:B0-----:R-:W-:-:S05]  /*1570*/  SHF.R.S32.HI R3, RZ, 0x1f, R8 ;  /* 0x0000001fff037819 */ /* 0x001fca0000011408 */
[----:B------:R0:W-:Y:S01]  /*1580*/  STL [R1+0xbc], R3 ;  /* 0x0000bc0301007387 */ /* 0x0001e20000100800 */
[----:B-1----:R-:W-:-:S03]  /*1590*/  SHF.R.S32.HI R4, RZ, 0x1f, R6 ;  /* 0x0000001fff047819 */ /* 0x002fc60000011406 */
[----:B------:R1:W-:Y:S04]  /*15a0*/  STL [R1+0xb8], R7 ;  /* 0x0000b80701007387 */ /* 0x0003e80000100800 */
[----:B------:R1:W-:Y:S01]  /*15b0*/  STL [R1+0xb4], R4 ;  /* 0x0000b40401007387 */ /* 0x0003e20000100800 */
[----:B0-----:R-:W-:-:S05]  /*15c0*/  SHF.R.S32.HI R3, RZ, 0x1f, R5 ;  /* 0x0000001fff037819 */ /* 0x001fca0000011405 */
[----:B------:R1:W-:Y:S04]  /*15d0*/  STL [R1+0xb0], R3 ;  /* 0x0000b00301007387 */ /* 0x0003e80000100800 */
[----:B------:R1:W-:Y:S04]  /*15e0*/  STL [R1+0x10c], R0 ;  /* 0x00010c0001007387 */ /* 0x0003e80000100800 */
[----:B------:R1:W-:Y:S02]  /*15f0*/  STL [R1+0xac], R2 ;  /* 0x0000ac0201007387 */ /* 0x0003e40000100800 */
.L_x_668:
[----:B0123--:R-:W0:Y:S01]  /*1600*/  LDC.64 R2, c[0x0][0xc88] ;  /* 0x00032200ff027b82 */ /* 0x00fe220000000a00 */
[----:B------:R-:W-:Y:S01]  /*1610*/  ULDC.64 UR4, c[0x0][0xa28] ;  /* 0x00028a0000047ab9 */ /* 0x000fe20000000a00 */
[----:B------:R-:W-:Y:S01]  /*1620*/  ULDC.64 UR8, c[0x0][0xa18] ;  /* 0x0002860000087ab9 */ /* 0x000fe20000000a00 */
[----:B------:R-:W-:Y:S01]  /*1630*/  ULDC.64 UR6, c[0x0][0xa08] ;  /* 0x0002820000067ab9 */ /* 0x000fe20000000a00 */
[----:B0-----:R-:W-:-:S05]  /*1640*/  IMAD.WIDE R2, R139, 0x4, R2 ;  /* 0x000000048b027825 */ /* 0x001fca00078e0202 */
[----:B------:R-:W2:Y:S01]  /*1650*/  LDG.E R225, desc[UR48][R2.64] ;  /* 0x0000003002e17981 */ /* 0x000ea2000c1e1900 */
[----:B------:R-:W-:Y:S01]  /*1660*/  ISETP.NE.U32.AND P2, PT, RZ, UR4, PT ;  /* 0x00000004ff007c0c */ /* 0x000fe2000bf45070 */
[----:B------:R-:W-:Y:S01]  /*1670*/  IMAD.MOV.U32 R8, RZ, RZ, RZ ;  /* 0x000000ffff087224 */ /* 0x000fe200078e00ff */
[----:B------:R-:W-:Y:S01]  /*1680*/  ISETP.NE.U32.AND P1, PT, RZ, UR8, PT ;  /* 0x00000008ff007c0c */ /* 0x000fe2000bf25070 */
[----:B-----5:R-:W-:Y:S01]  /*1690*/  IMAD.MOV.U32 R122, RZ, RZ, RZ ;  /* 0x000000ffff7a7224 */ /* 0x020fe200078e00ff */
[----:B------:R-:W-:Y:S02]  /*16a0*/  ISETP.NE.AND.EX P2, PT, RZ, UR5, PT, P2 ;  /* 0x00000005ff007c0c */ /* 0x000fe4000bf45320 */
[----:B------:R-:W-:Y:S02]  /*16b0*/  ISETP.NE.AND.EX P1, PT, RZ, UR9, PT, P1 ;  /* 0x00000009ff007c0c */ /* 0x000fe4000bf25310 */
[----:B------:R-:W-:-:S04]  /*16c0*/  ISETP.NE.U32.AND P0, PT, RZ, UR6, PT ;  /* 0x00000006ff007c0c */ /* 0x000fc8000bf05070 */
[----:B------:R-:W-:Y:S02]  /*16d0*/  ISETP.NE.AND.EX P0, PT, RZ, UR7, PT, P0 ;  /* 0x00000007ff007c0c */ /* 0x000fe4000bf05300 */
[----:B--2---:R-:W-:Y:S01]  /*16e0*/  SHF.R.S32.HI R0, RZ, 0x1f, R225 ;  /* 0x0000001fff007819 */ /* 0x004fe200000114e1 */
[C---:B------:R-:W-:Y:S02]  /*16f0*/  IMAD.SHL.U32 R226, R225.reuse, 0x4, RZ ;  /* 0x00000004e1e27824 */ /* 0x040fe400078e00ff */
[C---:B------:R-:W-:Y:S02]  /*1700*/  @P2 LEA R4, P3, R225.reuse, UR4, 0x2 ;  /* 0x00000004e1042c11 */ /* 0x040fe4000f8610ff */
[C-C-:B------:R-:W-:Y:S01]  /*1710*/  SHF.L.U64.HI R227, R225.reuse, 0x2, R0.reuse ;  /* 0x00000002e1e37819 */ /* 0x140fe20000010200 */
[----:B------:R0:W-:Y:S01]  /*1720*/  STL [R1+0xa4], R0 ;  /* 0x0000a40001007387 */ /* 0x0001e20000100800 */
[----:B----4-:R-:W-:Y:S01]  /*1730*/  @P2 LEA.HI.X R5, R225, UR5, R0, 0x2, P3 ;  /* 0x00000005e1052c11 */ /* 0x010fe200098f1400 */
[----:B------:R-:W-:Y:S01]  /*1740*/  ULDC UR4, c[0x0][0x288] ;  /* 0x0000a20000047ab9 */ /* 0x000fe20000000800 */
[----:B------:R-:W-:-:S03]  /*1750*/  IADD3 R2, P4, R226, UR6, RZ ;  /* 0x00000006e2027c10 */ /* 0x000fc6000ff9e0ff */
[----:B------:R1:W5:Y:S01]  /*1760*/  @P2 LDG.E R8, desc[UR48][R4.64] ;  /* 0x0000003004082981 */ /* 0x000362000c1e1900 */
[----:B------:R-:W-:Y:S01]  /*1770*/  @P1 IADD3 R6, P2, R226, UR8, RZ ;  /* 0x00000008e2061c10 */ /* 0x000fe2000ff5e0ff */
[----:B------:R-:W-:Y:S01]  /*1780*/  IMAD.U32 R136, RZ, RZ, UR4 ;  /* 0x00000004ff887e24 */ /* 0x000fe2000f8e00ff */
[C---:B------:R-:W-:Y:S01]  /*1790*/  IADD3.X R3, R227.reuse, UR7, RZ, P4, !PT ;  /* 0x00000007e3037c10 */ /* 0x040fe2000a7fe4ff */
[----:B------:R2:W-:Y:S01]  /*17a0*/  STL [R1+0x4], R137 ;  /* 0x0000048901007387 */ /* 0x0005e20000100800 */
[----:B------:R-:W-:Y:S01]  /*17b0*/  @P1 IADD3.X R7, R227, UR9, RZ, P2, !PT ;  /* 0x00000009e3071c10 */ /* 0x000fe200097fe4ff */
[----:B------:R-:W-:Y:S01]  /*17c0*/  ULDC.64 UR4, c[0x0][0x418] ;  /* 0x0001060000047ab9 */ /* 0x000fe20000000a00 */
[----:B------:R-:W-:Y:S01]  /*17d0*/  ULDC.64 UR8, c[0x0][0xa20] ;  /* 0x0002880000087ab9 */ /* 0x000fe20000000a00 */
[----:B------:R2:W5:Y:S04]  /*17e0*/  @P0 LDG.E R122, desc[UR48][R2.64] ;  /* 0x00000030027a0981 */ /* 0x000568000c1e1900 */
[----:B------:R2:W5:Y:S01]  /*17f0*/  @P1 LDG.E R136, desc[UR48][R6.64] ;  /* 0x0000003006881981 */ /* 0x000562000c1e1900 */
[----:B------:R-:W-:Y:S01]  /*1800*/  UISETP.NE.U32.AND UP0, UPT, UR4, URZ, UPT ;  /* 0x0000003f0400728c */ /* 0x000fe2000bf05070 */
[----:B-1----:R-:W-:-:S02]  /*1810*/  LOP3.LUT R4, R138, 0xff000000, RZ, 0xc0, !PT ;  /* 0xff0000008a047812 */ /* 0x002fc400078ec0ff */
[----:B------:R-:W-:Y:S01]  /*1820*/  ULDC UR4, c[0x0][0x424] ;  /* 0x0001090000047ab9 */ /* 0x000fe20000000800 */
[----:B------:R-:W-:Y:S01]  /*1830*/  UISETP.NE.AND.EX UP0, UPT, UR5, URZ, UPT, UP0 ;  /* 0x0000003f0500728c */ /* 0x000fe2000bf05300 */
[----:B------:R-:W-:Y:S02]  /*1840*/  ISETP.NE.U32.AND P2, PT, RZ, UR8, PT ;  /* 0x00000008ff007c0c */ /* 0x000fe4000bf45070 */
[----:B------:R-:W-:Y:S01]  /*1850*/  ULDC UR5, c[0x0][0x2f0] ;  /* 0x0000bc0000057ab9 */ /* 0x000fe20000000800 */
[----:B------:R-:W-:Y:S01]  /*1860*/  USEL UR4, UR4, 0x1, UP0 ;  /* 0x0000000104047887 */ /* 0x000fe20008000000 */
[----:B0-----:R-:W-:Y:S02]  /*1870*/  LOP3.LUT R0, R138, 0xff0000, RZ, 0xc0, !PT ;  /* 0x00ff00008a007812 */ /* 0x001fe400078ec0ff */
[----:B------:R-:W-:Y:S01]  /*1880*/  SHF.R.U32.HI R5, RZ, 0x8, R4 ;  /* 0x00000008ff057819 */ /* 0x000fe20000011604 */
[----:B------:R-:W-:Y:S01]  /*1890*/  UIMAD UR4, UR4, UR5, URZ ;  /* 0x00000005040472a4 */ /* 0x000fe2000f8e023f */
[----:B------:R-:W-:-:S02]  /*18a0*/  ISETP.NE.AND.EX P2, PT, RZ, UR9, PT, P2 ;  /* 0x00000009ff007c0c */ /* 0x000fc4000bf45320 */
[----:B------:R-:W-:Y:S01]  /*18b0*/  ULDC UR5, c[0x0][0x348] ;  /* 0x0000d20000057ab9 */ /* 0x000fe20000000800 */
[----:B------:R-:W-:Y:S02]  /*18c0*/  LEA.HI R224, R0, R5, RZ, 0x10 ;  /* 0x0000000500e07211 */ /* 0x000fe400078f80ff */
[----:B------:R-:W-:Y:S01]  /*18d0*/  LOP3.LUT R195, R138, 0xffff, RZ, 0xc0, !PT ;  /* 0x0000ffff8ac37812 */ /* 0x000fe200078ec0ff */
[----:B--2---:R-:W-:Y:S07]  /*18e0*/  @P1 BRA `(.L_x_447) ;  /* 0x0000000000241947 */ /* 0x004fee0003800000 */
[----:B------:R-:W-:Y:S02]  /*18f0*/  ULDC.64 UR6, c[0x0][0xa00] ;  /* 0x0002800000067ab9 */ /* 0x000fe40000000a00 */
[----:B------:R-:W-:-:S04]  /*1900*/  ISETP.NE.U32.AND P1, PT, RZ, UR6, PT ;  /* 0x00000006ff007c0c */ /* 0x000fc8000bf25070 */
[----:B------:R-:W-:-:S13]  /*1910*/  ISETP.NE.AND.EX P1, PT, RZ, UR7, PT, P1 ;  /* 0x00000007ff007c0c */ /* 0x000fda000bf25310 */
[----:B------:R-:W-:Y:S05]  /*1920*/  @!P1 BRA `(.L_x_447) ;  /* 0x0000000000149947 */ /* 0x000fea0003800000 */
[----:B------:R-:W0:Y:S02]  /*1930*/  LDC.64 R4, c[0x0][0xa00] ;  /* 0x00028000ff047b82 */ /* 0x000e240000000a00 */
[----:B0-----:R-:W-:-:S05]  /*1940*/  IMAD.WIDE R4, R225, 0x4, R4 ;  /* 0x00000004e1047825 */ /* 0x001fca00078e0204 */
[----:B-----5:R-:W2:Y:S04]  /*1950*/  LDG.E R136, desc[UR48][R4.64] ;  /* 0x0000003004887981 */ /* 0x020ea8000c1e1900 */
[----:B------:R-:W2:Y:S02]  /*1960*/  LDG.E R7, desc[UR48][R4.64+0x4] ;  /* 0x0000043004077981 */ /* 0x000ea4000c1e1900 */
[----:B--2---:R-:W-:-:S07]  /*1970*/  IMAD.IADD R136, R7, 0x1, -R136 ;  /* 0x0000000107887824 */ /* 0x004fce00078e0a88 */
.L_x_447:
[----:B------:R-:W-:Y:S02]  /*1980*/  IMAD.U32 R24, RZ, RZ, UR5 ;  /* 0x00000005ff187e24 */ /* 0x000fe4000f8e00ff */
[----:B------:R-:W-:Y:S01]  /*1990*/  IMAD.U32 R25, RZ, RZ, UR4 ;  /* 0x00000004ff197e24 */ /* 0x000fe2000f8e00ff */
[----:B------:R-:W-:Y:S06]  /*19a0*/  @!P2 BRA `(.L_x_448) ;  /* 0x000000000010a947 */ /* 0x000fec0003800000 */
[----:B------:R-:W-:-:S04]  /*19b0*/  IADD3 R2, P0, R226, UR8, RZ ;  /* 0x00000008e2027c10 */ /* 0x000fc8000ff1e0ff */
[----:B------:R-:W-:-:S05]  /*19c0*/  IADD3.X R3, R227, UR9, RZ, P0, !PT ;  /* 0x00000009e3037c10 */ /* 0x000fca00087fe4ff */
[----:B------:R0:W5:Y:S01]  /*19d0*/  LDG.E R25, desc[UR48][R2.64] ;  /* 0x0000003002197981 */ /* 0x000162000c1e1900 */
[----:B------:R-:W-:Y:S05]  /*19e0*/  BRA `(.L_x_449) ;  /* 0x0000000000107947 */ /* 0x000fea0003800000 */
.L_x_448:
[----:B------:R-:W-:Y:S05]  /*19f0*/  @!P0 BRA `(.L_x_449) ;  /* 0x00000000000c8947 */ /* 0x000fea0003800000 */
[----:B------:R-:W2:Y:S04]  /*1a00*/  LDG.E R0, desc[UR48][R2.64] ;  /* 0x0000003002007981 */ /* 0x000ea8000c1e1900 */
[----:B------:R-:W2:Y:S02]  /*1a10*/  LDG.E R25, desc[UR48][R2.64+0x4] ;  /* 0x0000043002197981 */ /* 0x000ea4000c1e1900 */
[----:B--2---:R-:W-:-:S07]  /*1a20*/  IMAD.IADD R25, R25, 0x1, -R0 ;  /* 0x0000000119197824 */ /* 0x004fce00078e0a00 */
.L_x_449:
[----:B------:R-:W-:Y:S01]  /*1a30*/  ULDC.64 UR4, c[0x0][0xa10] ;  /* 0x0002840000047ab9 */ /* 0x000fe20000000a00 */
[----:B------:R-:W2:Y:S01]  /*1a40*/  LDL.LU R26, [R1] ;  /* 0x00000000011a7983 */ /* 0x000ea20000300800 */
[----:B------:R-:W-:-:S04]  /*1a50*/  ISETP.NE.U32.AND P0, PT, RZ, UR4, PT ;  /* 0x00000004ff007c0c */ /* 0x000fc8000bf05070 */
[----:B------:R-:W-:Y:S01]  /*1a60*/  ISETP.NE.AND.EX P0, PT, RZ, UR5, PT, P0 ;  /* 0x00000005ff007c0c */ /* 0x000fe2000bf05300 */
[----:B------:R-:W-:-:S12]  /*1a70*/  ULDC.64 UR4, c[0x0][0xa30] ;  /* 0x00028c0000047ab9 */ /* 0x000fd80000000a00 */
[----:B0-----:R-:W0:Y:S02]  /*1a80*/  @P0 LDC.64 R2, c[0x0][0xa10] ;  /* 0x00028400ff020b82 */ /* 0x001e240000000a00 */
[----:B0-----:R-:W-:-:S05]  /*1a90*/  @P0 IMAD.WIDE R2, R225, 0x4, R2 ;  /* 0x00000004e1020825 */ /* 0x001fca00078e0202 */
[----:B------:R-:W3:Y:S04]  /*1aa0*/  @P0 LDG.E R0, desc[UR48][R2.64] ;  /* 0x0000003002000981 */ /* 0x000ee8000c1e1900 */
[----:B------:R-:W3:Y:S01]  /*1ab0*/  @P0 LDG.E R7, desc[UR48][R2.64+0x4] ;  /* 0x0000043002070981 */ /* 0x000ee2000c1e1900 */
[----:B------:R-:W-:Y:S01]  /*1ac0*/  ISETP.NE.U32.AND P1, PT, RZ, UR4, PT ;  /* 0x00000004ff007c0c */ /* 0x000fe2000bf25070 */
[----:B-----5:R-:W-:-:S03]  /*1ad0*/  IMAD.MOV.U32 R134, RZ, RZ, R25 ;  /* 0x000000ffff867224 */ /* 0x020fc600078e0019 */
[----:B------:R-:W-:-:S13]  /*1ae0*/  ISETP.NE.AND.EX P1, PT, RZ, UR5, PT, P1 ;  /* 0x00000005ff007c0c */ /* 0x000fda000bf25310 */
[----:B------:R-:W-:-:S04]  /*1af0*/  @P1 IADD3 R4, P2, R226, UR4, RZ ;  /* 0x00000004e2041c10 */ /* 0x000fc8000ff5e0ff */
[----:B------:R-:W-:-:S05]  /*1b00*/  @P1 IADD3.X R5, R227, UR5, RZ, P2, !PT ;  /* 0x00000005e3051c10 */ /* 0x000fca00097fe4ff */
[----:B------:R0:W5:Y:S01]  /*1b10*/  @P1 LDG.E R134, desc[UR48][R4.64] ;  /* 0x0000003004861981 */ /* 0x000162000c1e1900 */
[----:B------:R-:W-:Y:S01]  /*1b20*/  IMAD.IADD R9, R25, 0x1, -R8 ;  /* 0x0000000119097824 */ /* 0x000fe200078e0a08 */
[----:B------:R-:W-:Y:S01]  /*1b30*/  LOP3.LUT R11, R224, 0xff, RZ, 0xc0, !PT ;  /* 0x000000ffe00b7812 */ /* 0x000fe200078ec0ff */
[----:B------:R-:W-:Y:S01]  /*1b40*/  BSSY B0, `(.L_x_450) ;  /* 0x000002d000007945 */ /* 0x000fe20003800000 */
[----:B------:R-:W-:-:S03]  /*1b50*/  SHF.R.U32.HI R224, RZ, 0x10, R224 ;  /* 0x00000010ffe07819 */ /* 0x000fc600000116e0 */
[----:B------:R0:W-:Y:S01]  /*1b60*/  STL [R1+0x40], R11 ;  /* 0x0000400b01007387 */ /* 0x0001e20000100800 */
[----:B--2---:R-:W-:Y:S01]  /*1b70*/  LOP3.LUT R26, R26, 0xfffffff7, RZ, 0xc0, !PT ;  /* 0xfffffff71a1a7812 */ /* 0x004fe200078ec0ff */
[----:B---3--:R-:W-:-:S04]  /*1b80*/  @P0 IMAD.IADD R24, R7, 0x1, -R0 ;  /* 0x0000000107180824 */ /* 0x008fc800078e0a00 */
[----:B------:R-:W-:-:S04]  /*1b90*/  IMAD.IADD R138, R9, 0x1, R24 ;  /* 0x00000001098a7824 */ /* 0x000fc800078e0218 */
[C---:B------:R-:W-:Y:S01]  /*1ba0*/  VIADD R0, R138.reuse, 0x5f ;  /* 0x0000005f8a007836 */ /* 0x040fe20000000000 */
[----:B------:R-:W-:-:S03]  /*1bb0*/  ISETP.GE.AND P3, PT, R138, 0x1, PT ;  /* 0x000000018a00780c */ /* 0x000fc60003f66270 */
[----:B------:R-:W-:-:S05]  /*1bc0*/  IMAD.HI R0, R0, 0x2aaaaaab, RZ ;  /* 0x2aaaaaab00007827 */ /* 0x000fca00078e02ff */
[----:B------:R-:W-:-:S04]  /*1bd0*/  SHF.R.U32.HI R135, RZ, 0x1f, R0 ;  /* 0x0000001fff877819 */ /* 0x000fc80000011600 */
[----:B------:R-:W-:Y:S01]  /*1be0*/  LEA.HI.SX32 R135, R0, R135, 0x1c ;  /* 0x0000008700877211 */ /* 0x000fe200078fe2ff */
[----:B------:R-:W-:Y:S01]  /*1bf0*/  IMAD.MOV.U32 R0, RZ, RZ, RZ ;  /* 0x000000ffff007224 */ /* 0x000fe200078e00ff */
[----:B------:R-:W-:-:S05]  /*1c00*/  @P3 LOP3.LUT R26, R26, 0x8, RZ, 0xfc, !PT ;  /* 0x000000081a1a3812 */ /* 0x000fca00078efcff */
[----:B------:R0:W-:Y:S01]  /*1c10*/  STL [R1], R26 ;  /* 0x0000001a01007387 */ /* 0x0001e20000100800 */
[----:B------:R-:W-:Y:S05]  /*1c20*/  @!P3 BRA `(.L_x_451) ;  /* 0x000000000078b947 */ /* 0x000fea0003800000 */
[----:B------:R-:W-:Y:S01]  /*1c30*/  ISETP.NE.AND P0, PT, R224, RZ, PT ;  /* 0x000000ffe000720c */ /* 0x000fe20003f05270 */
[----:B------:R-:W-:-:S03]  /*1c40*/  ULDC UR4, c[0x0][0x9f0] ;  /* 0x00027c0000047ab9 */ /* 0x000fc60000000800 */
[----:B------:R-:W-:-:S04]  /*1c50*/  SEL R6, R224, UR4, P0 ;  /* 0x00000004e0067c07 */ /* 0x000fc80008000000 */
[-C--:B0-----:R-:W-:Y:S02]  /*1c60*/  IABS R5, R6.reuse ;  /* 0x0000000600057213 */ /* 0x081fe40000000000 */
[----:B------:R-:W-:Y:S02]  /*1c70*/  IADD3 R0, R135, -0x1, R6 ;  /* 0xffffffff87007810 */ /* 0x000fe40007ffe006 */
[----:B------:R-:W0:Y:S01]  /*1c80*/  I2F.RP R4, R5 ;  /* 0x0000000500047306 */ /* 0x000e220000209400 */
[----:B------:R-:W-:-:S05]  /*1c90*/  IABS R10, R6 ;  /* 0x00000006000a7213 */ /* 0x000fca0000000000 */
[----:B------:R-:W-:Y:S02]  /*1ca0*/  IMAD.MOV R10, RZ, RZ, -R10 ;  /* 0x000000ffff0a7224 */ /* 0x000fe400078e0a0a */
[----:B0-----:R-:W0:Y:S02]  /*1cb0*/  MUFU.RCP R4, R4 ;  /* 0x0000000400047308 */ /* 0x001e240000001000 */
[----:B0-----:R-:W-:Y:S01]  /*1cc0*/  VIADD R2, R4, 0xffffffe ;  /* 0x0ffffffe04027836 */ /* 0x001fe20000000000 */
[----:B------:R-:W-:Y:S02]  /*1cd0*/  IABS R4, R0 ;  /* 0x0000000000047213 */ /* 0x000fe40000000000 */
[----:B------:R-:W-:-:S03]  /*1ce0*/  LOP3.LUT R0, R0, R6, RZ, 0x3c, !PT ;  /* 0x0000000600007212 */ /* 0x000fc600078e3cff */
[----:B------:R0:W1:Y:S01]  /*1cf0*/  F2I.FTZ.U32.TRUNC.NTZ R3, R2 ;  /* 0x0000000200037305 */ /* 0x000062000021f000 */
[----:B------:R-:W-:Y:S01]  /*1d00*/  ISETP.GE.AND P2, PT, R0, RZ, PT ;  /* 0x000000ff0000720c */ /* 0x000fe20003f46270 */
[----:B0-----:R-:W-:Y:S02]  /*1d10*/  IMAD.MOV.U32 R2, RZ, RZ, RZ ;  /* 0x000000ffff027224 */ /* 0x001fe400078e00ff */
[----:B-1----:R-:W-:-:S04]  /*1d20*/  IMAD.MOV R8, RZ, RZ, -R3 ;  /* 0x000000ffff087224 */ /* 0x002fc800078e0a03 */
[----:B------:R-:W-:-:S04]  /*1d30*/  IMAD R7, R8, R5, RZ ;  /* 0x0000000508077224 */ /* 0x000fc800078e02ff */
[----:B------:R-:W-:-:S04]  /*1d40*/  IMAD.HI.U32 R3, R3, R7, R2 ;  /* 0x0000000703037227 */ /* 0x000fc800078e0002 */
[----:B------:R-:W-:Y:S02]  /*1d50*/  IMAD.MOV.U32 R2, RZ, RZ, R10 ;  /* 0x000000ffff027224 */ /* 0x000fe400078e000a */
[----:B------:R-:W-:-:S04]  /*1d60*/  IMAD.HI.U32 R3, R3, R4, RZ ;  /* 0x0000000403037227 */ /* 0x000fc800078e00ff */
[----:B------:R-:W-:-:S05]  /*1d70*/  IMAD R2, R3, R2, R4 ;  /* 0x0000000203027224 */ /* 0x000fca00078e0204 */
[----:B------:R-:W-:-:S13]  /*1d80*/  ISETP.GT.U32.AND P1, PT, R5, R2, PT ;  /* 0x000000020500720c */ /* 0x000fda0003f24070 */
[----:B------:R-:W-:Y:S01]  /*1d90*/  @!P1 IMAD.IADD R2, R2, 0x1, -R5 ;  /* 0x0000000102029824 */ /* 0x000fe200078e0a05 */
[----:B------:R-:W-:Y:S02]  /*1da0*/  @!P1 IADD3 R3, R3, 0x1, RZ ;  /* 0x0000000103039810 */ /* 0x000fe40007ffe0ff */
[----:B------:R-:W-:Y:S02]  /*1db0*/  ISETP.NE.AND P1, PT, R6, RZ, PT ;  /* 0x000000ff0600720c */ /* 0x000fe40003f25270 */
[----:B------:R-:W-:-:S13]  /*1dc0*/  ISETP.GE.U32.AND P0, PT, R2, R5, PT ;  /* 0x000000050200720c */ /* 0x000fda0003f06070 */
[----:B------:R-:W-:-:S04]  /*1dd0*/  @P0 VIADD R3, R3, 0x1 ;  /* 0x0000000103030836 */ /* 0x000fc80000000000 */
[----:B------:R-:W-:-:S04]  /*1de0*/  IMAD.MOV.U32 R0, RZ, RZ, R3 ;  /* 0x000000ffff007224 */ /* 0x000fc800078e0003 */
[----:B------:R-:W-:Y:S01]  /*1df0*/  @!P2 IMAD.MOV R0, RZ, RZ, -R0 ;  /* 0x000000ffff00a224 */ /* 0x000fe200078e0a00 */
[----:B------:R-:W-:-:S07]  /*1e00*/  @!P1 LOP3.LUT R0, RZ, R6, RZ, 0x33, !PT ;  /* 0x00000006ff009212 */ /* 0x000fce00078e33ff */
.L_x_451:
[----:B------:R-:W-:Y:S05]  /*1e10*/  BSYNC B0 ;  /* 0x0000000000007941 */ /* 0x000fea0003800000 */
.L_x_450:
[----:B------:R-:W-:Y:S01]  /*1e20*/  IMAD R2, R11, R0, RZ ;  /* 0x000000000b027224 */ /* 0x000fe200078e02ff */
[----:B------:R-:W-:-:S04]  /*1e30*/  PLOP3.LUT P2, PT, PT, PT, PT, 0x80, 0x0 ;  /* 0x000000000000781c */ /* 0x000fc80003f4f070 */
[C---:B------:R-:W-:Y:S01]  /*1e40*/  VIADDMNMX R0, R2.reuse, R0, R135, PT ;  /* 0x0000000002007246 */ /* 0x040fe20003800187 */
[----:B------:R-:W-:-:S04]  /*1e50*/  IMAD R2, R2, 0x60, -R9 ;  /* 0x0000006002027824 */ /* 0x000fc800078e0a09 */
[----:B------:R-:W-:Y:S01]  /*1e60*/  IMAD R3, R0, 0x60, -R9 ;  /* 0x0000006000037824 */ /* 0x000fe200078e0a09 */
[----:B------:R-:W-:-:S04]  /*1e70*/  VIMNMX R2, RZ, R2, !PT ;  /* 0x00000002ff027248 */ /* 0x000fc80007fe0100 */
[----:B0-----:R-:W-:-:S04]  /*1e80*/  VIMNMX R5, R3, R24, PT ;  /* 0x0000001803057248 */ /* 0x001fc80003fe0100 */
[----:B------:R-:W-:Y:S01]  /*1e90*/  ISETP.GT.AND P0, PT, R5, R2, PT ;  /* 0x000000020500720c */ /* 0x000fe20003f04270 */
[----:B------:R-:W-:-:S05]  /*1ea0*/  IMAD.WIDE.U32 R2, R2, -0x55555555, RZ ;  /* 0xaaaaaaab02027825 */ /* 0x000fca00078e00ff */
[----:B------:R-:W-:-:S05]  /*1eb0*/  SHF.R.U32.HI R119, RZ, 0x6, R3 ;  /* 0x00000006ff777819 */ /* 0x000fca0000011603 */
[----:B------:R-:W-:Y:S02]  /*1ec0*/  IMAD.MOV.U32 R2, RZ, RZ, R119 ;  /* 0x000000ffff027224 */ /* 0x000fe400078e0077 */
[----:B------:R-:W-:-:S04]  /*1ed0*/  @P0 VIADD R0, R5, 0x5f ;  /* 0x0000005f05000836 */ /* 0x000fc80000000000 */
[----:B------:R-:W-:-:S05]  /*1ee0*/  @P0 IMAD.HI R0, R0, 0x2aaaaaab, RZ ;  /* 0x2aaaaaab00000827 */ /* 0x000fca00078e02ff */
[----:B------:R-:W-:-:S04]  /*1ef0*/  @P0 SHF.R.U32.HI R3, RZ, 0x1f, R0 ;  /* 0x0000001fff030819 */ /* 0x000fc80000011600 */
[----:B------:R-:W-:-:S04]  /*1f00*/  @P0 LEA.HI.SX32 R2, R0, R3, 0x1c ;  /* 0x0000000300020211 */ /* 0x000fc800078fe2ff */
[----:B------:R-:W-:-:S13]  /*1f10*/  ISETP.GT.AND P0, PT, R2, R119, PT ;  /* 0x000000770200720c */ /* 0x000fda0003f04270 */
[----:B------:R-:W-:Y:S05]  /*1f20*/  @!P0 BRA `(.L_x_452) ;  /* 0x00000094005c8947 */ /* 0x000fea0003800000 */
[----:B------:R-:W-:Y:S01]  /*1f30*/  VIADD R0, R18, 0x1e400 ;  /* 0x0001e40012007836 */ /* 0x000fe20000000000 */
[----:B------:R-:W-:Y:S04]  /*1f40*/  BSSY B6, `(.L_x_453) ;  /* 0x0000013000067945 */ /* 0x000fe80003800000 */
[----:B------:R-:W-:-:S13]  /*1f50*/  LOP3.LUT P0, RZ, R0, 0x3ff, RZ, 0xc0, !PT ;  /* 0x000003ff00ff7812 */ /* 0x000fda000780c0ff */
[----:B------:R-:W-:Y:S05]  /*1f60*/  @!P0 BRA `(.L_x_454) ;  /* 0x0000000000408947 */ /* 0x000fea0003800000 */
[----:B------:R-:W-:Y:S01]  /*1f70*/  MOV R14, 0x0 ;  /* 0x00000000000e7802 */ /* 0x000fe20000000f00 */
[----:B------:R-:W-:Y:S01]  /*1f80*/  ULDC.64 UR4, c[0x4][0x88] ;  /* 0x0100220000047ab9 */ /* 0x000fe20000000a00 */
[----:B------:R-:W-:Y:S01]  /*1f90*/  ULDC.64 UR6, c[0x4][0x18] ;  /* 0x0100060000067ab9 */ /* 0x000fe20000000a00 */
[----:B------:R-:W-:Y:S02]  /*1fa0*/  IMAD.U32 R4, RZ, RZ, UR4 ;  /* 0x00000004ff047e24 */ /* 0x000fe4000f8e00ff */
[----:B------:R-:W-:Y:S01]  /*1fb0*/  IMAD.U32 R5, RZ, RZ, UR5 ;  /* 0x00000005ff057e24 */ /* 0x000fe2000f8e00ff */
[----:B------:R-:W0:Y:S01]  /*1fc0*/  LDC.64 R14, c[0x4][R14] ;  /* 0x010000000e0e7b82 */ /* 0x000e220000000a00 */
[----:B------:R-:W-:Y:S01]  /*1fd0*/  ULDC.64 UR4, c[0x4][0x90] ;  /* 0x0100240000047ab9 */ /* 0x000fe20000000a00 */
[----:B------:R-:W-:Y:S02]  /*1fe0*/  IMAD.U32 R10, RZ, RZ, UR6 ;  /* 0x00000006ff0a7e24 */ /* 0x000fe4000f8e00ff */
[----:B------:R-:W-:-:S02]  /*1ff0*/  IMAD.U32 R6, RZ, RZ, UR4 ;  /* 0x00000004ff067e24 */ /* 0x000fc4000f8e00ff */
[----:B------:R-:W-:Y:S02]  /*2000*/  IMAD.U32 R7, RZ, RZ, UR5 ;  /* 0x00000005ff077e24 */ /* 0x000fe4000f8e00ff */
[----:B------:R-:W-:Y:S02]  /*2010*/  IMAD.U32 R11, RZ, RZ, UR7 ;  /* 0x00000007ff0b7e24 */ /* 0x000fe4000f8e00ff */
[----:B------:R-:W-:Y:S02]  /*2020*/  IMAD.MOV.U32 R8, RZ, RZ, 0x70 ;  /* 0x00000070ff087424 */ /* 0x000fe400078e00ff */
[----:B------:R-:W-:Y:S02]  /*2030*/  IMAD.MOV.U32 R12, RZ, RZ, 0x1 ;  /* 0x00000001ff0c7424 */ /* 0x000fe400078e00ff */
[----:B------:R-:W-:-:S07]  /*2040*/  IMAD.MOV.U32 R13, RZ, RZ, RZ ;  /* 0x000000ffff0d7224 */ /* 0x000fce00078e00ff */
[----:B------:R-:W-:-:S07]  /*2050*/  LEPC R20, `(.L_x_454) ;  /* 0x000000001014794e */ /* 0x000fce0000000000 */
[----:B0----5:R-:W-:Y:S05]  /*2060*/  CALL.ABS.NOINC R14 ;  /* 0x000000000e007343 */ /* 0x021fea0003c00000 */
.L_x_454:
[----:B------:R-:W-:Y:S05]  /*2070*/  BSYNC B6 ;  /* 0x0000000000067941 */ /* 0x000fea0003800000 */
.L_x_453:
        /* <DEDUP_REMOVED lines=20> */
.L_x_456:
[----:B------:R-:W-:Y:S05]  /*21c0*/  BSYNC B6 ;  /* 0x0000000000067941 */ /* 0x000fea0003800000 */
.L_x_455:
[----:B------:R-:W-:Y:S01]  /*21d0*/  ULDC.64 UR4, c[0x0][0x9f8] ;  /* 0x00027e0000047ab9 */ /* 0x000fe20000000a00 */
[----:B------:R-:W-:Y:S01]  /*21e0*/  IMAD.MOV.U32 R0, RZ, RZ, R225 ;  /* 0x000000ffff007224 */ /* 0x000fe200078e00e1 */
[----:B------:R-:W-:Y:S01]  /*21f0*/  ISETP.NE.U32.AND P0, PT, RZ, UR4, PT ;  /* 0x00000004ff007c0c */ /* 0x000fe2000bf05070 */
[----:B------:R-:W0:Y:S01]  /*2200*/  S2R R7, SR_TID.X ;  /* 0x0000000000077919 */ /* 0x000e220000002100 */
[----:B------:R-:W1:Y:S01]  /*2210*/  LDC.64 R92, c[0x0][0x3f8] ;  /* 0x0000fe00ff5c7b82 */ /* 0x000e620000000a00 */
[----:B------:R-:W-:Y:S01]  /*2220*/  IMAD.MOV.U32 R20, RZ, RZ, R26 ;  /* 0x000000ffff147224 */ /* 0x000fe200078e001a */
[----:B------:R-:W-:-:S06]  /*2230*/  ISETP.NE.AND.EX P0, PT, RZ, UR5, PT, P0 ;  /* 0x00000005ff007c0c */ /* 0x000fcc000bf05300 */
[----:B------:R-:W2:Y:S07]  /*2240*/  LDC.64 R86, c[0x0][0x408] ;  /* 0x00010200ff567b82 */ /* 0x000eae0000000a00 */
[----:B------:R-:W-:Y:S01]  /*2250*/  @P0 IADD3 R4, P1, R226, UR4, RZ ;  /* 0x00000004e2040c10 */ /* 0x000fe2000ff3e0ff */
[----:B------:R-:W-:-:S03]  /*2260*/  ULDC UR4, c[0x0][0x2f4] ;  /* 0x0000bd0000047ab9 */ /* 0x000fc60000000800 */
[----:B------:R-:W-:-:S05]  /*2270*/  @P0 IADD3.X R5, R227, UR5, RZ, P1, !PT ;  /* 0x00000005e3050c10 */ /* 0x000fca0008ffe4ff */
[----:B------:R3:W4:Y:S01]  /*2280*/  @P0 LDG.E R0, desc[UR48][R4.64] ;  /* 0x0000003004000981 */ /* 0x000722000c1e1900 */
[----:B------:R-:W-:Y:S01]  /*2290*/  ISETP.GE.AND P1, PT, R194, UR4, PT ;  /* 0x00000004c2007c0c */ /* 0x000fe2000bf26270 */
[--C-:B-1----:R-:W-:Y:S01]  /*22a0*/  IMAD.WIDE.U32 R94, R203, R92, R16.reuse ;  /* 0x0000005ccb5e7225 */ /* 0x102fe200078e0010 */
[----:B------:R-:W-:Y:S01]  /*22b0*/  ISETP.GE.AND P0, PT, R16, UR4, PT ;  /* 0x0000000410007c0c */ /* 0x000fe2000bf06270 */
[----:B------:R-:W1:Y:S01]  /*22c0*/  S2R R161, SR_TID.X ;  /* 0x0000000000a17919 */ /* 0x000e620000002100 */
[----:B------:R-:W-:Y:S01]  /*22d0*/  SEL R6, RZ, 0xffffffff, P1 ;  /* 0xffffffffff067807 */ /* 0x000fe20000800000 */
[----:B------:R-:W-:Y:S01]  /*22e0*/  IMAD R123, R93, 0x60, RZ ;  /* 0x000000605d7b7824 */ /* 0x000fe200078e02ff */
[----:B------:R-:W-:Y:S01]  /*22f0*/  SEL R3, RZ, 0x1, P0 ;  /* 0x00000001ff037807 */ /* 0x000fe20000000000 */
[----:B0-----:R-:W-:Y:S01]  /*2300*/  VIADD R8, R7, 0xffffff80 ;  /* 0xffffff8007087836 */ /* 0x001fe20000000000 */
[----:B------:R-:W-:Y:S01]  /*2310*/  ISETP.GE.AND P0, PT, R193, UR4, PT ;  /* 0x00000004c1007c0c */ /* 0x000fe2000bf06270 */
[----:B------:R-:W-:Y:S01]  /*2320*/  IMAD.SHL.U32 R6, R6, 0x2, RZ ;  /* 0x0000000206067824 */ /* 0x000fe200078e00ff */
[----:B------:R-:W-:Y:S01]  /*2330*/  ISETP.GE.AND P1, PT, R23, UR4, PT ;  /* 0x0000000417007c0c */ /* 0x000fe2000bf26270 */
[----:B--2---:R-:W-:Y:S01]  /*2340*/  IMAD.WIDE.U32 R88, R203, R86, R16 ;  /* 0x00000056cb587225 */ /* 0x004fe200078e0010 */
[----:B------:R-:W-:-:S02]  /*2350*/  SHF.R.S32.HI R9, RZ, 0x1f, R8 ;  /* 0x0000001fff097819 */ /* 0x000fc40000011408 */
[----:B------:R-:W-:Y:S01]  /*2360*/  LOP3.LUT R6, R6, 0x2, R3, 0xe2, !PT ;  /* 0x0000000206067812 */ /* 0x000fe200078ee203 */
[----:B------:R-:W-:Y:S01]  /*2370*/  IMAD.SHL.U32 R104, R86, 0x40, RZ ;  /* 0x0000004056687824 */ /* 0x000fe200078e00ff */
[----:B------:R-:W-:Y:S01]  /*2380*/  LEA.HI R10, R9, R8, RZ, 0x2 ;  /* 0x00000008090a7211 */ /* 0x000fe200078f10ff */
[----:B------:R-:W0:Y:S01]  /*2390*/  LDC R3, c[0x0][0x3f4] ;  /* 0x0000fd00ff037b82 */ /* 0x000e220000000800 */
[----:B---3--:R-:W-:Y:S01]  /*23a0*/  SEL R5, RZ, 0x4, P0 ;  /* 0x00000004ff057807 */ /* 0x008fe20000000000 */
[----:B------:R-:W-:Y:S01]  /*23b0*/  IMAD.SHL.U32 R102, R92, 0x40, RZ ;  /* 0x000000405c667824 */ /* 0x000fe200078e00ff */
[----:B------:R-:W-:Y:S02]  /*23c0*/  SHF.R.S32.HI R12, RZ, 0x1f, R10 ;  /* 0x0000001fff0c7819 */ /* 0x000fe4000001140a */
[----:B------:R-:W-:Y:S02]  /*23d0*/  SEL R4, RZ, 0x8, P1 ;  /* 0x00000008ff047807 */ /* 0x000fe40000800000 */
[----:B------:R-:W-:-:S02]  /*23e0*/  LEA.HI R12, R12, R203, RZ, 0x3 ;  /* 0x000000cb0c0c7211 */ /* 0x000fc400078f18ff */
[----:B------:R-:W-:Y:S02]  /*23f0*/  ISETP.GE.AND P0, PT, R22, UR4, PT ;  /* 0x0000000416007c0c */ /* 0x000fe4000bf06270 */
[----:B------:R-:W-:Y:S02]  /*2400*/  LOP3.LUT R12, R12, 0xfffffff8, RZ, 0xc0, !PT ;  /* 0xfffffff80c0c7812 */ /* 0x000fe400078ec0ff */
[----:B------:R-:W-:Y:S02]  /*2410*/  LOP3.LUT R6, R4, R6, R5, 0xfe, !PT ;  /* 0x0000000604067212 */ /* 0x000fe400078efe05 */
[----:B------:R-:W-:Y:S01]  /*2420*/  SEL R5, RZ, 0x10, P0 ;  /* 0x00000010ff057807 */ /* 0x000fe20000000000 */
[----:B------:R-:W-:Y:S01]  /*2430*/  IMAD.IADD R120, R203, 0x1, -R12 ;  /* 0x00000001cb787824 */ /* 0x000fe200078e0a0c */
[----:B------:R-:W-:Y:S02]  /*2440*/  SHF.R.S32.HI R7, RZ, 0x1f, R203 ;  /* 0x0000001fff077819 */ /* 0x000fe400000114cb */
[----:B------:R-:W-:-:S02]  /*2450*/  LOP3.LUT R20, R20, 0xfffffffb, RZ, 0xc0, !PT ;  /* 0xfffffffb14147812 */ /* 0x000fc400078ec0ff */
[----:B------:R-:W-:Y:S01]  /*2460*/  LOP3.LUT P0, RZ, R120, 0x4, RZ, 0xc0, !PT ;  /* 0x0000000478ff7812 */ /* 0x000fe2000780c0ff */
[-C--:B------:R-:W-:Y:S01]  /*2470*/  IMAD R4, R7, R92.reuse, RZ ;  /* 0x0000005c07047224 */ /* 0x080fe200078e02ff */
[----:B------:R-:W-:Y:S01]  /*2480*/  SHF.R.S32.HI R197, RZ, 0x1f, R196 ;  /* 0x0000001fffc57819 */ /* 0x000fe200000114c4 */
[----:B0-----:R-:W-:Y:S01]  /*2490*/  IMAD.SHL.U32 R118, R3, 0x2, RZ ;  /* 0x0000000203767824 */ /* 0x001fe200078e00ff */
[----:B------:R-:W-:Y:S01]  /*24a0*/  LOP3.LUT R6, R6, R5, RZ, 0xfc, !PT ;  /* 0x0000000506067212 */ /* 0x000fe200078efcff */
[----:B------:R-:W-:Y:S01]  /*24b0*/  IMAD R9, R203, R93, R4 ;  /* 0x0000005dcb097224 */ /* 0x000fe200078e0204 */
[-C--:B------:R-:W-:Y:S01]  /*24c0*/  ISETP.GE.AND P2, PT, R193, R3.reuse, PT ;  /* 0x00000003c100720c */ /* 0x080fe20003f46270 */
[----:B------:R-:W-:Y:S01]  /*24d0*/  IMAD.WIDE.U32 R96, R203, R92, R196 ;  /* 0x0000005ccb607225 */ /* 0x000fe200078e00c4 */
[-C--:B------:R-:W-:Y:S02]  /*24e0*/  ISETP.GE.AND P1, PT, R194, R3.reuse, PT ;  /* 0x00000003c200720c */ /* 0x080fe40003f26270 */
[----:B------:R-:W-:Y:S01]  /*24f0*/  LOP3.LUT R11, R10, 0xfffffffc, RZ, 0xc0, !PT ;  /* 0xfffffffc0a0b7812 */ /* 0x000fe200078ec0ff */
[-C--:B------:R-:W-:Y:S01]  /*2500*/  IMAD R4, R7, R86.reuse, RZ ;  /* 0x0000005607047224 */ /* 0x080fe200078e02ff */
[----:B------:R-:W-:Y:S01]  /*2510*/  SEL R7, R3, RZ, P1 ;  /* 0x000000ff03077207 */ /* 0x000fe20000800000 */
[----:B------:R-:W-:Y:S01]  /*2520*/  IMAD.IADD R97, R97, 0x1, R9 ;  /* 0x0000000161617824 */ /* 0x000fe200078e0209 */
[----:B------:R-:W-:Y:S01]  /*2530*/  @P0 LOP3.LUT R20, R20, 0x4, RZ, 0xfc, !PT ;  /* 0x0000000414140812 */ /* 0x000fe200078efcff */
[----:B------:R-:W-:Y:S01]  /*2540*/  IMAD.IADD R95, R9, 0x1, R95 ;  /* 0x00000001095f7824 */ /* 0x000fe200078e025f */
[----:B------:R-:W-:Y:S01]  /*2550*/  ISETP.GE.AND P0, PT, R16, R3, PT ;  /* 0x000000031000720c */ /* 0x000fe20003f06270 */
[----:B------:R-:W-:Y:S01]  /*2560*/  IMAD R9, R203, R87, R4 ;  /* 0x00000057cb097224 */ /* 0x000fe200078e0204 */
[C---:B------:R-:W-:Y:S01]  /*2570*/  SEL R4, R3.reuse, RZ, P2 ;  /* 0x000000ff03047207 */ /* 0x040fe20001000000 */
[----:B------:R-:W-:Y:S01]  /*2580*/  IMAD.IADD R108, R8, 0x1, -R11 ;  /* 0x00000001086c7824 */ /* 0x000fe200078e0a0b */
[----:B------:R-:W-:Y:S01]  /*2590*/  SEL R5, R3, RZ, P0 ;  /* 0x000000ff03057207 */ /* 0x000fe20000000000 */
[----:B------:R-:W-:Y:S01]  /*25a0*/  IMAD.IADD R7, R194, 0x1, R7 ;  /* 0x00000001c2077824 */ /* 0x000fe200078e0207 */
[----:B------:R-:W-:Y:S01]  /*25b0*/  LOP3.LUT R20, R20, 0xfffffffe, RZ, 0xc0, !PT ;  /* 0xfffffffe14147812 */ /* 0x000fe200078ec0ff */
[----:B------:R-:W-:Y:S01]  /*25c0*/  IMAD.IADD R11, R193, 0x1, R4 ;  /* 0x00000001c10b7824 */ /* 0x000fe200078e0204 */
[----:B-----5:R-:W-:Y:S01]  /*25d0*/  SHF.R.S32.HI R15, RZ, 0x1f, R134 ;  /* 0x0000001fff0f7819 */ /* 0x020fe20000011486 */
[----:B------:R-:W-:Y:S01]  /*25e0*/  IMAD.IADD R5, R16, 0x1, R5 ;  /* 0x0000000110057824 */ /* 0x000fe200078e0205 */
[----:B------:R-:W-:Y:S01]  /*25f0*/  @P2 LOP3.LUT R20, R20, 0x1, RZ, 0xfc, !PT ;  /* 0x0000000114142812 */ /* 0x000fe200078efcff */
[----:B------:R-:W-:Y:S01]  /*2600*/  IMAD.WIDE.U32 R90, R203, R86, R196 ;  /* 0x00000056cb5a7225 */ /* 0x000fe200078e00c4 */
[----:B------:R-:W-:-:S02]  /*2610*/  SHF.R.S32.HI R10, RZ, 0x1f, R7 ;  /* 0x0000001fff0a7819 */ /* 0x000fc40000011407 */
[----:B------:R-:W-:Y:S01]  /*2620*/  SHF.R.S32.HI R4, RZ, 0x1f, R5 ;  /* 0x0000001fff047819 */ /* 0x000fe20000011405 */
[----:B------:R-:W-:Y:S01]  /*2630*/  IMAD.IADD R91, R91, 0x1, R9 ;  /* 0x000000015b5b7824 */ /* 0x000fe200078e0209 */
[----:B------:R0:W-:Y:S01]  /*2640*/  STL [R1], R20 ;  /* 0x0000001401007387 */ /* 0x0001e20000100800 */
[----:B------:R-:W-:Y:S01]  /*2650*/  IMAD.IADD R89, R9, 0x1, R89 ;  /* 0x0000000109597824 */ /* 0x000fe200078e0259 */
[-C--:B------:R-:W-:Y:S01]  /*2660*/  LEA.HI R8, R4, R5.reuse, RZ, 0x3 ;  /* 0x0000000504087211 */ /* 0x080fe200078f18ff */
[-C--:B------:R-:W-:Y:S01]  /*2670*/  IMAD.WIDE.U32 R90, R134, R86.reuse, R90 ;  /* 0x00000056865a7225 */ /* 0x080fe200078e005a */
[----:B------:R-:W-:Y:S02]  /*2680*/  LEA.HI R4, R4, R5, RZ, 0x6 ;  /* 0x0000000504047211 */ /* 0x000fe400078f30ff */
[----:B------:R-:W-:Y:S01]  /*2690*/  LEA.HI R9, R10, R7, RZ, 0x6 ;  /* 0x000000070a097211 */ /* 0x000fe200078f30ff */
[----:B------:R-:W-:Y:S01]  /*26a0*/  IMAD.WIDE.U32 R88, R134, R86, R88 ;  /* 0x0000005686587225 */ /* 0x000fe200078e0058 */
[----:B------:R-:W-:-:S02]  /*26b0*/  SHF.R.S32.HI R5, RZ, 0x6, R4 ;  /* 0x00000006ff057819 */ /* 0x000fc40000011404 */
[----:B------:R-:W-:Y:S01]  /*26c0*/  LEA.HI R10, R10, R7, RZ, 0x3 ;  /* 0x000000070a0a7211 */ /* 0x000fe200078f18ff */
[-C--:B------:R-:W-:Y:S01]  /*26d0*/  IMAD.WIDE.U32 R96, R134, R92.reuse, R96 ;  /* 0x0000005c86607225 */ /* 0x080fe200078e0060 */
[--C-:B------:R-:W-:Y:S02]  /*26e0*/  LOP3.LUT R4, R216, 0x38, R8.reuse, 0xf8, !PT ;  /* 0x00000038d8047812 */ /* 0x100fe400078ef808 */
[----:B------:R-:W-:Y:S01]  /*26f0*/  LOP3.LUT R7, R205, 0x38, R8, 0xf8, !PT ;  /* 0x00000038cd077812 */ /* 0x000fe200078ef808 */
[C---:B------:R-:W-:Y:S01]  /*2700*/  IMAD R132, R5.reuse, 0x1800, R218 ;  /* 0x0000180005847824 */ /* 0x040fe200078e02da */
[----:B0-----:R-:W-:Y:S01]  /*2710*/  SHF.R.U32.HI R20, RZ, 0x3, R205 ;  /* 0x00000003ff147819 */ /* 0x001fe200000116cd */
[----:B------:R-:W-:Y:S01]  /*2720*/  IMAD R129, R5, 0x1800, R219 ;  /* 0x0000180005817824 */ /* 0x000fe200078e02db */
[----:B------:R-:W-:Y:S01]  /*2730*/  SHF.R.S32.HI R14, RZ, 0x1f, R11 ;  /* 0x0000001fff0e7819 */ /* 0x000fe2000001140b */
[----:B------:R-:W-:Y:S01]  /*2740*/  IMAD.WIDE.U32 R94, R134, R92, R94 ;  /* 0x0000005c865e7225 */ /* 0x000fe200078e005e */
[----:B------:R-:W-:-:S02]  /*2750*/  SHF.R.S32.HI R9, RZ, 0x6, R9 ;  /* 0x00000006ff097819 */ /* 0x000fc40000011409 */
[----:B------:R-:W-:Y:S01]  /*2760*/  LOP3.LUT R12, R216, 0x38, R10, 0xf8, !PT ;  /* 0x00000038d80c7812 */ /* 0x000fe200078ef80a */
[----:B------:R-:W-:Y:S01]  /*2770*/  IMAD R108, R108, 0x40, R203 ;  /* 0x000000406c6c7824 */ /* 0x000fe200078e02cb */
[----:B------:R-:W-:Y:S01]  /*2780*/  LOP3.LUT R5, R4, R217, RZ, 0x3c, !PT ;  /* 0x000000d904057212 */ /* 0x000fe200078e3cff */
[----:B------:R-:W-:Y:S01]  /*2790*/  IMAD R131, R9, 0x1800, R218 ;  /* 0x0000180009837824 */ /* 0x000fe200078e02da */
[----:B------:R-:W-:Y:S01]  /*27a0*/  LOP3.LUT R4, R7, R20, RZ, 0x3c, !PT ;  /* 0x0000001407047212 */ /* 0x000fe200078e3cff */
[----:B------:R-:W-:Y:S01]  /*27b0*/  IMAD R127, R9, 0x1800, R219 ;  /* 0x00001800097f7824 */ /* 0x000fe200078e02db */
[-C--:B------:R-:W-:Y:S01]  /*27c0*/  LEA.HI R13, R14, R11.reuse, RZ, 0x3 ;  /* 0x0000000b0e0d7211 */ /* 0x080fe200078f18ff */
[----:B------:R-:W-:Y:S01]  /*27d0*/  IMAD.IADD R132, R132, 0x1, R5 ;  /* 0x0000000184847824 */ /* 0x000fe200078e0205 */
[----:B------:R-:W-:Y:S01]  /*27e0*/  LEA.HI R11, R14, R11, RZ, 0x6 ;  /* 0x0000000b0e0b7211 */ /* 0x000fe200078f30ff */
[----:B------:R-:W-:Y:S01]  /*27f0*/  IMAD.IADD R129, R129, 0x1, R4 ;  /* 0x0000000181817824 */ /* 0x000fe200078e0204 */
[----:B------:R-:W-:-:S02]  /*2800*/  LOP3.LUT R12, R12, R217, RZ, 0x3c, !PT ;  /* 0x000000d90c0c7212 */ /* 0x000fc400078e3cff */
[----:B------:R-:W-:Y:S02]  /*2810*/  LOP3.LUT R5, R205, 0x38, R10, 0xf8, !PT ;  /* 0x00000038cd057812 */ /* 0x000fe400078ef80a */
[----:B------:R-:W-:Y:S01]  /*2820*/  SHF.R.S32.HI R11, RZ, 0x6, R11 ;  /* 0x00000006ff0b7819 */ /* 0x000fe2000001140b */
[----:B------:R-:W-:Y:S01]  /*2830*/  IMAD.IADD R131, R131, 0x1, R12 ;  /* 0x0000000183837824 */ /* 0x000fe200078e020c */
[--C-:B------:R-:W-:Y:S02]  /*2840*/  LOP3.LUT R4, R216, 0x38, R13.reuse, 0xf8, !PT ;  /* 0x00000038d8047812 */ /* 0x100fe400078ef80d */
[----:B------:R-:W-:Y:S01]  /*2850*/  LOP3.LUT R7, R205, 0x38, R13, 0xf8, !PT ;  /* 0x00000038cd077812 */ /* 0x000fe200078ef80d */
[----:B------:R-:W-:Y:S01]  /*2860*/  IMAD R128, R11, 0x1800, R218 ;  /* 0x000018000b807824 */ /* 0x000fe200078e02da */
[----:B------:R-:W-:Y:S01]  /*2870*/  LOP3.LUT R12, R5, R20, RZ, 0x3c, !PT ;  /* 0x00000014050c7212 */ /* 0x000fe200078e3cff */
[----:B------:R-:W-:Y:S01]  /*2880*/  IMAD R126, R11, 0x1800, R219 ;  /* 0x000018000b7e7824 */ /* 0x000fe200078e02db */
[----:B------:R-:W-:Y:S01]  /*2890*/  LOP3.LUT R5, R4, R217, RZ, 0x3c, !PT ;  /* 0x000000d904057212 */ /* 0x000fe200078e3cff */
[----:B------:R-:W-:Y:S01]  /*28a0*/  IMAD R4, R15, R92, RZ ;  /* 0x0000005c0f047224 */ /* 0x000fe200078e02ff */
[----:B------:R-:W-:Y:S01]  /*28b0*/  LOP3.LUT R7, R7, R20, RZ, 0x3c, !PT ;  /* 0x0000001407077212 */ /* 0x000fe200078e3cff */
[----:B------:R-:W-:Y:S01]  /*28c0*/  IMAD R15, R15, R86, RZ ;  /* 0x000000560f0f7224 */ /* 0x000fe200078e02ff */
[----:B------:R-:W-:Y:S01]  /*28d0*/  ISETP.GE.AND P2, PT, R192, UR4, PT ;  /* 0x00000004c0007c0c */ /* 0x000fe2000bf46270 */
[----:B------:R-:W-:Y:S01]  /*28e0*/  IMAD.IADD R128, R128, 0x1, R5 ;  /* 0x0000000180807824 */ /* 0x000fe200078e0205 */
[----:B------:R-:W-:Y:S01]  /*28f0*/  SHF.L.U64.HI R103, R86, 0x6, R87 ;  /* 0x0000000656677819 */ /* 0x000fe20000010257 */
[----:B------:R-:W-:Y:S01]  /*2900*/  IMAD.IADD R126, R126, 0x1, R7 ;  /* 0x000000017e7e7824 */ /* 0x000fe200078e0207 */
[----:B------:R-:W-:Y:S01]  /*2910*/  SEL R7, RZ, 0x20, P2 ;  /* 0x00000020ff077807 */ /* 0x000fe20001000000 */
[----:B------:R-:W-:Y:S01]  /*2920*/  IMAD R9, R134, R93, R4 ;  /* 0x0000005d86097224 */ /* 0x000fe200078e0204 */
[----:B------:R-:W-:Y:S01]  /*2930*/  LOP3.LUT R4, R216, 0x18, R16, 0xf8, !PT ;  /* 0x00000018d8047812 */ /* 0x000fe200078ef810 */
[----:B------:R-:W-:Y:S01]  /*2940*/  IMAD R5, R87, 0x60, RZ ;  /* 0x0000006057057824 */ /* 0x000fe200078e02ff */
[----:B------:R-:W-:Y:S01]  /*2950*/  SHF.L.U64.HI R101, R92, 0x6, R93 ;  /* 0x000000065c657819 */ /* 0x000fe2000001025d */
[----:B------:R-:W-:Y:S01]  /*2960*/  IMAD R15, R134, R87, R15 ;  /* 0x00000057860f7224 */ /* 0x000fe200078e020f */
[----:B------:R-:W-:Y:S01]  /*2970*/  LOP3.LUT R125, R4, R217, RZ, 0x3c, !PT ;  /* 0x000000d9047d7212 */ /* 0x000fe200078e3cff */
[----:B------:R-:W-:Y:S01]  /*2980*/  IMAD.WIDE.U32 R86, R86, 0x60, RZ ;  /* 0x0000006056567825 */ /* 0x000fe200078e00ff */
[----:B------:R-:W-:-:S02]  /*2990*/  LOP3.LUT R20, R6, R7, RZ, 0xfc, !PT ;  /* 0x0000000706147212 */ /* 0x000fc400078efcff */
[----:B------:R-:W-:Y:S01]  /*29a0*/  LOP3.LUT R3, R8, 0xfffffff8, RZ, 0xc0, !PT ;  /* 0xfffffff808037812 */ /* 0x000fe200078ec0ff */
[----:B------:R-:W-:Y:S01]  /*29b0*/  IMAD.IADD R124, R87, 0x1, R5 ;  /* 0x00000001577c7824 */ /* 0x000fe200078e0205 */
[----:B------:R-:W-:Y:S01]  /*29c0*/  LOP3.LUT R4, R10, 0xfffffff8, RZ, 0xc0, !PT ;  /* 0xfffffff80a047812 */ /* 0x000fe200078ec0ff */
[----:B------:R-:W-:Y:S01]  /*29d0*/  IMAD.WIDE.U32 R92, R92, 0x60, RZ ;  /* 0x000000605c5c7825 */ /* 0x000fe200078e00ff */
[----:B------:R-:W-:Y:S02]  /*29e0*/  LOP3.LUT R5, R13, 0xfffffff8, RZ, 0xc0, !PT ;  /* 0xfffffff80d057812 */ /* 0x000fe400078ec0ff */
[----:B------:R-:W-:Y:S01]  /*29f0*/  SHF.R.S32.HI R111, RZ, 0x3, R8 ;  /* 0x00000003ff6f7819 */ /* 0x000fe20000011408 */
[----:B------:R-:W-:Y:S01]  /*2a00*/  IMAD.IADD R100, R97, 0x1, R9 ;  /* 0x0000000161647824 */ /* 0x000fe200078e0209 */
[----:B------:R-:W-:Y:S01]  /*2a10*/  SHF.R.S32.HI R110, RZ, 0x3, R10 ;  /* 0x00000003ff6e7819 */ /* 0x000fe2000001140a */
[----:B------:R-:W-:Y:S01]  /*2a20*/  IMAD.IADD R98, R9, 0x1, R95 ;  /* 0x0000000109627824 */ /* 0x000fe200078e025f */
[C---:B------:R-:W-:Y:S01]  /*2a30*/  LOP3.LUT R7, R20.reuse, 0x2, RZ, 0xc0, !PT ;  /* 0x0000000214077812 */ /* 0x040fe200078ec0ff */
[----:B------:R-:W-:Y:S01]  /*2a40*/  IMAD.IADD R127, R127, 0x1, R12 ;  /* 0x000000017f7f7824 */ /* 0x000fe200078e020c */
[----:B------:R-:W-:Y:S01]  /*2a50*/  LOP3.LUT R8, R20, 0x4, RZ, 0xc0, !PT ;  /* 0x0000000414087812 */ /* 0x000fe200078ec0ff */
[----:B------:R-:W-:Y:S01]  /*2a60*/  IMAD.IADD R125, R218, 0x1, R125 ;  /* 0x00000001da7d7824 */ /* 0x000fe200078e027d */
[C---:B------:R-:W-:Y:S01]  /*2a70*/  LOP3.LUT R9, R20.reuse, 0x8, RZ, 0xc0, !PT ;  /* 0x0000000814097812 */ /* 0x040fe200078ec0ff */
[----:B------:R-:W-:Y:S01]  /*2a80*/  IMAD.IADD R123, R93, 0x1, R123 ;  /* 0x000000015d7b7824 */ /* 0x000fe200078e027b */
[----:B------:R-:W-:Y:S01]  /*2a90*/  LOP3.LUT R10, R20, 0x10, RZ, 0xc0, !PT ;  /* 0x00000010140a7812 */ /* 0x000fe200078ec0ff */
[----:B------:R-:W-:Y:S01]  /*2aa0*/  IMAD.IADD R99, R91, 0x1, R15 ;  /* 0x000000015b637824 */ /* 0x000fe200078e020f */
[----:B------:R-:W-:Y:S01]  /*2ab0*/  IADD3 R122, R122, R25, RZ ;  /* 0x000000197a7a7210 */ /* 0x000fe20007ffe0ff */
[----:B------:R-:W-:Y:S01]  /*2ac0*/  IMAD.IADD R85, R15, 0x1, R89 ;  /* 0x000000010f557824 */ /* 0x000fe200078e0259 */
[----:B-1----:R-:W-:-:S02]  /*2ad0*/  LEA.HI R161, R161, 0x8, RZ, 0x19 ;  /* 0x00000008a1a17811 */ /* 0x002fc400078fc8ff */
[----:B------:R-:W-:Y:S02]  /*2ae0*/  SHF.R.S32.HI R109, RZ, 0x3, R13 ;  /* 0x00000003ff6d7819 */ /* 0x000fe4000001140d */
[----:B------:R-:W-:Y:S02]  /*2af0*/  LOP3.LUT R6, R6, 0x1, RZ, 0xc0, !PT ;  /* 0x0000000106067812 */ /* 0x000fe400078ec0ff */
[----:B------:R-:W-:Y:S02]  /*2b00*/  SHF.R.S32.HI R107, RZ, 0x1f, R3 ;  /* 0x0000001fff6b7819 */ /* 0x000fe40000011403 */
[----:B------:R-:W-:Y:S02]  /*2b10*/  SHF.R.S32.HI R106, RZ, 0x1f, R4 ;  /* 0x0000001fff6a7819 */ /* 0x000fe40000011404 */
[----:B------:R-:W-:Y:S02]  /*2b20*/  SHF.R.S32.HI R105, RZ, 0x1f, R5 ;  /* 0x0000001fff697819 */ /* 0x000fe40000011405 */
[----:B------:R-:W-:-:S02]  /*2b30*/  LOP3.LUT R20, R20, 0x20, RZ, 0xc0, !PT ;  /* 0x0000002014147812 */ /* 0x000fc400078ec0ff */
[----:B----4-:R-:W-:-:S07]  /*2b40*/  SHF.R.S32.HI R121, RZ, 0x1f, R0 ;  /* 0x0000001fff797819 */ /* 0x010fce0000011400 */
.L_x_562:
[----:B--2---:R-:W2:Y:S01]  /*2b50*/  LDL.LU R29, [R1] ;  /* 0x00000000011d7983 */ /* 0x004ea20000300800 */
[----:B0-----:R-:W0:Y:S01]  /*2b60*/  LDC R25, c[0x0][0x430] ;  /* 0x00010c00ff197b82 */ /* 0x001e220000000800 */
[----:B------:R-:W-:Y:S02]  /*2b70*/  VIADD R2, R2, 0xffffffff ;  /* 0xffffffff02027836 */ /* 0x000fe40000000000 */
[----:B------:R-:W-:Y:S02]  /*2b80*/  IMAD.MOV.U32 R21, RZ, RZ, RZ ;  /* 0x000000ffff157224 */ /* 0x000fe400078e00ff */
[----:B------:R-:W-:-:S03]  /*2b90*/  IMAD R13, R2, 0x60, R108 ;  /* 0x00000060020d7824 */ /* 0x000fc600078e026c */
[----:B-1----:R-:W1:Y:S02]  /*2ba0*/  LDC R117, c[0x0][0x3f4] ;  /* 0x0000fd00ff757b82 */ /* 0x002e640000000800 */
[----:B------:R-:W-:Y:S02]  /*2bb0*/  ISETP.GE.AND P2, PT, R13, R24, PT ;  /* 0x000000180d00720c */ /* 0x000fe40003f46270 */
[----:B------:R-:W-:Y:S02]  /*2bc0*/  IADD3 R30, R122, R13, RZ ;  /* 0x0000000d7a1e7210 */ /* 0x000fe40007ffe0ff */
[----:B------:R-:W-:-:S03]  /*2bd0*/  ISETP.GT.OR P2, PT, R108, 0x5f, P2 ;  /* 0x0000005f6c00780c */ /* 0x000fc60001744670 */
[----:B------:R-:W-:Y:S01]  /*2be0*/  IMAD.MOV.U32 R26, RZ, RZ, R30 ;  /* 0x000000ffff1a7224 */ /* 0x000fe200078e001e */
[----:B0-----:R-:W-:-:S09]  /*2bf0*/  ISETP.NE.AND P3, PT, R25, 0x1, PT ;  /* 0x000000011900780c */ /* 0x001fd20003f65270 */
[----:B------:R-:W0:Y:S08]  /*2c00*/  @!P2 LDC.64 R14, c[0x0][0x428] ;  /* 0x00010a00ff0eab82 */ /* 0x000e300000000a00 */
[----:B------:R-:W3:Y:S08]  /*2c10*/  @!P2 LDC.64 R12, c[0x0][0x418] ;  /* 0x00010600ff0cab82 */ /* 0x000ef00000000a00 */
[----:B------:R-:W4:Y:S08]  /*2c20*/  @P3 LDC R11, c[0x0][0x434] ;  /* 0x00010d00ff0b3b82 */ /* 0x000f300000000800 */
[----:B------:R-:W1:Y:S01]  /*2c30*/  @P3 LDC R28, c[0x0][0x438] ;  /* 0x00010e00ff1c3b82 */ /* 0x000e620000000800 */
[----:B----4-:R-:W-:-:S05]  /*2c40*/  @P3 IMAD.HI.U32 R11, R30, R11, RZ ;  /* 0x0000000b1e0b3227 */ /* 0x010fca00078e00ff */
[----:B-1----:R-:W-:Y:S01]  /*2c50*/  @P3 SHF.R.U32.HI R26, RZ, R28, R11 ;  /* 0x0000001cff1a3219 */ /* 0x002fe2000001160b */
[----:B0-----:R-:W-:-:S03]  /*2c60*/  @!P2 IMAD R11, R121, R14, RZ ;  /* 0x0000000e790ba224 */ /* 0x001fc600078e02ff */
[--C-:B------:R-:W-:Y:S01]  /*2c70*/  @!P2 SHF.R.S32.HI R27, RZ, 0x1f, R26.reuse ;  /* 0x0000001fff1ba819 */ /* 0x100fe2000001141a */
[C---:B------:R-:W-:Y:S02]  /*2c80*/  @!P2 IMAD R11, R0.reuse, R15, R11 ;  /* 0x0000000f000ba224 */ /* 0x040fe400078e020b */
[----:B------:R-:W-:-:S04]  /*2c90*/  @!P2 IMAD.WIDE.U32 R14, R0, R14, R26 ;  /* 0x0000000e000ea225 */ /* 0x000fc800078e001a */
[----:B------:R-:W-:Y:S01]  /*2ca0*/  @!P2 IMAD.IADD R11, R15, 0x1, R11 ;  /* 0x000000010f0ba824 */ /* 0x000fe200078e020b */
[----:B---3--:R-:W-:-:S04]  /*2cb0*/  @!P2 LEA R12, P3, R14, R12, 0x2 ;  /* 0x0000000c0e0ca211 */ /* 0x008fc800078610ff */
[----:B------:R-:W-:-:S05]  /*2cc0*/  @!P2 LEA.HI.X R13, R14, R13, R11, 0x2, P3 ;  /* 0x0000000d0e0da211 */ /* 0x000fca00018f140b */
[----:B------:R0:W5:Y:S01]  /*2cd0*/  @!P2 LDG.E R21, desc[UR48][R12.64] ;  /* 0x000000300c15a981 */ /* 0x000162000c1e1900 */
[----:B------:R-:W-:Y:S01]  /*2ce0*/  ISETP.GT.AND P2, PT, R2, R119, PT ;  /* 0x000000770200720c */ /* 0x000fe20003f44270 */
[----:B------:R-:W-:Y:S01]  /*2cf0*/  IMAD R11, R19, 0x4800, R125 ;  /* 0x00004800130b7824 */ /* 0x000fe200078e027d */
[----:B------:R-:W-:Y:S01]  /*2d00*/  LOP3.LUT P4, RZ, R120, 0x4, RZ, 0xc0, !PT ;  /* 0x0000000478ff7812 */ /* 0x000fe2000788c0ff */
[----:B------:R-:W-:Y:S01]  /*2d10*/  IMAD.MOV R14, RZ, RZ, -R26 ;  /* 0x000000ffff0e7224 */ /* 0x000fe200078e0a1a */
[----:B------:R-:W-:Y:S05]  /*2d20*/  YIELD ;  /* 0x0000000000007946 */ /* 0x000fea0003800000 */
[----:B------:R-:W-:Y:S01]  /*2d30*/  VIADD R27, R11, 0x20 ;  /* 0x000000200b1b7836 */ /* 0x000fe20000000000 */
[----:B------:R-:W-:Y:S01]  /*2d40*/  BSSY B0, `(.L_x_457) ;  /* 0x00007ee000007945 */ /* 0x000fe20003800000 */
[----:B------:R-:W-:-:S02]  /*2d50*/  IMAD R25, R25, R14, R30 ;  /* 0x0000000e19197224 */ /* 0x000fc400078e021e */
[C---:B------:R-:W-:Y:S02]  /*2d60*/  IMAD R26, R11.reuse, 0x2, R112 ;  /* 0x000000020b1a7824 */ /* 0x040fe400078e0270 */
[----:B------:R-:W-:-:S04]  /*2d70*/  @P4 VIADD R27, R11, 0xffffffe0 ;  /* 0xffffffe00b1b4836 */ /* 0x000fc80000000000 */
[----:B------:R-:W-:Y:S01]  /*2d80*/  IMAD R27, R27, 0x2, R112 ;  /* 0x000000021b1b7824 */ /* 0x000fe200078e0270 */
[----:B--2---:R-:W-:-:S04]  /*2d90*/  LOP3.LUT R29, R29, 0xfffffffd, RZ, 0xc0, !PT ;  /* 0xfffffffd1d1d7812 */ /* 0x004fc800078ec0ff */
[----:B------:R-:W-:Y:S02]  /*2da0*/  @P2 LOP3.LUT R29, R29, 0x2, RZ, 0xfc, !PT ;  /* 0x000000021d1d2812 */ /* 0x000fe400078efcff */
[----:B------:R-:W-:-:S03]  /*2db0*/  ISETP.GE.AND P2, PT, R117, 0x1, PT ;  /* 0x000000017500780c */ /* 0x000fc60003f46270 */
[----:B------:R0:W-:Y:S10]  /*2dc0*/  STL [R1], R29 ;  /* 0x0000001d01007387 */ /* 0x0001f40000100800 */
[----:B0-----:R-:W-:Y:S05]  /*2dd0*/  @!P2 BRA `(.L_x_458) ;  /* 0x0000007400c8a947 */ /* 0x001fea0003800000 */
[----:B------:R-:W-:Y:S01]  /*2de0*/  SHF.R.S32.HI R80, RZ, 0x1f, R25 ;  /* 0x0000001fff507819 */ /* 0x000fe20000011419 */
[----:B------:R-:W-:Y:S01]  /*2df0*/  ULDC.64 UR4, c[0x0][0x300] ;  /* 0x0000c00000047ab9 */ /* 0x000fe20000000a00 */
[----:B-----5:R-:W-:Y:S01]  /*2e00*/  SHF.R.S32.HI R81, RZ, 0x1f, R21 ;  /* 0x0000001fff517819 */ /* 0x020fe20000011415 */
[----:B------:R-:W-:-:S04]  /*2e10*/  IMAD.WIDE.U32 R12, R25, UR4, RZ ;  /* 0x00000004190c7c25 */ /* 0x000fc8000f8e00ff */
[----:B------:R-:W-:Y:S02]  /*2e20*/  IMAD R14, R80, UR4, RZ ;  /* 0x00000004500e7c24 */ /* 0x000fe4000f8e02ff */
[----:B------:R-:W-:Y:S02]  /*2e30*/  IMAD R82, R2, -0x60, R24 ;  /* 0xffffffa002527824 */ /* 0x000fe400078e0218 */
[----:B------:R-:W-:Y:S01]  /*2e40*/  IMAD R11, R25, UR5, R14 ;  /* 0x00000005190b7c24 */ /* 0x000fe2000f8e020e */
[----:B------:R-:W-:Y:S02]  /*2e50*/  ULDC.64 UR4, c[0x0][0x310] ;  /* 0x0000c40000047ab9 */ /* 0x000fe40000000a00 */
[----:B------:R-:W-:Y:S01]  /*2e60*/  IMAD R14, R81, UR4, RZ ;  /* 0x00000004510e7c24 */ /* 0x000fe2000f8e02ff */
[----:B------:R-:W-:Y:S01]  /*2e70*/  VIMNMX R82, R82, 0x60, PT ;  /* 0x0000006052527848 */ /* 0x000fe20003fe0100 */
[----:B------:R-:W-:Y:S02]  /*2e80*/  IMAD.IADD R13, R13, 0x1, R11 ;  /* 0x000000010d0d7824 */ /* 0x000fe400078e020b */
[----:B------:R-:W-:-:S02]  /*2e90*/  IMAD R11, R21, UR5, R14 ;  /* 0x00000005150b7c24 */ /* 0x000fc4000f8e020e */
[----:B------:R-:W-:Y:S01]  /*2ea0*/  IMAD.WIDE.U32 R12, R21, UR4, R12 ;  /* 0x00000004150c7c25 */ /* 0x000fe2000f8e000c */
[----:B------:R-:W-:-:S03]  /*2eb0*/  ULDC.64 UR4, c[0x0][0x308] ;  /* 0x0000c20000047ab9 */ /* 0x000fc60000000a00 */
[----:B------:R-:W-:Y:S01]  /*2ec0*/  IMAD.IADD R13, R13, 0x1, R11 ;  /* 0x000000010d0d7824 */ /* 0x000fe200078e020b */
[----:B------:R-:W-:Y:S01]  /*2ed0*/  SHF.R.S32.HI R11, RZ, 0x1f, R2 ;  /* 0x0000001fff0b7819 */ /* 0x000fe20000011402 */
[----:B------:R-:W-:Y:S02]  /*2ee0*/  IMAD R14, R123, R2, RZ ;  /* 0x000000027b0e7224 */ /* 0x000fe400078e02ff */
[----:B------:R-:W-:-:S04]  /*2ef0*/  IMAD.WIDE.U32 R12, R195, UR4, R12 ;  /* 0x00000004c30c7c25 */ /* 0x000fc8000f8e000c */
[----:B------:R-:W-:Y:S01]  /*2f00*/  IMAD R113, R195, UR5, R13 ;  /* 0x00000005c3717c24 */ /* 0x000fe2000f8e020d */
[----:B------:R-:W-:Y:S01]  /*2f10*/  ULDC.64 UR4, c[0x0][0x2e8] ;  /* 0x0000ba0000047ab9 */ /* 0x000fe20000000a00 */
[----:B------:R-:W-:Y:S01]  /*2f20*/  IMAD R13, R124, R2, RZ ;  /* 0x000000027c0d7224 */ /* 0x000fe200078e02ff */
[C---:B------:R-:W-:Y:S01]  /*2f30*/  LEA R116, P2, R12.reuse, UR4, 0x1 ;  /* 0x000000040c747c11 */ /* 0x040fe2000f8408ff */
[----:B------:R-:W-:Y:S01]  /*2f40*/  ULDC.U8 UR4, c[0x0][0x410] ;  /* 0x0001040000047ab9 */ /* 0x000fe20000000000 */
[C---:B------:R-:W-:Y:S02]  /*2f50*/  IMAD R29, R11.reuse, R92, R14 ;  /* 0x0000005c0b1d7224 */ /* 0x040fe400078e020e */
[----:B------:R-:W-:Y:S01]  /*2f60*/  LEA.HI.X R113, R12, UR5, R113, 0x1, P2 ;  /* 0x000000050c717c11 */ /* 0x000fe200090f0c71 */
[----:B------:R-:W-:Y:S01]  /*2f70*/  IMAD R31, R11, R86, R13 ;  /* 0x000000560b1f7224 */ /* 0x000fe200078e020d */
[----:B------:R-:W-:Y:S01]  /*2f80*/  ISETP.NE.AND P2, PT, RZ, UR4, PT ;  /* 0x00000004ff007c0c */ /* 0x000fe2000bf45270 */
[----:B------:R-:W-:-:S04]  /*2f90*/  IMAD.WIDE.U32 R14, R92, R2, RZ ;  /* 0x000000025c0e7225 */ /* 0x000fc800078e00ff */
[----:B------:R-:W-:-:S04]  /*2fa0*/  IMAD.WIDE.U32 R12, R86, R2, RZ ;  /* 0x00000002560c7225 */ /* 0x000fc800078e00ff */
[----:B------:R-:W-:Y:S02]  /*2fb0*/  IMAD.IADD R11, R15, 0x1, R29 ;  /* 0x000000010f0b7824 */ /* 0x000fe400078e021d */
[----:B------:R-:W-:Y:S02]  /*2fc0*/  IMAD.IADD R78, R13, 0x1, R31 ;  /* 0x000000010d4e7824 */ /* 0x000fe400078e021f */
[----:B------:R-:W-:Y:S05]  /*2fd0*/  @!P2 BRA `(.L_x_459) ;  /* 0x000000380058a947 */ /* 0x000fea0003800000 */
[----:B------:R-:W-:Y:S01]  /*2fe0*/  ISETP.GE.AND P3, PT, R203, R82, PT ;  /* 0x00000052cb00720c */ /* 0x000fe20003f66270 */
[----:B------:R-:W-:Y:S01]  /*2ff0*/  BSSY B1, `(.L_x_460) ;  /* 0x0000042000017945 */ /* 0x000fe20003800000 */
        /* <DEDUP_REMOVED lines=24> */
[----:B------:R-:W-:Y:S06]  /*3180*/  @P3 BRA `(.L_x_461) ;  /* 0x0000000000a03947 */ /* 0x000fec0003800000 */
[----:B------:R-:W-:Y:S01]  /*3190*/  IADD3 R55, P2, R96, R14, RZ ;  /* 0x0000000e60377210 */ /* 0x000fe20007f5e0ff */
[----:B------:R-:W-:Y:S01]  /*31a0*/  ULDC.64 UR4, c[0x0][0x3e8] ;  /* 0x0000fa0000047ab9 */ /* 0x000fe20000000a00 */
[----:B------:R-:W-:Y:S02]  /*31b0*/  CS2R R72, SRZ ;  /* 0x0000000000487805 */ /* 0x000fe4000001ff00 */
[----:B------:R-:W-:Y:S01]  /*31c0*/  CS2R R74, SRZ ;  /* 0x00000000004a7805 */ /* 0x000fe2000001ff00 */
[----:B------:R-:W-:Y:S01]  /*31d0*/  IMAD.X R56, R11, 0x1, R100, P2 ;  /* 0x000000010b387824 */ /* 0x000fe200010e0664 */
[----:B------:R-:W-:-:S05]  /*31e0*/  IADD3 R52, P2, R90, R12, RZ ;  /* 0x0000000c5a347210 */ /* 0x000fca0007f5e0ff */
[----:B------:R-:W-:Y:S01]  /*31f0*/  IMAD.X R53, R78, 0x1, R99, P2 ;  /* 0x000000014e357824 */ /* 0x000fe200010e0663 */
[----:B------:R-:W-:-:S04]  /*3200*/  LEA R54, P2, R55, UR4, 0x1 ;  /* 0x0000000437367c11 */ /* 0x000fc8000f8408ff */
[----:B------:R-:W-:Y:S01]  /*3210*/  LEA.HI.X R55, R55, UR5, R56, 0x1, P2 ;  /* 0x0000000537377c11 */ /* 0x000fe200090f0c38 */
[----:B------:R-:W-:Y:S02]  /*3220*/  ULDC.64 UR4, c[0x0][0x400] ;  /* 0x0001000000047ab9 */ /* 0x000fe40000000a00 */
[----:B------:R-:W-:-:S04]  /*3230*/  LEA R76, P2, R52, UR4, 0x1 ;  /* 0x00000004344c7c11 */ /* 0x000fc8000f8408ff */
[----:B------:R-:W-:Y:S02]  /*3240*/  LEA.HI.X R77, R52, UR5, R53, 0x1, P2 ;  /* 0x00000005344d7c11 */ /* 0x000fe400090f0c35 */
[----:B------:R-:W-:Y:S02]  /*3250*/  ISETP.GE.AND P2, PT, R196, R117, PT ;  /* 0x00000075c400720c */ /* 0x000fe40003f46270 */
[----:B------:R-:W-:Y:S02]  /*3260*/  CS2R R68, SRZ ;  /* 0x0000000000447805 */ /* 0x000fe4000001ff00 */
[----:B------:R-:W-:-:S09]  /*3270*/  CS2R R70, SRZ ;  /* 0x0000000000467805 */ /* 0x000fd2000001ff00 */
[----:B------:R-:W5:Y:S04]  /*3280*/  @!P2 LDG.E.64 R72, desc[UR48][R54.64] ;  /* 0x000000303648a981 */ /* 0x000f68000c1e1b00 */
[----:B------:R-:W5:Y:S01]  /*3290*/  @!P2 LDG.E.64 R74, desc[UR48][R76.64] ;  /* 0x000000304c4aa981 */ /* 0x000f62000c1e1b00 */
        /* <DEDUP_REMOVED lines=16> */
[----:B------:R-:W-:-:S11]  /*33a0*/  CS2R R52, SRZ ;  /* 0x0000000000347805 */ /* 0x000fd6000001ff00 */
[----:B------:R-:W5:Y:S04]  /*33b0*/  @!P2 LDG.E.64 R56, desc[UR48][R54.64+0x80] ;  /* 0x000080303638a981 */ /* 0x000f68000c1e1b00 */
[----:B------:R-:W5:Y:S01]  /*33c0*/  @!P2 LDG.E.64 R58, desc[UR48][R76.64+0x80] ;  /* 0x000080304c3aa981 */ /* 0x000f62000c1e1b00 */
[----:B------:R-:W-:-:S13]  /*33d0*/  ISETP.GE.AND P2, PT, R210, R117, PT ;  /* 0x00000075d200720c */ /* 0x000fda0003f46270 */
[----:B------:R0:W5:Y:S02]  /*33e0*/  @!P2 LDG.E.64 R52, desc[UR48][R54.64+0xa0] ;  /* 0x0000a0303634a981 */ /* 0x000164000c1e1b00 */
[----:B0-----:R-:W-:-:S06]  /*33f0*/  CS2R R54, SRZ ;  /* 0x0000000000367805 */ /* 0x001fcc000001ff00 */
[----:B------:R0:W5:Y:S02]  /*3400*/  @!P2 LDG.E.64 R54, desc[UR48][R76.64+0xa0] ;  /* 0x0000a0304c36a981 */ /* 0x000164000c1e1b00 */
.L_x_461:
[----:B------:R-:W-:Y:S05]  /*3410*/  BSYNC B1 ;  /* 0x0000000000017941 */ /* 0x000fea0003800000 */
.L_x_460:
[----:B0-----:R-:W-:Y:S01]  /*3420*/  VIADD R77, R203, 0x40 ;  /* 0x00000040cb4d7836 */ /* 0x001fe20000000000 */
[----:B------:R-:W-:Y:S01]  /*3430*/  BSSY B1, `(.L_x_462) ;  /* 0x000002c000017945 */ /* 0x000fe20003800000 */
[----:B-----5:R-:W-:-:S03]  /*3440*/  IMAD.MOV.U32 R76, RZ, RZ, R52 ;  /* 0x000000ffff4c7224 */ /* 0x020fc600078e0034 */
[----:B------:R-:W-:-:S13]  /*3450*/  ISETP.GE.AND P4, PT, R77, R82, PT ;  /* 0x000000524d00720c */ /* 0x000fda0003f86270 */
[----:B------:R-:W-:Y:S05]  /*3460*/  @P4 BRA `(.L_x_463) ;  /* 0x0000000000a04947 */ /* 0x000fea0003800000 */
[----:B------:R-:W-:Y:S01]  /*3470*/  IADD3 R15, P2, P5, R96, R14, R102 ;  /* 0x0000000e600f7210 */ /* 0x000fe20007d5e066 */
[----:B------:R-:W-:Y:S01]  /*3480*/  ULDC.64 UR4, c[0x0][0x3e8] ;  /* 0x0000fa0000047ab9 */ /* 0x000fe20000000a00 */
[----:B------:R-:W-:Y:S02]  /*3490*/  CS2R R48, SRZ ;  /* 0x0000000000307805 */ /* 0x000fe4000001ff00 */
[----:B------:R-:W-:Y:S02]  /*34a0*/  CS2R R50, SRZ ;  /* 0x0000000000327805 */ /* 0x000fe4000001ff00 */
[----:B------:R-:W-:Y:S02]  /*34b0*/  IADD3.X R28, R100, R11, R101, P2, P5 ;  /* 0x0000000b641c7210 */ /* 0x000fe400017ea465 */
[----:B------:R-:W-:-:S04]  /*34c0*/  IADD3 R13, P2, P5, R90, R12, R104 ;  /* 0x0000000c5a0d7210 */ /* 0x000fc80007d5e068 */
[----:B------:R-:W-:Y:S02]  /*34d0*/  IADD3.X R78, R99, R78, R103, P2, P5 ;  /* 0x0000004e634e7210 */ /* 0x000fe400017ea467 */
        /* <DEDUP_REMOVED lines=8> */
[----:B------:R0:W5:Y:S04]  /*3560*/  @!P2 LDG.E.64 R48, desc[UR48][R14.64] ;  /* 0x000000300e30a981 */ /* 0x000168000c1e1b00 */
[----:B------:R0:W5:Y:S01]  /*3570*/  @!P2 LDG.E.64 R50, desc[UR48][R12.64] ;  /* 0x000000300c32a981 */ /* 0x000162000c1e1b00 */
        /* <DEDUP_REMOVED lines=20> */
[----:B------:R-:W-:-:S13]  /*36c0*/  ISETP.GE.AND P2, PT, R210, R117, PT ;  /* 0x00000075d200720c */ /* 0x000fda0003f46270 */
[----:B------:R0:W5:Y:S04]  /*36d0*/  @!P2 LDG.E.64 R28, desc[UR48][R14.64+0xa0] ;  /* 0x0000a0300e1ca981 */ /* 0x000168000c1e1b00 */
[----:B------:R0:W5:Y:S02]  /*36e0*/  @!P2 LDG.E.64 R30, desc[UR48][R12.64+0xa0] ;  /* 0x0000a0300c1ea981 */ /* 0x000164000c1e1b00 */
.L_x_463:
[----:B------:R-:W-:Y:S05]  /*36f0*/  BSYNC B1 ;  /* 0x0000000000017941 */ /* 0x000fea0003800000 */
.L_x_462:
[----:B0-----:R-:W-:Y:S01]  /*3700*/  IMAD.MOV.U32 R12, RZ, RZ, R56 ;  /* 0x000000ffff0c7224 */ /* 0x001fe200078e0038 */
[----:B------:R-:W-:Y:S01]  /*3710*/  ISETP.NE.AND P2, PT, R214, 0x3, PT ;  /* 0x00000003d600780c */ /* 0x000fe20003f45270 */
[----:B------:R-:W-:Y:S02]  /*3720*/  IMAD.MOV.U32 R11, RZ, RZ, R57 ;  /* 0x000000ffff0b7224 */ /* 0x000fe400078e0039 */
[----:B------:R-:W-:Y:S01]  /*3730*/  IMAD.MOV.U32 R13, RZ, RZ, R53 ;  /* 0x000000ffff0d7224 */ /* 0x000fe200078e0035 */
[----:B------:R-:W-:Y:S01]  /*3740*/  PRMT R152, R152, 0x5410, R12 ;  /* 0x0000541098987816 */ /* 0x000fe2000000000c */
        /* <DEDUP_REMOVED lines=15> */
[----:B------:R-:W-:-:S02]  /*3840*/  MOV R11, R55 ;  /* 0x00000037000b7202 */ /* 0x000fc40000000f00 */
[----:B------:R-:W-:Y:S01]  /*3850*/  PRMT R153, R13, 0x7610, R153 ;  /* 0x000076100d997816 */ /* 0x000fe20000000099 */
[----:B------:R-:W-:Y:S01]  /*3860*/  IMAD.MOV.U32 R13, RZ, RZ, R72 ;  /* 0x000000ffff0d7224 */ /* 0x000fe200078e0048 */
[----:B------:R-:W-:Y:S01]  /*3870*/  PRMT R150, R12, 0x5410, R11 ;  /* 0x000054100c967816 */ /* 0x000fe2000000000b */
[----:B------:R-:W-:Y:S02]  /*3880*/  IMAD.MOV.U32 R12, RZ, RZ, R58 ;  /* 0x000000ffff0c7224 */ /* 0x000fe400078e003a */
[----:B------:R-:W-:Y:S01]  /*3890*/  IMAD.MOV.U32 R11, RZ, RZ, R59 ;  /* 0x000000ffff0b7224 */ /* 0x000fe200078e003b */
[----:B------:R-:W-:Y:S02]  /*38a0*/  PRMT R139, R14, 0x5410, R13 ;  /* 0x000054100e8b7816 */ /* 0x000fe4000000000d */
[----:B------:R-:W-:Y:S01]  /*38b0*/  PRMT R152, R12, 0x7610, R152 ;  /* 0x000076100c987816 */ /* 0x000fe20000000098 */
[----:B------:R-:W-:Y:S01]  /*38c0*/  IMAD.MOV.U32 R12, RZ, RZ, R62 ;  /* 0x000000ffff0c7224 */ /* 0x000fe200078e003e */
[----:B------:R-:W-:Y:S01]  /*38d0*/  PRMT R151, R151, 0x5410, R11 ;  /* 0x0000541097977816 */ /* 0x000fe2000000000b */
[----:B------:R-:W-:-:S03]  /*38e0*/  IMAD.MOV.U32 R11, RZ, RZ, R63 ;  /* 0x000000ffff0b7224 */ /* 0x000fc600078e003f */
        /* <DEDUP_REMOVED lines=11> */
[----:B------:R-:W-:-:S05]  /*39a0*/  IMAD.MOV.U32 R11, RZ, RZ, R74 ;  /* 0x000000ffff0b7224 */ /* 0x000fca00078e004a */
[----:B------:R-:W-:Y:S01]  /*39b0*/  PRMT R140, R11, 0x5410, R12 ;  /* 0x000054100b8c7816 */ /* 0x000fe2000000000c */
[----:B-----5:R-:W-:Y:S02]  /*39c0*/  IMAD.MOV.U32 R12, RZ, RZ, R28 ;  /* 0x000000ffff0c7224 */ /* 0x020fe400078e001c */
[----:B------:R-:W-:-:S05]  /*39d0*/  IMAD.MOV.U32 R11, RZ, RZ, R29 ;  /* 0x000000ffff0b7224 */ /* 0x000fca00078e001d */
[----:B------:R-:W-:Y:S01]  /*39e0*/  PRMT R78, R11, 0x5410, R12 ;  /* 0x000054100b4e7816 */ /* 0x000fe2000000000c */
[----:B------:R-:W-:Y:S02]  /*39f0*/  IMAD.MOV.U32 R12, RZ, RZ, R32 ;  /* 0x000000ffff0c7224 */ /* 0x000fe400078e0020 */
        /* <DEDUP_REMOVED lines=22> */
[----:B------:R-:W-:Y:S02]  /*3b60*/  PRMT R130, R12, 0x5410, R11 ;  /* 0x000054100c827816 */ /* 0x000fe4000000000b */
[----:B------:R-:W-:-:S04]  /*3b70*/  MOV R11, R42 ;  /* 0x0000002a000b7202 */ /* 0x000fc80000000f00 */
[----:B------:R-:W-:Y:S01]  /*3b80*/  PRMT R144, R11, 0x7610, R144 ;  /* 0x000076100b907816 */ /* 0x000fe20000000090 */
[----:B------:R-:W-:-:S05]  /*3b90*/  IMAD.MOV.U32 R11, RZ, RZ, R43 ;  /* 0x000000ffff0b7224 */ /* 0x000fca00078e002b */
        /* <DEDUP_REMOVED lines=9> */
[----:B------:R-:W-:Y:S06]  /*3c30*/  @!P2 BRA `(.L_x_464) ;  /* 0x000000000004a947 */ /* 0x000fec0003800000 */
[----:B------:R-:W-:Y:S01]  /*3c40*/  BPT.TRAP 0x1 ;  /* 0x000000040000795c */ /* 0x000fe20000300000 */
.L_x_464:
[----:B------:R-:W-:Y:S01]  /*3c50*/  IMAD R83, R19, 0x8, R18 ;  /* 0x0000000813537824 */ /* 0x000fe200078e0212 */
[----:B------:R-:W-:Y:S01]  /*3c60*/  SHF.L.U32 R84, R204, 0x1f, RZ ;  /* 0x0000001fcc547819 */ /* 0x000fe200000006ff */
[----:B------:R-:W-:Y:S03]  /*3c70*/  BSSY B1, `(.L_x_465) ;  /* 0x0000003000017945 */ /* 0x000fe60003800000 */
[----:B------:R-:W0:Y:S02]  /*3c80*/  SYNCS.PHASECHK.TRANS64.TRYWAIT P5, [R83+URZ+0x30890], R84 ;  /* 0x03089054530075a7 */ /* 0x000e2400080a017f */
[----:B0-----:R-:W-:Y:S05]  /*3c90*/  @!P5 BRA `(.L_x_466) ;  /* 0x000001e80060d947 */ /* 0x001fea0003800000 */
.L_x_793:
[----:B------:R-:W-:Y:S05]  /*3ca0*/  BSYNC B1 ;  /* 0x0000000000017941 */ /* 0x000fea0003800000 */
.L_x_465:
[----:B------:R-:W-:-:S03]  /*3cb0*/  UMOV UR4, 0xffffffff ;  /* 0xffffffff00047882 */ /* 0x000fc60000000000 */
[----:B------:R-:W-:Y:S05]  /*3cc0*/  BRA.DIV UR4, `(.L_x_467) ;  /* 0x000001ea04687947 */ /* 0x000fea000b800000 */
[----:B------:R1:W2:Y:S04]  /*3cd0*/  SHFL.IDX PT, R76, R113, RZ, 0x1c1f ;  /* 0x001c1fff714c7589 */ /* 0x0002a800000e0000 */
[----:B------:R1:W3:Y:S02]  /*3ce0*/  SHFL.IDX PT, R11, R116, RZ, 0x1c1f ;  /* 0x001c1fff740b7589 */ /* 0x0002e400000e0000 */
.L_x_797:
[----:B------:R-:W-:Y:S04]  /*3cf0*/  BSSY B1, `(.L_x_468) ;  /* 0x0000166000017945 */ /* 0x000fe80003800000 */
[----:B------:R-:W-:Y:S05]  /*3d00*/  @P3 BRA `(.L_x_469) ;  /* 0x0000001400903947 */ /* 0x000fea0003800000 */
[----:B------:R-:W-:Y:S01]  /*3d10*/  ISETP.NE.AND P3, PT, R6, RZ, PT ;  /* 0x000000ff0600720c */ /* 0x000fe20003f65270 */
[----:B------:R-:W-:-:S12]  /*3d20*/  BSSY B2, `(.L_x_470) ;  /* 0x0000039000027945 */ /* 0x000fd80003800000 */
[----:B------:R-:W-:Y:S05]  /*3d30*/  @!P3 BRA `(.L_x_471) ;  /* 0x0000000000dcb947 */ /* 0x000fea0003800000 */
[----:B------:R4:W0:Y:S01]  /*3d40*/  LDS.128 R12, [R26+0x1e000] ;  /* 0x01e000001a0c7984 */ /* 0x0008220000000c00 */
[----:B------:R-:W-:Y:S01]  /*3d50*/  ISETP.GE.AND P3, PT, R196, R117, PT ;  /* 0x00000075c400720c */ /* 0x000fe20003f66270 */
[----:B------:R-:W-:-:S12]  /*3d60*/  BSSY B3, `(.L_x_472) ;  /* 0x0000031000037945 */ /* 0x000fd80003800000 */
[----:B----4-:R-:W-:Y:S05]  /*3d70*/  @P3 BRA `(.L_x_473) ;  /* 0x0000000000bc3947 */ /* 0x010fea0003800000 */
[--C-:B------:R-:W-:Y:S02]  /*3d80*/  SHF.R.U64 R72, R72, 0x10, R73.reuse ;  /* 0x0000001048487819 */ /* 0x100fe40000001249 */
[----:B------:R-:W-:Y:S02]  /*3d90*/  SHF.R.U32.HI R133, RZ, 0x10, R73 ;  /* 0x00000010ff857819 */ /* 0x000fe40000011649 */
[--C-:B------:R-:W-:Y:S02]  /*3da0*/  SHF.R.U64 R73, R74, 0x10, R75.reuse ;  /* 0x000000104a497819 */ /* 0x100fe4000000124b */
[----:B------:R-:W-:Y:S02]  /*3db0*/  SHF.R.U32.HI R74, RZ, 0x10, R75 ;  /* 0x00000010ff4a7819 */ /* 0x000fe4000001164b */
[C---:B------:R-:W-:Y:S02]  /*3dc0*/  PRMT R75, R140.reuse, 0x5410, R73 ;  /* 0x000054108c4b7816 */ /* 0x040fe40000000049 */
[----:B------:R-:W-:-:S02]  /*3dd0*/  PRMT R73, R140, 0x5432, R74 ;  /* 0x000054328c497816 */ /* 0x000fc4000000004a */
[----:B------:R-:W-:Y:S02]  /*3de0*/  PRMT R72, R139, 0x5432, R72 ;  /* 0x000054328b487816 */ /* 0x000fe40000000048 */
[----:B0-----:R-:W-:Y:S02]  /*3df0*/  LOP3.LUT R141, R13, 0xffff0000, RZ, 0xc0, !PT ;  /* 0xffff00000d8d7812 */ /* 0x001fe400078ec0ff */
[C---:B------:R-:W-:Y:S01]  /*3e00*/  LOP3.LUT R140, R75.reuse, 0xffff0000, RZ, 0xc0, !PT ;  /* 0xffff00004b8c7812 */ /* 0x040fe200078ec0ff */
[----:B------:R-:W-:Y:S01]  /*3e10*/  IMAD.U32 R75, R75, 0x10000, RZ ;  /* 0x000100004b4b7824 */ /* 0x000fe200078e00ff */
[----:B------:R-:W-:Y:S01]  /*3e20*/  PRMT R133, R139, 0x5410, R133 ;  /* 0x000054108b857816 */ /* 0x000fe20000000085 */
[----:B------:R-:W-:Y:S01]  /*3e30*/  IMAD.U32 R139, R13, 0x10000, RZ ;  /* 0x000100000d8b7824 */ /* 0x000fe200078e00ff */
[C---:B------:R-:W-:Y:S01]  /*3e40*/  LOP3.LUT R13, R72.reuse, 0xffff0000, RZ, 0xc0, !PT ;  /* 0xffff0000480d7812 */ /* 0x040fe200078ec0ff */
[----:B------:R-:W-:Y:S01]  /*3e50*/  FMUL.FTZ R74, R141, R140 ;  /* 0x0000008c8d4a7220 */ /* 0x000fe20000410000 */
[----:B------:R-:W-:-:S03]  /*3e60*/  IMAD.U32 R72, R72, 0x10000, RZ ;  /* 0x0001000048487824 */ /* 0x000fc600078e00ff */
[-C--:B------:R-:W-:Y:S01]  /*3e70*/  FFMA.FTZ R74, R139, R13.reuse, -R74 ;  /* 0x0000000d8b4a7223 */ /* 0x080fe2000001084a */
[----:B------:R-:W-:Y:S01]  /*3e80*/  FMUL.FTZ R13, R141, R13 ;  /* 0x0000000d8d0d7220 */ /* 0x000fe20000410000 */
[C---:B------:R-:W-:Y:S01]  /*3e90*/  IMAD.U32 R141, R133.reuse, 0x10000, RZ ;  /* 0x00010000858d7824 */ /* 0x040fe200078e00ff */
[----:B------:R-:W-:Y:S02]  /*3ea0*/  LOP3.LUT R133, R133, 0xffff0000, RZ, 0xc0, !PT ;  /* 0xffff000085857812 */ /* 0x000fe400078ec0ff */
[----:B------:R-:W-:Y:S01]  /*3eb0*/  FFMA.FTZ R13, R139, R140, R13 ;  /* 0x0000008c8b0d7223 */ /* 0x000fe2000001000d */
[C---:B------:R-:W-:Y:S01]  /*3ec0*/  LOP3.LUT R140, R14.reuse, 0xffff0000, RZ, 0xc0, !PT ;  /* 0xffff00000e8c7812 */ /* 0x040fe200078ec0ff */
[C---:B------:R-:W-:Y:S01]  /*3ed0*/  IMAD.U32 R139, R73.reuse, 0x10000, RZ ;  /* 0x00010000498b7824 */ /* 0x040fe200078e00ff */
[----:B------:R-:W-:Y:S01]  /*3ee0*/  LOP3.LUT R73, R73, 0xffff0000, RZ, 0xc0, !PT ;  /* 0xffff000049497812 */ /* 0x000fe200078ec0ff */
[----:B------:R-:W-:Y:S01]  /*3ef0*/  IMAD.U32 R14, R14, 0x10000, RZ ;  /* 0x000100000e0e7824 */ /* 0x000fe200078e00ff */
[----:B------:R-:W-:Y:S01]  /*3f00*/  F2FP.BF16.F32.PACK_AB R13, R13, R74 ;  /* 0x0000004a0d0d723e */ /* 0x000fe200000010ff */
[C---:B------:R-:W-:Y:S01]  /*3f10*/  FMUL.FTZ R142, R140.reuse, R139 ;  /* 0x0000008b8c8e7220 */ /* 0x040fe20000410000 */
[----:B------:R-:W-:-:S03]  /*3f20*/  FMUL.FTZ R140, R140, R141 ;  /* 0x0000008d8c8c7220 */ /* 0x000fc60000410000 */
[C---:B------:R-:W-:Y:S01]  /*3f30*/  FFMA.FTZ R142, R14.reuse, R141, -R142 ;  /* 0x0000008d0e8e7223 */ /* 0x040fe2000001088e */
[----:B------:R-:W-:Y:S01]  /*3f40*/  FFMA.FTZ R140, R14, R139, R140 ;  /* 0x0000008b0e8c7223 */ /* 0x000fe2000001008c */
[C---:B------:R-:W-:Y:S01]  /*3f50*/  LOP3.LUT R14, R15.reuse, 0xffff0000, RZ, 0xc0, !PT ;  /* 0xffff00000f0e7812 */ /* 0x040fe200078ec0ff */
[----:B------:R-:W-:-:S03]  /*3f60*/  IMAD.U32 R15, R15, 0x10000, RZ ;  /* 0x000100000f0f7824 */ /* 0x000fc600078e00ff */
        /* <DEDUP_REMOVED lines=11> */
[----:B------:R-:W-:-:S05]  /*4020*/  FFMA.FTZ R15, R12, R75, R15 ;  /* 0x0000004b0c0f7223 */ /* 0x000fca000001000f */
[----:B------:R-:W-:Y:S01]  /*4030*/  F2FP.BF16.F32.PACK_AB R73, R15, R73 ;  /* 0x000000490f49723e */ /* 0x000fe200000010ff */
[----:B------:R-:W-:Y:S02]  /*4040*/  IMAD.MOV.U32 R15, RZ, RZ, R14 ;  /* 0x000000ffff0f7224 */ /* 0x000fe400078e000e */
[----:B------:R-:W-:Y:S02]  /*4050*/  IMAD.MOV.U32 R14, RZ, RZ, R140 ;  /* 0x000000ffff0e7224 */ /* 0x000fe400078e008c */
[----:B------:R-:W-:-:S07]  /*4060*/  IMAD.MOV.U32 R12, RZ, RZ, R73 ;  /* 0x000000ffff0c7224 */ /* 0x000fce00078e0049 */
.L_x_473:
[----:B------:R-:W-:Y:S05]  /*4070*/  BSYNC B3 ;  /* 0x0000000000037941 */ /* 0x000fea0003800000 */
.L_x_472:
[----:B---3--:R-:W-:-:S04]  /*4080*/  LEA R72, P3, R16, R11, 0x1 ;  /* 0x0000000b10487211 */ /* 0x008fc800078608ff */
[----:B--2---:R-:W-:-:S05]  /*4090*/  LEA.HI.X R73, R16, R76, R17, 0x1, P3 ;  /* 0x0000004c10497211 */ /* 0x004fca00018f0c11 */
[----:B0-----:R4:W-:Y:S04]  /*40a0*/  ST.E.128 desc[UR48][R72.64], R12 ;  /* 0x0000000c48007985 */ /* 0x0019e8000c101d30 */
.L_x_471:
[----:B------:R-:W-:Y:S05]  /*40b0*/  BSYNC B2 ;  /* 0x0000000000027941 */ /* 0x000fea0003800000 */
.L_x_470:
[----:B------:R-:W-:Y:S01]  /*40c0*/  ISETP.NE.AND P3, PT, R7, RZ, PT ;  /* 0x000000ff0700720c */ /* 0x000fe20003f65270 */
[----:B------:R-:W-:-:S12]  /*40d0*/  BSSY B2, `(.L_x_474) ;  /* 0x000003b000027945 */ /* 0x000fd80003800000 */
[----:B------:R-:W-:Y:S05]  /*40e0*/  @!P3 BRA `(.L_x_475) ;  /* 0x0000000000e4b947 */ /* 0x000fea0003800000 */
[----:B----4-:R4:W0:Y:S01]  /*40f0*/  LDS.128 R12, [R27+0x1e000] ;  /* 0x01e000001b0c7984 */ /* 0x0108220000000c00 */
[----:B------:R-:W-:Y:S01]  /*4100*/  ISETP.GE.AND P3, PT, R209, R117, PT ;  /* 0x00000075d100720c */ /* 0x000fe20003f66270 */
[----:B------:R-:W-:-:S12]  /*4110*/  BSSY B3, `(.L_x_476) ;  /* 0x0000031000037945 */ /* 0x000fd80003800000 */
[----:B----4-:R-:W-:Y:S05]  /*4120*/  @P3 BRA `(.L_x_477) ;  /* 0x0000000000bc3947 */ /* 0x010fea0003800000 */
[--C-:B------:R-:W-:Y:S01]  /*4130*/  SHF.R.U64 R68, R68, 0x10, R69.reuse ;  /* 0x0000001044447819 */ /* 0x100fe20000001245 */
[----:B0-----:R-:W-:Y:S01]  /*4140*/  IMAD.U32 R73, R13, 0x10000, RZ ;  /* 0x000100000d497824 */ /* 0x001fe200078e00ff */
[----:B------:R-:W-:Y:S02]  /*4150*/  SHF.R.U32.HI R72, RZ, 0x10, R69 ;  /* 0x00000010ff487819 */ /* 0x000fe40000011645 */
[--C-:B------:R-:W-:Y:S02]  /*4160*/  SHF.R.U64 R69, R70, 0x10, R71.reuse ;  /* 0x0000001046457819 */ /* 0x100fe40000001247 */
[----:B------:R-:W-:Y:S02]  /*4170*/  SHF.R.U32.HI R70, RZ, 0x10, R71 ;  /* 0x00000010ff467819 */ /* 0x000fe40000011647 */
[----:B------:R-:W-:Y:S02]  /*4180*/  PRMT R71, R156, 0x5410, R69 ;  /* 0x000054109c477816 */ /* 0x000fe40000000045 */
[----:B------:R-:W-:-:S02]  /*4190*/  PRMT R68, R157, 0x5432, R68 ;  /* 0x000054329d447816 */ /* 0x000fc40000000044 */
[----:B------:R-:W-:Y:S02]  /*41a0*/  LOP3.LUT R75, R13, 0xffff0000, RZ, 0xc0, !PT ;  /* 0xffff00000d4b7812 */ /* 0x000fe400078ec0ff */
[C---:B------:R-:W-:Y:S01]  /*41b0*/  LOP3.LUT R74, R71.reuse, 0xffff0000, RZ, 0xc0, !PT ;  /* 0xffff0000474a7812 */ /* 0x040fe200078ec0ff */
[----:B------:R-:W-:Y:S01]  /*41c0*/  IMAD.U32 R71, R71, 0x10000, RZ ;  /* 0x0001000047477824 */ /* 0x000fe200078e00ff */
[----:B------:R-:W-:Y:S02]  /*41d0*/  PRMT R69, R160, 0x5432, R70 ;  /* 0x00005432a0457816 */ /* 0x000fe40000000046 */
[----:B------:R-:W-:Y:S01]  /*41e0*/  LOP3.LUT R13, R68, 0xffff0000, RZ, 0xc0, !PT ;  /* 0xffff0000440d7812 */ /* 0x000fe200078ec0ff */
[----:B------:R-:W-:Y:S01]  /*41f0*/  FMUL.FTZ R70, R75, R74 ;  /* 0x0000004a4b467220 */ /* 0x000fe20000410000 */
[----:B------:R-:W-:Y:S01]  /*4200*/  PRMT R72, R158, 0x5432, R72 ;  /* 0x000054329e487816 */ /* 0x000fe20000000048 */
[----:B------:R-:W-:Y:S02]  /*4210*/  IMAD.U32 R68, R68, 0x10000, RZ ;  /* 0x0001000044447824 */ /* 0x000fe400078e00ff */
[-C--:B------:R-:W-:Y:S01]  /*4220*/  FFMA.FTZ R70, R73, R13.reuse, -R70 ;  /* 0x0000000d49467223 */ /* 0x080fe20000010846 */
[----:B------:R-:W-:Y:S01]  /*4230*/  FMUL.FTZ R13, R75, R13 ;  /* 0x0000000d4b0d7220 */ /* 0x000fe20000410000 */
[C---:B------:R-:W-:Y:S01]  /*4240*/  IMAD.U32 R75, R72.reuse, 0x10000, RZ ;  /* 0x00010000484b7824 */ /* 0x040fe200078e00ff */
[----:B------:R-:W-:-:S02]  /*4250*/  LOP3.LUT R72, R72, 0xffff0000, RZ, 0xc0, !PT ;  /* 0xffff000048487812 */ /* 0x000fc400078ec0ff */
        /* <DEDUP_REMOVED lines=28> */
.L_x_477:
[----:B------:R-:W-:Y:S05]  /*4420*/  BSYNC B3 ;  /* 0x0000000000037941 */ /* 0x000fea0003800000 */
.L_x_476:
[----:B------:R-:W-:Y:S01]  /*4430*/  SHF.L.U32 R70, R198, 0x3, RZ ;  /* 0x00000003c6467819 */ /* 0x000fe200000006ff */
[----:B---3--:R-:W-:Y:S02]  /*4440*/  IMAD.MOV.U32 R68, RZ, RZ, R11 ;  /* 0x000000ffff447224 */ /* 0x008fe400078e000b */
[----:B--2---:R-:W-:Y:S02]  /*4450*/  IMAD.MOV.U32 R69, RZ, RZ, R76 ;  /* 0x000000ffff457224 */ /* 0x004fe400078e004c */
[----:B------:R-:W-:-:S05]  /*4460*/  IMAD.WIDE R68, R70, 0x2, R68 ;  /* 0x0000000246447825 */ /* 0x000fca00078e0244 */
[----:B0-----:R0:W-:Y:S02]  /*4470*/  ST.E.128 desc[UR48][R68.64], R12 ;  /* 0x0000000c44007985 */ /* 0x0011e4000c101d30 */
.L_x_475:
[----:B------:R-:W-:Y:S05]  /*4480*/  BSYNC B2 ;  /* 0x0000000000027941 */ /* 0x000fea0003800000 */
.L_x_474:
[----:B------:R-:W-:Y:S01]  /*4490*/  ISETP.NE.AND P3, PT, R8, RZ, PT ;  /* 0x000000ff0800720c */ /* 0x000fe20003f65270 */
[----:B------:R-:W-:-:S12]  /*44a0*/  BSSY B2, `(.L_x_478) ;  /* 0x000003b000027945 */ /* 0x000fd80003800000 */
[----:B------:R-:W-:Y:S05]  /*44b0*/  @!P3 BRA `(.L_x_479) ;  /* 0x0000000000e4b947 */ /* 0x000fea0003800000 */
[----:B0---4-:R0:W4:Y:S01]  /*44c0*/  LDS.128 R12, [R26+0x21000] ;  /* 0x021000001a0c7984 */ /* 0x0111220000000c00 */
[----:B------:R-:W-:Y:S01]  /*44d0*/  ISETP.GE.AND P3, PT, R207, R117, PT ;  /* 0x00000075cf00720c */ /* 0x000fe20003f66270 */
[----:B------:R-:W-:-:S12]  /*44e0*/  BSSY B3, `(.L_x_480) ;  /* 0x0000031000037945 */ /* 0x000fd80003800000 */
[----:B0-----:R-:W-:Y:S05]  /*44f0*/  @P3 BRA `(.L_x_481) ;  /* 0x0000000000bc3947 */ /* 0x001fea0003800000 */
[--C-:B------:R-:W-:Y:S01]  /*4500*/  SHF.R.U64 R64, R64, 0x10, R65.reuse ;  /* 0x0000001040407819 */ /* 0x100fe20000001241 */
[----:B----4-:R-:W-:Y:S01]  /*4510*/  IMAD.U32 R69, R13, 0x10000, RZ ;  /* 0x000100000d457824 */ /* 0x010fe200078e00ff */
[----:B------:R-:W-:Y:S02]  /*4520*/  SHF.R.U32.HI R68, RZ, 0x10, R65 ;  /* 0x00000010ff447819 */ /* 0x000fe40000011641 */
[--C-:B------:R-:W-:Y:S02]  /*4530*/  SHF.R.U64 R65, R66, 0x10, R67.reuse ;  /* 0x0000001042417819 */ /* 0x100fe40000001243 */
[----:B------:R-:W-:Y:S02]  /*4540*/  SHF.R.U32.HI R66, RZ, 0x10, R67 ;  /* 0x00000010ff427819 */ /* 0x000fe40000011643 */
[C---:B------:R-:W-:Y:S02]  /*4550*/  PRMT R67, R155.reuse, 0x5410, R65 ;  /* 0x000054109b437816 */ /* 0x040fe40000000041 */
        /* <DEDUP_REMOVED lines=41> */
.L_x_481:
[----:B------:R-:W-:Y:S05]  /*47f0*/  BSYNC B3 ;  /* 0x0000000000037941 */ /* 0x000fea0003800000 */
.L_x_480:
[----:B------:R-:W-:Y:S02]  /*4800*/  IMAD.SHL.U32 R66, R199, 0x8, RZ ;  /* 0x00000008c7427824 */ /* 0x000fe400078e00ff */
[----:B---3--:R-:W-:Y:S02]  /*4810*/  IMAD.MOV.U32 R64, RZ, RZ, R11 ;  /* 0x000000ffff407224 */ /* 0x008fe400078e000b */
[----:B--2---:R-:W-:Y:S02]  /*4820*/  IMAD.MOV.U32 R65, RZ, RZ, R76 ;  /* 0x000000ffff417224 */ /* 0x004fe400078e004c */
[----:B------:R-:W-:-:S05]  /*4830*/  IMAD.WIDE R64, R66, 0x2, R64 ;  /* 0x0000000242407825 */ /* 0x000fca00078e0240 */
[----:B----4-:R0:W-:Y:S02]  /*4840*/  ST.E.128 desc[UR48][R64.64], R12 ;  /* 0x0000000c40007985 */ /* 0x0101e4000c101d30 */
.L_x_479:
[----:B------:R-:W-:Y:S05]  /*4850*/  BSYNC B2 ;  /* 0x0000000000027941 */ /* 0x000fea0003800000 */
.L_x_478:
        /* <DEDUP_REMOVED lines=18> */
[C---:B------:R-:W-:Y:S01]  /*4980*/  LOP3.LUT R13, R60.reuse, 0xffff0000, RZ, 0xc0, !PT ;  /* 0xffff00003c0d7812 */ /* 0x040fe200078ec0ff */
        /* <DEDUP_REMOVED lines=35> */
.L_x_485:
[----:B------:R-:W-:Y:S05]  /*4bc0*/  BSYNC B3 ;  /* 0x0000000000037941 */ /* 0x000fea0003800000 */
.L_x_484:
[----:B---3--:R-:W-:-:S04]  /*4bd0*/  LEA R60, P3, R23, R11, 0x1 ;  /* 0x0000000b173c7211 */ /* 0x008fc800078608ff */
[----:B--2---:R-:W-:-:S05]  /*4be0*/  LEA.HI.X R61, R23, R76, R202, 0x1, P3 ;  /* 0x0000004c173d7211 */ /* 0x004fca00018f0cca */
[----:B----4-:R0:W-:Y:S04]  /*4bf0*/  ST.E.128 desc[UR48][R60.64], R12 ;  /* 0x0000000c3c007985 */ /* 0x0101e8000c101d30 */
.L_x_483:
[----:B------:R-:W-:Y:S05]  /*4c00*/  BSYNC B2 ;  /* 0x0000000000027941 */ /* 0x000fea0003800000 */
.L_x_482:
[----:B------:R-:W-:Y:S01]  /*4c10*/  ISETP.NE.AND P3, PT, R10, RZ, PT ;  /* 0x000000ff0a00720c */ /* 0x000fe20003f65270 */
[----:B------:R-:W-:-:S12]  /*4c20*/  BSSY B2, `(.L_x_486) ;  /* 0x0000039000027945 */ /* 0x000fd80003800000 */
[----:B------:R-:W-:Y:S05]  /*4c30*/  @!P3 BRA `(.L_x_487) ;  /* 0x0000000000dcb947 */ /* 0x000fea0003800000 */
[----:B0---4-:R0:W4:Y:S01]  /*4c40*/  LDS.128 R12, [R26+0x24000] ;  /* 0x024000001a0c7984 */ /* 0x0111220000000c00 */
[----:B------:R-:W-:Y:S01]  /*4c50*/  ISETP.GE.AND P3, PT, R206, R117, PT ;  /* 0x00000075ce00720c */ /* 0x000fe20003f66270 */
[----:B------:R-:W-:-:S12]  /*4c60*/  BSSY B3, `(.L_x_488) ;  /* 0x0000031000037945 */ /* 0x000fd80003800000 */
[----:B0-----:R-:W-:Y:S05]  /*4c70*/  @P3 BRA `(.L_x_489) ;  /* 0x0000000000bc3947 */ /* 0x001fea0003800000 */
[----:B------:R-:W-:Y:S02]  /*4c80*/  SHF.R.U64 R56, R56, 0x10, R57 ;  /* 0x0000001038387819 */ /* 0x000fe40000001239 */
[--C-:B------:R-:W-:Y:S02]  /*4c90*/  SHF.R.U64 R60, R58, 0x10, R59.reuse ;  /* 0x000000103a3c7819 */ /* 0x100fe4000000123b */
[C---:B------:R-:W-:Y:S02]  /*4ca0*/  PRMT R56, R152.reuse, 0x5432, R56 ;  /* 0x0000543298387816 */ /* 0x040fe40000000038 */
[----:B------:R-:W-:Y:S02]  /*4cb0*/  PRMT R152, R152, 0x5410, R60 ;  /* 0x0000541098987816 */ /* 0x000fe4000000003c */
[----:B------:R-:W-:Y:S02]  /*4cc0*/  SHF.R.U32.HI R58, RZ, 0x10, R59 ;  /* 0x00000010ff3a7819 */ /* 0x000fe4000001163b */
[C---:B----4-:R-:W-:Y:S01]  /*4cd0*/  LOP3.LUT R62, R13.reuse, 0xffff0000, RZ, 0xc0, !PT ;  /* 0xffff00000d3e7812 */ /* 0x050fe200078ec0ff */
[----:B------:R-:W-:Y:S01]  /*4ce0*/  IMAD.U32 R13, R13, 0x10000, RZ ;  /* 0x000100000d0d7824 */ /* 0x000fe200078e00ff */
[C---:B------:R-:W-:Y:S01]  /*4cf0*/  LOP3.LUT R59, R152.reuse, 0xffff0000, RZ, 0xc0, !PT ;  /* 0xffff0000983b7812 */ /* 0x040fe200078ec0ff */
[----:B------:R-:W-:Y:S01]  /*4d00*/  IMAD.U32 R152, R152, 0x10000, RZ ;  /* 0x0001000098987824 */ /* 0x000fe200078e00ff */
[C---:B------:R-:W-:Y:S01]  /*4d10*/  LOP3.LUT R60, R56.reuse, 0xffff0000, RZ, 0xc0, !PT ;  /* 0xffff0000383c7812 */ /* 0x040fe200078ec0ff */
[----:B------:R-:W-:Y:S01]  /*4d20*/  IMAD.U32 R56, R56, 0x10000, RZ ;  /* 0x0001000038387824 */ /* 0x000fe200078e00ff */
[----:B------:R-:W-:Y:S01]  /*4d30*/  SHF.R.U32.HI R57, RZ, 0x10, R57 ;  /* 0x00000010ff397819 */ /* 0x000fe20000011639 */
[CC--:B------:R-:W-:Y:S01]  /*4d40*/  FMUL.FTZ R61, R62.reuse, R59.reuse ;  /* 0x0000003b3e3d7220 */ /* 0x0c0fe20000410000 */
[C---:B------:R-:W-:Y:S01]  /*4d50*/  PRMT R58, R151.reuse, 0x5432, R58 ;  /* 0x00005432973a7816 */ /* 0x040fe2000000003a */
[-C--:B------:R-:W-:Y:S01]  /*4d60*/  FMUL.FTZ R62, R62, R60.reuse ;  /* 0x0000003c3e3e7220 */ /* 0x080fe20000410000 */
[----:B------:R-:W-:Y:S01]  /*4d70*/  PRMT R57, R151, 0x5410, R57 ;  /* 0x0000541097397816 */ /* 0x000fe20000000039 */
[C---:B------:R-:W-:Y:S01]  /*4d80*/  FFMA.FTZ R61, R13.reuse, R60, -R61 ;  /* 0x0000003c0d3d7223 */ /* 0x040fe2000001083d */
[----:B------:R-:W-:Y:S01]  /*4d90*/  LOP3.LUT R63, R14, 0xffff0000, RZ, 0xc0, !PT ;  /* 0xffff00000e3f7812 */ /* 0x000fe200078ec0ff */
[----:B------:R-:W-:Y:S01]  /*4da0*/  FFMA.FTZ R62, R13, R59, R62 ;  /* 0x0000003b0d3e7223 */ /* 0x000fe2000001003e */
[C---:B------:R-:W-:Y:S01]  /*4db0*/  SHF.L.U32 R59, R58.reuse, 0x10, RZ ;  /* 0x000000103a3b7819 */ /* 0x040fe200000006ff */
[C---:B------:R-:W-:Y:S01]  /*4dc0*/  IMAD.U32 R60, R57.reuse, 0x10000, RZ ;  /* 0x00010000393c7824 */ /* 0x040fe200078e00ff */
[----:B------:R-:W-:Y:S01]  /*4dd0*/  LOP3.LUT R58, R58, 0xffff0000, RZ, 0xc0, !PT ;  /* 0xffff00003a3a7812 */ /* 0x000fe200078ec0ff */
[----:B------:R-:W-:Y:S01]  /*4de0*/  IMAD.U32 R13, R14, 0x10000, RZ ;  /* 0x000100000e0d7824 */ /* 0x000fe200078e00ff */
[----:B------:R-:W-:Y:S01]  /*4df0*/  LOP3.LUT R57, R57, 0xffff0000, RZ, 0xc0, !PT ;  /* 0xffff000039397812 */ /* 0x000fe200078ec0ff */
[C---:B------:R-:W-:Y:S01]  /*4e00*/  FMUL.FTZ R14, R63.reuse, R59 ;  /* 0x0000003b3f0e7220 */ /* 0x040fe20000410000 */
[----:B------:R-:W-:Y:S01]  /*4e10*/  FMUL.FTZ R63, R63, R60 ;  /* 0x0000003c3f3f7220 */ /* 0x000fe20000410000 */
[----:B------:R-:W-:-:S02]  /*4e20*/  F2FP.BF16.F32.PACK_AB R61, R62, R61 ;  /* 0x0000003d3e3d723e */ /* 0x000fc400000010ff */
        /* <DEDUP_REMOVED lines=20> */
.L_x_489:
[----:B------:R-:W-:Y:S05]  /*4f70*/  BSYNC B3 ;  /* 0x0000000000037941 */ /* 0x000fea0003800000 */
.L_x_488:
[----:B---3--:R-:W-:-:S04]  /*4f80*/  LEA R56, P3, R22, R11, 0x1 ;  /* 0x0000000b16387211 */ /* 0x008fc800078608ff */
[----:B--2---:R-:W-:-:S05]  /*4f90*/  LEA.HI.X R57, R22, R76, R201, 0x1, P3 ;  /* 0x0000004c16397211 */ /* 0x004fca00018f0cc9 */
[----:B----4-:R0:W-:Y:S04]  /*4fa0*/  ST.E.128 desc[UR48][R56.64], R12 ;  /* 0x0000000c38007985 */ /* 0x0101e8000c101d30 */
.L_x_487:
[----:B------:R-:W-:Y:S05]  /*4fb0*/  BSYNC B2 ;  /* 0x0000000000027941 */ /* 0x000fea0003800000 */
.L_x_486:
[----:B------:R-:W-:-:S13]  /*4fc0*/  ISETP.NE.AND P3, PT, R20, RZ, PT ;  /* 0x000000ff1400720c */ /* 0x000fda0003f65270 */
[----:B------:R-:W-:Y:S05]  /*4fd0*/  @!P3 BRA `(.L_x_469) ;  /* 0x0000000000dcb947 */ /* 0x000fea0003800000 */
[----:B0---4-:R0:W4:Y:S01]  /*4fe0*/  LDS.128 R12, [R27+0x24000] ;  /* 0x024000001b0c7984 */ /* 0x0111220000000c00 */
[C---:B---3--:R-:W-:Y:S01]  /*4ff0*/  LEA R56, P3, R192.reuse, R11, 0x1 ;  /* 0x0000000bc0387211 */ /* 0x048fe200078608ff */
[----:B------:R-:W-:Y:S03]  /*5000*/  BSSY B2, `(.L_x_490) ;  /* 0x0000033000027945 */ /* 0x000fe60003800000 */
[----:B--2---:R-:W-:Y:S02]  /*5010*/  LEA.HI.X R57, R192, R76, R200, 0x1, P3 ;  /* 0x0000004cc0397211 */ /* 0x004fe400018f0cc8 */
[----:B------:R-:W-:-:S13]  /*5020*/  ISETP.GE.AND P3, PT, R210, R117, PT ;  /* 0x00000075d200720c */ /* 0x000fda0003f66270 */
[----:B0-----:R-:W-:Y:S05]  /*5030*/  @P3 BRA `(.L_x_491) ;  /* 0x0000000000bc3947 */ /* 0x001fea0003800000 */
[--C-:B------:R-:W-:Y:S02]  /*5040*/  SHF.R.U64 R11, R52, 0x10, R53.reuse ;  /* 0x00000010340b7819 */ /* 0x100fe40000001235 */
[----:B------:R-:W-:Y:S02]  /*5050*/  SHF.R.U32.HI R52, RZ, 0x10, R53 ;  /* 0x00000010ff347819 */ /* 0x000fe40000011635 */
[----:B------:R-:W-:Y:S02]  /*5060*/  SHF.R.U64 R53, R54, 0x10, R55 ;  /* 0x0000001036357819 */ /* 0x000fe40000001237 */
[----:B------:R-:W-:Y:S02]  /*5070*/  PRMT R11, R149, 0x5410, R11 ;  /* 0x00005410950b7816 */ /* 0x000fe4000000000b */
[----:B------:R-:W-:Y:S02]  /*5080*/  PRMT R53, R150, 0x5410, R53 ;  /* 0x0000541096357816 */ /* 0x000fe40000000035 */
[----:B------:R-:W-:-:S02]  /*5090*/  SHF.R.U32.HI R54, RZ, 0x10, R55 ;  /* 0x00000010ff367819 */ /* 0x000fc40000011637 */
[C---:B----4-:R-:W-:Y:S01]  /*50a0*/  LOP3.LUT R60, R13.reuse, 0xffff0000, RZ, 0xc0, !PT ;  /* 0xffff00000d3c7812 */ /* 0x050fe200078ec0ff */
[----:B------:R-:W-:Y:S01]  /*50b0*/  IMAD.U32 R13, R13, 0x10000, RZ ;  /* 0x000100000d0d7824 */ /* 0x000fe200078e00ff */
[C---:B------:R-:W-:Y:S01]  /*50c0*/  LOP3.LUT R55, R53.reuse, 0xffff0000, RZ, 0xc0, !PT ;  /* 0xffff000035377812 */ /* 0x040fe200078ec0ff */
[----:B------:R-:W-:Y:S01]  /*50d0*/  IMAD.U32 R53, R53, 0x10000, RZ ;  /* 0x0001000035357824 */ /* 0x000fe200078e00ff */
[C---:B------:R-:W-:Y:S01]  /*50e0*/  LOP3.LUT R58, R11.reuse, 0xffff0000, RZ, 0xc0, !PT ;  /* 0xffff00000b3a7812 */ /* 0x040fe200078ec0ff */
[----:B------:R-:W-:Y:S01]  /*50f0*/  IMAD.U32 R11, R11, 0x10000, RZ ;  /* 0x000100000b0b7824 */ /* 0x000fe200078e00ff */
[----:B------:R-:W-:Y:S01]  /*5100*/  PRMT R54, R150, 0x5432, R54 ;  /* 0x0000543296367816 */ /* 0x000fe20000000036 */
[C---:B------:R-:W-:Y:S01]  /*5110*/  FMUL.FTZ R59, R60.reuse, R55 ;  /* 0x000000373c3b7220 */ /* 0x040fe20000410000 */
[----:B------:R-:W-:Y:S01]  /*5120*/  PRMT R52, R149, 0x5432, R52 ;  /* 0x0000543295347816 */ /* 0x000fe20000000034 */
[-C--:B------:R-:W-:Y:S01]  /*5130*/  FMUL.FTZ R60, R60, R58.reuse ;  /* 0x0000003a3c3c7220 */ /* 0x080fe20000410000 */
[----:B------:R-:W-:Y:S01]  /*5140*/  LOP3.LUT R61, R14, 0xffff0000, RZ, 0xc0, !PT ;  /* 0xffff00000e3d7812 */ /* 0x000fe200078ec0ff */
[----:B------:R-:W-:-:S02]  /*5150*/  FFMA.FTZ R59, R13, R58, -R59 ;  /* 0x0000003a0d3b7223 */ /* 0x000fc4000001083b */
[----:B------:R-:W-:Y:S01]  /*5160*/  FFMA.FTZ R60, R13, R55, R60 ;  /* 0x000000370d3c7223 */ /* 0x000fe2000001003c */
[C---:B------:R-:W-:Y:S01]  /*5170*/  IMAD.U32 R55, R54.reuse, 0x10000, RZ ;  /* 0x0001000036377824 */ /* 0x040fe200078e00ff */
[----:B------:R-:W-:Y:S01]  /*5180*/  LOP3.LUT R54, R54, 0xffff0000, RZ, 0xc0, !PT ;  /* 0xffff000036367812 */ /* 0x000fe200078ec0ff */
[C---:B------:R-:W-:Y:S01]  /*5190*/  IMAD.U32 R58, R52.reuse, 0x10000, RZ ;  /* 0x00010000343a7824 */ /* 0x040fe200078e00ff */
[----:B------:R-:W-:Y:S01]  /*51a0*/  LOP3.LUT R52, R52, 0xffff0000, RZ, 0xc0, !PT ;  /* 0xffff000034347812 */ /* 0x000fe200078ec0ff */
[----:B------:R-:W-:Y:S02]  /*51b0*/  IMAD.U32 R13, R14, 0x10000, RZ ;  /* 0x000100000e0d7824 */ /* 0x000fe400078e00ff */
[C---:B------:R-:W-:Y:S01]  /*51c0*/  FMUL.FTZ R14, R61.reuse, R55 ;  /* 0x000000373d0e7220 */ /* 0x040fe20000410000 */
[-C--:B------:R-:W-:Y:S01]  /*51d0*/  FMUL.FTZ R61, R61, R58.reuse ;  /* 0x0000003a3d3d7220 */ /* 0x080fe20000410000 */
[----:B------:R-:W-:Y:S02]  /*51e0*/  F2FP.BF16.F32.PACK_AB R59, R60, R59 ;  /* 0x0000003b3c3b723e */ /* 0x000fe400000010ff */
        /* <DEDUP_REMOVED lines=20> */
.L_x_491:
[----:B------:R-:W-:Y:S05]  /*5330*/  BSYNC B2 ;  /* 0x0000000000027941 */ /* 0x000fea0003800000 */
.L_x_490:
[----:B----4-:R0:W-:Y:S02]  /*5340*/  ST.E.128 desc[UR48][R56.64], R12 ;  /* 0x0000000c38007985 */ /* 0x0101e4000c101d30 */
.L_x_469:
[----:B------:R-:W-:Y:S05]  /*5350*/  BSYNC B1 ;  /* 0x0000000000017941 */ /* 0x000fea0003800000 */
.L_x_468:
[----:B------:R-:W-:-:S03]  /*5360*/  UMOV UR4, 0xffffffff ;  /* 0xffffffff00047882 */ /* 0x000fc60000000000 */
[----:B------:R-:W-:Y:S05]  /*5370*/  BRA.DIV UR4, `(.L_x_492) ;  /* 0x000001d604087947 */ /* 0x000fea000b800000 */
[----:B-1----:R-:W1:Y:S04]  /*5380*/  SHFL.IDX PT, R113, R113, 0x1, 0x1c1f ;  /* 0x003c1f0071717f89 */ /* 0x002e6800000e0000 */
[----:B------:R-:W0:Y:S02]  /*5390*/  SHFL.IDX PT, R116, R116, 0x1, 0x1c1f ;  /* 0x003c1f0074747f89 */ /* 0x000e2400000e0000 */
.L_x_801:
[----:B------:R-:W-:Y:S05]  /*53a0*/  @P4 BRA `(.L_x_493) ;  /* 0x00000058001c4947 */ /* 0x000fea0003800000 */
[----:B------:R-:W-:Y:S01]  /*53b0*/  ISETP.NE.AND P3, PT, R6, RZ, PT ;  /* 0x000000ff0600720c */ /* 0x000fe20003f65270 */
[----:B------:R-:W-:-:S12]  /*53c0*/  BSSY B1, `(.L_x_494) ;  /* 0x0000038000017945 */ /* 0x000fd80003800000 */
[----:B------:R-:W-:Y:S05]  /*53d0*/  @!P3 BRA `(.L_x_495) ;  /* 0x0000000000d8b947 */ /* 0x000fea0003800000 */
[----:B0---4-:R0:W4:Y:S01]  /*53e0*/  LDS.128 R12, [R26+0x20000] ;  /* 0x020000001a0c7984 */ /* 0x0111220000000c00 */
[C---:B------:R-:W-:Y:S01]  /*53f0*/  LEA R52, P3, R16.reuse, R116, 0x1 ;  /* 0x0000007410347211 */ /* 0x040fe200078608ff */
[----:B------:R-:W-:Y:S03]  /*5400*/  BSSY B2, `(.L_x_496) ;  /* 0x0000032000027945 */ /* 0x000fe60003800000 */
[----:B-1----:R-:W-:Y:S02]  /*5410*/  LEA.HI.X R53, R16, R113, R17, 0x1, P3 ;  /* 0x0000007110357211 */ /* 0x002fe400018f0c11 */
[----:B------:R-:W-:-:S13]  /*5420*/  ISETP.GE.AND P3, PT, R196, R117, PT ;  /* 0x00000075c400720c */ /* 0x000fda0003f66270 */
[----:B0-----:R-:W-:Y:S05]  /*5430*/  @P3 BRA `(.L_x_497) ;  /* 0x0000000000b83947 */ /* 0x001fea0003800000 */
[----:B------:R-:W-:Y:S01]  /*5440*/  SHF.R.U64 R50, R50, 0x10, R51 ;  /* 0x0000001032327819 */ /* 0x000fe20000001233 */
[----:B----4-:R-:W-:Y:S01]  /*5450*/  IMAD.U32 R56, R13, 0x10000, RZ ;  /* 0x000100000d387824 */ /* 0x010fe200078e00ff */
[--C-:B---3--:R-:W-:Y:S02]  /*5460*/  SHF.R.U64 R11, R48, 0x10, R49.reuse ;  /* 0x00000010300b7819 */ /* 0x108fe40000001231 */
[----:B------:R-:W-:Y:S02]  /*5470*/  SHF.R.U32.HI R48, RZ, 0x10, R49 ;  /* 0x00000010ff307819 */ /* 0x000fe40000011631 */
[----:B------:R-:W-:Y:S02]  /*5480*/  PRMT R49, R148, 0x5410, R50 ;  /* 0x0000541094317816 */ /* 0x000fe40000000032 */
[----:B------:R-:W-:Y:S02]  /*5490*/  PRMT R11, R147, 0x5410, R11 ;  /* 0x00005410930b7816 */ /* 0x000fe4000000000b */
[----:B------:R-:W-:-:S02]  /*54a0*/  LOP3.LUT R55, R13, 0xffff0000, RZ, 0xc0, !PT ;  /* 0xffff00000d377812 */ /* 0x000fc400078ec0ff */
[----:B------:R-:W-:Y:S02]  /*54b0*/  LOP3.LUT R50, R49, 0xffff0000, RZ, 0xc0, !PT ;  /* 0xffff000031327812 */ /* 0x000fe400078ec0ff */
[C---:B------:R-:W-:Y:S01]  /*54c0*/  LOP3.LUT R54, R11.reuse, 0xffff0000, RZ, 0xc0, !PT ;  /* 0xffff00000b367812 */ /* 0x040fe200078ec0ff */
[----:B------:R-:W-:Y:S01]  /*54d0*/  IMAD.U32 R11, R11, 0x10000, RZ ;  /* 0x000100000b0b7824 */ /* 0x000fe200078e00ff */
[----:B------:R-:W-:Y:S01]  /*54e0*/  SHF.R.U32.HI R51, RZ, 0x10, R51 ;  /* 0x00000010ff337819 */ /* 0x000fe20000011633 */
[----:B------:R-:W-:Y:S01]  /*54f0*/  FMUL.FTZ R13, R55, R50 ;  /* 0x00000032370d7220 */ /* 0x000fe20000410000 */
[----:B------:R-:W-:Y:S01]  /*5500*/  PRMT R48, R147, 0x5432, R48 ;  /* 0x0000543293307816 */ /* 0x000fe20000000030 */
[-C--:B------:R-:W-:Y:S01]  /*5510*/  FMUL.FTZ R55, R55, R54.reuse ;  /* 0x0000003637377220 */ /* 0x080fe20000410000 */
[----:B------:R-:W-:Y:S01]  /*5520*/  PRMT R51, R148, 0x5432, R51 ;  /* 0x0000543294337816 */ /* 0x000fe20000000033 */
[----:B------:R-:W-:Y:S01]  /*5530*/  FFMA.FTZ R13, R56, R54, -R13 ;  /* 0x00000036380d7223 */ /* 0x000fe2000001080d */
[----:B------:R-:W-:Y:S01]  /*5540*/  LOP3.LUT R57, R14, 0xffff0000, RZ, 0xc0, !PT ;  /* 0xffff00000e397812 */ /* 0x000fe200078ec0ff */
[----:B------:R-:W-:Y:S01]  /*5550*/  FFMA.FTZ R55, R56, R50, R55 ;  /* 0x0000003238377223 */ /* 0x000fe20000010037 */
[C---:B------:R-:W-:Y:S01]  /*5560*/  IMAD.U32 R54, R48.reuse, 0x10000, RZ ;  /* 0x0001000030367824 */ /* 0x040fe200078e00ff */
[----:B------:R-:W-:Y:S01]  /*5570*/  LOP3.LUT R48, R48, 0xffff0000, RZ, 0xc0, !PT ;  /* 0xffff000030307812 */ /* 0x000fe200078ec0ff */
        /* <DEDUP_REMOVED lines=8> */
[----:B------:R-:W-:Y:S01]  /*5600*/  LOP3.LUT R14, R15, 0xffff0000, RZ, 0xc0, !PT ;  /* 0xffff00000f0e7812 */ /* 0x000fe200078ec0ff */
[C---:B------:R-:W-:Y:S01]  /*5610*/  IMAD.U32 R50, R12.reuse, 0x10000, RZ ;  /* 0x000100000c327824 */ /* 0x040fe200078e00ff */
[----:B------:R-:W-:Y:S01]  /*5620*/  LOP3.LUT R12, R12, 0xffff0000, RZ, 0xc0, !PT ;  /* 0xffff00000c0c7812 */ /* 0x000fe200078ec0ff */
[----:B------:R-:W-:Y:S01]  /*5630*/  IMAD.U32 R54, R49, 0x10000, RZ ;  /* 0x0001000031367824 */ /* 0x000fe200078e00ff */
[----:B------:R-:W-:Y:S01]  /*5640*/  F2FP.BF16.F32.PACK_AB R56, R57, R56 ;  /* 0x000000383938723e */ /* 0x000fe200000010ff */
[----:B------:R-:W-:Y:S02]  /*5650*/  IMAD.U32 R15, R15, 0x10000, RZ ;  /* 0x000100000f0f7824 */ /* 0x000fe400078e00ff */
[C---:B------:R-:W-:Y:S01]  /*5660*/  FMUL.FTZ R49, R14.reuse, R51 ;  /* 0x000000330e317220 */ /* 0x040fe20000410000 */
[----:B------:R-:W-:-:S03]  /*5670*/  FMUL.FTZ R14, R14, R48 ;  /* 0x000000300e0e7220 */ /* 0x000fc60000410000 */
[C---:B------:R-:W-:Y:S01]  /*5680*/  FFMA.FTZ R49, R15.reuse, R48, -R49 ;  /* 0x000000300f317223 */ /* 0x040fe20000010831 */
[CC--:B------:R-:W-:Y:S01]  /*5690*/  FMUL.FTZ R48, R12.reuse, R54.reuse ;  /* 0x000000360c307220 */ /* 0x0c0fe20000410000 */
[----:B------:R-:W-:Y:S01]  /*56a0*/  FFMA.FTZ R14, R15, R51, R14 ;  /* 0x000000330f0e7223 */ /* 0x000fe2000001000e */
[-C--:B------:R-:W-:Y:S02]  /*56b0*/  FMUL.FTZ R12, R12, R11.reuse ;  /* 0x0000000b0c0c7220 */ /* 0x080fe40000410000 */
[C---:B------:R-:W-:Y:S02]  /*56c0*/  FFMA.FTZ R48, R50.reuse, R11, -R48 ;  /* 0x0000000b32307223 */ /* 0x040fe40000010830 */
[----:B------:R-:W-:Y:S01]  /*56d0*/  FFMA.FTZ R12, R50, R54, R12 ;  /* 0x00000036320c7223 */ /* 0x000fe2000001000c */
[----:B------:R-:W-:-:S04]  /*56e0*/  F2FP.BF16.F32.PACK_AB R14, R14, R49 ;  /* 0x000000310e0e723e */ /* 0x000fc800000010ff */
[----:B------:R-:W-:Y:S01]  /*56f0*/  MOV R15, R14 ;  /* 0x0000000e000f7202 */ /* 0x000fe20000000f00 */
[----:B------:R-:W-:Y:S01]  /*5700*/  IMAD.MOV.U32 R14, RZ, RZ, R56 ;  /* 0x000000ffff0e7224 */ /* 0x000fe200078e0038 */
[----:B------:R-:W-:-:S07]  /*5710*/  F2FP.BF16.F32.PACK_AB R12, R12, R48 ;  /* 0x000000300c0c723e */ /* 0x000fce00000010ff */
.L_x_497:
[----:B------:R-:W-:Y:S05]  /*5720*/  BSYNC B2 ;  /* 0x0000000000027941 */ /* 0x000fea0003800000 */
.L_x_496:
[----:B----4-:R0:W-:Y:S02]  /*5730*/  ST.E.128 desc[UR48][R52.64], R12 ;  /* 0x0000000c34007985 */ /* 0x0101e4000c101d30 */
.L_x_495:
[----:B------:R-:W-:Y:S05]  /*5740*/  BSYNC B1 ;  /* 0x0000000000017941 */ /* 0x000fea0003800000 */
.L_x_494:
[----:B------:R-:W-:Y:S01]  /*5750*/  ISETP.NE.AND P3, PT, R7, RZ, PT ;  /* 0x000000ff0700720c */ /* 0x000fe20003f65270 */
[----:B------:R-:W-:-:S12]  /*5760*/  BSSY B1, `(.L_x_498) ;  /* 0x0000039000017945 */ /* 0x000fd80003800000 */
[----:B------:R-:W-:Y:S05]  /*5770*/  @!P3 BRA `(.L_x_499) ;  /* 0x0000000000dcb947 */ /* 0x000fea0003800000 */
[----:B0---4-:R0:W4:Y:S01]  /*5780*/  LDS.128 R12, [R27+0x20000] ;  /* 0x020000001b0c7984 */ /* 0x0111220000000c00 */
[----:B------:R-:W-:Y:S01]  /*5790*/  ISETP.GE.AND P3, PT, R209, R117, PT ;  /* 0x00000075d100720c */ /* 0x000fe20003f66270 */
[----:B---3--:R-:W-:Y:S01]  /*57a0*/  IMAD.SHL.U32 R11, R198, 0x8, RZ ;  /* 0x00000008c60b7824 */ /* 0x008fe200078e00ff */
[----:B------:R-:W-:Y:S01]  /*57b0*/  BSSY B2, `(.L_x_500) ;  /* 0x0000032000027945 */ /* 0x000fe20003800000 */
[----:B------:R-:W-:Y:S02]  /*57c0*/  IMAD.MOV.U32 R48, RZ, RZ, R116 ;  /* 0x000000ffff307224 */ /* 0x000fe400078e0074 */
[----:B-1----:R-:W-:Y:S02]  /*57d0*/  IMAD.MOV.U32 R49, RZ, RZ, R113 ;  /* 0x000000ffff317224 */ /* 0x002fe400078e0071 */
[----:B------:R-:W-:-:S06]  /*57e0*/  IMAD.WIDE R48, R11, 0x2, R48 ;  /* 0x000000020b307825 */ /* 0x000fcc00078e0230 */
[----:B0-----:R-:W-:Y:S05]  /*57f0*/  @P3 BRA `(.L_x_501) ;  /* 0x0000000000b43947 */ /* 0x001fea0003800000 */
[----:B------:R-:W-:Y:S01]  /*5800*/  SHF.R.U64 R11, R44, 0x10, R45 ;  /* 0x000000102c0b7819 */ /* 0x000fe2000000122d */
[----:B----4-:R-:W-:Y:S01]  /*5810*/  IMAD.U32 R52, R12, 0x10000, RZ ;  /* 0x000100000c347824 */ /* 0x010fe200078e00ff */
[--C-:B------:R-:W-:Y:S02]  /*5820*/  SHF.R.U64 R44, R46, 0x10, R47.reuse ;  /* 0x000000102e2c7819 */ /* 0x100fe4000000122f */
[----:B------:R-:W-:Y:S01]  /*5830*/  SHF.R.U32.HI R50, RZ, 0x10, R47 ;  /* 0x00000010ff327819 */ /* 0x000fe2000001162f */
[----:B------:R-:W-:Y:S01]  /*5840*/  IMAD.U32 R47, R14, 0x10000, RZ ;  /* 0x000100000e2f7824 */ /* 0x000fe200078e00ff */
[----:B------:R-:W-:Y:S02]  /*5850*/  SHF.R.U32.HI R45, RZ, 0x10, R45 ;  /* 0x00000010ff2d7819 */ /* 0x000fe4000001162d */
[C---:B------:R-:W-:Y:S02]  /*5860*/  PRMT R44, R146.reuse, 0x5410, R44 ;  /* 0x00005410922c7816 */ /* 0x040fe4000000002c */
[----:B------:R-:W-:Y:S01]  /*5870*/  PRMT R146, R146, 0x5432, R50 ;  /* 0x0000543292927816 */ /* 0x000fe20000000032 */
[----:B------:R-:W-:Y:S01]  /*5880*/  IMAD.U32 R50, R13, 0x10000, RZ ;  /* 0x000100000d327824 */ /* 0x000fe200078e00ff */
[----:B------:R-:W-:-:S02]  /*5890*/  PRMT R11, R145, 0x5410, R11 ;  /* 0x00005410910b7816 */ /* 0x000fc4000000000b */
[----:B------:R-:W-:Y:S01]  /*58a0*/  PRMT R45, R145, 0x5432, R45 ;  /* 0x00005432912d7816 */ /* 0x000fe2000000002d */
[----:B------:R-:W-:Y:S01]  /*58b0*/  IMAD.U32 R53, R146, 0x10000, RZ ;  /* 0x0001000092357824 */ /* 0x000fe200078e00ff */
[----:B------:R-:W-:Y:S02]  /*58c0*/  LOP3.LUT R56, R13, 0xffff0000, RZ, 0xc0, !PT ;  /* 0xffff00000d387812 */ /* 0x000fe400078ec0ff */
[----:B------:R-:W-:Y:S01]  /*58d0*/  LOP3.LUT R14, R14, 0xffff0000, RZ, 0xc0, !PT ;  /* 0xffff00000e0e7812 */ /* 0x000fe200078ec0ff */
[----:B------:R-:W-:Y:S01]  /*58e0*/  IMAD.U32 R54, R45, 0x10000, RZ ;  /* 0x000100002d367824 */ /* 0x000fe200078e00ff */
[C---:B------:R-:W-:Y:S01]  /*58f0*/  LOP3.LUT R13, R44.reuse, 0xffff0000, RZ, 0xc0, !PT ;  /* 0xffff00002c0d7812 */ /* 0x040fe200078ec0ff */
[----:B------:R-:W-:Y:S01]  /*5900*/  IMAD.U32 R44, R44, 0x10000, RZ ;  /* 0x000100002c2c7824 */ /* 0x000fe200078e00ff */
[----:B------:R-:W-:Y:S01]  /*5910*/  LOP3.LUT R51, R11, 0xffff0000, RZ, 0xc0, !PT ;  /* 0xffff00000b337812 */ /* 0x000fe200078ec0ff */
[----:B------:R-:W-:Y:S01]  /*5920*/  FMUL.FTZ R57, R14, R53 ;  /* 0x000000350e397220 */ /* 0x000fe20000410000 */
[----:B------:R-:W-:Y:S01]  /*5930*/  LOP3.LUT R46, R15, 0xffff0000, RZ, 0xc0, !PT ;  /* 0xffff00000f2e7812 */ /* 0x000fe200078ec0ff */
[----:B------:R-:W-:Y:S01]  /*5940*/  FMUL.FTZ R55, R56, R13 ;  /* 0x0000000d38377220 */ /* 0x000fe20000410000 */
[-C--:B------:R-:W-:Y:S01]  /*5950*/  FMUL.FTZ R14, R14, R54.reuse ;  /* 0x000000360e0e7220 */ /* 0x080fe20000410000 */
[----:B------:R-:W-:Y:S01]  /*5960*/  FMUL.FTZ R56, R56, R51 ;  /* 0x0000003338387220 */ /* 0x000fe20000410000 */
[----:B------:R-:W-:Y:S01]  /*5970*/  LOP3.LUT R146, R146, 0xffff0000, RZ, 0xc0, !PT ;  /* 0xffff000092927812 */ /* 0x000fe200078ec0ff */
[----:B------:R-:W-:Y:S01]  /*5980*/  IMAD.U32 R11, R11, 0x10000, RZ ;  /* 0x000100000b0b7824 */ /* 0x000fe200078e00ff */
[----:B------:R-:W-:Y:S01]  /*5990*/  LOP3.LUT R45, R45, 0xffff0000, RZ, 0xc0, !PT ;  /* 0xffff00002d2d7812 */ /* 0x000fe200078ec0ff */
[----:B------:R-:W-:Y:S01]  /*59a0*/  FFMA.FTZ R56, R50, R13, R56 ;  /* 0x0000000d32387223 */ /* 0x000fe20000010038 */
[----:B------:R-:W-:Y:S01]  /*59b0*/  LOP3.LUT R12, R12, 0xffff0000, RZ, 0xc0, !PT ;  /* 0xffff00000c0c7812 */ /* 0x000fe200078ec0ff */
[C---:B------:R-:W-:Y:S01]  /*59c0*/  FFMA.FTZ R57, R47.reuse, R54, -R57 ;  /* 0x000000362f397223 */ /* 0x040fe20000010839 */
[----:B------:R-:W-:Y:S01]  /*59d0*/  FFMA.FTZ R14, R47, R53, R14 ;  /* 0x000000352f0e7223 */ /* 0x000fe2000001000e */
[C---:B------:R-:W-:Y:S01]  /*59e0*/  FMUL.FTZ R13, R46.reuse, R146 ;  /* 0x000000922e0d7220 */ /* 0x040fe20000410000 */
[----:B------:R-:W-:Y:S01]  /*59f0*/  FMUL.FTZ R47, R46, R45 ;  /* 0x0000002d2e2f7220 */ /* 0x000fe20000410000 */
[----:B------:R-:W-:-:S02]  /*5a00*/  IMAD.U32 R15, R15, 0x10000, RZ ;  /* 0x000100000f0f7824 */ /* 0x000fc400078e00ff */
[----:B------:R-:W-:Y:S01]  /*5a10*/  FFMA.FTZ R55, R50, R51, -R55 ;  /* 0x0000003332377223 */ /* 0x000fe20000010837 */
[C---:B------:R-:W-:Y:S01]  /*5a20*/  FMUL.FTZ R46, R12.reuse, R44 ;  /* 0x0000002c0c2e7220 */ /* 0x040fe20000410000 */
[----:B------:R-:W-:Y:S01]  /*5a30*/  FMUL.FTZ R12, R12, R11 ;  /* 0x0000000b0c0c7220 */ /* 0x000fe20000410000 */
[C---:B------:R-:W-:Y:S01]  /*5a40*/  FFMA.FTZ R13, R15.reuse, R45, -R13 ;  /* 0x0000002d0f0d7223 */ /* 0x040fe2000001080d */
[----:B------:R-:W-:Y:S01]  /*5a50*/  FFMA.FTZ R146, R15, R146, R47 ;  /* 0x000000920f927223 */ /* 0x000fe2000001002f */
[C---:B------:R-:W-:Y:S01]  /*5a60*/  FFMA.FTZ R46, R52.reuse, R11, -R46 ;  /* 0x0000000b342e7223 */ /* 0x040fe2000001082e */
[----:B------:R-:W-:Y:S01]  /*5a70*/  FFMA.FTZ R11, R52, R44, R12 ;  /* 0x0000002c340b7223 */ /* 0x000fe2000001000c */
[----:B------:R-:W-:Y:S02]  /*5a80*/  F2FP.BF16.F32.PACK_AB R55, R56, R55 ;  /* 0x000000373837723e */ /* 0x000fe400000010ff */
[----:B------:R-:W-:Y:S02]  /*5a90*/  F2FP.BF16.F32.PACK_AB R15, R146, R13 ;  /* 0x0000000d920f723e */ /* 0x000fe400000010ff */
[----:B------:R-:W-:Y:S01]  /*5aa0*/  F2FP.BF16.F32.PACK_AB R14, R14, R57 ;  /* 0x000000390e0e723e */ /* 0x000fe200000010ff */
[----:B------:R-:W-:Y:S01]  /*5ab0*/  IMAD.MOV.U32 R13, RZ, RZ, R55 ;  /* 0x000000ffff0d7224 */ /* 0x000fe200078e0037 */
[----:B------:R-:W-:-:S07]  /*5ac0*/  F2FP.BF16.F32.PACK_AB R12, R11, R46 ;  /* 0x0000002e0b0c723e */ /* 0x000fce00000010ff */
.L_x_501:
[----:B------:R-:W-:Y:S05]  /*5ad0*/  BSYNC B2 ;  /* 0x0000000000027941 */ /* 0x000fea0003800000 */
.L_x_500:
[----:B----4-:R0:W-:Y:S02]  /*5ae0*/  ST.E.128 desc[UR48][R48.64], R12 ;  /* 0x0000000c30007985 */ /* 0x0101e4000c101d30 */
.L_x_499:
[----:B------:R-:W-:Y:S05]  /*5af0*/  BSYNC B1 ;  /* 0x0000000000017941 */ /* 0x000fea0003800000 */
.L_x_498:
        /* <DEDUP_REMOVED lines=11> */
[----:B------:R-:W-:Y:S02]  /*5bb0*/  SHF.R.U64 R47, R42, 0x10, R43 ;  /* 0x000000102a2f7819 */ /* 0x000fe4000000122b */
[----:B------:R-:W-:Y:S01]  /*5bc0*/  SHF.R.U64 R48, R40, 0x10, R41 ;  /* 0x0000001028307819 */ /* 0x000fe20000001229 */
[----:B----4-:R-:W-:Y:S01]  /*5bd0*/  IMAD.U32 R40, R14, 0x10000, RZ ;  /* 0x000100000e287824 */ /* 0x010fe200078e00ff */
[----:B------:R-:W-:Y:S02]  /*5be0*/  SHF.R.U32.HI R43, RZ, 0x10, R43 ;  /* 0x00000010ff2b7819 */ /* 0x000fe4000001162b */
[----:B------:R-:W-:Y:S02]  /*5bf0*/  SHF.R.U32.HI R46, RZ, 0x10, R41 ;  /* 0x00000010ff2e7819 */ /* 0x000fe40000011629 */
[C---:B------:R-:W-:Y:S02]  /*5c00*/  PRMT R42, R144.reuse, 0x5410, R47 ;  /* 0x00005410902a7816 */ /* 0x040fe4000000002f */
[----:B------:R-:W-:Y:S01]  /*5c10*/  PRMT R41, R143, 0x5410, R48 ;  /* 0x000054108f297816 */ /* 0x000fe20000000030 */
[----:B------:R-:W-:Y:S01]  /*5c20*/  IMAD.U32 R48, R13, 0x10000, RZ ;  /* 0x000100000d307824 */ /* 0x000fe200078e00ff */
[----:B------:R-:W-:-:S02]  /*5c30*/  PRMT R144, R144, 0x5432, R43 ;  /* 0x0000543290907816 */ /* 0x000fc4000000002b */
[----:B------:R-:W-:Y:S02]  /*5c40*/  PRMT R143, R143, 0x5432, R46 ;  /* 0x000054328f8f7816 */ /* 0x000fe4000000002e */
[----:B------:R-:W-:Y:S01]  /*5c50*/  LOP3.LUT R11, R14, 0xffff0000, RZ, 0xc0, !PT ;  /* 0xffff00000e0b7812 */ /* 0x000fe200078ec0ff */
[----:B------:R-:W-:Y:S01]  /*5c60*/  IMAD.U32 R43, R144, 0x10000, RZ ;  /* 0x00010000902b7824 */ /* 0x000fe200078e00ff */
[----:B------:R-:W-:Y:S01]  /*5c70*/  LOP3.LUT R47, R13, 0xffff0000, RZ, 0xc0, !PT ;  /* 0xffff00000d2f7812 */ /* 0x000fe200078ec0ff */
[----:B------:R-:W-:Y:S01]  /*5c80*/  IMAD.U32 R46, R143, 0x10000, RZ ;  /* 0x000100008f2e7824 */ /* 0x000fe200078e00ff */
[----:B------:R-:W-:Y:S01]  /*5c90*/  LOP3.LUT R50, R42, 0xffff0000, RZ, 0xc0, !PT ;  /* 0xffff00002a327812 */ /* 0x000fe200078ec0ff */
[----:B------:R-:W-:Y:S01]  /*5ca0*/  FMUL.FTZ R53, R11, R43 ;  /* 0x0000002b0b357220 */ /* 0x000fe20000410000 */
[----:B------:R-:W-:Y:S01]  /*5cb0*/  LOP3.LUT R49, R41, 0xffff0000, RZ, 0xc0, !PT ;  /* 0xffff000029317812 */ /* 0x000fe200078ec0ff */
[----:B------:R-:W-:Y:S01]  /*5cc0*/  IMAD.U32 R13, R12, 0x10000, RZ ;  /* 0x000100000c0d7824 */ /* 0x000fe200078e00ff */
[----:B------:R-:W-:Y:S01]  /*5cd0*/  LOP3.LUT R14, R15, 0xffff0000, RZ, 0xc0, !PT ;  /* 0xffff00000f0e7812 */ /* 0x000fe200078ec0ff */
[----:B------:R-:W-:Y:S01]  /*5ce0*/  FMUL.FTZ R51, R47, R50 ;  /* 0x000000322f337220 */ /* 0x000fe20000410000 */
[----:B------:R-:W-:Y:S01]  /*5cf0*/  FMUL.FTZ R11, R11, R46 ;  /* 0x0000002e0b0b7220 */ /* 0x000fe20000410000 */
[-C--:B------:R-:W-:Y:S01]  /*5d00*/  FMUL.FTZ R47, R47, R49.reuse ;  /* 0x000000312f2f7220 */ /* 0x080fe20000410000 */
[----:B------:R-:W-:Y:S01]  /*5d10*/  LOP3.LUT R144, R144, 0xffff0000, RZ, 0xc0, !PT ;  /* 0xffff000090907812 */ /* 0x000fe200078ec0ff */
[----:B------:R-:W-:Y:S01]  /*5d20*/  IMAD.U32 R42, R42, 0x10000, RZ ;  /* 0x000100002a2a7824 */ /* 0x000fe200078e00ff */
[----:B------:R-:W-:Y:S01]  /*5d30*/  LOP3.LUT R143, R143, 0xffff0000, RZ, 0xc0, !PT ;  /* 0xffff00008f8f7812 */ /* 0x000fe200078ec0ff */
[----:B------:R-:W-:Y:S01]  /*5d40*/  IMAD.U32 R41, R41, 0x10000, RZ ;  /* 0x0001000029297824 */ /* 0x000fe200078e00ff */
[----:B------:R-:W-:Y:S01]  /*5d50*/  LOP3.LUT R12, R12, 0xffff0000, RZ, 0xc0, !PT ;  /* 0xffff00000c0c7812 */ /* 0x000fe200078ec0ff */
[C---:B------:R-:W-:Y:S01]  /*5d60*/  FFMA.FTZ R49, R48.reuse, R49, -R51 ;  /* 0x0000003130317223 */ /* 0x040fe20000010833 */
[----:B------:R-:W-:Y:S01]  /*5d70*/  FFMA.FTZ R48, R48, R50, R47 ;  /* 0x0000003230307223 */ /* 0x000fe2000001002f */
[C---:B------:R-:W-:Y:S01]  /*5d80*/  FFMA.FTZ R46, R40.reuse, R46, -R53 ;  /* 0x0000002e282e7223 */ /* 0x040fe20000010835 */
[----:B------:R-:W-:Y:S01]  /*5d90*/  FFMA.FTZ R43, R40, R43, R11 ;  /* 0x0000002b282b7223 */ /* 0x000fe2000001000b */
[C---:B------:R-:W-:Y:S01]  /*5da0*/  FMUL.FTZ R40, R14.reuse, R144 ;  /* 0x000000900e287220 */ /* 0x040fe20000410000 */
[----:B------:R-:W-:Y:S01]  /*5db0*/  FMUL.FTZ R47, R14, R143 ;  /* 0x0000008f0e2f7220 */ /* 0x000fe20000410000 */
[C---:B------:R-:W-:Y:S01]  /*5dc0*/  FMUL.FTZ R14, R12.reuse, R42 ;  /* 0x0000002a0c0e7220 */ /* 0x040fe20000410000 */
[-C--:B------:R-:W-:Y:S01]  /*5dd0*/  FMUL.FTZ R11, R12, R41.reuse ;  /* 0x000000290c0b7220 */ /* 0x080fe20000410000 */
[----:B------:R-:W-:Y:S01]  /*5de0*/  IMAD.U32 R15, R15, 0x10000, RZ ;  /* 0x000100000f0f7824 */ /* 0x000fe200078e00ff */
[----:B------:R-:W-:Y:S01]  /*5df0*/  F2FP.BF16.F32.PACK_AB R46, R43, R46 ;  /* 0x0000002e2b2e723e */ /* 0x000fe200000010ff */
[C---:B------:R-:W-:Y:S01]  /*5e00*/  FFMA.FTZ R14, R13.reuse, R41, -R14 ;  /* 0x000000290d0e7223 */ /* 0x040fe2000001080e */
[----:B------:R-:W-:Y:S01]  /*5e10*/  FFMA.FTZ R11, R13, R42, R11 ;  /* 0x0000002a0d0b7223 */ /* 0x000fe2000001000b */
[C---:B------:R-:W-:Y:S01]  /*5e20*/  FFMA.FTZ R40, R15.reuse, R143, -R40 ;  /* 0x0000008f0f287223 */ /* 0x040fe20000010828 */
[----:B------:R-:W-:Y:S01]  /*5e30*/  FFMA.FTZ R47, R15, R144, R47 ;  /* 0x000000900f2f7223 */ /* 0x000fe2000001002f */
[----:B------:R-:W-:-:S02]  /*5e40*/  F2FP.BF16.F32.PACK_AB R13, R48, R49 ;  /* 0x00000031300d723e */ /* 0x000fc400000010ff */
[----:B------:R-:W-:Y:S01]  /*5e50*/  F2FP.BF16.F32.PACK_AB R12, R11, R14 ;  /* 0x0000000e0b0c723e */ /* 0x000fe200000010ff */
[----:B------:R-:W-:Y:S01]  /*5e60*/  IMAD.MOV.U32 R14, RZ, RZ, R46 ;  /* 0x000000ffff0e7224 */ /* 0x000fe200078e002e */
[----:B------:R-:W-:-:S07]  /*5e70*/  F2FP.BF16.F32.PACK_AB R15, R47, R40 ;  /* 0x000000282f0f723e */ /* 0x000fce00000010ff */
.L_x_505:
[----:B------:R-:W-:Y:S05]  /*5e80*/  BSYNC B2 ;  /* 0x0000000000027941 */ /* 0x000fea0003800000 */
.L_x_504:
[----:B----4-:R0:W-:Y:S02]  /*5e90*/  ST.E.128 desc[UR48][R44.64], R12 ;  /* 0x0000000c2c007985 */ /* 0x0101e4000c101d30 */
.L_x_503:
[----:B------:R-:W-:Y:S05]  /*5ea0*/  BSYNC B1 ;  /* 0x0000000000017941 */ /* 0x000fea0003800000 */
.L_x_502:
        /* <DEDUP_REMOVED lines=9> */
[--C-:B------:R-:W-:Y:S01]  /*5f40*/  SHF.R.U64 R44, R36, 0x10, R37.reuse ;  /* 0x00000010242c7819 */ /* 0x100fe20000001225 */
[----:B----4-:R-:W-:Y:S01]  /*5f50*/  IMAD.U32 R36, R14, 0x10000, RZ ;  /* 0x000100000e247824 */ /* 0x010fe200078e00ff */
[----:B------:R-:W-:Y:S02]  /*5f60*/  SHF.R.U32.HI R42, RZ, 0x10, R37 ;  /* 0x00000010ff2a7819 */ /* 0x000fe40000011625 */
[----:B------:R-:W-:Y:S02]  /*5f70*/  SHF.R.U64 R43, R38, 0x10, R39 ;  /* 0x00000010262b7819 */ /* 0x000fe40000001227 */
[----:B------:R-:W-:Y:S01]  /*5f80*/  LOP3.LUT R37, R14, 0xffff0000, RZ, 0xc0, !PT ;  /* 0xffff00000e257812 */ /* 0x000fe200078ec0ff */
[C---:B------:R-:W-:Y:S01]  /*5f90*/  IMAD.U32 R14, R15.reuse, 0x10000, RZ ;  /* 0x000100000f0e7824 */ /* 0x040fe200078e00ff */
[----:B---3--:R-:W-:Y:S02]  /*5fa0*/  LOP3.LUT R11, R15, 0xffff0000, RZ, 0xc0, !PT ;  /* 0xffff00000f0b7812 */ /* 0x008fe400078ec0ff */
[----:B------:R-:W-:-:S02]  /*5fb0*/  PRMT R15, R115, 0x5410, R44 ;  /* 0x00005410730f7816 */ /* 0x000fc4000000002c */
[----:B------:R-:W-:Y:S02]  /*5fc0*/  SHF.R.U32.HI R39, RZ, 0x10, R39 ;  /* 0x00000010ff277819 */ /* 0x000fe40000011627 */
[----:B------:R-:W-:Y:S02]  /*5fd0*/  PRMT R115, R115, 0x5432, R42 ;  /* 0x0000543273737816 */ /* 0x000fe4000000002a */
[C---:B------:R-:W-:Y:S01]  /*5fe0*/  PRMT R42, R130.reuse, 0x5410, R43 ;  /* 0x00005410822a7816 */ /* 0x040fe2000000002b */
[----:B------:R-:W-:Y:S01]  /*5ff0*/  IMAD.U32 R43, R13, 0x10000, RZ ;  /* 0x000100000d2b7824 */ /* 0x000fe200078e00ff */
[----:B------:R-:W-:Y:S01]  /*6000*/  PRMT R130, R130, 0x5432, R39 ;  /* 0x0000543282827816 */ /* 0x000fe20000000027 */
[----:B------:R-:W-:Y:S01]  /*6010*/  IMAD.U32 R45, R115, 0x10000, RZ ;  /* 0x00010000732d7824 */ /* 0x000fe200078e00ff */
[----:B------:R-:W-:Y:S02]  /*6020*/  LOP3.LUT R39, R13, 0xffff0000, RZ, 0xc0, !PT ;  /* 0xffff00000d277812 */ /* 0x000fe400078ec0ff */
[----:B------:R-:W-:Y:S01]  /*6030*/  LOP3.LUT R46, R42, 0xffff0000, RZ, 0xc0, !PT ;  /* 0xffff00002a2e7812 */ /* 0x000fe200078ec0ff */
[----:B------:R-:W-:Y:S01]  /*6040*/  IMAD.U32 R38, R130, 0x10000, RZ ;  /* 0x0001000082267824 */ /* 0x000fe200078e00ff */
[----:B------:R-:W-:-:S02]  /*6050*/  LOP3.LUT R44, R15, 0xffff0000, RZ, 0xc0, !PT ;  /* 0xffff00000f2c7812 */ /* 0x000fc400078ec0ff */
[----:B------:R-:W-:Y:S01]  /*6060*/  SHF.L.U32 R13, R12, 0x10, RZ ;  /* 0x000000100c0d7819 */ /* 0x000fe200000006ff */
[C---:B------:R-:W-:Y:S01]  /*6070*/  FMUL.FTZ R48, R39.reuse, R46 ;  /* 0x0000002e27307220 */ /* 0x040fe20000410000 */
[----:B------:R-:W-:Y:S01]  /*6080*/  LOP3.LUT R130, R130, 0xffff0000, RZ, 0xc0, !PT ;  /* 0xffff000082827812 */ /* 0x000fe200078ec0ff */
[-C--:B------:R-:W-:Y:S01]  /*6090*/  FMUL.FTZ R47, R39, R44.reuse ;  /* 0x0000002c272f7220 */ /* 0x080fe20000410000 */
[----:B------:R-:W-:Y:S01]  /*60a0*/  LOP3.LUT R39, R12, 0xffff0000, RZ, 0xc0, !PT ;  /* 0xffff00000c277812 */ /* 0x000fe200078ec0ff */
[----:B------:R-:W-:Y:S01]  /*60b0*/  FFMA.FTZ R12, R43, R44, -R48 ;  /* 0x0000002c2b0c7223 */ /* 0x000fe20000010830 */
[----:B------:R-:W-:Y:S01]  /*60c0*/  FMUL.FTZ R49, R37, R38 ;  /* 0x0000002625317220 */ /* 0x000fe20000410000 */
[----:B------:R-:W-:Y:S01]  /*60d0*/  FFMA.FTZ R43, R43, R46, R47 ;  /* 0x0000002e2b2b7223 */ /* 0x000fe2000001002f */
[----:B------:R-:W-:Y:S01]  /*60e0*/  FMUL.FTZ R47, R37, R45 ;  /* 0x0000002d252f7220 */ /* 0x000fe20000410000 */
[----:B------:R-:W-:Y:S01]  /*60f0*/  LOP3.LUT R115, R115, 0xffff0000, RZ, 0xc0, !PT ;  /* 0xffff000073737812 */ /* 0x000fe200078ec0ff */
[----:B------:R-:W-:-:S02]  /*6100*/  IMAD.U32 R44, R42, 0x10000, RZ ;  /* 0x000100002a2c7824 */ /* 0x000fc400078e00ff */
[C---:B------:R-:W-:Y:S01]  /*6110*/  FFMA.FTZ R37, R36.reuse, R45, -R49 ;  /* 0x0000002d24257223 */ /* 0x040fe20000010831 */
[----:B------:R-:W-:Y:S02]  /*6120*/  IMAD.U32 R42, R15, 0x10000, RZ ;  /* 0x000100000f2a7824 */ /* 0x000fe400078e00ff */
[----:B------:R-:W-:Y:S01]  /*6130*/  FFMA.FTZ R38, R36, R38, R47 ;  /* 0x0000002624267223 */ /* 0x000fe2000001002f */
[C---:B------:R-:W-:Y:S01]  /*6140*/  FMUL.FTZ R15, R11.reuse, R130 ;  /* 0x000000820b0f7220 */ /* 0x040fe20000410000 */
[-C--:B------:R-:W-:Y:S01]  /*6150*/  FMUL.FTZ R11, R11, R115.reuse ;  /* 0x000000730b0b7220 */ /* 0x080fe20000410000 */
[C---:B------:R-:W-:Y:S01]  /*6160*/  FMUL.FTZ R36, R39.reuse, R44 ;  /* 0x0000002c27247220 */ /* 0x040fe20000410000 */
[----:B------:R-:W-:Y:S01]  /*6170*/  FMUL.FTZ R39, R39, R42 ;  /* 0x0000002a27277220 */ /* 0x000fe20000410000 */
[C---:B------:R-:W-:Y:S01]  /*6180*/  FFMA.FTZ R15, R14.reuse, R115, -R15 ;  /* 0x000000730e0f7223 */ /* 0x040fe2000001080f */
[----:B------:R-:W-:Y:S01]  /*6190*/  FFMA.FTZ R14, R14, R130, R11 ;  /* 0x000000820e0e7223 */ /* 0x000fe2000001000b */
[C---:B------:R-:W-:Y:S01]  /*61a0*/  FFMA.FTZ R36, R13.reuse, R42, -R36 ;  /* 0x0000002a0d247223 */ /* 0x040fe20000010824 */
[----:B------:R-:W-:Y:S01]  /*61b0*/  FFMA.FTZ R39, R13, R44, R39 ;  /* 0x0000002c0d277223 */ /* 0x000fe20000010027 */
[----:B------:R-:W-:-:S02]  /*61c0*/  F2FP.BF16.F32.PACK_AB R13, R43, R12 ;  /* 0x0000000c2b0d723e */ /* 0x000fc400000010ff */
[----:B------:R-:W-:Y:S02]  /*61d0*/  F2FP.BF16.F32.PACK_AB R15, R14, R15 ;  /* 0x0000000f0e0f723e */ /* 0x000fe400000010ff */
[----:B------:R-:W-:Y:S02]  /*61e0*/  F2FP.BF16.F32.PACK_AB R14, R38, R37 ;  /* 0x00000025260e723e */ /* 0x000fe400000010ff */
[----:B------:R-:W-:-:S07]  /*61f0*/  F2FP.BF16.F32.PACK_AB R12, R39, R36 ;  /* 0x00000024270c723e */ /* 0x000fce00000010ff */
.L_x_509:
[----:B------:R-:W-:Y:S05]  /*6200*/  BSYNC B2 ;  /* 0x0000000000027941 */ /* 0x000fea0003800000 */
.L_x_508:
[----:B----4-:R0:W-:Y:S02]  /*6210*/  ST.E.128 desc[UR48][R40.64], R12 ;  /* 0x0000000c28007985 */ /* 0x0101e4000c101d30 */
.L_x_507:
[----:B------:R-:W-:Y:S05]  /*6220*/  BSYNC B1 ;  /* 0x0000000000017941 */ /* 0x000fea0003800000 */
.L_x_506:
        /* <DEDUP_REMOVED lines=11> */
[----:B------:R-:W-:Y:S02]  /*62e0*/  SHF.R.U64 R39, R34, 0x10, R35 ;  /* 0x0000001022277819 */ /* 0x000fe40000001223 */
[----:B------:R-:W-:Y:S02]  /*62f0*/  SHF.R.U32.HI R38, RZ, 0x10, R33 ;  /* 0x00000010ff267819 */ /* 0x000fe40000011621 */
[----:B------:R-:W-:Y:S02]  /*6300*/  SHF.R.U32.HI R33, RZ, 0x10, R35 ;  /* 0x00000010ff217819 */ /* 0x000fe40000011623 */
[----:B------:R-:W-:Y:S02]  /*6310*/  PRMT R35, R79, 0x5410, R40 ;  /* 0x000054104f237816 */ /* 0x000fe40000000028 */
[----:B------:R-:W-:-:S02]  /*6320*/  PRMT R40, R114, 0x5410, R39 ;  /* 0x0000541072287816 */ /* 0x000fc40000000027 */
[----:B------:R-:W-:Y:S02]  /*6330*/  PRMT R114, R114, 0x5432, R33 ;  /* 0x0000543272727816 */ /* 0x000fe40000000021 */
[----:B------:R-:W-:Y:S02]  /*6340*/  PRMT R79, R79, 0x5432, R38 ;  /* 0x000054324f4f7816 */ /* 0x000fe40000000026 */
[----:B------:R-:W-:Y:S01]  /*6350*/  LOP3.LUT R33, R13, 0xffff0000, RZ, 0xc0, !PT ;  /* 0xffff00000d217812 */ /* 0x000fe200078ec0ff */
[----:B------:R-:W-:Y:S01]  /*6360*/  IMAD.U32 R41, R114, 0x10000, RZ ;  /* 0x0001000072297824 */ /* 0x000fe200078e00ff */
[C---:B------:R-:W-:Y:S01]  /*6370*/  LOP3.LUT R42, R40.reuse, 0xffff0000, RZ, 0xc0, !PT ;  /* 0xffff0000282a7812 */ /* 0x040fe200078ec0ff */
[----:B------:R-:W-:Y:S01]  /*6380*/  IMAD.U32 R39, R79, 0x10000, RZ ;  /* 0x000100004f277824 */ /* 0x000fe200078e00ff */
[----:B------:R-:W-:Y:S01]  /*6390*/  LOP3.LUT R38, R35, 0xffff0000, RZ, 0xc0, !PT ;  /* 0xffff000023267812 */ /* 0x000fe200078ec0ff */
[----:B------:R-:W-:Y:S01]  /*63a0*/  IMAD.U32 R40, R40, 0x10000, RZ ;  /* 0x0001000028287824 */ /* 0x000fe200078e00ff */
[----:B------:R-:W-:Y:S01]  /*63b0*/  LOP3.LUT R34, R14, 0xffff0000, RZ, 0xc0, !PT ;  /* 0xffff00000e227812 */ /* 0x000fe200078ec0ff */
[C---:B------:R-:W-:Y:S01]  /*63c0*/  IMAD.U32 R14, R15.reuse, 0x10000, RZ ;  /* 0x000100000f0e7824 */ /* 0x040fe200078e00ff */
[----:B---3--:R-:W-:Y:S01]  /*63d0*/  LOP3.LUT R11, R15, 0xffff0000, RZ, 0xc0, !PT ;  /* 0xffff00000f0b7812 */ /* 0x008fe200078ec0ff */
[----:B------:R-:W-:Y:S01]  /*63e0*/  FMUL.FTZ R44, R33, R42 ;  /* 0x0000002a212c7220 */ /* 0x000fe20000410000 */
[----:B------:R-:W-:-:S02]  /*63f0*/  IMAD.U32 R15, R13, 0x10000, RZ ;  /* 0x000100000d0f7824 */ /* 0x000fc400078e00ff */
[-C--:B------:R-:W-:Y:S01]  /*6400*/  FMUL.FTZ R33, R33, R38.reuse ;  /* 0x0000002621217220 */ /* 0x080fe20000410000 */
[----:B------:R-:W-:Y:S01]  /*6410*/  LOP3.LUT R114, R114, 0xffff0000, RZ, 0xc0, !PT ;  /* 0xffff000072727812 */ /* 0x000fe200078ec0ff */
[----:B------:R-:W-:Y:S02]  /*6420*/  IMAD.U32 R13, R12, 0x10000, RZ ;  /* 0x000100000c0d7824 */ /* 0x000fe400078e00ff */
[C---:B------:R-:W-:Y:S01]  /*6430*/  FFMA.FTZ R44, R15.reuse, R38, -R44 ;  /* 0x000000260f2c7223 */ /* 0x040fe2000001082c */
[----:B------:R-:W-:Y:S01]  /*6440*/  FFMA.FTZ R33, R15, R42, R33 ;  /* 0x0000002a0f217223 */ /* 0x000fe20000010021 */
[C---:B------:R-:W-:Y:S01]  /*6450*/  FMUL.FTZ R15, R34.reuse, R39 ;  /* 0x00000027220f7220 */ /* 0x040fe20000410000 */
[-C--:B------:R-:W-:Y:S01]  /*6460*/  FMUL.FTZ R43, R34, R41.reuse ;  /* 0x00000029222b7220 */ /* 0x080fe20000410000 */
[----:B------:R-:W-:Y:S01]  /*6470*/  LOP3.LUT R79, R79, 0xffff0000, RZ, 0xc0, !PT ;  /* 0xffff00004f4f7812 */ /* 0x000fe200078ec0ff */
[----:B------:R-:W-:Y:S01]  /*6480*/  IMAD.U32 R35, R35, 0x10000, RZ ;  /* 0x0001000023237824 */ /* 0x000fe200078e00ff */
[----:B------:R-:W-:Y:S01]  /*6490*/  LOP3.LUT R12, R12, 0xffff0000, RZ, 0xc0, !PT ;  /* 0xffff00000c0c7812 */ /* 0x000fe200078ec0ff */
[C---:B------:R-:W-:Y:S01]  /*64a0*/  FFMA.FTZ R34, R32.reuse, R41, R15 ;  /* 0x0000002920227223 */ /* 0x040fe2000001000f */
[----:B------:R-:W-:Y:S01]  /*64b0*/  FFMA.FTZ R43, R32, R39, -R43 ;  /* 0x00000027202b7223 */ /* 0x000fe2000001082b */
[C---:B------:R-:W-:Y:S01]  /*64c0*/  FMUL.FTZ R15, R11.reuse, R114 ;  /* 0x000000720b0f7220 */ /* 0x040fe20000410000 */
[----:B------:R-:W-:Y:S01]  /*64d0*/  FMUL.FTZ R39, R11, R79 ;  /* 0x0000004f0b277220 */ /* 0x000fe20000410000 */
        /* <DEDUP_REMOVED lines=10> */
.L_x_513:
[----:B------:R-:W-:Y:S05]  /*6580*/  BSYNC B2 ;  /* 0x0000000000027941 */ /* 0x000fea0003800000 */
.L_x_512:
[----:B----4-:R0:W-:Y:S02]  /*6590*/  ST.E.128 desc[UR48][R36.64], R12 ;  /* 0x0000000c24007985 */ /* 0x0101e4000c101d30 */
.L_x_511:
[----:B------:R-:W-:Y:S05]  /*65a0*/  BSYNC B1 ;  /* 0x0000000000017941 */ /* 0x000fea0003800000 */
.L_x_510:
[----:B------:R-:W-:-:S13]  /*65b0*/  ISETP.NE.AND P3, PT, R20, RZ, PT ;  /* 0x000000ff1400720c */ /* 0x000fda0003f65270 */
        /* <DEDUP_REMOVED lines=9> */
[--C-:B------:R-:W-:Y:S02]  /*6650*/  SHF.R.U64 R36, R30, 0x10, R31.reuse ;  /* 0x000000101e247819 */ /* 0x100fe4000000121f */
[----:B------:R-:W-:Y:S02]  /*6660*/  SHF.R.U32.HI R34, RZ, 0x10, R31 ;  /* 0x00000010ff227819 */ /* 0x000fe4000001161f */
[----:B---3--:R-:W-:Y:S02]  /*6670*/  SHF.R.U32.HI R11, RZ, 0x10, R29 ;  /* 0x00000010ff0b7819 */ /* 0x008fe4000001161d */
[----:B------:R-:W-:Y:S02]  /*6680*/  PRMT R31, R78, 0x5432, R35 ;  /* 0x000054324e1f7816 */ /* 0x000fe40000000023 */
[----:B------:R-:W-:-:S02]  /*6690*/  PRMT R36, R77, 0x5432, R36 ;  /* 0x000054324d247816 */ /* 0x000fc40000000024 */
[----:B------:R-:W-:Y:S02]  /*66a0*/  PRMT R77, R77, 0x5410, R34 ;  /* 0x000054104d4d7816 */ /* 0x000fe40000000022 */
[----:B------:R-:W-:Y:S01]  /*66b0*/  LOP3.LUT R29, R14, 0xffff0000, RZ, 0xc0, !PT ;  /* 0xffff00000e1d7812 */ /* 0x000fe200078ec0ff */
[----:B------:R-:W-:Y:S01]  /*66c0*/  IMAD.U32 R14, R13, 0x10000, RZ ;  /* 0x000100000d0e7824 */ /* 0x000fe200078e00ff */
[----:B------:R-:W-:Y:S01]  /*66d0*/  PRMT R78, R78, 0x5410, R11 ;  /* 0x000054104e4e7816 */ /* 0x000fe2000000000b */
[----:B------:R-:W-:Y:S01]  /*66e0*/  IMAD.U32 R38, R77, 0x10000, RZ ;  /* 0x000100004d267824 */ /* 0x000fe200078e00ff */
[----:B------:R-:W-:Y:S01]  /*66f0*/  LOP3.LUT R13, R13, 0xffff0000, RZ, 0xc0, !PT ;  /* 0xffff00000d0d7812 */ /* 0x000fe200078ec0ff */
[----:B------:R-:W-:Y:S01]  /*6700*/  IMAD.U32 R11, R12, 0x10000, RZ ;  /* 0x000100000c0b7824 */ /* 0x000fe200078e00ff */
[----:B------:R-:W-:Y:S01]  /*6710*/  LOP3.LUT R37, R36, 0xffff0000, RZ, 0xc0, !PT ;  /* 0xffff000024257812 */ /* 0x000fe200078ec0ff */
[----:B------:R-:W-:Y:S01]  /*6720*/  IMAD.U32 R35, R78, 0x10000, RZ ;  /* 0x000100004e237824 */ /* 0x000fe200078e00ff */
[----:B------:R-:W-:Y:S01]  /*6730*/  LOP3.LUT R34, R31, 0xffff0000, RZ, 0xc0, !PT ;  /* 0xffff00001f227812 */ /* 0x000fe200078ec0ff */
[----:B------:R-:W-:Y:S01]  /*6740*/  IMAD.U32 R36, R36, 0x10000, RZ ;  /* 0x0001000024247824 */ /* 0x000fe200078e00ff */
[----:B------:R-:W-:Y:S01]  /*6750*/  LOP3.LUT R30, R15, 0xffff0000, RZ, 0xc0, !PT ;  /* 0xffff00000f1e7812 */ /* 0x000fe200078ec0ff */
[C---:B------:R-:W-:Y:S01]  /*6760*/  FMUL.FTZ R39, R13.reuse, R37 ;  /* 0x000000250d277220 */ /* 0x040fe20000410000 */
[----:B------:R-:W-:Y:S01]  /*6770*/  LOP3.LUT R12, R12, 0xffff0000, RZ, 0xc0, !PT ;  /* 0xffff00000c0c7812 */ /* 0x000fe200078ec0ff */
[----:B------:R-:W-:Y:S01]  /*6780*/  FMUL.FTZ R40, R13, R34 ;  /* 0x000000220d287220 */ /* 0x000fe20000410000 */
[----:B------:R-:W-:Y:S01]  /*6790*/  FMUL.FTZ R13, R29, R38 ;  /* 0x000000261d0d7220 */ /* 0x000fe20000410000 */
[----:B------:R-:W-:Y:S01]  /*67a0*/  LOP3.LUT R77, R77, 0xffff0000, RZ, 0xc0, !PT ;  /* 0xffff00004d4d7812 */ /* 0x000fe200078ec0ff */
[----:B------:R-:W-:Y:S01]  /*67b0*/  FMUL.FTZ R29, R29, R35 ;  /* 0x000000231d1d7220 */ /* 0x000fe20000410000 */
[----:B------:R-:W-:Y:S01]  /*67c0*/  LOP3.LUT R78, R78, 0xffff0000, RZ, 0xc0, !PT ;  /* 0xffff00004e4e7812 */ /* 0x000fe200078ec0ff */
[----:B------:R-:W-:-:S02]  /*67d0*/  IMAD.U32 R31, R31, 0x10000, RZ ;  /* 0x000100001f1f7824 */ /* 0x000fc400078e00ff */
[C---:B------:R-:W-:Y:S01]  /*67e0*/  FFMA.FTZ R39, R14.reuse, R34, -R39 ;  /* 0x000000220e277223 */ /* 0x040fe20000010827 */
[----:B------:R-:W-:Y:S01]  /*67f0*/  FFMA.FTZ R40, R14, R37, R40 ;  /* 0x000000250e287223 */ /* 0x000fe20000010028 */
[C---:B------:R-:W-:Y:S01]  /*6800*/  FFMA.FTZ R35, R28.reuse, R35, -R13 ;  /* 0x000000231c237223 */ /* 0x040fe2000001080d */
[----:B------:R-:W-:Y:S02]  /*6810*/  IMAD.U32 R15, R15, 0x10000, RZ ;  /* 0x000100000f0f7824 */ /* 0x000fe400078e00ff */
[----:B------:R-:W-:Y:S01]  /*6820*/  FFMA.FTZ R28, R28, R38, R29 ;  /* 0x000000261c1c7223 */ /* 0x000fe2000001001d */
[----:B------:R-:W-:Y:S01]  /*6830*/  FMUL.FTZ R34, R30, R77 ;  /* 0x0000004d1e227220 */ /* 0x000fe20000410000 */
[C---:B------:R-:W-:Y:S01]  /*6840*/  FMUL.FTZ R14, R12.reuse, R36 ;  /* 0x000000240c0e7220 */ /* 0x040fe20000410000 */
[-C--:B------:R-:W-:Y:S01]  /*6850*/  FMUL.FTZ R13, R12, R31.reuse ;  /* 0x0000001f0c0d7220 */ /* 0x080fe20000410000 */
[-C--:B------:R-:W-:Y:S01]  /*6860*/  FMUL.FTZ R30, R30, R78.reuse ;  /* 0x0000004e1e1e7220 */ /* 0x080fe20000410000 */
[----:B------:R-:W-:Y:S01]  /*6870*/  FFMA.FTZ R34, R15, R78, -R34 ;  /* 0x0000004e0f227223 */ /* 0x000fe20000010822 */
[C---:B------:R-:W-:Y:S01]  /*6880*/  FFMA.FTZ R14, R11.reuse, R31, -R14 ;  /* 0x0000001f0b0e7223 */ /* 0x040fe2000001080e */
[----:B------:R-:W-:Y:S01]  /*6890*/  FFMA.FTZ R13, R11, R36, R13 ;  /* 0x000000240b0d7223 */ /* 0x000fe2000001000d */
[----:B------:R-:W-:Y:S01]  /*68a0*/  FFMA.FTZ R15, R15, R77, R30 ;  /* 0x0000004d0f0f7223 */ /* 0x000fe2000001001e */
[----:B------:R-:W-:-:S02]  /*68b0*/  F2FP.BF16.F32.PACK_AB R39, R40, R39 ;  /* 0x000000272827723e */ /* 0x000fc400000010ff */
[----:B------:R-:W-:Y:S02]  /*68c0*/  F2FP.BF16.F32.PACK_AB R28, R28, R35 ;  /* 0x000000231c1c723e */ /* 0x000fe400000010ff */
[----:B------:R-:W-:Y:S01]  /*68d0*/  F2FP.BF16.F32.PACK_AB R12, R13, R14 ;  /* 0x0000000e0d0c723e */ /* 0x000fe200000010ff */
[----:B------:R-:W-:Y:S01]  /*68e0*/  IMAD.MOV.U32 R13, RZ, RZ, R39 ;  /* 0x000000ffff0d7224 */ /* 0x000fe200078e0027 */
[----:B------:R-:W-:Y:S01]  /*68f0*/  F2FP.BF16.F32.PACK_AB R15, R15, R34 ;  /* 0x000000220f0f723e */ /* 0x000fe200000010ff */
[----:B------:R-:W-:-:S07]  /*6900*/  IMAD.MOV.U32 R14, RZ, RZ, R28 ;  /* 0x000000ffff0e7224 */ /* 0x000fce00078e001c */
.L_x_515:
[----:B------:R-:W-:Y:S05]  /*6910*/  BSYNC B1 ;  /* 0x0000000000017941 */ /* 0x000fea0003800000 */
.L_x_514:
[----:B----4-:R0:W-:Y:S01]  /*6920*/  ST.E.128 desc[UR48][R32.64], R12 ;  /* 0x0000000c20007985 */ /* 0x0101e2000c101d30 */
[----:B------:R-:W-:Y:S05]  /*6930*/  BRA `(.L_x_493) ;  /* 0x0000004000b87947 */ /* 0x000fea0003800000 */
.L_x_459:
        /* <DEDUP_REMOVED lines=20> */
[----:B------:R-:W-:Y:S01]  /*6a80*/  CS2R R60, SRZ ;  /* 0x00000000003c7805 */ /* 0x000fe2000001ff00 */
[----:B------:R-:W-:Y:S06]  /*6a90*/  @P3 BRA `(.L_x_517) ;  /* 0x00000000007c3947 */ /* 0x000fec0003800000 */
[----:B------:R-:W-:Y:S01]  /*6aa0*/  IADD3 R30, P2, R94, R14, RZ ;  /* 0x0000000e5e1e7210 */ /* 0x000fe20007f5e0ff */
[----:B------:R-:W-:Y:S01]  /*6ab0*/  ULDC.64 UR4, c[0x0][0x3e8] ;  /* 0x0000fa0000047ab9 */ /* 0x000fe20000000a00 */
[----:B------:R-:W-:Y:S02]  /*6ac0*/  CS2R R38, SRZ ;  /* 0x0000000000267805 */ /* 0x000fe4000001ff00 */
[----:B------:R-:W-:Y:S02]  /*6ad0*/  CS2R R36, SRZ ;  /* 0x0000000000247805 */ /* 0x000fe4000001ff00 */
[----:B------:R-:W-:Y:S01]  /*6ae0*/  CS2R R62, SRZ ;  /* 0x00000000003e7805 */ /* 0x000fe2000001ff00 */
[----:B------:R-:W-:Y:S01]  /*6af0*/  IMAD.X R31, R11, 0x1, R98, P2 ;  /* 0x000000010b1f7824 */ /* 0x000fe200010e0662 */
[----:B------:R-:W-:Y:S02]  /*6b00*/  IADD3 R28, P2, R88, R12, RZ ;  /* 0x0000000c581c7210 */ /* 0x000fe40007f5e0ff */
[----:B------:R-:W-:-:S03]  /*6b10*/  CS2R R60, SRZ ;  /* 0x00000000003c7805 */ /* 0x000fc6000001ff00 */
        /* <DEDUP_REMOVED lines=8> */
[----:B------:R-:W-:Y:S02]  /*6ba0*/  CS2R R32, SRZ ;  /* 0x0000000000207805 */ /* 0x000fe4000001ff00 */
[----:B------:R-:W-:Y:S02]  /*6bb0*/  CS2R R46, SRZ ;  /* 0x00000000002e7805 */ /* 0x000fe4000001ff00 */
[----:B------:R-:W-:-:S05]  /*6bc0*/  CS2R R44, SRZ ;  /* 0x00000000002c7805 */ /* 0x000fca000001ff00 */
[----:B------:R0:W5:Y:S04]  /*6bd0*/  @!P2 LDG.E.128 R36, desc[UR48][R64.64] ;  /* 0x000000304024a981 */ /* 0x000168000c1e1d00 */
[----:B------:R0:W5:Y:S01]  /*6be0*/  @!P2 LDG.E.128 R60, desc[UR48][R68.64] ;  /* 0x00000030443ca981 */ /* 0x000162000c1e1d00 */
[----:B------:R-:W-:Y:S02]  /*6bf0*/  ISETP.GE.AND P2, PT, R194, R117, PT ;  /* 0x00000075c200720c */ /* 0x000fe40003f46270 */
[----:B------:R-:W-:Y:S02]  /*6c00*/  CS2R R30, SRZ ;  /* 0x00000000001e7805 */ /* 0x000fe4000001ff00 */
[----:B------:R-:W-:Y:S02]  /*6c10*/  CS2R R28, SRZ ;  /* 0x00000000001c7805 */ /* 0x000fe4000001ff00 */
[----:B------:R-:W-:-:S02]  /*6c20*/  CS2R R42, SRZ ;  /* 0x00000000002a7805 */ /* 0x000fc4000001ff00 */
[----:B------:R-:W-:-:S05]  /*6c30*/  CS2R R40, SRZ ;  /* 0x0000000000287805 */ /* 0x000fca000001ff00 */
[----:B------:R0:W5:Y:S04]  /*6c40*/  @!P2 LDG.E.128 R32, desc[UR48][R64.64+0x40] ;  /* 0x000040304020a981 */ /* 0x000168000c1e1d00 */
[----:B------:R0:W5:Y:S01]  /*6c50*/  @!P2 LDG.E.128 R44, desc[UR48][R68.64+0x40] ;  /* 0x00004030442ca981 */ /* 0x000162000c1e1d00 */
[----:B------:R-:W-:-:S13]  /*6c60*/  ISETP.GE.AND P2, PT, R193, R117, PT ;  /* 0x00000075c100720c */ /* 0x000fda0003f46270 */
[----:B------:R0:W5:Y:S04]  /*6c70*/  @!P2 LDG.E.128 R28, desc[UR48][R64.64+0x80] ;  /* 0x00008030401ca981 */ /* 0x000168000c1e1d00 */
[----:B------:R0:W5:Y:S02]  /*6c80*/  @!P2 LDG.E.128 R40, desc[UR48][R68.64+0x80] ;  /* 0x000080304428a981 */ /* 0x000164000c1e1d00 */
.L_x_517:
[----:B------:R-:W-:Y:S05]  /*6c90*/  BSYNC B1 ;  /* 0x0000000000017941 */ /* 0x000fea0003800000 */
.L_x_516:
[----:B------:R-:W-:Y:S01]  /*6ca0*/  VIADD R77, R203, 0x40 ;  /* 0x00000040cb4d7836 */ /* 0x000fe20000000000 */
[----:B------:R-:W-:Y:S01]  /*6cb0*/  BSSY B1, `(.L_x_518) ;  /* 0x0000028000017945 */ /* 0x000fe20003800000 */
[----:B0-----:R-:W-:Y:S02]  /*6cc0*/  CS2R R64, SRZ ;  /* 0x0000000000407805 */ /* 0x001fe4000001ff00 */
[----:B------:R-:W-:Y:S02]  /*6cd0*/  CS2R R70, SRZ ;  /* 0x0000000000467805 */ /* 0x000fe4000001ff00 */
[----:B------:R-:W-:Y:S02]  /*6ce0*/  CS2R R68, SRZ ;  /* 0x0000000000447805 */ /* 0x000fe4000001ff00 */
[----:B------:R-:W-:Y:S02]  /*6cf0*/  ISETP.GE.AND P4, PT, R77, R82, PT ;  /* 0x000000524d00720c */ /* 0x000fe40003f86270 */
[----:B------:R-:W-:-:S02]  /*6d00*/  CS2R R74, SRZ ;  /* 0x00000000004a7805 */ /* 0x000fc4000001ff00 */
[----:B------:R-:W-:Y:S01]  /*6d10*/  CS2R R72, SRZ ;  /* 0x0000000000487805 */ /* 0x000fe2000001ff00 */
[----:B-----5:R-:W-:-:S08]  /*6d20*/  IMAD.MOV.U32 R76, RZ, RZ, R30 ;  /* 0x000000ffff4c7224 */ /* 0x020fd000078e001e */
[----:B------:R-:W-:Y:S05]  /*6d30*/  @P4 BRA `(.L_x_519) ;  /* 0x00000000007c4947 */ /* 0x000fea0003800000 */
[----:B------:R-:W-:Y:S01]  /*6d40*/  IADD3 R15, P2, P5, R94, R14, R102 ;  /* 0x0000000e5e0f7210 */ /* 0x000fe20007d5e066 */
[----:B------:R-:W-:Y:S01]  /*6d50*/  ULDC.64 UR4, c[0x0][0x3e8] ;  /* 0x0000fa0000047ab9 */ /* 0x000fe20000000a00 */
[----:B------:R-:W-:Y:S02]  /*6d60*/  CS2R R58, SRZ ;  /* 0x00000000003a7805 */ /* 0x000fe4000001ff00 */
[----:B------:R-:W-:Y:S02]  /*6d70*/  CS2R R56, SRZ ;  /* 0x0000000000387805 */ /* 0x000fe4000001ff00 */
[----:B------:R-:W-:Y:S02]  /*6d80*/  IADD3.X R48, R98, R11, R101, P2, P5 ;  /* 0x0000000b62307210 */ /* 0x000fe400017ea465 */
[----:B------:R-:W-:Y:S02]  /*6d90*/  CS2R R74, SRZ ;  /* 0x00000000004a7805 */ /* 0x000fe4000001ff00 */
[----:B------:R-:W-:-:S02]  /*6da0*/  IADD3 R13, P2, P5, R88, R12, R104 ;  /* 0x0000000c580d7210 */ /* 0x000fc40007d5e068 */
[----:B------:R-:W-:Y:S02]  /*6db0*/  CS2R R72, SRZ ;  /* 0x0000000000487805 */ /* 0x000fe4000001ff00 */
        /* <DEDUP_REMOVED lines=23> */
.L_x_519:
[----:B------:R-:W-:Y:S05]  /*6f30*/  BSYNC B1 ;  /* 0x0000000000017941 */ /* 0x000fea0003800000 */
.L_x_518:
[----:B0-----:R-:W-:Y:S01]  /*6f40*/  IMAD.MOV.U32 R12, RZ, RZ, R28 ;  /* 0x000000ffff0c7224 */ /* 0x001fe200078e001c */
[----:B------:R-:W-:Y:S01]  /*6f50*/  MOV R11, R29 ;  /* 0x0000001d000b7202 */ /* 0x000fe20000000f00 */
[----:B------:R-:W-:Y:S01]  /*6f60*/  IMAD.MOV.U32 R13, RZ, RZ, R31 ;  /* 0x000000ffff0d7224 */ /* 0x000fe200078e001f */
[----:B------:R-:W-:Y:S01]  /*6f70*/  ISETP.NE.AND P2, PT, R214, 0x3, PT ;  /* 0x00000003d600780c */ /* 0x000fe20003f45270 */
[----:B------:R-:W-:Y:S01]  /*6f80*/  IMAD.MOV.U32 R14, RZ, RZ, R34 ;  /* 0x000000ffff0e7224 */ /* 0x000fe200078e0022 */
[----:B------:R-:W-:Y:S01]  /*6f90*/  PRMT R158, R12, 0x5410, R11 ;  /* 0x000054100c9e7816 */ /* 0x000fe2000000000b */
[----:B------:R-:W-:Y:S01]  /*6fa0*/  IMAD.MOV.U32 R11, RZ, RZ, R32 ;  /* 0x000000ffff0b7224 */ /* 0x000fe200078e0020 */
[----:B------:R-:W-:Y:S01]  /*6fb0*/  PRMT R157, R76, 0x5410, R13 ;  /* 0x000054104c9d7816 */ /* 0x000fe2000000000d */
[----:B------:R-:W-:Y:S02]  /*6fc0*/  IMAD.MOV.U32 R12, RZ, RZ, R33 ;  /* 0x000000ffff0c7224 */ /* 0x000fe400078e0021 */
[----:B------:R-:W-:-:S03]  /*6fd0*/  IMAD.MOV.U32 R13, RZ, RZ, R35 ;  /* 0x000000ffff0d7224 */ /* 0x000fc600078e0023 */
[----:B------:R-:W-:Y:S01]  /*6fe0*/  PRMT R164, R12, 0x5410, R11 ;  /* 0x000054100ca47816 */ /* 0x000fe2000000000b */
[----:B------:R-:W-:Y:S01]  /*6ff0*/  IMAD.MOV.U32 R11, RZ, RZ, R38 ;  /* 0x000000ffff0b7224 */ /* 0x000fe200078e0026 */
[----:B------:R-:W-:Y:S01]  /*7000*/  PRMT R162, R14, 0x5410, R13 ;  /* 0x000054100ea27816 */ /* 0x000fe2000000000d */
[----:B------:R-:W-:Y:S02]  /*7010*/  IMAD.MOV.U32 R12, RZ, RZ, R39 ;  /* 0x000000ffff0c7224 */ /* 0x000fe400078e0027 */
        /* <DEDUP_REMOVED lines=18> */
[----:B------:R-:W-:-:S03]  /*7140*/  IMAD.MOV.U32 R12, RZ, RZ, R63 ;  /* 0x000000ffff0c7224 */ /* 0x000fc600078e003f */
[----:B------:R-:W-:Y:S01]  /*7150*/  PRMT R152, R152, 0x5410, R11 ;  /* 0x0000541098987816 */ /* 0x000fe2000000000b */
[----:B------:R-:W-:Y:S01]  /*7160*/  IMAD.MOV.U32 R11, RZ, RZ, R60 ;  /* 0x000000ffff0b7224 */ /* 0x000fe200078e003c */
[----:B------:R-:W-:Y:S01]  /*7170*/  PRMT R166, R166, 0x5410, R12 ;  /* 0x00005410a6a67816 */ /* 0x000fe2000000000c */
[----:B------:R-:W-:-:S03]  /*7180*/  IMAD.MOV.U32 R12, RZ, RZ, R61 ;  /* 0x000000ffff0c7224 */ /* 0x000fc600078e003d */
[----:B------:R-:W-:Y:S01]  /*7190*/  PRMT R150, R11, 0x7610, R150 ;  /* 0x000076100b967816 */ /* 0x000fe20000000096 */
[----:B-----5:R-:W-:Y:S01]  /*71a0*/  IMAD.MOV.U32 R11, RZ, RZ, R51 ;  /* 0x000000ffff0b7224 */ /* 0x020fe200078e0033 */
        /* <DEDUP_REMOVED lines=12> */
[----:B------:R-:W-:Y:S01]  /*7270*/  IMAD.MOV.U32 R11, RZ, RZ, R59 ;  /* 0x000000ffff0b7224 */ /* 0x000fe200078e003b */
[----:B------:R-:W-:-:S04]  /*7280*/  MOV R12, R58 ;  /* 0x0000003a000c7202 */ /* 0x000fc80000000f00 */
        /* <DEDUP_REMOVED lines=27> */
.L_x_520:
[----:B------:R-:W-:Y:S01]  /*7440*/  IMAD R83, R19, 0x8, R18 ;  /* 0x0000000813537824 */ /* 0x000fe200078e0212 */
[----:B------:R-:W-:Y:S01]  /*7450*/  SHF.L.U32 R84, R204, 0x1f, RZ ;  /* 0x0000001fcc547819 */ /* 0x000fe200000006ff */
[----:B------:R-:W-:Y:S03]  /*7460*/  BSSY B1, `(.L_x_521) ;  /* 0x0000003000017945 */ /* 0x000fe60003800000 */
[----:B------:R-:W0:Y:S02]  /*7470*/  SYNCS.PHASECHK.TRANS64.TRYWAIT P5, [R83+URZ+0x30890], R84 ;  /* 0x03089054530075a7 */ /* 0x000e2400080a017f */
[----:B0-----:R-:W-:Y:S05]  /*7480*/  @!P5 BRA `(.L_x_522) ;  /* 0x000001b40010d947 */ /* 0x001fea0003800000 */
.L_x_802:
[----:B------:R-:W-:Y:S05]  /*7490*/  BSYNC B1 ;  /* 0x0000000000017941 */ /* 0x000fea0003800000 */
.L_x_521:
[----:B------:R-:W1:Y:S01]  /*74a0*/  LDC R130, c[0x0][0x2f4] ;  /* 0x0000bd00ff827b82 */ /* 0x000e620000000800 */
[----:B------:R-:W-:Y:S01]  /*74b0*/  UMOV UR4, 0xffffffff ;  /* 0xffffffff00047882 */ /* 0x000fe20000000000 */
[----:B-1----:R-:W-:Y:S02]  /*74c0*/  IMAD.IADD R133, R130, 0x1, -R118 ;  /* 0x0000000182857824 */ /* 0x002fe400078e0a76 */
[----:B------:R-:W-:Y:S05]  /*74d0*/  BRA.DIV UR4, `(.L_x_523) ;  /* 0x000001b604107947 */ /* 0x000fea000b800000 */
[----:B------:R1:W2:Y:S04]  /*74e0*/  SHFL.IDX PT, R115, R113, RZ, 0x1c1f ;  /* 0x001c1fff71737589 */ /* 0x0002a800000e0000 */
[----:B------:R1:W3:Y:S02]  /*74f0*/  SHFL.IDX PT, R11, R116, RZ, 0x1c1f ;  /* 0x001c1fff740b7589 */ /* 0x0002e400000e0000 */
.L_x_806:
[----:B------:R-:W-:Y:S04]  /*7500*/  BSSY B1, `(.L_x_524) ;  /* 0x000017d000017945 */ /* 0x000fe80003800000 */
[----:B------:R-:W-:Y:S05]  /*7510*/  @P3 BRA `(.L_x_525) ;  /* 0x0000001400ec3947 */ /* 0x000fea0003800000 */
[----:B------:R-:W-:Y:S01]  /*7520*/  ISETP.NE.AND P3, PT, R6, RZ, PT ;  /* 0x000000ff0600720c */ /* 0x000fe20003f65270 */
[----:B------:R-:W-:Y:S01]  /*7530*/  BSSY B2, `(.L_x_526) ;  /* 0x000007d000027945 */ /* 0x000fe20003800000 */
[----:B---3--:R-:W-:-:S11]  /*7540*/  IMAD.MOV.U32 R114, RZ, RZ, R11 ;  /* 0x000000ffff727224 */ /* 0x008fd600078e000b */
[----:B------:R-:W-:Y:S05]  /*7550*/  @!P3 BRA `(.L_x_527) ;  /* 0x0000000400e8b947 */ /* 0x000fea0003800000 */
[----:B------:R-:W-:Y:S01]  /*7560*/  SEL R12, R118, R133, !P0 ;  /* 0x00000085760c7207 */ /* 0x000fe20004000000 */
[----:B------:R-:W-:Y:S01]  /*7570*/  BSSY B3, `(.L_x_528) ;  /* 0x0000072000037945 */ /* 0x000fe20003800000 */
[----:B------:R-:W-:Y:S02]  /*7580*/  ISETP.GE.AND P3, PT, R16, R117, PT ;  /* 0x000000751000720c */ /* 0x000fe40003f66270 */
[----:B------:R-:W-:-:S04]  /*7590*/  SHF.R.S32.HI R13, RZ, 0x1f, R12 ;  /* 0x0000001fff0d7819 */ /* 0x000fc8000001140c */
[----:B------:R-:W-:-:S04]  /*75a0*/  LEA.HI R13, R13, R12, RZ, 0x4 ;  /* 0x0000000c0d0d7211 */ /* 0x000fc800078f20ff */
[----:B------:R-:W-:-:S04]  /*75b0*/  LEA.HI.SX32 R139, R13, R111, 0x1c ;  /* 0x0000006f0d8b7211 */ /* 0x000fc800078fe2ff */
[----:B------:R-:W-:-:S04]  /*75c0*/  SHF.R.S32.HI R13, RZ, 0x1f, R139 ;  /* 0x0000001fff0d7819 */ /* 0x000fc8000001148b */
[----:B------:R-:W-:Y:S01]  /*75d0*/  LEA.HI R13, R13, R139, RZ, 0x3 ;  /* 0x0000008b0d0d7211 */ /* 0x000fe200078f18ff */
[----:B------:R-:W-:-:S03]  /*75e0*/  IMAD.SHL.U32 R139, R139, 0x8, RZ ;  /* 0x000000088b8b7824 */ /* 0x000fc600078e00ff */
[----:B------:R-:W-:Y:S02]  /*75f0*/  SHF.R.S32.HI R13, RZ, 0x3, R13 ;  /* 0x00000003ff0d7819 */ /* 0x000fe4000001140d */
[----:B------:R-:W-:-:S03]  /*7600*/  LOP3.LUT R12, R216, 0x38, R139, 0xf8, !PT ;  /* 0x00000038d80c7812 */ /* 0x000fc600078ef88b */
[----:B------:R-:W-:Y:S01]  /*7610*/  IMAD R13, R13, 0x1800, R218 ;  /* 0x000018000d0d7824 */ /* 0x000fe200078e02da */
[----:B------:R-:W-:-:S05]  /*7620*/  LOP3.LUT R12, R12, R217, RZ, 0x3c, !PT ;  /* 0x000000d90c0c7212 */ /* 0x000fca00078e3cff */
[----:B------:R-:W-:-:S04]  /*7630*/  IMAD.IADD R12, R13, 0x1, R12 ;  /* 0x000000010d0c7824 */ /* 0x000fc800078e020c */
[C---:B------:R-:W-:Y:S02]  /*7640*/  IMAD R76, R19.reuse, 0x4800, R12 ;  /* 0x00004800134c7824 */ /* 0x040fe400078e020c */
[----:B------:R-:W-:Y:S02]  /*7650*/  IMAD R12, R19, 0x4800, R132 ;  /* 0x00004800130c7824 */ /* 0x000fe400078e0284 */
[--C-:B------:R-:W-:Y:S02]  /*7660*/  IMAD R76, R76, 0x2, R18.reuse ;  /* 0x000000024c4c7824 */ /* 0x100fe400078e0212 */
[----:B------:R-:W-:-:S04]  /*7670*/  IMAD R12, R12, 0x2, R18 ;  /* 0x000000020c0c7824 */ /* 0x000fc800078e0212 */
[----:B------:R-:W3:Y:S04]  /*7680*/  LDS.128 R76, [R76+0x1e400] ;  /* 0x01e400004c4c7984 */ /* 0x000ee80000000c00 */
[----:B------:R-:W4:Y:S01]  /*7690*/  LDS.128 R12, [R12+0x1e400] ;  /* 0x01e400000c0c7984 */ /* 0x000f220000000c00 */
[----:B------:R-:W-:Y:S05]  /*76a0*/  @P3 BRA `(.L_x_529) ;  /* 0x0000000400783947 */ /* 0x000fea0003800000 */
[--C-:B------:R-:W-:Y:S02]  /*76b0*/  SHF.R.U64 R36, R36, 0x10, R37.reuse ;  /* 0x0000001024247819 */ /* 0x100fe40000001225 */
[----:B------:R-:W-:Y:S02]  /*76c0*/  SHF.R.U32.HI R37, RZ, 0x10, R37 ;  /* 0x00000010ff257819 */ /* 0x000fe40000011625 */
[----:B------:R-:W-:Y:S02]  /*76d0*/  SHF.R.U32.HI R145, RZ, 0x10, R61 ;  /* 0x00000010ff917819 */ /* 0x000fe4000001163d */
[C---:B------:R-:W-:Y:S02]  /*76e0*/  PRMT R36, R144.reuse, 0x5432, R36 ;  /* 0x0000543290247816 */ /* 0x040fe40000000024 */
[----:B------:R-:W-:Y:S02]  /*76f0*/  PRMT R37, R144, 0x5410, R37 ;  /* 0x0000541090257816 */ /* 0x000fe40000000025 */
[----:B------:R-:W-:-:S02]  /*7700*/  SHF.R.U64 R38, R38, 0x10, R39 ;  /* 0x0000001026267819 */ /* 0x000fc40000001227 */
[----:B------:R-:W-:Y:S02]  /*7710*/  SHF.R.U32.HI R144, RZ, 0x10, R39 ;  /* 0x00000010ff907819 */ /* 0x000fe40000011627 */
[----:B------:R-:W-:Y:S02]  /*7720*/  SHF.R.U64 R39, R60, 0x10, R61 ;  /* 0x000000103c277819 */ /* 0x000fe4000000123d */
[----:B------:R-:W-:Y:S02]  /*7730*/  SHF.R.U64 R60, R62, 0x10, R63 ;  /* 0x000000103e3c7819 */ /* 0x000fe4000000123f */
[C---:B------:R-:W-:Y:S02]  /*7740*/  PRMT R145, R151.reuse, 0x5410, R145 ;  /* 0x0000541097917816 */ /* 0x040fe40000000091 */
[----:B------:R-:W-:Y:S02]  /*7750*/  PRMT R61, R150, 0x5432, R38 ;  /* 0x00005432963d7816 */ /* 0x000fe40000000026 */
[----:B------:R-:W-:Y:S01]  /*7760*/  PRMT R38, R151, 0x5432, R144 ;  /* 0x0000543297267816 */ /* 0x000fe20000000090 */
[----:B------:R-:W-:Y:S01]  /*7770*/  IMAD.U32 R151, R145, 0x10000, RZ ;  /* 0x0001000091977824 */ /* 0x000fe200078e00ff */
[----:B------:R-:W-:Y:S01]  /*7780*/  PRMT R60, R152, 0x5432, R60 ;  /* 0x00005432983c7816 */ /* 0x000fe2000000003c */
[----:B---3--:R-:W-:Y:S01]  /*7790*/  IMAD.U32 R152, R77, 0x10000, RZ ;  /* 0x000100004d987824 */ /* 0x008fe200078e00ff */
[----:B------:R-:W-:Y:S01]  /*77a0*/  SHF.R.U32.HI R62, RZ, 0x10, R63 ;  /* 0x00000010ff3e7819 */ /* 0x000fe2000001163f */
[----:B------:R-:W-:Y:S01]  /*77b0*/  IMAD.U32 R63, R37, 0x10000, RZ ;  /* 0x00010000253f7824 */ /* 0x000fe200078e00ff */
[----:B------:R-:W-:Y:S01]  /*77c0*/  PRMT R39, R150, 0x5410, R39 ;  /* 0x0000541096277816 */ /* 0x000fe20000000027 */
[----:B----4-:R-:W-:-:S02]  /*77d0*/  IMAD.U32 R150, R13, 0x10000, RZ ;  /* 0x000100000d967824 */ /* 0x010fc400078e00ff */
[----:B------:R-:W-:Y:S01]  /*77e0*/  FMUL.FTZ R144, R152, R151 ;  /* 0x0000009798907220 */ /* 0x000fe20000410000 */
[----:B------:R-:W-:Y:S02]  /*77f0*/  LOP3.LUT R145, R145, 0xffff0000, RZ, 0xc0, !PT ;  /* 0xffff000091917812 */ /* 0x000fe400078ec0ff */
[----:B------:R-:W-:Y:S01]  /*7800*/  LOP3.LUT R77, R77, 0xffff0000, RZ, 0xc0, !PT ;  /* 0xffff00004d4d7812 */ /* 0x000fe200078ec0ff */
[-C--:B------:R-:W-:Y:S01]  /*7810*/  FFMA.FTZ R144, R150, R63.reuse, -R144 ;  /* 0x0000003f96907223 */ /* 0x080fe20000010890 */
[----:B------:R-:W-:Y:S01]  /*7820*/  FMUL.FTZ R63, R152, R63 ;  /* 0x0000003f983f7220 */ /* 0x000fe20000410000 */
[----:B------:R-:W-:Y:S01]  /*7830*/  LOP3.LUT R37, R37, 0xffff0000, RZ, 0xc0, !PT ;  /* 0xffff000025257812 */ /* 0x000fe200078ec0ff */
[----:B------:R-:W-:Y:S01]  /*7840*/  IMAD.U32 R152, R79, 0x10000, RZ ;  /* 0x000100004f987824 */ /* 0x000fe200078e00ff */
[----:B------:R-:W-:Y:S01]  /*7850*/  PRMT R62, R166, 0x5432, R62 ;  /* 0x00005432a63e7816 */ /* 0x000fe2000000003e */
[----:B------:R-:W-:Y:S01]  /*7860*/  FFMA.FTZ R63, R150, R151, R63 ;  /* 0x00000097963f7223 */ /* 0x000fe2000001003f */
[----:B------:R-:W-:Y:S01]  /*7870*/  LOP3.LUT R150, R13, 0xffff0000, RZ, 0xc0, !PT ;  /* 0xffff00000d967812 */ /* 0x000fe200078ec0ff */
[----:B------:R-:W-:Y:S01]  /*7880*/  FMUL.FTZ R13, R77, R145 ;  /* 0x000000914d0d7220 */ /* 0x000fe20000410000 */
[----:B------:R-:W-:Y:S01]  /*7890*/  LOP3.LUT R79, R79, 0xffff0000, RZ, 0xc0, !PT ;  /* 0xffff00004f4f7812 */ /* 0x000fe200078ec0ff */
[C---:B------:R-:W-:Y:S01]  /*78a0*/  IMAD.U32 R151, R62.reuse, 0x10000, RZ ;  /* 0x000100003e977824 */ /* 0x040fe200078e00ff */
[----:B------:R-:W-:Y:S01]  /*78b0*/  LOP3.LUT R62, R62, 0xffff0000, RZ, 0xc0, !PT ;  /* 0xffff00003e3e7812 */ /* 0x000fe200078ec0ff */
[-C--:B------:R-:W-:Y:S01]  /*78c0*/  FFMA.FTZ R13, R150, R37.reuse, -R13 ;  /* 0x00000025960d7223 */ /* 0x080fe2000001080d */
[----:B------:R-:W-:Y:S01]  /*78d0*/  FMUL.FTZ R37, R77, R37 ;  /* 0x000000254d257220 */ /* 0x000fe20000410000 */
[----:B------:R-:W-:-:S03]  /*78e0*/  FMUL.FTZ R77, R152, R151 ;  /* 0x00000097984d7220 */ /* 0x000fc60000410000 */
[----:B------:R-:W-:Y:S01]  /*78f0*/  FFMA.FTZ R37, R150, R145, R37 ;  /* 0x0000009196257223 */ /* 0x000fe20000010025 */
[C---:B------:R-:W-:Y:S01]  /*7900*/  SHF.L.U32 R150, R15.reuse, 0x10, RZ ;  /* 0x000000100f967819 */ /* 0x040fe200000006ff */
[C---:B------:R-:W-:Y:S01]  /*7910*/  IMAD.U32 R145, R38.reuse, 0x10000, RZ ;  /* 0x0001000026917824 */ /* 0x040fe200078e00ff */
[----:B------:R-:W-:Y:S02]  /*7920*/  LOP3.LUT R38, R38, 0xffff0000, RZ, 0xc0, !PT ;  /* 0xffff000026267812 */ /* 0x000fe400078ec0ff */
[----:B------:R-:W-:Y:S01]  /*7930*/  LOP3.LUT R15, R15, 0xffff0000, RZ, 0xc0, !PT ;  /* 0xffff00000f0f7812 */ /* 0x000fe200078ec0ff */
[-C--:B------:R-:W-:Y:S01]  /*7940*/  FFMA.FTZ R77, R150, R145.reuse, -R77 ;  /* 0x00000091964d7223 */ /* 0x080fe2000001084d */
[----:B------:R-:W-:Y:S01]  /*7950*/  FMUL.FTZ R145, R152, R145 ;  /* 0x0000009198917220 */ /* 0x000fe20000410000 */
[----:B------:R-:W-:Y:S01]  /*7960*/  F2FP.BF16.F32.PACK_AB R37, R37, R63 ;  /* 0x0000003f2525723e */ /* 0x000fe200000010ff */
[----:B------:R-:W-:Y:S01]  /*7970*/  IMAD.U32 R63, R76, 0x10000, RZ ;  /* 0x000100004c3f7824 */ /* 0x000fe200078e00ff */
[----:B------:R-:W-:Y:S01]  /*7980*/  F2FP.BF16.F32.PACK_AB R13, R13, R144 ;  /* 0x000000900d0d723e */ /* 0x000fe200000010ff */
[----:B------:R-:W-:Y:S01]  /*7990*/  FFMA.FTZ R145, R150, R151, R145 ;  /* 0x0000009796917223 */ /* 0x000fe20000010091 */
[----:B------:R-:W-:-:S04]  /*79a0*/  FMUL.FTZ R150, R79, R62 ;  /* 0x0000003e4f967220 */ /* 0x000fc80000410000 */
[-C--:B------:R-:W-:Y:S01]  /*79b0*/  FFMA.FTZ R150, R15, R38.reuse, -R150 ;  /* 0x000000260f967223 */ /* 0x080fe20000010896 */
[----:B------:R-:W-:-:S04]  /*79c0*/  FMUL.FTZ R38, R79, R38 ;  /* 0x000000264f267220 */ /* 0x000fc80000410000 */
[----:B------:R-:W-:Y:S01]  /*79d0*/  FFMA.FTZ R38, R15, R62, R38 ;  /* 0x0000003e0f267223 */ /* 0x000fe20000010026 */
[----:B------:R-:W-:Y:S01]  /*79e0*/  F2FP.BF16.F32.PACK_AB R150, R150, R77 ;  /* 0x0000004d9696723e */ /* 0x000fe200000010ff */
[C---:B------:R-:W-:Y:S01]  /*79f0*/  IMAD.U32 R62, R39.reuse, 0x10000, RZ ;  /* 0x00010000273e7824 */ /* 0x040fe200078e00ff */
[----:B------:R-:W-:Y:S01]  /*7a00*/  LOP3.LUT R39, R39, 0xffff0000, RZ, 0xc0, !PT ;  /* 0xffff000027277812 */ /* 0x000fe200078ec0ff */
[C---:B------:R-:W-:Y:S01]  /*7a10*/  IMAD.U32 R77, R36.reuse, 0x10000, RZ ;  /* 0x00010000244d7824 */ /* 0x040fe200078e00ff */
[----:B------:R-:W-:Y:S01]  /*7a20*/  LOP3.LUT R36, R36, 0xffff0000, RZ, 0xc0, !PT ;  /* 0xffff000024247812 */ /* 0x000fe200078ec0ff */
[C---:B------:R-:W-:Y:S01]  /*7a30*/  FMUL.FTZ R79, R63.reuse, R62 ;  /* 0x0000003e3f4f7220 */ /* 0x040fe20000410000 */
[----:B------:R-:W-:Y:S02]  /*7a40*/  IMAD.U32 R15, R12, 0x10000, RZ ;  /* 0x000100000c0f7824 */ /* 0x000fe400078e00ff */
[----:B------:R-:W-:Y:S01]  /*7a50*/  FMUL.FTZ R63, R63, R77 ;  /* 0x0000004d3f3f7220 */ /* 0x000fe20000410000 */
[----:B------:R-:W-:Y:S01]  /*7a60*/  F2FP.BF16.F32.PACK_AB R38, R38, R145 ;  /* 0x000000912626723e */ /* 0x000fe200000010ff */
[----:B------:R-:W-:-:S02]  /*7a70*/  FFMA.FTZ R79, R15, R77, -R79 ;  /* 0x0000004d0f4f7223 */ /* 0x000fc4000001084f */
[----:B------:R-:W-:Y:S01]  /*7a80*/  FFMA.FTZ R63, R15, R62, R63 ;  /* 0x0000003e0f3f7223 */ /* 0x000fe2000001003f */
[----:B------:R-:W-:Y:S01]  /*7a90*/  LOP3.LUT R15, R76, 0xffff0000, RZ, 0xc0, !PT ;  /* 0xffff00004c0f7812 */ /* 0x000fe200078ec0ff */
[----:B------:R-:W-:Y:S01]  /*7aa0*/  IMAD.U32 R77, R78, 0x10000, RZ ;  /* 0x000100004e4d7824 */ /* 0x000fe200078e00ff */
[----:B------:R-:W-:-:S03]  /*7ab0*/  LOP3.LUT R62, R12, 0xffff0000, RZ, 0xc0, !PT ;  /* 0xffff00000c3e7812 */ /* 0x000fc600078ec0ff */
[C---:B------:R-:W-:Y:S01]  /*7ac0*/  FMUL.FTZ R12, R15.reuse, R39 ;  /* 0x000000270f0c7220 */ /* 0x040fe20000410000 */
[----:B------:R-:W-:-:S03]  /*7ad0*/  FMUL.FTZ R15, R15, R36 ;  /* 0x000000240f0f7220 */ /* 0x000fc60000410000 */
[C---:B------:R-:W-:Y:S01]  /*7ae0*/  FFMA.FTZ R12, R62.reuse, R36, -R12 ;  /* 0x000000243e0c7223 */ /* 0x040fe2000001080c */
[----:B------:R-:W-:Y:S01]  /*7af0*/  FFMA.FTZ R15, R62, R39, R15 ;  /* 0x000000273e0f7223 */ /* 0x000fe2000001000f */
[C---:B------:R-:W-:Y:S01]  /*7b00*/  IMAD.U32 R39, R60.reuse, 0x10000, RZ ;  /* 0x000100003c277824 */ /* 0x040fe200078e00ff */
[----:B------:R-:W-:Y:S01]  /*7b10*/  LOP3.LUT R60, R60, 0xffff0000, RZ, 0xc0, !PT ;  /* 0xffff00003c3c7812 */ /* 0x000fe200078ec0ff */
[C---:B------:R-:W-:Y:S01]  /*7b20*/  IMAD.U32 R62, R61.reuse, 0x10000, RZ ;  /* 0x000100003d3e7824 */ /* 0x040fe200078e00ff */
[----:B------:R-:W-:Y:S01]  /*7b30*/  LOP3.LUT R61, R61, 0xffff0000, RZ, 0xc0, !PT ;  /* 0xffff00003d3d7812 */ /* 0x000fe200078ec0ff */
[C---:B------:R-:W-:Y:S01]  /*7b40*/  FMUL.FTZ R76, R77.reuse, R39 ;  /* 0x000000274d4c7220 */ /* 0x040fe20000410000 */
[C---:B------:R-:W-:Y:S02]  /*7b50*/  IMAD.U32 R36, R14.reuse, 0x10000, RZ ;  /* 0x000100000e247824 */ /* 0x040fe400078e00ff */
[-C--:B------:R-:W-:Y:S01]  /*7b60*/  FMUL.FTZ R77, R77, R62.reuse ;  /* 0x0000003e4d4d7220 */ /* 0x080fe20000410000 */
[----:B------:R-:W-:Y:S01]  /*7b70*/  LOP3.LUT R14, R14, 0xffff0000, RZ, 0xc0, !PT ;  /* 0xffff00000e0e7812 */ /* 0x000fe200078ec0ff */
[----:B------:R-:W-:-:S02]  /*7b80*/  FFMA.FTZ R76, R36, R62, -R76 ;  /* 0x0000003e244c7223 */ /* 0x000fc4000001084c */
[----:B------:R-:W-:Y:S01]  /*7b90*/  FFMA.FTZ R77, R36, R39, R77 ;  /* 0x00000027244d7223 */ /* 0x000fe2000001004d */
[----:B------:R-:W-:Y:S02]  /*7ba0*/  LOP3.LUT R36, R78, 0xffff0000, RZ, 0xc0, !PT ;  /* 0xffff00004e247812 */ /* 0x000fe400078ec0ff */
[----:B------:R-:W-:Y:S02]  /*7bb0*/  F2FP.BF16.F32.PACK_AB R15, R15, R63 ;  /* 0x0000003f0f0f723e */ /* 0x000fe400000010ff */
[----:B------:R-:W-:Y:S01]  /*7bc0*/  F2FP.BF16.F32.PACK_AB R12, R12, R79 ;  /* 0x0000004f0c0c723e */ /* 0x000fe200000010ff */
[CC--:B------:R-:W-:Y:S01]  /*7bd0*/  FMUL.FTZ R39, R36.reuse, R60.reuse ;  /* 0x0000003c24277220 */ /* 0x0c0fe20000410000 */
[-C--:B------:R-:W-:Y:S01]  /*7be0*/  FMUL.FTZ R36, R36, R61.reuse ;  /* 0x0000003d24247220 */ /* 0x080fe20000410000 */
[----:B------:R-:W-:Y:S02]  /*7bf0*/  IMAD.MOV.U32 R79, RZ, RZ, R38 ;  /* 0x000000ffff4f7224 */ /* 0x000fe400078e0026 */
[C---:B------:R-:W-:Y:S01]  /*7c00*/  FFMA.FTZ R39, R14.reuse, R61, -R39 ;  /* 0x0000003d0e277223 */ /* 0x040fe20000010827 */
[----:B------:R-:W-:-:S04]  /*7c10*/  FFMA.FTZ R36, R14, R60, R36 ;  /* 0x0000003c0e247223 */ /* 0x000fc80000010024 */
[----:B------:R-:W-:Y:S01]  /*7c20*/  F2FP.BF16.F32.PACK_AB R39, R39, R76 ;  /* 0x0000004c2727723e */ /* 0x000fe200000010ff */
[----:B------:R-:W-:Y:S01]  /*7c30*/  IMAD.MOV.U32 R76, RZ, RZ, R15 ;  /* 0x000000ffff4c7224 */ /* 0x000fe200078e000f */
[----:B------:R-:W-:Y:S01]  /*7c40*/  F2FP.BF16.F32.PACK_AB R36, R36, R77 ;  /* 0x0000004d2424723e */ /* 0x000fe200000010ff */
[----:B------:R-:W-:Y:S02]  /*7c50*/  IMAD.MOV.U32 R77, RZ, RZ, R37 ;  /* 0x000000ffff4d7224 */ /* 0x000fe400078e0025 */
[----:B------:R-:W-:Y:S02]  /*7c60*/  IMAD.MOV.U32 R14, RZ, RZ, R39 ;  /* 0x000000ffff0e7224 */ /* 0x000fe400078e0027 */
[----:B------:R-:W-:Y:S02]  /*7c70*/  IMAD.MOV.U32 R15, RZ, RZ, R150 ;  /* 0x000000ffff0f7224 */ /* 0x000fe400078e0096 */
[----:B------:R-:W-:-:S07]  /*7c80*/  IMAD.MOV.U32 R78, RZ, RZ, R36 ;  /* 0x000000ffff4e7224 */ /* 0x000fce00078e0024 */
.L_x_529:
[----:B------:R-:W-:Y:S05]  /*7c90*/  BSYNC B3 ;  /* 0x0000000000037941 */ /* 0x000fea0003800000 */
.L_x_528:
[----:B------:R-:W-:-:S04]  /*7ca0*/  LEA R36, P3, R3, R11, 0x1 ;  /* 0x0000000b03247211 */ /* 0x000fc800078608ff */
[----:B--2---:R-:W-:Y:S02]  /*7cb0*/  LEA.HI.X R37, R3, R115, R107, 0x1, P3 ;  /* 0x0000007303257211 */ /* 0x004fe400018f0c6b */
[----:B------:R-:W-:-:S03]  /*7cc0*/  ISETP.GE.AND P3, PT, R139, R130, PT ;  /* 0x000000828b00720c */ /* 0x000fc60003f66270 */
[----:B----4-:R2:W-:Y:S10]  /*7cd0*/  ST.E.128 desc[UR48][R36.64], R12 ;  /* 0x0000000c24007985 */ /* 0x0105f4000c101d30 */
[----:B--2---:R-:W-:-:S05]  /*7ce0*/  @!P3 IMAD.WIDE R12, R139, 0x2, R114 ;  /* 0x000000028b0cb825 */ /* 0x004fca00078e0272 */
[----:B---3--:R3:W-:Y:S02]  /*7cf0*/  @!P3 ST.E.128 desc[UR48][R12.64], R76 ;  /* 0x0000004c0c00b985 */ /* 0x0087e4000c101d30 */
.L_x_527:
[----:B------:R-:W-:Y:S05]  /*7d00*/  BSYNC B2 ;  /* 0x0000000000027941 */ /* 0x000fea0003800000 */
.L_x_526:
[----:B------:R-:W-:Y:S01]  /*7d10*/  ISETP.NE.AND P3, PT, R7, RZ, PT ;  /* 0x000000ff0700720c */ /* 0x000fe20003f65270 */
[----:B------:R-:W-:-:S12]  /*7d20*/  BSSY B2, `(.L_x_530) ;  /* 0x000007c000027945 */ /* 0x000fd80003800000 */
[----:B------:R-:W-:Y:S05]  /*7d30*/  @!P3 BRA `(.L_x_531) ;  /* 0x0000000400e8b947 */ /* 0x000fea0003800000 */
[----:B---3--:R-:W-:Y:S01]  /*7d40*/  SEL R12, R118, R133, !P1 ;  /* 0x00000085760c7207 */ /* 0x008fe20004800000 */
        /* <DEDUP_REMOVED lines=20> */
[----:B------:R-:W-:Y:S01]  /*7e90*/  SHF.R.U32.HI R62, RZ, 0x10, R45 ;  /* 0x00000010ff3e7819 */ /* 0x000fe2000001162d */
[----:B---3--:R-:W-:Y:S01]  /*7ea0*/  IMAD.U32 R77, R37, 0x10000, RZ ;  /* 0x00010000254d7824 */ /* 0x008fe200078e00ff */
[--C-:B------:R-:W-:Y:S01]  /*7eb0*/  SHF.R.U64 R32, R32, 0x10, R33.reuse ;  /* 0x0000001020207819 */ /* 0x100fe20000001221 */
[----:B----4-:R-:W-:Y:S01]  /*7ec0*/  IMAD.U32 R63, R13, 0x10000, RZ ;  /* 0x000100000d3f7824 */ /* 0x010fe200078e00ff */
[----:B------:R-:W-:Y:S02]  /*7ed0*/  SHF.R.U32.HI R33, RZ, 0x10, R33 ;  /* 0x00000010ff217819 */ /* 0x000fe40000011621 */
[----:B------:R-:W-:Y:S02]  /*7ee0*/  PRMT R62, R165, 0x5432, R62 ;  /* 0x00005432a53e7816 */ /* 0x000fe4000000003e */
[----:B------:R-:W-:Y:S02]  /*7ef0*/  SHF.R.U64 R34, R34, 0x10, R35 ;  /* 0x0000001022227819 */ /* 0x000fe40000001223 */
[----:B------:R-:W-:Y:S01]  /*7f00*/  PRMT R33, R164, 0x5410, R33 ;  /* 0x00005410a4217816 */ /* 0x000fe20000000021 */
[----:B------:R-:W-:Y:S01]  /*7f10*/  IMAD.U32 R76, R62, 0x10000, RZ ;  /* 0x000100003e4c7824 */ /* 0x000fe200078e00ff */
[----:B------:R-:W-:-:S02]  /*7f20*/  SHF.R.U32.HI R61, RZ, 0x10, R35 ;  /* 0x00000010ff3d7819 */ /* 0x000fc40000011623 */
[----:B------:R-:W-:Y:S02]  /*7f30*/  SHF.R.U64 R35, R44, 0x10, R45 ;  /* 0x000000102c237819 */ /* 0x000fe4000000122d */
[--C-:B------:R-:W-:Y:S02]  /*7f40*/  SHF.R.U64 R44, R46, 0x10, R47.reuse ;  /* 0x000000102e2c7819 */ /* 0x100fe4000000122f */
[C---:B------:R-:W-:Y:S02]  /*7f50*/  PRMT R45, R162.reuse, 0x5410, R34 ;  /* 0x00005410a22d7816 */ /* 0x040fe40000000022 */
[----:B------:R-:W-:Y:S01]  /*7f60*/  SHF.R.U32.HI R46, RZ, 0x10, R47 ;  /* 0x00000010ff2e7819 */ /* 0x000fe2000001162f */
[----:B------:R-:W-:Y:S01]  /*7f70*/  IMAD.U32 R47, R33, 0x10000, RZ ;  /* 0x00010000212f7824 */ /* 0x000fe200078e00ff */
[----:B------:R-:W-:Y:S01]  /*7f80*/  PRMT R34, R162, 0x5432, R61 ;  /* 0x00005432a2227816 */ /* 0x000fe2000000003d */
[----:B------:R-:W-:Y:S01]  /*7f90*/  FMUL.FTZ R61, R77, R76 ;  /* 0x0000004c4d3d7220 */ /* 0x000fe20000410000 */
[----:B------:R-:W-:-:S02]  /*7fa0*/  LOP3.LUT R62, R62, 0xffff0000, RZ, 0xc0, !PT ;  /* 0xffff00003e3e7812 */ /* 0x000fc400078ec0ff */
        /* <DEDUP_REMOVED lines=14> */
[----:B------:R-:W-:Y:S01]  /*8090*/  FMUL.FTZ R37, R77, R76 ;  /* 0x0000004c4d257220 */ /* 0x000fe20000410000 */
[----:B------:R-:W-:-:S02]  /*80a0*/  PRMT R35, R165, 0x5410, R35 ;  /* 0x00005410a5237816 */ /* 0x000fc40000000023 */
[----:B------:R-:W-:Y:S01]  /*80b0*/  FFMA.FTZ R33, R63, R62, R33 ;  /* 0x0000003e3f217223 */ /* 0x000fe20000010021 */
[C---:B------:R-:W-:Y:S01]  /*80c0*/  IMAD.U32 R63, R15.reuse, 0x10000, RZ ;  /* 0x000100000f3f7824 */ /* 0x040fe200078e00ff */
[----:B------:R-:W-:Y:S01]  /*80d0*/  LOP3.LUT R15, R15, 0xffff0000, RZ, 0xc0, !PT ;  /* 0xffff00000f0f7812 */ /* 0x000fe200078ec0ff */
[C---:B------:R-:W-:Y:S01]  /*80e0*/  IMAD.U32 R62, R34.reuse, 0x10000, RZ ;  /* 0x00010000223e7824 */ /* 0x040fe200078e00ff */
[----:B------:R-:W-:Y:S02]  /*80f0*/  LOP3.LUT R34, R34, 0xffff0000, RZ, 0xc0, !PT ;  /* 0xffff000022227812 */ /* 0x000fe400078ec0ff */
[----:B------:R-:W-:Y:S01]  /*8100*/  PRMT R32, R164, 0x5432, R32 ;  /* 0x00005432a4207816 */ /* 0x000fe20000000020 */
[-C--:B------:R-:W-:Y:S01]  /*8110*/  FFMA.FTZ R37, R63, R62.reuse, -R37 ;  /* 0x0000003e3f257223 */ /* 0x080fe20000010825 */
[----:B------:R-:W-:Y:S01]  /*8120*/  FMUL.FTZ R62, R77, R62 ;  /* 0x0000003e4d3e7220 */ /* 0x000fe20000410000 */
[----:B------:R-:W-:Y:S02]  /*8130*/  F2FP.BF16.F32.PACK_AB R33, R33, R47 ;  /* 0x0000002f2121723e */ /* 0x000fe400000010ff */
[----:B------:R-:W-:Y:S01]  /*8140*/  PRMT R44, R163, 0x5410, R44 ;  /* 0x00005410a32c7816 */ /* 0x000fe2000000002c */
[----:B------:R-:W-:Y:S01]  /*8150*/  FFMA.FTZ R62, R63, R76, R62 ;  /* 0x0000004c3f3e7223 */ /* 0x000fe2000001003e */
[----:B------:R-:W-:Y:S01]  /*8160*/  FMUL.FTZ R63, R39, R46 ;  /* 0x0000002e273f7220 */ /* 0x000fe20000410000 */
[----:B------:R-:W-:-:S03]  /*8170*/  F2FP.BF16.F32.PACK_AB R13, R13, R61 ;  /* 0x0000003d0d0d723e */ /* 0x000fc600000010ff */
[-C--:B------:R-:W-:Y:S01]  /*8180*/  FFMA.FTZ R63, R15, R34.reuse, -R63 ;  /* 0x000000220f3f7223 */ /* 0x080fe2000001083f */
[----:B------:R-:W-:Y:S01]  /*8190*/  FMUL.FTZ R34, R39, R34 ;  /* 0x0000002227227220 */ /* 0x000fe20000410000 */
[----:B------:R-:W-:-:S03]  /*81a0*/  IMAD.U32 R39, R36, 0x10000, RZ ;  /* 0x0001000024277824 */ /* 0x000fc600078e00ff */
[----:B------:R-:W-:Y:S01]  /*81b0*/  F2FP.BF16.F32.PACK_AB R63, R63, R37 ;  /* 0x000000253f3f723e */ /* 0x000fe200000010ff */
[----:B------:R-:W-:Y:S01]  /*81c0*/  FFMA.FTZ R34, R15, R46, R34 ;  /* 0x0000002e0f227223 */ /* 0x000fe20000010022 */
[C---:B------:R-:W-:Y:S01]  /*81d0*/  SHF.L.U32 R37, R35.reuse, 0x10, RZ ;  /* 0x0000001023257819 */ /* 0x040fe200000006ff */
[----:B------:R-:W-:Y:S01]  /*81e0*/  IMAD.U32 R46, R32, 0x10000, RZ ;  /* 0x00010000202e7824 */ /* 0x000fe200078e00ff */
[----:B------:R-:W-:Y:S01]  /*81f0*/  LOP3.LUT R35, R35, 0xffff0000, RZ, 0xc0, !PT ;  /* 0xffff000023237812 */ /* 0x000fe200078ec0ff */
[----:B------:R-:W-:Y:S01]  /*8200*/  IMAD.U32 R15, R12, 0x10000, RZ ;  /* 0x000100000c0f7824 */ /* 0x000fe200078e00ff */
[----:B------:R-:W-:Y:S01]  /*8210*/  LOP3.LUT R32, R32, 0xffff0000, RZ, 0xc0, !PT ;  /* 0xffff000020207812 */ /* 0x000fe200078ec0ff */
[CC--:B------:R-:W-:Y:S01]  /*8220*/  FMUL.FTZ R47, R39.reuse, R37.reuse ;  /* 0x00000025272f7220 */ /* 0x0c0fe20000410000 */
[----:B------:R-:W-:Y:S01]  /*8230*/  FMUL.FTZ R39, R39, R46 ;  /* 0x0000002e27277220 */ /* 0x000fe20000410000 */
[----:B------:R-:W-:Y:S02]  /*8240*/  F2FP.BF16.F32.PACK_AB R34, R34, R62 ;  /* 0x0000003e2222723e */ /* 0x000fe400000010ff */
[C---:B------:R-:W-:Y:S01]  /*8250*/  FFMA.FTZ R47, R15.reuse, R46, -R47 ;  /* 0x0000002e0f2f7223 */ /* 0x040fe2000001082f */
        /* <DEDUP_REMOVED lines=12> */
[----:B------:R-:W-:Y:S01]  /*8320*/  FMUL.FTZ R37, R46, R35 ;  /* 0x000000232e257220 */ /* 0x000fe20000410000 */
[----:B------:R-:W-:Y:S02]  /*8330*/  IMAD.U32 R32, R14, 0x10000, RZ ;  /* 0x000100000e207824 */ /* 0x000fe400078e00ff */
[-C--:B------:R-:W-:Y:S01]  /*8340*/  FMUL.FTZ R46, R46, R36.reuse ;  /* 0x000000242e2e7220 */ /* 0x080fe20000410000 */
[----:B------:R-:W-:Y:S01]  /*8350*/  LOP3.LUT R14, R14, 0xffff0000, RZ, 0xc0, !PT ;  /* 0xffff00000e0e7812 */ /* 0x000fe200078ec0ff */
[----:B------:R-:W-:-:S02]  /*8360*/  FFMA.FTZ R37, R32, R36, -R37 ;  /* 0x0000002420257223 */ /* 0x000fc40000010825 */
[----:B------:R-:W-:Y:S01]  /*8370*/  FFMA.FTZ R46, R32, R35, R46 ;  /* 0x00000023202e7223 */ /* 0x000fe2000001002e */
[----:B------:R-:W-:Y:S02]  /*8380*/  LOP3.LUT R32, R38, 0xffff0000, RZ, 0xc0, !PT ;  /* 0xffff000026207812 */ /* 0x000fe400078ec0ff */
[----:B------:R-:W-:Y:S01]  /*8390*/  F2FP.BF16.F32.PACK_AB R15, R15, R39 ;  /* 0x000000270f0f723e */ /* 0x000fe200000010ff */
[----:B------:R-:W-:Y:S01]  /*83a0*/  IMAD.MOV.U32 R39, RZ, RZ, R34 ;  /* 0x000000ffff277224 */ /* 0x000fe200078e0022 */
[----:B------:R-:W-:Y:S01]  /*83b0*/  F2FP.BF16.F32.PACK_AB R12, R12, R47 ;  /* 0x0000002f0c0c723e */ /* 0x000fe200000010ff */
[CC--:B------:R-:W-:Y:S01]  /*83c0*/  FMUL.FTZ R35, R32.reuse, R44.reuse ;  /* 0x0000002c20237220 */ /* 0x0c0fe20000410000 */
[-C--:B------:R-:W-:Y:S01]  /*83d0*/  FMUL.FTZ R32, R32, R45.reuse ;  /* 0x0000002d20207220 */ /* 0x080fe20000410000 */
[----:B------:R-:W-:Y:S02]  /*83e0*/  IMAD.MOV.U32 R36, RZ, RZ, R15 ;  /* 0x000000ffff247224 */ /* 0x000fe400078e000f */
[C---:B------:R-:W-:Y:S01]  /*83f0*/  FFMA.FTZ R35, R14.reuse, R45, -R35 ;  /* 0x0000002d0e237223 */ /* 0x040fe20000010823 */
[----:B------:R-:W-:Y:S01]  /*8400*/  FFMA.FTZ R32, R14, R44, R32 ;  /* 0x0000002c0e207223 */ /* 0x000fe20000010020 */
[----:B------:R-:W-:-:S03]  /*8410*/  IMAD.MOV.U32 R15, RZ, RZ, R63 ;  /* 0x000000ffff0f7224 */ /* 0x000fc600078e003f */
[----:B------:R-:W-:Y:S01]  /*8420*/  F2FP.BF16.F32.PACK_AB R35, R35, R37 ;  /* 0x000000252323723e */ /* 0x000fe200000010ff */
[----:B------:R-:W-:Y:S01]  /*8430*/  IMAD.MOV.U32 R37, RZ, RZ, R33 ;  /* 0x000000ffff257224 */ /* 0x000fe200078e0021 */
[----:B------:R-:W-:-:S03]  /*8440*/  F2FP.BF16.F32.PACK_AB R32, R32, R46 ;  /* 0x0000002e2020723e */ /* 0x000fc600000010ff */
[----:B------:R-:W-:Y:S02]  /*8450*/  IMAD.MOV.U32 R14, RZ, RZ, R35 ;  /* 0x000000ffff0e7224 */ /* 0x000fe400078e0023 */
[----:B------:R-:W-:-:S07]  /*8460*/  IMAD.MOV.U32 R38, RZ, RZ, R32 ;  /* 0x000000ffff267224 */ /* 0x000fce00078e0020 */
.L_x_533:
[----:B------:R-:W-:Y:S05]  /*8470*/  BSYNC B3 ;  /* 0x0000000000037941 */ /* 0x000fea0003800000 */
.L_x_532:
[----:B------:R-:W-:-:S04]  /*8480*/  LEA R32, P3, R4, R11, 0x1 ;  /* 0x0000000b04207211 */ /* 0x000fc800078608ff */
[----:B--2---:R-:W-:Y:S02]  /*8490*/  LEA.HI.X R33, R4, R115, R106, 0x1, P3 ;  /* 0x0000007304217211 */ /* 0x004fe400018f0c6a */
[----:B------:R-:W-:-:S03]  /*84a0*/  ISETP.GE.AND P3, PT, R60, R130, PT ;  /* 0x000000823c00720c */ /* 0x000fc60003f66270 */
[----:B----4-:R2:W-:Y:S10]  /*84b0*/  ST.E.128 desc[UR48][R32.64], R12 ;  /* 0x0000000c20007985 */ /* 0x0105f4000c101d30 */
[----:B--2---:R-:W-:-:S05]  /*84c0*/  @!P3 IMAD.WIDE R12, R60, 0x2, R114 ;  /* 0x000000023c0cb825 */ /* 0x004fca00078e0272 */
[----:B---3--:R4:W-:Y:S02]  /*84d0*/  @!P3 ST.E.128 desc[UR48][R12.64], R36 ;  /* 0x000000240c00b985 */ /* 0x0089e4000c101d30 */
.L_x_531:
[----:B------:R-:W-:Y:S05]  /*84e0*/  BSYNC B2 ;  /* 0x0000000000027941 */ /* 0x000fea0003800000 */
.L_x_530:
[----:B------:R-:W-:-:S13]  /*84f0*/  ISETP.NE.AND P3, PT, R8, RZ, PT ;  /* 0x000000ff0800720c */ /* 0x000fda0003f65270 */
[----:B------:R-:W-:Y:S05]  /*8500*/  @!P3 BRA `(.L_x_525) ;  /* 0x0000000400f0b947 */ /* 0x000fea0003800000 */
[----:B---34-:R-:W3:Y:S01]  /*8510*/  LDL R12, [R1] ;  /* 0x00000000010c7983 */ /* 0x018ee20000100800 */
[----:B------:R-:W-:Y:S01]  /*8520*/  ISETP.GE.AND P3, PT, R193, R117, PT ;  /* 0x00000075c100720c */ /* 0x000fe20003f66270 */
[----:B------:R-:W-:Y:S01]  /*8530*/  BSSY B2, `(.L_x_534) ;  /* 0x0000073000027945 */ /* 0x000fe20003800000 */
[----:B---3--:R-:W-:-:S04]  /*8540*/  LOP3.LUT P5, RZ, R12, 0x1, RZ, 0xc0, !PT ;  /* 0x000000010cff7812 */ /* 0x008fc800078ac0ff */
[----:B------:R-:W-:-:S04]  /*8550*/  SEL R12, R118, R133, !P5 ;  /* 0x00000085760c7207 */ /* 0x000fc80006800000 */
        /* <DEDUP_REMOVED lines=18> */
[--C-:B------:R-:W-:Y:S01]  /*8680*/  SHF.R.U64 R30, R30, 0x10, R31.reuse ;  /* 0x000000101e1e7819 */ /* 0x100fe2000000121f */
[----:B---3--:R-:W-:Y:S01]  /*8690*/  IMAD.U32 R44, R33, 0x10000, RZ ;  /* 0x00010000212c7824 */ /* 0x008fe200078e00ff */
[----:B------:R-:W-:Y:S02]  /*86a0*/  SHF.R.U32.HI R37, RZ, 0x10, R31 ;  /* 0x00000010ff257819 */ /* 0x000fe4000001161f */
[--C-:B------:R-:W-:Y:S02]  /*86b0*/  SHF.R.U64 R31, R40, 0x10, R41.reuse ;  /* 0x00000010281f7819 */ /* 0x100fe40000001229 */
[----:B------:R-:W-:Y:S01]  /*86c0*/  SHF.R.U32.HI R40, RZ, 0x10, R41 ;  /* 0x00000010ff287819 */ /* 0x000fe20000011629 */
[----:B----4-:R-:W-:Y:S01]  /*86d0*/  IMAD.U32 R41, R13, 0x10000, RZ ;  /* 0x000100000d297824 */ /* 0x010fe200078e00ff */
[----:B------:R-:W-:Y:S02]  /*86e0*/  SHF.R.U64 R28, R28, 0x10, R29 ;  /* 0x000000101c1c7819 */ /* 0x000fe4000000121d */
[----:B------:R-:W-:-:S02]  /*86f0*/  PRMT R31, R160, 0x5410, R31 ;  /* 0x00005410a01f7816 */ /* 0x000fc4000000001f */
[----:B------:R-:W-:Y:S02]  /*8700*/  SHF.R.U32.HI R29, RZ, 0x10, R29 ;  /* 0x00000010ff1d7819 */ /* 0x000fe4000001161d */
[----:B------:R-:W-:Y:S02]  /*8710*/  PRMT R160, R160, 0x5432, R40 ;  /* 0x00005432a0a07816 */ /* 0x000fe40000000028 */
[----:B------:R-:W-:Y:S02]  /*8720*/  SHF.R.U64 R38, R42, 0x10, R43 ;  /* 0x000000102a267819 */ /* 0x000fe4000000122b */
[----:B------:R-:W-:Y:S02]  /*8730*/  PRMT R29, R158, 0x5432, R29 ;  /* 0x000054329e1d7816 */ /* 0x000fe4000000001d */
[----:B------:R-:W-:Y:S01]  /*8740*/  SHF.R.U32.HI R42, RZ, 0x10, R43 ;  /* 0x00000010ff2a7819 */ /* 0x000fe2000001162b */
[C---:B------:R-:W-:Y:S01]  /*8750*/  IMAD.U32 R43, R160.reuse, 0x10000, RZ ;  /* 0x00010000a02b7824 */ /* 0x040fe200078e00ff */
[----:B------:R-:W-:Y:S01]  /*8760*/  LOP3.LUT R160, R160, 0xffff0000, RZ, 0xc0, !PT ;  /* 0xffff0000a0a07812 */ /* 0x000fe200078ec0ff */
[----:B------:R-:W-:Y:S01]  /*8770*/  IMAD.U32 R39, R29, 0x10000, RZ ;  /* 0x000100001d277824 */ /* 0x000fe200078e00ff */
[----:B------:R-:W-:Y:S01]  /*8780*/  LOP3.LUT R33, R33, 0xffff0000, RZ, 0xc0, !PT ;  /* 0xffff000021217812 */ /* 0x000fe200078ec0ff */
[----:B------:R-:W-:Y:S01]  /*8790*/  FMUL.FTZ R40, R44, R43 ;  /* 0x0000002b2c287220 */ /* 0x000fe20000410000 */
[----:B------:R-:W-:-:S02]  /*87a0*/  LOP3.LUT R29, R29, 0xffff0000, RZ, 0xc0, !PT ;  /* 0xffff00001d1d7812 */ /* 0x000fc400078ec0ff */
[----:B------:R-:W-:Y:S01]  /*87b0*/  PRMT R42, R159, 0x5432, R42 ;  /* 0x000054329f2a7816 */ /* 0x000fe2000000002a */
[-C--:B------:R-:W-:Y:S01]  /*87c0*/  FFMA.FTZ R40, R41, R39.reuse, -R40 ;  /* 0x0000002729287223 */ /* 0x080fe20000010828 */
[----:B------:R-:W-:Y:S01]  /*87d0*/  FMUL.FTZ R39, R44, R39 ;  /* 0x000000272c277220 */ /* 0x000fe20000410000 */
[----:B------:R-:W-:Y:S01]  /*87e0*/  PRMT R37, R157, 0x5432, R37 ;  /* 0x000054329d257816 */ /* 0x000fe20000000025 */
[----:B------:R-:W-:Y:S01]  /*87f0*/  IMAD.U32 R44, R35, 0x10000, RZ ;  /* 0x00010000232c7824 */ /* 0x000fe200078e00ff */
[----:B------:R-:W-:Y:S01]  /*8800*/  PRMT R28, R158, 0x5410, R28 ;  /* 0x000054109e1c7816 */ /* 0x000fe2000000001c */
[----:B------:R-:W-:Y:S01]  /*8810*/  FFMA.FTZ R39, R41, R43, R39 ;  /* 0x0000002b29277223 */ /* 0x000fe20000010027 */
[----:B------:R-:W-:Y:S01]  /*8820*/  LOP3.LUT R41, R13, 0xffff0000, RZ, 0xc0, !PT ;  /* 0xffff00000d297812 */ /* 0x000fe200078ec0ff */
[----:B------:R-:W-:Y:S01]  /*8830*/  FMUL.FTZ R13, R33, R160 ;  /* 0x000000a0210d7220 */ /* 0x000fe20000410000 */
[C---:B------:R-:W-:Y:S01]  /*8840*/  IMAD.U32 R43, R42.reuse, 0x10000, RZ ;  /* 0x000100002a2b7824 */ /* 0x040fe200078e00ff */
[----:B------:R-:W-:-:S02]  /*8850*/  LOP3.LUT R42, R42, 0xffff0000, RZ, 0xc0, !PT ;  /* 0xffff00002a2a7812 */ /* 0x000fc400078ec0ff */
[-C--:B------:R-:W-:Y:S01]  /*8860*/  FFMA.FTZ R13, R41, R29.reuse, -R13 ;  /* 0x0000001d290d7223 */ /* 0x080fe2000001080d */
[----:B------:R-:W-:Y:S01]  /*8870*/  FMUL.FTZ R29, R33, R29 ;  /* 0x0000001d211d7220 */ /* 0x000fe20000410000 */
[C---:B------:R-:W-:Y:S02]  /*8880*/  IMAD.U32 R33, R37.reuse, 0x10000, RZ ;  /* 0x0001000025217824 */ /* 0x040fe400078e00ff */
[C---:B------:R-:W-:Y:S01]  /*8890*/  FMUL.FTZ R45, R44.reuse, R43 ;  /* 0x0000002b2c2d7220 */ /* 0x040fe20000410000 */
[----:B------:R-:W-:Y:S01]  /*88a0*/  LOP3.LUT R37, R37, 0xffff0000, RZ, 0xc0, !PT ;  /* 0xffff000025257812 */ /* 0x000fe200078ec0ff */
[----:B------:R-:W-:Y:S01]  /*88b0*/  FFMA.FTZ R29, R41, R160, R29 ;  /* 0x000000a0291d7223 */ /* 0x000fe2000001001d */
[C---:B------:R-:W-:Y:S01]  /*88c0*/  IMAD.U32 R41, R15.reuse, 0x10000, RZ ;  /* 0x000100000f297824 */ /* 0x040fe200078e00ff */
[----:B------:R-:W-:Y:S02]  /*88d0*/  LOP3.LUT R15, R15, 0xffff0000, RZ, 0xc0, !PT ;  /* 0xffff00000f0f7812 */ /* 0x000fe400078ec0ff */
[----:B------:R-:W-:Y:S01]  /*88e0*/  F2FP.BF16.F32.PACK_AB R13, R13, R40 ;  /* 0x000000280d0d723e */ /* 0x000fe200000010ff */
[-C--:B------:R-:W-:Y:S01]  /*88f0*/  FFMA.FTZ R45, R41, R33.reuse, -R45 ;  /* 0x00000021292d7223 */ /* 0x080fe2000001082d */
[----:B------:R-:W-:Y:S01]  /*8900*/  FMUL.FTZ R33, R44, R33 ;  /* 0x000000212c217220 */ /* 0x000fe20000410000 */
[----:B------:R-:W-:Y:S01]  /*8910*/  F2FP.BF16.F32.PACK_AB R29, R29, R39 ;  /* 0x000000271d1d723e */ /* 0x000fe200000010ff */
[C---:B------:R-:W-:Y:S01]  /*8920*/  IMAD.U32 R39, R28.reuse, 0x10000, RZ ;  /* 0x000100001c277824 */ /* 0x040fe200078e00ff */
[----:B------:R-:W-:Y:S01]  /*8930*/  LOP3.LUT R28, R28, 0xffff0000, RZ, 0xc0, !PT ;  /* 0xffff00001c1c7812 */ /* 0x000fe200078ec0ff */
[----:B------:R-:W-:Y:S01]  /*8940*/  FFMA.FTZ R41, R41, R43, R33 ;  /* 0x0000002b29297223 */ /* 0x000fe20000010021 */
[----:B------:R-:W-:-:S02]  /*8950*/  LOP3.LUT R33, R35, 0xffff0000, RZ, 0xc0, !PT ;  /* 0xffff000023217812 */ /* 0x000fc400078ec0ff */
[----:B------:R-:W-:Y:S02]  /*8960*/  PRMT R38, R159, 0x5410, R38 ;  /* 0x000054109f267816 */ /* 0x000fe40000000026 */
[----:B------:R-:W-:Y:S01]  /*8970*/  PRMT R30, R157, 0x5410, R30 ;  /* 0x000054109d1e7816 */ /* 0x000fe2000000001e */
[C---:B------:R-:W-:Y:S01]  /*8980*/  FMUL.FTZ R35, R33.reuse, R42 ;  /* 0x0000002a21237220 */ /* 0x040fe20000410000 */
[----:B------:R-:W-:-:S03]  /*8990*/  FMUL.FTZ R33, R33, R37 ;  /* 0x0000002521217220 */ /* 0x000fc60000410000 */
[C---:B------:R-:W-:Y:S01]  /*89a0*/  FFMA.FTZ R35, R15.reuse, R37, -R35 ;  /* 0x000000250f237223 */ /* 0x040fe20000010823 */
[----:B------:R-:W-:Y:S01]  /*89b0*/  FFMA.FTZ R33, R15, R42, R33 ;  /* 0x0000002a0f217223 */ /* 0x000fe20000010021 */
[----:B------:R-:W-:Y:S02]  /*89c0*/  IMAD.U32 R37, R32, 0x10000, RZ ;  /* 0x0001000020257824 */ /* 0x000fe400078e00ff */
[----:B------:R-:W-:Y:S01]  /*89d0*/  IMAD.U32 R15, R12, 0x10000, RZ ;  /* 0x000100000c0f7824 */ /* 0x000fe200078e00ff */
[----:B------:R-:W-:Y:S02]  /*89e0*/  F2FP.BF16.F32.PACK_AB R35, R35, R45 ;  /* 0x0000002d2323723e */ /* 0x000fe400000010ff */
[----:B------:R-:W-:Y:S01]  /*89f0*/  F2FP.BF16.F32.PACK_AB R41, R33, R41 ;  /* 0x000000292129723e */ /* 0x000fe200000010ff */
[C---:B------:R-:W-:Y:S01]  /*8a00*/  IMAD.U32 R33, R31.reuse, 0x10000, RZ ;  /* 0x000100001f217824 */ /* 0x040fe200078e00ff */
[----:B------:R-:W-:-:S03]  /*8a10*/  LOP3.LUT R31, R31, 0xffff0000, RZ, 0xc0, !PT ;  /* 0xffff00001f1f7812 */ /* 0x000fc600078ec0ff */
[C---:B------:R-:W-:Y:S01]  /*8a20*/  FMUL.FTZ R40, R37.reuse, R33 ;  /* 0x0000002125287220 */ /* 0x040fe20000410000 */
[----:B------:R-:W-:-:S03]  /*8a30*/  FMUL.FTZ R37, R37, R39 ;  /* 0x0000002725257220 */ /* 0x000fc60000410000 */
[C---:B------:R-:W-:Y:S01]  /*8a40*/  FFMA.FTZ R40, R15.reuse, R39, -R40 ;  /* 0x000000270f287223 */ /* 0x040fe20000010828 */
[----:B------:R-:W-:Y:S01]  /*8a50*/  FFMA.FTZ R37, R15, R33, R37 ;  /* 0x000000210f257223 */ /* 0x000fe20000010025 */
[----:B------:R-:W-:Y:S02]  /*8a60*/  LOP3.LUT R15, R32, 0xffff0000, RZ, 0xc0, !PT ;  /* 0xffff0000200f7812 */ /* 0x000fe400078ec0ff */
[----:B------:R-:W-:Y:S02]  /*8a70*/  LOP3.LUT R32, R12, 0xffff0000, RZ, 0xc0, !PT ;  /* 0xffff00000c207812 */ /* 0x000fe400078ec0ff */
[----:B------:R-:W-:Y:S01]  /*8a80*/  SHF.L.U32 R39, R34, 0x10, RZ ;  /* 0x0000001022277819 */ /* 0x000fe200000006ff */
        /* <DEDUP_REMOVED lines=17> */
[C---:B------:R-:W-:Y:S01]  /*8ba0*/  FMUL.FTZ R31, R28.reuse, R38 ;  /* 0x000000261c1f7220 */ /* 0x040fe20000410000 */
[-C--:B------:R-:W-:Y:S01]  /*8bb0*/  FMUL.FTZ R28, R28, R30.reuse ;  /* 0x0000001e1c1c7220 */ /* 0x080fe20000410000 */
[----:B------:R-:W-:Y:S02]  /*8bc0*/  IMAD.MOV.U32 R32, RZ, RZ, R15 ;  /* 0x000000ffff207224 */ /* 0x000fe400078e000f */
[C---:B------:R-:W-:Y:S01]  /*8bd0*/  FFMA.FTZ R31, R14.reuse, R30, -R31 ;  /* 0x0000001e0e1f7223 */ /* 0x040fe2000001081f */
[----:B------:R-:W-:Y:S01]  /*8be0*/  FFMA.FTZ R28, R14, R38, R28 ;  /* 0x000000260e1c7223 */ /* 0x000fe2000001001c */
[----:B------:R-:W-:-:S02]  /*8bf0*/  IMAD.MOV.U32 R15, RZ, RZ, R35 ;  /* 0x000000ffff0f7224 */ /* 0x000fc400078e0023 */
[----:B------:R-:W-:Y:S01]  /*8c00*/  IMAD.MOV.U32 R35, RZ, RZ, R41 ;  /* 0x000000ffff237224 */ /* 0x000fe200078e0029 */
[----:B------:R-:W-:Y:S01]  /*8c10*/  F2FP.BF16.F32.PACK_AB R31, R31, R33 ;  /* 0x000000211f1f723e */ /* 0x000fe200000010ff */
[----:B------:R-:W-:Y:S01]  /*8c20*/  IMAD.MOV.U32 R33, RZ, RZ, R29 ;  /* 0x000000ffff217224 */ /* 0x000fe200078e001d */
[----:B------:R-:W-:-:S03]  /*8c30*/  F2FP.BF16.F32.PACK_AB R28, R28, R39 ;  /* 0x000000271c1c723e */ /* 0x000fc600000010ff */
[----:B------:R-:W-:Y:S02]  /*8c40*/  IMAD.MOV.U32 R14, RZ, RZ, R31 ;  /* 0x000000ffff0e7224 */ /* 0x000fe400078e001f */
[----:B------:R-:W-:-:S07]  /*8c50*/  IMAD.MOV.U32 R34, RZ, RZ, R28 ;  /* 0x000000ffff227224 */ /* 0x000fce00078e001c */
.L_x_535:
[----:B------:R-:W-:Y:S05]  /*8c60*/  BSYNC B2 ;  /* 0x0000000000027941 */ /* 0x000fea0003800000 */
.L_x_534:
[----:B------:R-:W-:-:S04]  /*8c70*/  LEA R28, P3, R5, R11, 0x1 ;  /* 0x0000000b051c7211 */ /* 0x000fc800078608ff */
[----:B--2---:R-:W-:Y:S02]  /*8c80*/  LEA.HI.X R29, R5, R115, R105, 0x1, P3 ;  /* 0x00000073051d7211 */ /* 0x004fe400018f0c69 */
[----:B------:R-:W-:-:S03]  /*8c90*/  ISETP.GE.AND P3, PT, R36, R130, PT ;  /* 0x000000822400720c */ /* 0x000fc60003f66270 */
[----:B----4-:R2:W-:Y:S10]  /*8ca0*/  ST.E.128 desc[UR48][R28.64], R12 ;  /* 0x0000000c1c007985 */ /* 0x0105f4000c101d30 */
[----:B------:R-:W-:-:S05]  /*8cb0*/  @!P3 IMAD.WIDE R114, R36, 0x2, R114 ;  /* 0x000000022472b825 */ /* 0x000fca00078e0272 */
[----:B---3--:R2:W-:Y:S02]  /*8cc0*/  @!P3 ST.E.128 desc[UR48][R114.64], R32 ;  /* 0x000000207200b985 */ /* 0x0085e4000c101d30 */
.L_x_525:
[----:B------:R-:W-:Y:S05]  /*8cd0*/  BSYNC B1 ;  /* 0x0000000000017941 */ /* 0x000fea0003800000 */
.L_x_524:
[----:B------:R-:W-:-:S03]  /*8ce0*/  UMOV UR4, 0xffffffff ;  /* 0xffffffff00047882 */ /* 0x000fc60000000000 */
[----:B------:R-:W-:Y:S05]  /*8cf0*/  BRA.DIV UR4, `(.L_x_536) ;  /* 0x0000019e04547947 */ /* 0x000fea000b800000 */
[----:B-1----:R-:W1:Y:S04]  /*8d00*/  SHFL.IDX PT, R113, R113, 0x1, 0x1c1f ;  /* 0x003c1f0071717f89 */ /* 0x002e6800000e0000 */
[----:B------:R-:W0:Y:S02]  /*8d10*/  SHFL.IDX PT, R116, R116, 0x1, 0x1c1f ;  /* 0x003c1f0074747f89 */ /* 0x000e2400000e0000 */
.L_x_810:
[----:B------:R-:W-:Y:S05]  /*8d20*/  @P4 BRA `(.L_x_493) ;  /* 0x0000001c00bc4947 */ /* 0x000fea0003800000 */
[----:B------:R-:W-:Y:S01]  /*8d30*/  ISETP.NE.AND P3, PT, R6, RZ, PT ;  /* 0x000000ff0600720c */ /* 0x000fe20003f65270 */
[----:B------:R-:W-:Y:S01]  /*8d40*/  BSSY B1, `(.L_x_537) ;  /* 0x000007e000017945 */ /* 0x000fe20003800000 */
[----:B0-2---:R-:W-:Y:S02]  /*8d50*/  IMAD.MOV.U32 R32, RZ, RZ, R116 ;  /* 0x000000ffff207224 */ /* 0x005fe400078e0074 */
[----:B-1----:R-:W-:-:S09]  /*8d60*/  IMAD.MOV.U32 R33, RZ, RZ, R113 ;  /* 0x000000ffff217224 */ /* 0x002fd200078e0071 */
[----:B------:R-:W-:Y:S05]  /*8d70*/  @!P3 BRA `(.L_x_538) ;  /* 0x0000000400e8b947 */ /* 0x000fea0003800000 */
[----:B---3--:R-:W-:Y:S01]  /*8d80*/  SEL R11, R118, R133, !P0 ;  /* 0x00000085760b7207 */ /* 0x008fe20004000000 */
[----:B------:R-:W-:Y:S01]  /*8d90*/  BSSY B2, `(.L_x_539) ;  /* 0x0000074000027945 */ /* 0x000fe20003800000 */
[----:B----4-:R-:W-:Y:S02]  /*8da0*/  SHF.R.U32.HI R13, RZ, 0x3, R205 ;  /* 0x00000003ff0d7819 */ /* 0x010fe400000116cd */
[----:B------:R-:W-:Y:S02]  /*8db0*/  SHF.R.S32.HI R12, RZ, 0x1f, R11 ;  /* 0x0000001fff0c7819 */ /* 0x000fe4000001140b */
[C---:B------:R-:W-:Y:S02]  /*8dc0*/  LEA R34, P3, R3.reuse, R116, 0x1 ;  /* 0x0000007403227211 */ /* 0x040fe400078608ff */
[----:B------:R-:W-:Y:S02]  /*8dd0*/  LEA.HI R12, R12, R11, RZ, 0x4 ;  /* 0x0000000b0c0c7211 */ /* 0x000fe400078f20ff */
[----:B------:R-:W-:-:S02]  /*8de0*/  LEA.HI.X R35, R3, R113, R107, 0x1, P3 ;  /* 0x0000007103237211 */ /* 0x000fc400018f0c6b */
[----:B------:R-:W-:Y:S02]  /*8df0*/  LEA.HI.SX32 R36, R12, R111, 0x1c ;  /* 0x0000006f0c247211 */ /* 0x000fe400078fe2ff */
[----:B------:R-:W-:Y:S02]  /*8e00*/  ISETP.GE.AND P3, PT, R16, R117, PT ;  /* 0x000000751000720c */ /* 0x000fe40003f66270 */
[----:B------:R-:W-:-:S04]  /*8e10*/  SHF.R.S32.HI R12, RZ, 0x1f, R36 ;  /* 0x0000001fff0c7819 */ /* 0x000fc80000011424 */
[----:B------:R-:W-:Y:S01]  /*8e20*/  LEA.HI R12, R12, R36, RZ, 0x3 ;  /* 0x000000240c0c7211 */ /* 0x000fe200078f18ff */
[----:B------:R-:W-:-:S03]  /*8e30*/  IMAD.SHL.U32 R36, R36, 0x8, RZ ;  /* 0x0000000824247824 */ /* 0x000fc600078e00ff */
[----:B------:R-:W-:Y:S02]  /*8e40*/  SHF.R.S32.HI R12, RZ, 0x3, R12 ;  /* 0x00000003ff0c7819 */ /* 0x000fe4000001140c */
[----:B------:R-:W-:-:S03]  /*8e50*/  LOP3.LUT R11, R205, 0x38, R36, 0xf8, !PT ;  /* 0x00000038cd0b7812 */ /* 0x000fc600078ef824 */
[----:B------:R-:W-:Y:S01]  /*8e60*/  IMAD R12, R12, 0x1800, R219 ;  /* 0x000018000c0c7824 */ /* 0x000fe200078e02db */
[----:B------:R-:W-:-:S05]  /*8e70*/  LOP3.LUT R11, R11, R13, RZ, 0x3c, !PT ;  /* 0x0000000d0b0b7212 */ /* 0x000fca00078e3cff */
[----:B------:R-:W-:Y:S02]  /*8e80*/  IMAD.IADD R11, R12, 0x1, R11 ;  /* 0x000000010c0b7824 */ /* 0x000fe400078e020b */
[C---:B------:R-:W-:Y:S02]  /*8e90*/  IMAD R12, R19.reuse, 0x4800, R129 ;  /* 0x00004800130c7824 */ /* 0x040fe400078e0281 */
[----:B------:R-:W-:Y:S02]  /*8ea0*/  IMAD R28, R19, 0x4800, R11 ;  /* 0x00004800131c7824 */ /* 0x000fe400078e020b */
[--C-:B------:R-:W-:Y:S02]  /*8eb0*/  IMAD R12, R12, 0x2, R18.reuse ;  /* 0x000000020c0c7824 */ /* 0x100fe400078e0212 */
[----:B------:R-:W-:-:S04]  /*8ec0*/  IMAD R28, R28, 0x2, R18 ;  /* 0x000000021c1c7824 */ /* 0x000fc800078e0212 */
[----:B------:R-:W0:Y:S04]  /*8ed0*/  LDS.128 R12, [R12+0x1e400] ;  /* 0x01e400000c0c7984 */ /* 0x000e280000000c00 */
[----:B------:R-:W1:Y:S01]  /*8ee0*/  LDS.128 R28, [R28+0x1e400] ;  /* 0x01e400001c1c7984 */ /* 0x000e620000000c00 */
[----:B------:R-:W-:Y:S05]  /*8ef0*/  @P3 BRA `(.L_x_540) ;  /* 0x0000000400743947 */ /* 0x000fea0003800000 */
[----:B------:R-:W-:Y:S01]  /*8f00*/  SHF.R.U32.HI R39, RZ, 0x10, R73 ;  /* 0x00000010ff277819 */ /* 0x000fe20000011649 */
[----:B-1----:R-:W-:Y:S01]  /*8f10*/  IMAD.U32 R41, R29, 0x10000, RZ ;  /* 0x000100001d297824 */ /* 0x002fe200078e00ff */
[----:B------:R-:W-:Y:S01]  /*8f20*/  SHF.R.U32.HI R40, RZ, 0x10, R57 ;  /* 0x00000010ff287819 */ /* 0x000fe20000011639 */
[----:B0-----:R-:W-:Y:S01]  /*8f30*/  IMAD.U32 R37, R13, 0x10000, RZ ;  /* 0x000100000d257824 */ /* 0x001fe200078e00ff */
[----:B------:R-:W-:Y:S01]  /*8f40*/  PRMT R39, R156, 0x5432, R39 ;  /* 0x000054329c277816 */ /* 0x000fe20000000027 */
[----:B------:R-:W-:Y:S01]  /*8f50*/  IMAD.U32 R44, R31, 0x10000, RZ ;  /* 0x000100001f2c7824 */ /* 0x000fe200078e00ff */
[----:B------:R-:W-:Y:S01]  /*8f60*/  PRMT R40, R154, 0x5432, R40 ;  /* 0x000054329a287816 */ /* 0x000fe20000000028 */
[----:B------:R-:W-:Y:S01]  /*8f70*/  IMAD.U32 R46, R30, 0x10000, RZ ;  /* 0x000100001e2e7824 */ /* 0x000fe200078e00ff */
[----:B------:R-:W-:Y:S01]  /*8f80*/  LOP3.LUT R29, R29, 0xffff0000, RZ, 0xc0, !PT ;  /* 0xffff00001d1d7812 */ /* 0x000fe200078ec0ff */
[C---:B------:R-:W-:Y:S01]  /*8f90*/  IMAD.U32 R11, R39.reuse, 0x10000, RZ ;  /* 0x00010000270b7824 */ /* 0x040fe200078e00ff */
[----:B------:R-:W-:Y:S01]  /*8fa0*/  LOP3.LUT R39, R39, 0xffff0000, RZ, 0xc0, !PT ;  /* 0xffff000027277812 */ /* 0x000fe200078ec0ff */
[C---:B------:R-:W-:Y:S01]  /*8fb0*/  IMAD.U32 R38, R40.reuse, 0x10000, RZ ;  /* 0x0001000028267824 */ /* 0x040fe200078e00ff */
[----:B------:R-:W-:Y:S01]  /*8fc0*/  LOP3.LUT R40, R40, 0xffff0000, RZ, 0xc0, !PT ;  /* 0xffff000028287812 */ /* 0x000fe200078ec0ff */
[CC--:B------:R-:W-:Y:S01]  /*8fd0*/  FMUL.FTZ R42, R41.reuse, R11.reuse ;  /* 0x0000000b292a7220 */ /* 0x0c0fe20000410000 */
[----:B------:R-:W-:Y:S01]  /*8fe0*/  SHF.R.U64 R72, R72, 0x10, R73 ;  /* 0x0000001048487819 */ /* 0x000fe20000001249 */
[-C--:B------:R-:W-:Y:S01]  /*8ff0*/  FMUL.FTZ R41, R41, R38.reuse ;  /* 0x0000002629297220 */ /* 0x080fe20000410000 */
[----:B------:R-:W-:Y:S01]  /*9000*/  SHF.R.U64 R56, R56, 0x10, R57 ;  /* 0x0000001038387819 */ /* 0x000fe20000001239 */
[C---:B------:R-:W-:Y:S01]  /*9010*/  FFMA.FTZ R38, R37.reuse, R38, -R42 ;  /* 0x0000002625267223 */ /* 0x040fe2000001082a */
[----:B------:R-:W-:Y:S01]  /*9020*/  PRMT R72, R156, 0x5410, R72 ;  /* 0x000054109c487816 */ /* 0x000fe20000000048 */
[----:B------:R-:W-:Y:S01]  /*9030*/  FFMA.FTZ R37, R37, R11, R41 ;  /* 0x0000000b25257223 */ /* 0x000fe20000010029 */
[----:B------:R-:W-:Y:S01]  /*9040*/  LOP3.LUT R11, R13, 0xffff0000, RZ, 0xc0, !PT ;  /* 0xffff00000d0b7812 */ /* 0x000fe200078ec0ff */
[C---:B------:R-:W-:Y:S01]  /*9050*/  FMUL.FTZ R13, R29.reuse, R39 ;  /* 0x000000271d0d7220 */ /* 0x040fe20000410000 */
[----:B------:R-:W-:Y:S01]  /*9060*/  FMUL.FTZ R29, R29, R40 ;  /* 0x000000281d1d7220 */ /* 0x000fe20000410000 */
[----:B------:R-:W-:-:S02]  /*9070*/  PRMT R56, R154, 0x5410, R56 ;  /* 0x000054109a387816 */ /* 0x000fc40000000038 */
[C---:B------:R-:W-:Y:S01]  /*9080*/  FFMA.FTZ R13, R11.reuse, R40, -R13 ;  /* 0x000000280b0d7223 */ /* 0x040fe2000001080d */
[----:B------:R-:W-:Y:S01]  /*9090*/  FFMA.FTZ R11, R11, R39, R29 ;  /* 0x000000270b0b7223 */ /* 0x000fe2000001001d */
[----:B------:R-:W-:Y:S01]  /*90a0*/  SHF.R.U32.HI R39, RZ, 0x10, R75 ;  /* 0x00000010ff277819 */ /* 0x000fe2000001164b */
[----:B------:R-:W-:Y:S01]  /*90b0*/  IMAD.U32 R40, R15, 0x10000, RZ ;  /* 0x000100000f287824 */ /* 0x000fe200078e00ff */
[----:B------:R-:W-:Y:S02]  /*90c0*/  SHF.R.U32.HI R29, RZ, 0x10, R59 ;  /* 0x00000010ff1d7819 */ /* 0x000fe4000001163b */
[----:B------:R-:W-:Y:S02]  /*90d0*/  PRMT R39, R155, 0x5432, R39 ;  /* 0x000054329b277816 */ /* 0x000fe40000000027 */
[----:B------:R-:W-:Y:S02]  /*90e0*/  PRMT R29, R153, 0x5432, R29 ;  /* 0x00005432991d7816 */ /* 0x000fe4000000001d */
[----:B------:R-:W-:Y:S01]  /*90f0*/  LOP3.LUT R15, R15, 0xffff0000, RZ, 0xc0, !PT ;  /* 0xffff00000f0f7812 */ /* 0x000fe200078ec0ff */
[C---:B------:R-:W-:Y:S01]  /*9100*/  IMAD.U32 R41, R39.reuse, 0x10000, RZ ;  /* 0x0001000027297824 */ /* 0x040fe200078e00ff */
[----:B------:R-:W-:Y:S01]  /*9110*/  LOP3.LUT R39, R39, 0xffff0000, RZ, 0xc0, !PT ;  /* 0xffff000027277812 */ /* 0x000fe200078ec0ff */
[C---:B------:R-:W-:Y:S01]  /*9120*/  IMAD.U32 R42, R29.reuse, 0x10000, RZ ;  /* 0x000100001d2a7824 */ /* 0x040fe200078e00ff */
[----:B------:R-:W-:Y:S01]  /*9130*/  LOP3.LUT R29, R29, 0xffff0000, RZ, 0xc0, !PT ;  /* 0xffff00001d1d7812 */ /* 0x000fe200078ec0ff */
[----:B------:R-:W-:Y:S01]  /*9140*/  FMUL.FTZ R43, R44, R41 ;  /* 0x000000292c2b7220 */ /* 0x000fe20000410000 */
[----:B------:R-:W-:Y:S01]  /*9150*/  SHF.R.U64 R74, R74, 0x10, R75 ;  /* 0x000000104a4a7819 */ /* 0x000fe2000000124b */
[-C--:B------:R-:W-:Y:S01]  /*9160*/  FMUL.FTZ R44, R44, R42.reuse ;  /* 0x0000002a2c2c7220 */ /* 0x080fe20000410000 */
[----:B------:R-:W-:Y:S01]  /*9170*/  SHF.R.U64 R58, R58, 0x10, R59 ;  /* 0x000000103a3a7819 */ /* 0x000fe2000000123b */
[----:B------:R-:W-:Y:S01]  /*9180*/  FFMA.FTZ R43, R40, R42, -R43 ;  /* 0x0000002a282b7223 */ /* 0x000fe2000001082b */
[----:B------:R-:W-:-:S02]  /*9190*/  IMAD.U32 R42, R28, 0x10000, RZ ;  /* 0x000100001c2a7824 */ /* 0x000fc400078e00ff */
[----:B------:R-:W-:Y:S01]  /*91a0*/  FFMA.FTZ R44, R40, R41, R44 ;  /* 0x00000029282c7223 */ /* 0x000fe2000001002c */
[----:B------:R-:W-:Y:S02]  /*91b0*/  LOP3.LUT R40, R31, 0xffff0000, RZ, 0xc0, !PT ;  /* 0xffff00001f287812 */ /* 0x000fe400078ec0ff */
[----:B------:R-:W-:Y:S02]  /*91c0*/  LOP3.LUT R28, R28, 0xffff0000, RZ, 0xc0, !PT ;  /* 0xffff00001c1c7812 */ /* 0x000fe400078ec0ff */
[----:B------:R-:W-:Y:S01]  /*91d0*/  PRMT R74, R155, 0x5410, R74 ;  /* 0x000054109b4a7816 */ /* 0x000fe2000000004a */
[C---:B------:R-:W-:Y:S01]  /*91e0*/  FMUL.FTZ R31, R40.reuse, R39 ;  /* 0x00000027281f7220 */ /* 0x040fe20000410000 */
[-C--:B------:R-:W-:Y:S01]  /*91f0*/  FMUL.FTZ R40, R40, R29.reuse ;  /* 0x0000001d28287220 */ /* 0x080fe20000410000 */
[----:B------:R-:W-:Y:S02]  /*9200*/  PRMT R58, R153, 0x5410, R58 ;  /* 0x00005410993a7816 */ /* 0x000fe4000000003a */
[C---:B------:R-:W-:Y:S01]  /*9210*/  FFMA.FTZ R31, R15.reuse, R29, -R31 ;  /* 0x0000001d0f1f7223 */ /* 0x040fe2000001081f */
[----:B------:R-:W-:Y:S01]  /*9220*/  FFMA.FTZ R40, R15, R39, R40 ;  /* 0x000000270f287223 */ /* 0x000fe20000010028 */
[C---:B------:R-:W-:Y:S01]  /*9230*/  IMAD.U32 R29, R72.reuse, 0x10000, RZ ;  /* 0x00010000481d7824 */ /* 0x040fe200078e00ff */
[----:B------:R-:W-:Y:S01]  /*9240*/  LOP3.LUT R72, R72, 0xffff0000, RZ, 0xc0, !PT ;  /* 0xffff000048487812 */ /* 0x000fe200078ec0ff */
[C---:B------:R-:W-:Y:S01]  /*9250*/  IMAD.U32 R39, R56.reuse, 0x10000, RZ ;  /* 0x0001000038277824 */ /* 0x040fe200078e00ff */
[----:B------:R-:W-:Y:S01]  /*9260*/  LOP3.LUT R56, R56, 0xffff0000, RZ, 0xc0, !PT ;  /* 0xffff000038387812 */ /* 0x000fe200078ec0ff */
[----:B------:R-:W-:Y:S01]  /*9270*/  FMUL.FTZ R41, R42, R29 ;  /* 0x0000001d2a297220 */ /* 0x000fe20000410000 */
[----:B------:R-:W-:-:S02]  /*9280*/  IMAD.U32 R15, R12, 0x10000, RZ ;  /* 0x000100000c0f7824 */ /* 0x000fc400078e00ff */
[-C--:B------:R-:W-:Y:S01]  /*9290*/  FMUL.FTZ R42, R42, R39.reuse ;  /* 0x000000272a2a7220 */ /* 0x080fe20000410000 */
[----:B------:R-:W-:Y:S01]  /*92a0*/  LOP3.LUT R12, R12, 0xffff0000, RZ, 0xc0, !PT ;  /* 0xffff00000c0c7812 */ /* 0x000fe200078ec0ff */
[C---:B------:R-:W-:Y:S02]  /*92b0*/  FFMA.FTZ R41, R15.reuse, R39, -R41 ;  /* 0x000000270f297223 */ /* 0x040fe40000010829 */
[----:B------:R-:W-:Y:S01]  /*92c0*/  FFMA.FTZ R42, R15, R29, R42 ;  /* 0x0000001d0f2a7223 */ /* 0x000fe2000001002a */
[----:B------:R-:W-:Y:S01]  /*92d0*/  FMUL.FTZ R15, R28, R72 ;  /* 0x000000481c0f7220 */ /* 0x000fe20000410000 */
[----:B------:R-:W-:Y:S01]  /*92e0*/  SHF.L.U32 R29, R74, 0x10, RZ ;  /* 0x000000104a1d7819 */ /* 0x000fe200000006ff */
[-C--:B------:R-:W-:Y:S01]  /*92f0*/  FMUL.FTZ R28, R28, R56.reuse ;  /* 0x000000381c1c7220 */ /* 0x080fe20000410000 */
[----:B------:R-:W-:Y:S02]  /*9300*/  IMAD.U32 R39, R58, 0x10000, RZ ;  /* 0x000100003a277824 */ /* 0x000fe400078e00ff */
[----:B------:R-:W-:Y:S01]  /*9310*/  FFMA.FTZ R15, R12, R56, -R15 ;  /* 0x000000380c0f7223 */ /* 0x000fe2000001080f */
[----:B------:R-:W-:Y:S01]  /*9320*/  LOP3.LUT R30, R30, 0xffff0000, RZ, 0xc0, !PT ;  /* 0xffff00001e1e7812 */ /* 0x000fe200078ec0ff */
[----:B------:R-:W-:Y:S01]  /*9330*/  FFMA.FTZ R28, R12, R72, R28 ;  /* 0x000000480c1c7223 */ /* 0x000fe2000001001c */
[----:B------:R-:W-:Y:S01]  /*9340*/  FMUL.FTZ R45, R46, R29 ;  /* 0x0000001d2e2d7220 */ /* 0x000fe20000410000 */
[----:B------:R-:W-:-:S02]  /*9350*/  IMAD.U32 R12, R14, 0x10000, RZ ;  /* 0x000100000e0c7824 */ /* 0x000fc400078e00ff */
[-C--:B------:R-:W-:Y:S01]  /*9360*/  FMUL.FTZ R46, R46, R39.reuse ;  /* 0x000000272e2e7220 */ /* 0x080fe20000410000 */
[----:B------:R-:W-:Y:S01]  /*9370*/  LOP3.LUT R74, R74, 0xffff0000, RZ, 0xc0, !PT ;  /* 0xffff00004a4a7812 */ /* 0x000fe200078ec0ff */
[C---:B------:R-:W-:Y:S02]  /*9380*/  FFMA.FTZ R45, R12.reuse, R39, -R45 ;  /* 0x000000270c2d7223 */ /* 0x040fe4000001082d */
[----:B------:R-:W-:Y:S01]  /*9390*/  FFMA.FTZ R46, R12, R29, R46 ;  /* 0x0000001d0c2e7223 */ /* 0x000fe2000001002e */
[----:B------:R-:W-:Y:S01]  /*93a0*/  LOP3.LUT R58, R58, 0xffff0000, RZ, 0xc0, !PT ;  /* 0xffff00003a3a7812 */ /* 0x000fe200078ec0ff */
[----:B------:R-:W-:Y:S01]  /*93b0*/  FMUL.FTZ R12, R30, R74 ;  /* 0x0000004a1e0c7220 */ /* 0x000fe20000410000 */
[----:B------:R-:W-:Y:S02]  /*93c0*/  LOP3.LUT R14, R14, 0xffff0000, RZ, 0xc0, !PT ;  /* 0xffff00000e0e7812 */ /* 0x000fe400078ec0ff */
[----:B------:R-:W-:Y:S01]  /*93d0*/  F2FP.BF16.F32.PACK_AB R15, R15, R41 ;  /* 0x000000290f0f723e */ /* 0x000fe200000010ff */
[-C--:B------:R-:W-:Y:S01]  /*93e0*/  FMUL.FTZ R30, R30, R58.reuse ;  /* 0x0000003a1e1e7220 */ /* 0x080fe20000410000 */
[----:B------:R-:W-:Y:S01]  /*93f0*/  F2FP.BF16.F32.PACK_AB R31, R31, R43 ;  /* 0x0000002b1f1f723e */ /* 0x000fe200000010ff */
[C---:B------:R-:W-:Y:S01]  /*9400*/  FFMA.FTZ R12, R14.reuse, R58, -R12 ;  /* 0x0000003a0e0c7223 */ /* 0x040fe2000001080c */
[----:B------:R-:W-:Y:S01]  /*9410*/  F2FP.BF16.F32.PACK_AB R11, R11, R37 ;  /* 0x000000250b0b723e */ /* 0x000fe200000010ff */
[----:B------:R-:W-:Y:S01]  /*9420*/  FFMA.FTZ R30, R14, R74, R30 ;  /* 0x0000004a0e1e7223 */ /* 0x000fe2000001001e */
[----:B------:R-:W-:-:S02]  /*9430*/  F2FP.BF16.F32.PACK_AB R40, R40, R44 ;  /* 0x0000002c2828723e */ /* 0x000fc400000010ff */
[----:B------:R-:W-:Y:S01]  /*9440*/  F2FP.BF16.F32.PACK_AB R45, R12, R45 ;  /* 0x0000002d0c2d723e */ /* 0x000fe200000010ff */
[----:B------:R-:W-:Y:S01]  /*9450*/  IMAD.MOV.U32 R12, RZ, RZ, R15 ;  /* 0x000000ffff0c7224 */ /* 0x000fe200078e000f */
[----:B------:R-:W-:Y:S01]  /*9460*/  F2FP.BF16.F32.PACK_AB R13, R13, R38 ;  /* 0x000000260d0d723e */ /* 0x000fe200000010ff */
[----:B------:R-:W-:Y:S01]  /*9470*/  IMAD.MOV.U32 R15, RZ, RZ, R31 ;  /* 0x000000ffff0f7224 */ /* 0x000fe200078e001f */
[----:B------:R-:W-:Y:S01]  /*9480*/  F2FP.BF16.F32.PACK_AB R28, R28, R42 ;  /* 0x0000002a1c1c723e */ /* 0x000fe200000010ff */
[----:B------:R-:W-:Y:S01]  /*9490*/  IMAD.MOV.U32 R29, RZ, RZ, R11 ;  /* 0x000000ffff1d7224 */ /* 0x000fe200078e000b */
[----:B------:R-:W-:Y:S01]  /*94a0*/  F2FP.BF16.F32.PACK_AB R30, R30, R46 ;  /* 0x0000002e1e1e723e */ /* 0x000fe200000010ff */
[----:B------:R-:W-:Y:S02]  /*94b0*/  IMAD.MOV.U32 R14, RZ, RZ, R45 ;  /* 0x000000ffff0e7224 */ /* 0x000fe400078e002d */
[----:B------:R-:W-:-:S07]  /*94c0*/  IMAD.MOV.U32 R31, RZ, RZ, R40 ;  /* 0x000000ffff1f7224 */ /* 0x000fce00078e0028 */
.L_x_540:
[----:B------:R-:W-:Y:S05]  /*94d0*/  BSYNC B2 ;  /* 0x0000000000027941 */ /* 0x000fea0003800000 */
.L_x_539:
[----:B------:R-:W-:Y:S01]  /*94e0*/  ISETP.GE.AND P3, PT, R36, R130, PT ;  /* 0x000000822400720c */ /* 0x000fe20003f66270 */
[----:B0-----:R0:W-:-:S12]  /*94f0*/  ST.E.128 desc[UR48][R34.64], R12 ;  /* 0x0000000c22007985 */ /* 0x0011d8000c101d30 */
[----:B------:R-:W-:-:S05]  /*9500*/  @!P3 IMAD.WIDE R36, R36, 0x2, R32 ;  /* 0x000000022424b825 */ /* 0x000fca00078e0220 */
[----:B-1----:R0:W-:Y:S02]  /*9510*/  @!P3 ST.E.128 desc[UR48][R36.64], R28 ;  /* 0x0000001c2400b985 */ /* 0x0021e4000c101d30 */
.L_x_538:
[----:B------:R-:W-:Y:S05]  /*9520*/  BSYNC B1 ;  /* 0x0000000000017941 */ /* 0x000fea0003800000 */
.L_x_537:
[----:B------:R-:W-:Y:S01]  /*9530*/  ISETP.NE.AND P3, PT, R7, RZ, PT ;  /* 0x000000ff0700720c */ /* 0x000fe20003f65270 */
[----:B------:R-:W-:-:S12]  /*9540*/  BSSY B1, `(.L_x_541) ;  /* 0x000007b000017945 */ /* 0x000fd80003800000 */
[----:B------:R-:W-:Y:S05]  /*9550*/  @!P3 BRA `(.L_x_542) ;  /* 0x0000000400e4b947 */ /* 0x000fea0003800000 */
[----:B---3--:R-:W-:Y:S01]  /*9560*/  SEL R11, R118, R133, !P1 ;  /* 0x00000085760b7207 */ /* 0x008fe20004800000 */
[----:B------:R-:W-:Y:S01]  /*9570*/  BSSY B2, `(.L_x_543) ;  /* 0x0000073000027945 */ /* 0x000fe20003800000 */
[----:B0---4-:R-:W-:Y:S02]  /*9580*/  SHF.R.U32.HI R13, RZ, 0x3, R205 ;  /* 0x00000003ff0d7819 */ /* 0x011fe400000116cd */
[----:B------:R-:W-:Y:S02]  /*9590*/  SHF.R.S32.HI R12, RZ, 0x1f, R11 ;  /* 0x0000001fff0c7819 */ /* 0x000fe4000001140b */
[----:B------:R-:W-:Y:S02]  /*95a0*/  LEA R34, P3, R4, R116, 0x1 ;  /* 0x0000007404227211 */ /* 0x000fe400078608ff */
[----:B------:R-:W-:Y:S02]  /*95b0*/  LEA.HI R11, R12, R11, RZ, 0x4 ;  /* 0x0000000b0c0b7211 */ /* 0x000fe400078f20ff */
[----:B------:R-:W-:-:S02]  /*95c0*/  LEA.HI.X R35, R4, R113, R106, 0x1, P3 ;  /* 0x0000007104237211 */ /* 0x000fc400018f0c6a */
[----:B------:R-:W-:Y:S02]  /*95d0*/  LEA.HI.SX32 R11, R11, R110, 0x1c ;  /* 0x0000006e0b0b7211 */ /* 0x000fe400078fe2ff */
[----:B------:R-:W-:Y:S02]  /*95e0*/  ISETP.GE.AND P3, PT, R194, R117, PT ;  /* 0x00000075c200720c */ /* 0x000fe40003f66270 */
[----:B------:R-:W-:Y:S01]  /*95f0*/  SHF.R.S32.HI R12, RZ, 0x1f, R11 ;  /* 0x0000001fff0c7819 */ /* 0x000fe2000001140b */
[----:B------:R-:W-:-:S03]  /*9600*/  IMAD.SHL.U32 R36, R11, 0x8, RZ ;  /* 0x000000080b247824 */ /* 0x000fc600078e00ff */
[----:B------:R-:W-:Y:S02]  /*9610*/  LEA.HI R12, R12, R11, RZ, 0x3 ;  /* 0x0000000b0c0c7211 */ /* 0x000fe400078f18ff */
[----:B------:R-:W-:Y:S02]  /*9620*/  LOP3.LUT R11, R205, 0x38, R36, 0xf8, !PT ;  /* 0x00000038cd0b7812 */ /* 0x000fe400078ef824 */
[----:B------:R-:W-:Y:S02]  /*9630*/  SHF.R.S32.HI R12, RZ, 0x3, R12 ;  /* 0x00000003ff0c7819 */ /* 0x000fe4000001140c */
[----:B------:R-:W-:-:S03]  /*9640*/  LOP3.LUT R11, R11, R13, RZ, 0x3c, !PT ;  /* 0x0000000d0b0b7212 */ /* 0x000fc600078e3cff */
[----:B------:R-:W-:-:S04]  /*9650*/  IMAD R12, R12, 0x1800, R219 ;  /* 0x000018000c0c7824 */ /* 0x000fc800078e02db */
[----:B------:R-:W-:Y:S02]  /*9660*/  IMAD.IADD R12, R12, 0x1, R11 ;  /* 0x000000010c0c7824 */ /* 0x000fe400078e020b */
[C---:B------:R-:W-:Y:S02]  /*9670*/  IMAD R11, R19.reuse, 0x4800, R127 ;  /* 0x00004800130b7824 */ /* 0x040fe400078e027f */
[----:B------:R-:W-:Y:S02]  /*9680*/  IMAD R13, R19, 0x4800, R12 ;  /* 0x00004800130d7824 */ /* 0x000fe400078e020c */
[--C-:B------:R-:W-:Y:S02]  /*9690*/  IMAD R11, R11, 0x2, R18.reuse ;  /* 0x000000020b0b7824 */ /* 0x100fe400078e0212 */
[----:B------:R-:W-:-:S03]  /*96a0*/  IMAD R28, R13, 0x2, R18 ;  /* 0x000000020d1c7824 */ /* 0x000fc600078e0212 */
[----:B------:R0:W1:Y:S04]  /*96b0*/  LDS.128 R12, [R11+0x1e400] ;  /* 0x01e400000b0c7984 */ /* 0x0000680000000c00 */
[----:B------:R-:W2:Y:S01]  /*96c0*/  LDS.128 R28, [R28+0x1e400] ;  /* 0x01e400001c1c7984 */ /* 0x000ea20000000c00 */
[----:B------:R-:W-:Y:S05]  /*96d0*/  @P3 BRA `(.L_x_544) ;  /* 0x0000000400703947 */ /* 0x000fea0003800000 */
[----:B------:R-:W-:Y:S01]  /*96e0*/  SHF.R.U32.HI R40, RZ, 0x10, R69 ;  /* 0x00000010ff287819 */ /* 0x000fe20000011645 */
[----:B--2---:R-:W-:Y:S01]  /*96f0*/  IMAD.U32 R45, R29, 0x10000, RZ ;  /* 0x000100001d2d7824 */ /* 0x004fe200078e00ff */
[----:B------:R-:W-:Y:S01]  /*9700*/  SHF.R.U32.HI R39, RZ, 0x10, R53 ;  /* 0x00000010ff277819 */ /* 0x000fe20000011635 */
[----:B-1----:R-:W-:Y:S01]  /*9710*/  IMAD.U32 R42, R13, 0x10000, RZ ;  /* 0x000100000d2a7824 */ /* 0x002fe200078e00ff */
[----:B------:R-:W-:Y:S01]  /*9720*/  PRMT R40, R149, 0x5432, R40 ;  /* 0x0000543295287816 */ /* 0x000fe20000000028 */
[----:B------:R-:W-:Y:S01]  /*9730*/  IMAD.U32 R41, R12, 0x10000, RZ ;  /* 0x000100000c297824 */ /* 0x000fe200078e00ff */
[----:B------:R-:W-:Y:S02]  /*9740*/  PRMT R39, R147, 0x5432, R39 ;  /* 0x0000543293277816 */ /* 0x000fe40000000027 */
[----:B------:R-:W-:Y:S01]  /*9750*/  LOP3.LUT R29, R29, 0xffff0000, RZ, 0xc0, !PT ;  /* 0xffff00001d1d7812 */ /* 0x000fe200078ec0ff */
[C---:B------:R-:W-:Y:S01]  /*9760*/  IMAD.U32 R43, R40.reuse, 0x10000, RZ ;  /* 0x00010000282b7824 */ /* 0x040fe200078e00ff */
[----:B------:R-:W-:Y:S01]  /*9770*/  LOP3.LUT R40, R40, 0xffff0000, RZ, 0xc0, !PT ;  /* 0xffff000028287812 */ /* 0x000fe200078ec0ff */
[----:B------:R-:W-:Y:S01]  /*9780*/  IMAD.U32 R44, R39, 0x10000, RZ ;  /* 0x00010000272c7824 */ /* 0x000fe200078e00ff */
[----:B------:R-:W-:Y:S01]  /*9790*/  SHF.R.U64 R38, R70, 0x10, R71 ;  /* 0x0000001046267819 */ /* 0x000fe20000001247 */
[-C--:B------:R-:W-:Y:S01]  /*97a0*/  FMUL.FTZ R46, R45, R43.reuse ;  /* 0x0000002b2d2e7220 */ /* 0x080fe20000410000 */
[----:B------:R-:W-:Y:S01]  /*97b0*/  LOP3.LUT R39, R39, 0xffff0000, RZ, 0xc0, !PT ;  /* 0xffff000027277812 */ /* 0x000fe200078ec0ff */
[-C--:B------:R-:W-:Y:S01]  /*97c0*/  FMUL.FTZ R47, R45, R44.reuse ;  /* 0x0000002c2d2f7220 */ /* 0x080fe20000410000 */
[----:B------:R-:W-:Y:S01]  /*97d0*/  SHF.R.U64 R37, R54, 0x10, R55 ;  /* 0x0000001036257819 */ /* 0x000fe20000001237 */
[C---:B------:R-:W-:Y:S01]  /*97e0*/  FFMA.FTZ R46, R42.reuse, R44, -R46 ;  /* 0x0000002c2a2e7223 */ /* 0x040fe2000001082e */
[----:B------:R-:W-:Y:S01]  /*97f0*/  SHF.R.U32.HI R70, RZ, 0x10, R71 ;  /* 0x00000010ff467819 */ /* 0x000fe20000011647 */
[----:B------:R-:W-:Y:S01]  /*9800*/  IMAD.U32 R44, R31, 0x10000, RZ ;  /* 0x000100001f2c7824 */ /* 0x000fe200078e00ff */
[----:B------:R-:W-:Y:S01]  /*9810*/  SHF.R.U32.HI R54, RZ, 0x10, R55 ;  /* 0x00000010ff367819 */ /* 0x000fe20000011637 */
[----:B------:R-:W-:Y:S01]  /*9820*/  FFMA.FTZ R47, R42, R43, R47 ;  /* 0x0000002b2a2f7223 */ /* 0x000fe2000001002f */
[----:B0-----:R-:W-:Y:S01]  /*9830*/  SHF.R.U64 R11, R52, 0x10, R53 ;  /* 0x00000010340b7819 */ /* 0x001fe20000001235 */
[-C--:B------:R-:W-:Y:S01]  /*9840*/  FMUL.FTZ R53, R29, R40.reuse ;  /* 0x000000281d357220 */ /* 0x080fe20000410000 */
[----:B------:R-:W-:Y:S01]  /*9850*/  LOP3.LUT R13, R13, 0xffff0000, RZ, 0xc0, !PT ;  /* 0xffff00000d0d7812 */ /* 0x000fe200078ec0ff */
[-C--:B------:R-:W-:Y:S01]  /*9860*/  FMUL.FTZ R29, R29, R39.reuse ;  /* 0x000000271d1d7220 */ /* 0x080fe20000410000 */
[----:B------:R-:W-:Y:S01]  /*9870*/  PRMT R70, R148, 0x5432, R70 ;  /* 0x0000543294467816 */ /* 0x000fe20000000046 */
[----:B------:R-:W-:Y:S01]  /*9880*/  IMAD.U32 R43, R15, 0x10000, RZ ;  /* 0x000100000f2b7824 */ /* 0x000fe200078e00ff */
[----:B------:R-:W-:Y:S01]  /*9890*/  PRMT R54, R146, 0x5432, R54 ;  /* 0x0000543292367816 */ /* 0x000fe20000000036 */
[C---:B------:R-:W-:Y:S01]  /*98a0*/  FFMA.FTZ R53, R13.reuse, R39, -R53 ;  /* 0x000000270d357223 */ /* 0x040fe20000010835 */
[----:B------:R-:W-:Y:S01]  /*98b0*/  FFMA.FTZ R29, R13, R40, R29 ;  /* 0x000000280d1d7223 */ /* 0x000fe2000001001d */
[----:B------:R-:W-:Y:S01]  /*98c0*/  IMAD.U32 R13, R70, 0x10000, RZ ;  /* 0x00010000460d7824 */ /* 0x000fe200078e00ff */
[----:B------:R-:W-:Y:S01]  /*98d0*/  SHF.R.U64 R68, R68, 0x10, R69 ;  /* 0x0000001044447819 */ /* 0x000fe20000001245 */
[----:B------:R-:W-:Y:S01]  /*98e0*/  IMAD.U32 R39, R54, 0x10000, RZ ;  /* 0x0001000036277824 */ /* 0x000fe200078e00ff */
[----:B------:R-:W-:Y:S01]  /*98f0*/  LOP3.LUT R31, R31, 0xffff0000, RZ, 0xc0, !PT ;  /* 0xffff00001f1f7812 */ /* 0x000fe200078ec0ff */
[----:B------:R-:W-:Y:S01]  /*9900*/  FMUL.FTZ R40, R44, R13 ;  /* 0x0000000d2c287220 */ /* 0x000fe20000410000 */
[----:B------:R-:W-:Y:S01]  /*9910*/  LOP3.LUT R70, R70, 0xffff0000, RZ, 0xc0, !PT ;  /* 0xffff000046467812 */ /* 0x000fe200078ec0ff */
[-C--:B------:R-:W-:Y:S01]  /*9920*/  FMUL.FTZ R44, R44, R39.reuse ;  /* 0x000000272c2c7220 */ /* 0x080fe20000410000 */
[----:B------:R-:W-:Y:S01]  /*9930*/  PRMT R68, R149, 0x5410, R68 ;  /* 0x0000541095447816 */ /* 0x000fe20000000044 */
[----:B------:R-:W-:Y:S01]  /*9940*/  FFMA.FTZ R40, R43, R39, -R40 ;  /* 0x000000272b287223 */ /* 0x000fe20000010828 */
[----:B------:R-:W-:Y:S01]  /*9950*/  PRMT R11, R147, 0x5410, R11 ;  /* 0x00005410930b7816 */ /* 0x000fe2000000000b */
[----:B------:R-:W-:Y:S01]  /*9960*/  FFMA.FTZ R44, R43, R13, R44 ;  /* 0x0000000d2b2c7223 */ /* 0x000fe2000001002c */
[----:B------:R-:W-:Y:S01]  /*9970*/  LOP3.LUT R54, R54, 0xffff0000, RZ, 0xc0, !PT ;  /* 0xffff000036367812 */ /* 0x000fe200078ec0ff */
[----:B------:R-:W-:Y:S01]  /*9980*/  FMUL.FTZ R43, R31, R70 ;  /* 0x000000461f2b7220 */ /* 0x000fe20000410000 */
[----:B------:R-:W-:Y:S01]  /*9990*/  LOP3.LUT R15, R15, 0xffff0000, RZ, 0xc0, !PT ;  /* 0xffff00000f0f7812 */ /* 0x000fe200078ec0ff */
[C---:B------:R-:W-:Y:S01]  /*99a0*/  IMAD.U32 R45, R28.reuse, 0x10000, RZ ;  /* 0x000100001c2d7824 */ /* 0x040fe200078e00ff */
[----:B------:R-:W-:Y:S01]  /*99b0*/  LOP3.LUT R28, R28, 0xffff0000, RZ, 0xc0, !PT ;  /* 0xffff00001c1c7812 */ /* 0x000fe200078ec0ff */
[----:B------:R-:W-:-:S02]  /*99c0*/  IMAD.U32 R39, R68, 0x10000, RZ ;  /* 0x0001000044277824 */ /* 0x000fc400078e00ff */
[-C--:B------:R-:W-:Y:S01]  /*99d0*/  FMUL.FTZ R31, R31, R54.reuse ;  /* 0x000000361f1f7220 */ /* 0x080fe20000410000 */
[----:B------:R-:W-:Y:S01]  /*99e0*/  IMAD.U32 R13, R11, 0x10000, RZ ;  /* 0x000100000b0d7824 */ /* 0x000fe200078e00ff */
[----:B------:R-:W-:Y:S01]  /*99f0*/  LOP3.LUT R68, R68, 0xffff0000, RZ, 0xc0, !PT ;  /* 0xffff000044447812 */ /* 0x000fe200078ec0ff */
[----:B------:R-:W-:Y:S01]  /*9a00*/  FFMA.FTZ R43, R15, R54, -R43 ;  /* 0x000000360f2b7223 */ /* 0x000fe2000001082b */
[----:B------:R-:W-:Y:S01]  /*9a10*/  LOP3.LUT R54, R11, 0xffff0000, RZ, 0xc0, !PT ;  /* 0xffff00000b367812 */ /* 0x000fe200078ec0ff */
[C---:B------:R-:W-:Y:S01]  /*9a20*/  FMUL.FTZ R11, R45.reuse, R39 ;  /* 0x000000272d0b7220 */ /* 0x040fe20000410000 */
[----:B------:R-:W-:Y:S01]  /*9a30*/  LOP3.LUT R12, R12, 0xffff0000, RZ, 0xc0, !PT ;  /* 0xffff00000c0c7812 */ /* 0x000fe200078ec0ff */
[-C--:B------:R-:W-:Y:S01]  /*9a40*/  FMUL.FTZ R45, R45, R13.reuse ;  /* 0x0000000d2d2d7220 */ /* 0x080fe20000410000 */
[----:B------:R-:W-:Y:S01]  /*9a50*/  PRMT R37, R146, 0x5410, R37 ;  /* 0x0000541092257816 */ /* 0x000fe20000000025 */
[----:B------:R-:W-:Y:S01]  /*9a60*/  FFMA.FTZ R31, R15, R70, R31 ;  /* 0x000000460f1f7223 */ /* 0x000fe2000001001f */
[----:B------:R-:W-:Y:S01]  /*9a70*/  PRMT R38, R148, 0x5410, R38 ;  /* 0x0000541094267816 */ /* 0x000fe20000000026 */
[----:B------:R-:W-:Y:S01]  /*9a80*/  FMUL.FTZ R15, R28, R68 ;  /* 0x000000441c0f7220 */ /* 0x000fe20000410000 */
[----:B------:R-:W-:Y:S01]  /*9a90*/  FFMA.FTZ R11, R41, R13, -R11 ;  /* 0x0000000d290b7223 */ /* 0x000fe2000001080b */
[----:B------:R-:W-:-:S02]  /*9aa0*/  IMAD.U32 R52, R30, 0x10000, RZ ;  /* 0x000100001e347824 */ /* 0x000fc400078e00ff */
[----:B------:R-:W-:Y:S01]  /*9ab0*/  FFMA.FTZ R45, R41, R39, R45 ;  /* 0x00000027292d7223 */ /* 0x000fe2000001002d */
[-C--:B------:R-:W-:Y:S01]  /*9ac0*/  FMUL.FTZ R13, R28, R54.reuse ;  /* 0x000000361c0d7220 */ /* 0x080fe20000410000 */
[----:B------:R-:W-:Y:S01]  /*9ad0*/  LOP3.LUT R30, R30, 0xffff0000, RZ, 0xc0, !PT ;  /* 0xffff00001e1e7812 */ /* 0x000fe200078ec0ff */
[----:B------:R-:W-:Y:S01]  /*9ae0*/  FFMA.FTZ R54, R12, R54, -R15 ;  /* 0x000000360c367223 */ /* 0x000fe2000001080f */
[C---:B------:R-:W-:Y:S01]  /*9af0*/  IMAD.U32 R39, R37.reuse, 0x10000, RZ ;  /* 0x0001000025277824 */ /* 0x040fe200078e00ff */
[C---:B------:R-:W-:Y:S01]  /*9b00*/  LOP3.LUT R41, R38.reuse, 0xffff0000, RZ, 0xc0, !PT ;  /* 0xffff000026297812 */ /* 0x040fe200078ec0ff */
[----:B------:R-:W-:Y:S01]  /*9b10*/  IMAD.U32 R15, R38, 0x10000, RZ ;  /* 0x00010000260f7824 */ /* 0x000fe200078e00ff */
[----:B------:R-:W-:Y:S01]  /*9b20*/  LOP3.LUT R37, R37, 0xffff0000, RZ, 0xc0, !PT ;  /* 0xffff000025257812 */ /* 0x000fe200078ec0ff */
[----:B------:R-:W-:Y:S02]  /*9b30*/  IMAD.U32 R42, R14, 0x10000, RZ ;  /* 0x000100000e2a7824 */ /* 0x000fe400078e00ff */
[----:B------:R-:W-:Y:S01]  /*9b40*/  FFMA.FTZ R12, R12, R68, R13 ;  /* 0x000000440c0c7223 */ /* 0x000fe2000001000d */
[----:B------:R-:W-:Y:S01]  /*9b50*/  LOP3.LUT R14, R14, 0xffff0000, RZ, 0xc0, !PT ;  /* 0xffff00000e0e7812 */ /* 0x000fe200078ec0ff */
[----:B------:R-:W-:Y:S01]  /*9b60*/  FMUL.FTZ R13, R52, R15 ;  /* 0x0000000f340d7220 */ /* 0x000fe20000410000 */
[----:B------:R-:W-:Y:S01]  /*9b70*/  FMUL.FTZ R55, R30, R41 ;  /* 0x000000291e377220 */ /* 0x000fe20000410000 */
[----:B------:R-:W-:Y:S01]  /*9b80*/  FMUL.FTZ R52, R52, R39 ;  /* 0x0000002734347220 */ /* 0x000fe20000410000 */
[----:B------:R-:W-:Y:S01]  /*9b90*/  FMUL.FTZ R30, R30, R37 ;  /* 0x000000251e1e7220 */ /* 0x000fe20000410000 */
[----:B------:R-:W-:Y:S01]  /*9ba0*/  FFMA.FTZ R13, R42, R39, -R13 ;  /* 0x000000272a0d7223 */ /* 0x000fe2000001080d */
[----:B------:R-:W-:Y:S01]  /*9bb0*/  FFMA.FTZ R28, R14, R37, -R55 ;  /* 0x000000250e1c7223 */ /* 0x000fe20000010837 */
[----:B------:R-:W-:Y:S01]  /*9bc0*/  FFMA.FTZ R52, R42, R15, R52 ;  /* 0x0000000f2a347223 */ /* 0x000fe20000010034 */
[----:B------:R-:W-:Y:S01]  /*9bd0*/  FFMA.FTZ R41, R14, R41, R30 ;  /* 0x000000290e297223 */ /* 0x000fe2000001001e */
[----:B------:R-:W-:-:S02]  /*9be0*/  F2FP.BF16.F32.PACK_AB R30, R12, R45 ;  /* 0x0000002d0c1e723e */ /* 0x000fc400000010ff */
[----:B------:R-:W-:Y:S02]  /*9bf0*/  F2FP.BF16.F32.PACK_AB R11, R54, R11 ;  /* 0x0000000b360b723e */ /* 0x000fe400000010ff */
[----:B------:R-:W-:Y:S02]  /*9c00*/  F2FP.BF16.F32.PACK_AB R52, R41, R52 ;  /* 0x000000342934723e */ /* 0x000fe400000010ff */
[----:B------:R-:W-:Y:S01]  /*9c10*/  F2FP.BF16.F32.PACK_AB R46, R53, R46 ;  /* 0x0000002e352e723e */ /* 0x000fe200000010ff */
[----:B------:R-:W-:Y:S01]  /*9c20*/  IMAD.MOV.U32 R12, RZ, RZ, R11 ;  /* 0x000000ffff0c7224 */ /* 0x000fe200078e000b */
[----:B------:R-:W-:Y:S01]  /*9c30*/  F2FP.BF16.F32.PACK_AB R14, R28, R13 ;  /* 0x0000000d1c0e723e */ /* 0x000fe200000010ff */
[----:B------:R-:W-:Y:S01]  /*9c40*/  IMAD.MOV.U32 R28, RZ, RZ, R30 ;  /* 0x000000ffff1c7224 */ /* 0x000fe200078e001e */
[----:B------:R-:W-:Y:S01]  /*9c50*/  F2FP.BF16.F32.PACK_AB R15, R43, R40 ;  /* 0x000000282b0f723e */ /* 0x000fe200000010ff */
[----:B------:R-:W-:Y:S01]  /*9c60*/  IMAD.MOV.U32 R30, RZ, RZ, R52 ;  /* 0x000000ffff1e7224 */ /* 0x000fe200078e0034 */
[----:B------:R-:W-:-:S02]  /*9c70*/  F2FP.BF16.F32.PACK_AB R29, R29, R47 ;  /* 0x0000002f1d1d723e */ /* 0x000fc400000010ff */
[----:B------:R-:W-:Y:S02]  /*9c80*/  F2FP.BF16.F32.PACK_AB R31, R31, R44 ;  /* 0x0000002c1f1f723e */ /* 0x000fe400000010ff */
[----:B------:R-:W-:-:S07]  /*9c90*/  MOV R13, R46 ;  /* 0x0000002e000d7202 */ /* 0x000fce0000000f00 */
.L_x_544:
[----:B------:R-:W-:Y:S05]  /*9ca0*/  BSYNC B2 ;  /* 0x0000000000027941 */ /* 0x000fea0003800000 */
.L_x_543:
[----:B------:R-:W-:Y:S01]  /*9cb0*/  ISETP.GE.AND P3, PT, R36, R130, PT ;  /* 0x000000822400720c */ /* 0x000fe20003f66270 */
[----:B-1----:R1:W-:-:S12]  /*9cc0*/  ST.E.128 desc[UR48][R34.64], R12 ;  /* 0x0000000c22007985 */ /* 0x0023d8000c101d30 */
[----:B------:R-:W-:-:S05]  /*9cd0*/  @!P3 IMAD.WIDE R36, R36, 0x2, R32 ;  /* 0x000000022424b825 */ /* 0x000fca00078e0220 */
[----:B--2---:R1:W-:Y:S02]  /*9ce0*/  @!P3 ST.E.128 desc[UR48][R36.64], R28 ;  /* 0x0000001c2400b985 */ /* 0x0043e4000c101d30 */
.L_x_542:
[----:B------:R-:W-:Y:S05]  /*9cf0*/  BSYNC B1 ;  /* 0x0000000000017941 */ /* 0x000fea0003800000 */
.L_x_541:
[----:B------:R-:W-:-:S13]  /*9d00*/  ISETP.NE.AND P3, PT, R8, RZ, PT ;  /* 0x000000ff0800720c */ /* 0x000fda0003f65270 */
[----:B------:R-:W-:Y:S05]  /*9d10*/  @!P3 BRA `(.L_x_493) ;  /* 0x0000000c00c0b947 */ /* 0x000fea0003800000 */
[----:B0--3--:R-:W2:Y:S01]  /*9d20*/  LDL R11, [R1] ;  /* 0x00000000010b7983 */ /* 0x009ea20000100800 */
[----:B-1----:R-:W-:Y:S01]  /*9d30*/  SHF.R.U32.HI R15, RZ, 0x3, R205 ;  /* 0x00000003ff0f7819 */ /* 0x002fe200000116cd */
[----:B------:R-:W-:Y:S01]  /*9d40*/  BSSY B1, `(.L_x_545) ;  /* 0x0000075000017945 */ /* 0x000fe20003800000 */
[----:B------:R-:W-:-:S04]  /*9d50*/  LEA R34, P3, R5, R116, 0x1 ;  /* 0x0000007405227211 */ /* 0x000fc800078608ff */
[----:B------:R-:W-:Y:S02]  /*9d60*/  LEA.HI.X R35, R5, R113, R105, 0x1, P3 ;  /* 0x0000007105237211 */ /* 0x000fe400018f0c69 */
[----:B------:R-:W-:Y:S02]  /*9d70*/  ISETP.GE.AND P3, PT, R193, R117, PT ;  /* 0x00000075c100720c */ /* 0x000fe40003f66270 */
[----:B--2---:R-:W-:-:S04]  /*9d80*/  LOP3.LUT P4, RZ, R11, 0x1, RZ, 0xc0, !PT ;  /* 0x000000010bff7812 */ /* 0x004fc8000788c0ff */
[----:B------:R-:W-:-:S04]  /*9d90*/  SEL R133, R118, R133, !P4 ;  /* 0x0000008576857207 */ /* 0x000fc80006000000 */
[----:B----4-:R-:W-:-:S04]  /*9da0*/  SHF.R.S32.HI R12, RZ, 0x1f, R133 ;  /* 0x0000001fff0c7819 */ /* 0x010fc80000011485 */
        /* <DEDUP_REMOVED lines=17> */
[--C-:B------:R-:W-:Y:S01]  /*9ec0*/  SHF.R.U64 R39, R64, 0x10, R65.reuse ;  /* 0x0000001040277819 */ /* 0x100fe20000001241 */
[----:B-1----:R-:W-:Y:S01]  /*9ed0*/  IMAD.U32 R46, R29, 0x10000, RZ ;  /* 0x000100001d2e7824 */ /* 0x002fe200078e00ff */
[----:B------:R-:W-:Y:S01]  /*9ee0*/  SHF.R.U32.HI R65, RZ, 0x10, R65 ;  /* 0x00000010ff417819 */ /* 0x000fe20000011641 */
[----:B0-----:R-:W-:Y:S01]  /*9ef0*/  IMAD.U32 R40, R13, 0x10000, RZ ;  /* 0x000100000d287824 */ /* 0x001fe200078e00ff */
[--C-:B------:R-:W-:Y:S01]  /*9f00*/  SHF.R.U64 R37, R48, 0x10, R49.reuse ;  /* 0x0000001030257819 */ /* 0x100fe20000001231 */
[----:B------:R-:W-:Y:S01]  /*9f10*/  IMAD.U32 R47, R31, 0x10000, RZ ;  /* 0x000100001f2f7824 */ /* 0x000fe200078e00ff */
[----:B------:R-:W-:Y:S01]  /*9f20*/  SHF.R.U32.HI R49, RZ, 0x10, R49 ;  /* 0x00000010ff317819 */ /* 0x000fe20000011631 */
[----:B------:R-:W-:Y:S01]  /*9f30*/  IMAD.U32 R44, R15, 0x10000, RZ ;  /* 0x000100000f2c7824 */ /* 0x000fe200078e00ff */
[----:B------:R-:W-:Y:S01]  /*9f40*/  PRMT R65, R140, 0x5410, R65 ;  /* 0x000054108c417816 */ /* 0x000fe20000000041 */
[----:B------:R-:W-:Y:S01]  /*9f50*/  IMAD.U32 R43, R14, 0x10000, RZ ;  /* 0x000100000e2b7824 */ /* 0x000fe200078e00ff */
[----:B------:R-:W-:-:S02]  /*9f60*/  PRMT R37, R142, 0x5432, R37 ;  /* 0x000054328e257816 */ /* 0x000fc40000000025 */
[----:B------:R-:W-:Y:S02]  /*9f70*/  SHF.R.U64 R36, R50, 0x10, R51 ;  /* 0x0000001032247819 */ /* 0x000fe40000001233 */
[----:B------:R-:W-:Y:S02]  /*9f80*/  PRMT R142, R142, 0x5410, R49 ;  /* 0x000054108e8e7816 */ /* 0x000fe40000000031 */
[----:B------:R-:W-:Y:S01]  /*9f90*/  SHF.R.U32.HI R50, RZ, 0x10, R51 ;  /* 0x00000010ff327819 */ /* 0x000fe20000011633 */
[----:B------:R-:W-:Y:S01]  /*9fa0*/  IMAD.U32 R51, R65, 0x10000, RZ ;  /* 0x0001000041337824 */ /* 0x000fe200078e00ff */
[--C-:B------:R-:W-:Y:S01]  /*9fb0*/  SHF.R.U64 R38, R66, 0x10, R67.reuse ;  /* 0x0000001042267819 */ /* 0x100fe20000001243 */
[----:B------:R-:W-:Y:S01]  /*9fc0*/  IMAD.U32 R49, R142, 0x10000, RZ ;  /* 0x000100008e317824 */ /* 0x000fe200078e00ff */
[----:B------:R-:W-:Y:S01]  /*9fd0*/  SHF.R.U32.HI R66, RZ, 0x10, R67 ;  /* 0x00000010ff427819 */ /* 0x000fe20000011643 */
[C---:B------:R-:W-:Y:S01]  /*9fe0*/  FMUL.FTZ R53, R46.reuse, R51 ;  /* 0x000000332e357220 */ /* 0x040fe20000410000 */
[----:B------:R-:W-:Y:S01]  /*9ff0*/  PRMT R38, R141, 0x5432, R38 ;  /* 0x000054328d267816 */ /* 0x000fe20000000026 */
[-C--:B------:R-:W-:Y:S01]  /*a000*/  FMUL.FTZ R55, R46, R49.reuse ;  /* 0x000000312e377220 */ /* 0x080fe20000410000 */
[----:B------:R-:W-:Y:S01]  /*a010*/  PRMT R36, R143, 0x5432, R36 ;  /* 0x000054328f247816 */ /* 0x000fe20000000024 */
[C---:B------:R-:W-:Y:S01]  /*a020*/  FFMA.FTZ R46, R40.reuse, R49, -R53 ;  /* 0x00000031282e7223 */ /* 0x040fe20000010835 */
[----:B------:R-:W-:Y:S01]  /*a030*/  PRMT R141, R141, 0x5410, R66 ;  /* 0x000054108d8d7816 */ /* 0x000fe20000000042 */
[----:B------:R-:W-:Y:S01]  /*a040*/  FFMA.FTZ R40, R40, R51, R55 ;  /* 0x0000003328287223 */ /* 0x000fe20000010037 */
[----:B------:R-:W-:-:S02]  /*a050*/  PRMT R143, R143, 0x5410, R50 ;  /* 0x000054108f8f7816 */ /* 0x000fc40000000032 */
[----:B------:R-:W-:Y:S01]  /*a060*/  LOP3.LUT R42, R29, 0xffff0000, RZ, 0xc0, !PT ;  /* 0xffff00001d2a7812 */ /* 0x000fe200078ec0ff */
[----:B------:R-:W-:Y:S01]  /*a070*/  IMAD.U32 R52, R141, 0x10000, RZ ;  /* 0x000100008d347824 */ /* 0x000fe200078e00ff */
[----:B------:R-:W-:Y:S01]  /*a080*/  LOP3.LUT R65, R65, 0xffff0000, RZ, 0xc0, !PT ;  /* 0xffff000041417812 */ /* 0x000fe200078ec0ff */
[----:B------:R-:W-:Y:S01]  /*a090*/  IMAD.U32 R48, R143, 0x10000, RZ ;  /* 0x000100008f307824 */ /* 0x000fe200078e00ff */
[----:B------:R-:W-:Y:S01]  /*a0a0*/  LOP3.LUT R49, R142, 0xffff0000, RZ, 0xc0, !PT ;  /* 0xffff00008e317812 */ /* 0x000fe200078ec0ff */
[----:B------:R-:W-:Y:S01]  /*a0b0*/  FMUL.FTZ R51, R47, R52 ;  /* 0x000000342f337220 */ /* 0x000fe20000410000 */
[----:B------:R-:W-:Y:S01]  /*a0c0*/  LOP3.LUT R41, R13, 0xffff0000, RZ, 0xc0, !PT ;  /* 0xffff00000d297812 */ /* 0x000fe200078ec0ff */
[C---:B------:R-:W-:Y:S01]  /*a0d0*/  FMUL.FTZ R50, R42.reuse, R65 ;  /* 0x000000412a327220 */ /* 0x040fe20000410000 */
[----:B------:R-:W-:Y:S01]  /*a0e0*/  LOP3.LUT R31, R31, 0xffff0000, RZ, 0xc0, !PT ;  /* 0xffff00001f1f7812 */ /* 0x000fe200078ec0ff */
[-C--:B------:R-:W-:Y:S01]  /*a0f0*/  FMUL.FTZ R42, R42, R49.reuse ;  /* 0x000000312a2a7220 */ /* 0x080fe20000410000 */
[----:B------:R-:W-:Y:S01]  /*a100*/  LOP3.LUT R54, R141, 0xffff0000, RZ, 0xc0, !PT ;  /* 0xffff00008d367812 */ /* 0x000fe200078ec0ff */
[-C--:B------:R-:W-:Y:S01]  /*a110*/  FMUL.FTZ R47, R47, R48.reuse ;  /* 0x000000302f2f7220 */ /* 0x080fe20000410000 */
[----:B------:R-:W-:Y:S01]  /*a120*/  PRMT R39, R140, 0x5432, R39 ;  /* 0x000054328c277816 */ /* 0x000fe20000000027 */
[C---:B------:R-:W-:Y:S01]  /*a130*/  FFMA.FTZ R49, R41.reuse, R49, -R50 ;  /* 0x0000003129317223 */ /* 0x040fe20000010832 */
[----:B------:R-:W-:Y:S01]  /*a140*/  FFMA.FTZ R41, R41, R65, R42 ;  /* 0x0000004129297223 */ /* 0x000fe2000001002a */
[----:B------:R-:W-:Y:S01]  /*a150*/  LOP3.LUT R50, R143, 0xffff0000, RZ, 0xc0, !PT ;  /* 0xffff00008f327812 */ /* 0x000fe200078ec0ff */
[C---:B------:R-:W-:Y:S01]  /*a160*/  FFMA.FTZ R42, R44.reuse, R48, -R51 ;  /* 0x000000302c2a7223 */ /* 0x040fe20000010833 */
[----:B------:R-:W-:Y:S01]  /*a170*/  LOP3.LUT R15, R15, 0xffff0000, RZ, 0xc0, !PT ;  /* 0xffff00000f0f7812 */ /* 0x000fe200078ec0ff */
[----:B------:R-:W-:Y:S01]  /*a180*/  FFMA.FTZ R44, R44, R52, R47 ;  /* 0x000000342c2c7223 */ /* 0x000fe2000001002f */
[----:B------:R-:W-:Y:S01]  /*a190*/  FMUL.FTZ R56, R31, R54 ;  /* 0x000000361f387220 */ /* 0x000fe20000410000 */
[----:B------:R-:W-:-:S02]  /*a1a0*/  IMAD.U32 R29, R28, 0x10000, RZ ;  /* 0x000100001c1d7824 */ /* 0x000fc400078e00ff */
[-C--:B------:R-:W-:Y:S01]  /*a1b0*/  FMUL.FTZ R58, R31, R50.reuse ;  /* 0x000000321f3a7220 */ /* 0x080fe20000410000 */
[----:B------:R-:W-:Y:S01]  /*a1c0*/  IMAD.U32 R52, R39, 0x10000, RZ ;  /* 0x0001000027347824 */ /* 0x000fe200078e00ff */
[----:B------:R-:W-:Y:S01]  /*a1d0*/  LOP3.LUT R28, R28, 0xffff0000, RZ, 0xc0, !PT ;  /* 0xffff00001c1c7812 */ /* 0x000fe200078ec0ff */
[----:B------:R-:W-:Y:S02]  /*a1e0*/  IMAD.U32 R48, R37, 0x10000, RZ ;  /* 0x0001000025307824 */ /* 0x000fe400078e00ff */
[----:B------:R-:W-:Y:S01]  /*a1f0*/  FFMA.FTZ R31, R15, R50, -R56 ;  /* 0x000000320f1f7223 */ /* 0x000fe20000010838 */
[----:B------:R-:W-:Y:S01]  /*a200*/  LOP3.LUT R39, R39, 0xffff0000, RZ, 0xc0, !PT ;  /* 0xffff000027277812 */ /* 0x000fe200078ec0ff */
[----:B------:R-:W-:Y:S01]  /*a210*/  FMUL.FTZ R50, R29, R52 ;  /* 0x000000341d327220 */ /* 0x000fe20000410000 */
[----:B------:R-:W-:Y:S01]  /*a220*/  LOP3.LUT R37, R37, 0xffff0000, RZ, 0xc0, !PT ;  /* 0xffff000025257812 */ /* 0x000fe200078ec0ff */
[C---:B------:R-:W-:Y:S02]  /*a230*/  IMAD.U32 R13, R12.reuse, 0x10000, RZ ;  /* 0x000100000c0d7824 */ /* 0x040fe400078e00ff */
[----:B------:R-:W-:Y:S01]  /*a240*/  FMUL.FTZ R29, R29, R48 ;  /* 0x000000301d1d7220 */ /* 0x000fe20000410000 */
[----:B------:R-:W-:Y:S01]  /*a250*/  LOP3.LUT R12, R12, 0xffff0000, RZ, 0xc0, !PT ;  /* 0xffff00000c0c7812 */ /* 0x000fe200078ec0ff */
[----:B------:R-:W-:Y:S01]  /*a260*/  FMUL.FTZ R47, R28, R39 ;  /* 0x000000271c2f7220 */ /* 0x000fe20000410000 */
[----:B------:R-:W-:Y:S01]  /*a270*/  LOP3.LUT R45, R14, 0xffff0000, RZ, 0xc0, !PT ;  /* 0xffff00000e2d7812 */ /* 0x000fe200078ec0ff */
[----:B------:R-:W-:Y:S01]  /*a280*/  FMUL.FTZ R51, R28, R37 ;  /* 0x000000251c337220 */ /* 0x000fe20000410000 */
[----:B------:R-:W-:-:S02]  /*a290*/  IMAD.U32 R14, R30, 0x10000, RZ ;  /* 0x000100001e0e7824 */ /* 0x000fc400078e00ff */
[C---:B------:R-:W-:Y:S01]  /*a2a0*/  FFMA.FTZ R50, R13.reuse, R48, -R50 ;  /* 0x000000300d327223 */ /* 0x040fe20000010832 */
[----:B------:R-:W-:Y:S01]  /*a2b0*/  FFMA.FTZ R29, R13, R52, R29 ;  /* 0x000000340d1d7223 */ /* 0x000fe2000001001d */
[----:B------:R-:W-:Y:S01]  /*a2c0*/  IMAD.U32 R28, R38, 0x10000, RZ ;  /* 0x00010000261c7824 */ /* 0x000fe200078e00ff */
[----:B------:R-:W-:Y:S01]  /*a2d0*/  LOP3.LUT R30, R30, 0xffff0000, RZ, 0xc0, !PT ;  /* 0xffff00001e1e7812 */ /* 0x000fe200078ec0ff */
[----:B------:R-:W-:Y:S01]  /*a2e0*/  IMAD.U32 R13, R36, 0x10000, RZ ;  /* 0x00010000240d7824 */ /* 0x000fe200078e00ff */
[----:B------:R-:W-:Y:S01]  /*a2f0*/  LOP3.LUT R38, R38, 0xffff0000, RZ, 0xc0, !PT ;  /* 0xffff000026267812 */ /* 0x000fe200078ec0ff */
[----:B------:R-:W-:Y:S01]  /*a300*/  FFMA.FTZ R47, R12, R37, -R47 ;  /* 0x000000250c2f7223 */ /* 0x000fe2000001082f */
[----:B------:R-:W-:Y:S01]  /*a310*/  LOP3.LUT R36, R36, 0xffff0000, RZ, 0xc0, !PT ;  /* 0xffff000024247812 */ /* 0x000fe200078ec0ff */
[C---:B------:R-:W-:Y:S01]  /*a320*/  FMUL.FTZ R48, R14.reuse, R28 ;  /* 0x0000001c0e307220 */ /* 0x040fe20000410000 */
[----:B------:R-:W-:Y:S01]  /*a330*/  FMUL.FTZ R37, R14, R13 ;  /* 0x0000000d0e257220 */ /* 0x000fe20000410000 */
[----:B------:R-:W-:Y:S01]  /*a340*/  FFMA.FTZ R15, R15, R54, R58 ;  /* 0x000000360f0f7223 */ /* 0x000fe2000001003a */
[----:B------:R-:W-:Y:S01]  /*a350*/  FFMA.FTZ R12, R12, R39, R51 ;  /* 0x000000270c0c7223 */ /* 0x000fe20000010033 */
[C---:B------:R-:W-:Y:S01]  /*a360*/  FMUL.FTZ R14, R30.reuse, R38 ;  /* 0x000000261e0e7220 */ /* 0x040fe20000410000 */
[----:B------:R-:W-:Y:S01]  /*a370*/  FMUL.FTZ R39, R30, R36 ;  /* 0x000000241e277220 */ /* 0x000fe20000410000 */
[----:B------:R-:W-:Y:S01]  /*a380*/  FFMA.FTZ R48, R43, R13, -R48 ;  /* 0x0000000d2b307223 */ /* 0x000fe20000010830 */
[----:B------:R-:W-:Y:S01]  /*a390*/  F2FP.BF16.F32.PACK_AB R31, R31, R42 ;  /* 0x0000002a1f1f723e */ /* 0x000fe200000010ff */
[----:B------:R-:W-:Y:S01]  /*a3a0*/  FFMA.FTZ R13, R45, R36, -R14 ;  /* 0x000000242d0d7223 */ /* 0x000fe2000001080e */
[----:B------:R-:W-:Y:S01]  /*a3b0*/  FFMA.FTZ R37, R43, R28, R37 ;  /* 0x0000001c2b257223 */ /* 0x000fe20000010025 */
[----:B------:R-:W-:Y:S01]  /*a3c0*/  FFMA.FTZ R38, R45, R38, R39 ;  /* 0x000000262d267223 */ /* 0x000fe20000010027 */
[----:B------:R-:W-:-:S02]  /*a3d0*/  F2FP.BF16.F32.PACK_AB R46, R49, R46 ;  /* 0x0000002e312e723e */ /* 0x000fc400000010ff */
[----:B------:R-:W-:Y:S02]  /*a3e0*/  F2FP.BF16.F32.PACK_AB R40, R41, R40 ;  /* 0x000000282928723e */ /* 0x000fe400000010ff */
[----:B------:R-:W-:Y:S01]  /*a3f0*/  F2FP.BF16.F32.PACK_AB R44, R15, R44 ;  /* 0x0000002c0f2c723e */ /* 0x000fe200000010ff */
[----:B------:R-:W-:Y:S01]  /*a400*/  IMAD.MOV.U32 R15, RZ, RZ, R31 ;  /* 0x000000ffff0f7224 */ /* 0x000fe200078e001f */
[----:B------:R-:W-:Y:S02]  /*a410*/  F2FP.BF16.F32.PACK_AB R47, R47, R50 ;  /* 0x000000322f2f723e */ /* 0x000fe400000010ff */
[----:B------:R-:W-:Y:S01]  /*a420*/  F2FP.BF16.F32.PACK_AB R28, R12, R29 ;  /* 0x0000001d0c1c723e */ /* 0x000fe200000010ff */
[----:B------:R-:W-:Y:S01]  /*a430*/  IMAD.MOV.U32 R29, RZ, RZ, R40 ;  /* 0x000000ffff1d7224 */ /* 0x000fe200078e0028 */
[----:B------:R-:W-:Y:S01]  /*a440*/  F2FP.BF16.F32.PACK_AB R14, R13, R48 ;  /* 0x000000300d0e723e */ /* 0x000fe200000010ff */
[----:B------:R-:W-:Y:S01]  /*a450*/  IMAD.MOV.U32 R12, RZ, RZ, R47 ;  /* 0x000000ffff0c7224 */ /* 0x000fe200078e002f */
[----:B------:R-:W-:Y:S01]  /*a460*/  F2FP.BF16.F32.PACK_AB R30, R38, R37 ;  /* 0x00000025261e723e */ /* 0x000fe200000010ff */
[----:B------:R-:W-:-:S02]  /*a470*/  IMAD.MOV.U32 R13, RZ, RZ, R46 ;  /* 0x000000ffff0d7224 */ /* 0x000fc400078e002e */
[----:B------:R-:W-:-:S07]  /*a480*/  IMAD.MOV.U32 R31, RZ, RZ, R44 ;  /* 0x000000ffff1f7224 */ /* 0x000fce00078e002c */
.L_x_546:
[----:B------:R-:W-:Y:S05]  /*a490*/  BSYNC B1 ;  /* 0x0000000000017941 */ /* 0x000fea0003800000 */
.L_x_545:
[----:B0-----:R0:W-:Y:S01]  /*a4a0*/  ST.E.128 desc[UR48][R34.64], R12 ;  /* 0x0000000c22007985 */ /* 0x0011e2000c101d30 */
[----:B------:R-:W-:-:S13]  /*a4b0*/  ISETP.GE.AND P3, PT, R11, R130, PT ;  /* 0x000000820b00720c */ /* 0x000fda0003f66270 */
[----:B------:R-:W-:Y:S05]  /*a4c0*/  @P3 BRA `(.L_x_493) ;  /* 0x0000000400d43947 */ /* 0x000fea0003800000 */
[----:B------:R-:W-:-:S05]  /*a4d0*/  IMAD.WIDE R32, R11, 0x2, R32 ;  /* 0x000000020b207825 */ /* 0x000fca00078e0220 */
[----:B-1----:R1:W-:Y:S01]  /*a4e0*/  ST.E.128 desc[UR48][R32.64], R28 ;  /* 0x0000001c20007985 */ /* 0x0023e2000c101d30 */
[----:B------:R-:W-:Y:S05]  /*a4f0*/  BRA `(.L_x_493) ;  /* 0x0000000400c87947 */ /* 0x000fea0003800000 */
.L_x_458:
[----:B------:R-:W-:-:S13]  /*a500*/  ISETP.NE.AND P2, PT, R214, 0x3, PT ;  /* 0x00000003d600780c */ /* 0x000fda0003f45270 */
[----:B------:R-:W-:Y:S05]  /*a510*/  @!P2 BRA `(.L_x_547) ;  /* 0x000000000004a947 */ /* 0x000fea0003800000 */
[----:B------:R-:W-:Y:S01]  /*a520*/  BPT.TRAP 0x1 ;  /* 0x000000040000795c */ /* 0x000fe20000300000 */
.L_x_547:
[----:B------:R-:W-:Y:S01]  /*a530*/  IMAD R83, R19, 0x8, R18 ;  /* 0x0000000813537824 */ /* 0x000fe200078e0212 */
[----:B------:R-:W-:Y:S01]  /*a540*/  SHF.L.U32 R84, R204, 0x1f, RZ ;  /* 0x0000001fcc547819 */ /* 0x000fe200000006ff */
[----:B------:R-:W-:Y:S01]  /*a550*/  BSSY B1, `(.L_x_548) ;  /* 0x0000004000017945 */ /* 0x000fe20003800000 */
[----:B------:R-:W-:Y:S02]  /*a560*/  SHF.R.S32.HI R80, RZ, 0x1f, R25 ;  /* 0x0000001fff507819 */ /* 0x000fe40000011419 */
[----:B------:R-:W0:Y:S02]  /*a570*/  SYNCS.PHASECHK.TRANS64.TRYWAIT P3, [R83+URZ+0x30890], R84 ;  /* 0x03089054530075a7 */ /* 0x000e24000806017f */
[----:B0-----:R-:W-:Y:S05]  /*a580*/  @!P3 BRA `(.L_x_549) ;  /* 0x00000184007cb947 */ /* 0x001fea0003800000 */
.L_x_811:
[----:B------:R-:W-:Y:S05]  /*a590*/  BSYNC B1 ;  /* 0x0000000000017941 */ /* 0x000fea0003800000 */
.L_x_548:
[----:B------:R-:W-:Y:S01]  /*a5a0*/  ULDC.64 UR4, c[0x0][0x300] ;  /* 0x0000c00000047ab9 */ /* 0x000fe20000000a00 */
[----:B-----5:R-:W-:Y:S01]  /*a5b0*/  SHF.R.S32.HI R81, RZ, 0x1f, R21 ;  /* 0x0000001fff517819 */ /* 0x020fe20000011415 */
[----:B------:R-:W-:Y:S01]  /*a5c0*/  IMAD R14, R80, UR4, RZ ;  /* 0x00000004500e7c24 */ /* 0x000fe2000f8e02ff */
[----:B------:R-:W-:Y:S01]  /*a5d0*/  ULDC.64 UR6, c[0x0][0x2e8] ;  /* 0x0000ba0000067ab9 */ /* 0x000fe20000000a00 */
[----:B------:R-:W-:-:S04]  /*a5e0*/  IMAD.WIDE.U32 R12, R25, UR4, RZ ;  /* 0x00000004190c7c25 */ /* 0x000fc8000f8e00ff */
[----:B------:R-:W-:Y:S01]  /*a5f0*/  IMAD R11, R25, UR5, R14 ;  /* 0x00000005190b7c24 */ /* 0x000fe2000f8e020e */
[----:B------:R-:W-:Y:S01]  /*a600*/  ULDC.64 UR4, c[0x0][0x310] ;  /* 0x0000c40000047ab9 */ /* 0x000fe20000000a00 */
[----:B------:R-:W-:Y:S02]  /*a610*/  IMAD R82, R2, -0x60, R24 ;  /* 0xffffffa002527824 */ /* 0x000fe400078e0218 */
[----:B------:R-:W-:Y:S01]  /*a620*/  IMAD R14, R81, UR4, RZ ;  /* 0x00000004510e7c24 */ /* 0x000fe2000f8e02ff */
[----:B------:R-:W-:Y:S02]  /*a630*/  IADD3 R13, R13, R11, RZ ;  /* 0x0000000b0d0d7210 */ /* 0x000fe40007ffe0ff */
[----:B------:R-:W-:Y:S01]  /*a640*/  VIMNMX R82, R82, 0x60, PT ;  /* 0x0000006052527848 */ /* 0x000fe20003fe0100 */
[C---:B------:R-:W-:Y:S02]  /*a650*/  IMAD R11, R21.reuse, UR5, R14 ;  /* 0x00000005150b7c24 */ /* 0x040fe4000f8e020e */
[----:B------:R-:W-:Y:S01]  /*a660*/  IMAD.WIDE.U32 R12, R21, UR4, R12 ;  /* 0x00000004150c7c25 */ /* 0x000fe2000f8e000c */
[----:B------:R-:W-:-:S03]  /*a670*/  ULDC.64 UR4, c[0x0][0x308] ;  /* 0x0000c20000047ab9 */ /* 0x000fc60000000a00 */
[----:B------:R-:W-:Y:S02]  /*a680*/  IMAD.IADD R13, R13, 0x1, R11 ;  /* 0x000000010d0d7824 */ /* 0x000fe400078e020b */
[----:B------:R-:W-:Y:S02]  /*a690*/  IMAD.IADD R36, R82, 0x1, -R203 ;  /* 0x0000000152247824 */ /* 0x000fe400078e0acb */
[----:B------:R-:W-:Y:S01]  /*a6a0*/  IMAD.WIDE.U32 R12, R195, UR4, R12 ;  /* 0x00000004c30c7c25 */ /* 0x000fe2000f8e000c */
[----:B------:R-:W-:-:S03]  /*a6b0*/  UMOV UR4, 0xffffffff ;  /* 0xffffffff00047882 */ /* 0x000fc60000000000 */
[----:B------:R-:W-:Y:S01]  /*a6c0*/  IMAD R35, R195, UR5, R13 ;  /* 0x00000005c3237c24 */ /* 0x000fe2000f8e020d */
[----:B------:R-:W-:-:S04]  /*a6d0*/  LEA R34, P3, R12, UR6, 0x1 ;  /* 0x000000060c227c11 */ /* 0x000fc8000f8608ff */
[----:B------:R-:W-:Y:S02]  /*a6e0*/  LEA.HI.X R35, R12, UR7, R35, 0x1, P3 ;  /* 0x000000070c237c11 */ /* 0x000fe400098f0c23 */
[----:B------:R-:W-:Y:S01]  /*a6f0*/  ISETP.GE.AND P3, PT, R36, 0x1, PT ;  /* 0x000000012400780c */ /* 0x000fe20003f66270 */
[----:B------:R-:W-:-:S12]  /*a700*/  BRA.DIV UR4, `(.L_x_550) ;  /* 0x0000018604307947 */ /* 0x000fd8000b800000 */
[----:B------:R1:W2:Y:S04]  /*a710*/  SHFL.IDX PT, R37, R35, RZ, 0x1c1f ;  /* 0x001c1fff23257589 */ /* 0x0002a800000e0000 */
[----:B------:R1:W3:Y:S02]  /*a720*/  SHFL.IDX PT, R38, R34, RZ, 0x1c1f ;  /* 0x001c1fff22267589 */ /* 0x0002e400000e0000 */
.L_x_815:
[----:B------:R-:W-:Y:S04]  /*a730*/  BSSY B1, `(.L_x_551) ;  /* 0x0000025000017945 */ /* 0x000fe80003800000 */
[----:B------:R-:W-:Y:S05]  /*a740*/  @!P3 BRA `(.L_x_552) ;  /* 0x00000000008cb947 */ /* 0x000fea0003800000 */
[----:B------:R-:W-:Y:S02]  /*a750*/  ULDC UR4, c[0x0][0x2f4] ;  /* 0x0000bd0000047ab9 */ /* 0x000fe40000000800 */
[----:B------:R-:W-:Y:S02]  /*a760*/  ISETP.GE.AND P5, PT, R16, UR4, PT ;  /* 0x0000000410007c0c */ /* 0x000fe4000bfa6270 */
[----:B------:R-:W-:-:S11]  /*a770*/  ISETP.GE.AND P4, PT, R23, UR4, PT ;  /* 0x0000000417007c0c */ /* 0x000fd6000bf86270 */
[----:B------:R-:W4:Y:S01]  /*a780*/  @!P5 LDS.128 R12, [R26+0x1e000] ;  /* 0x01e000001a0cd984 */ /* 0x000f220000000c00 */
[----:B---3--:R-:W-:-:S04]  /*a790*/  @!P5 LEA R32, P3, R16, R38, 0x1 ;  /* 0x000000261020d211 */ /* 0x008fc800078608ff */
[----:B--2---:R-:W-:Y:S02]  /*a7a0*/  @!P5 LEA.HI.X R33, R16, R37, R17, 0x1, P3 ;  /* 0x000000251021d211 */ /* 0x004fe400018f0c11 */
[----:B------:R-:W-:-:S04]  /*a7b0*/  @!P4 LEA R30, P3, R23, R38, 0x1 ;  /* 0x00000026171ec211 */ /* 0x000fc800078608ff */
[----:B------:R-:W-:Y:S02]  /*a7c0*/  @!P4 LEA.HI.X R31, R23, R37, R202, 0x1, P3 ;  /* 0x00000025171fc211 */ /* 0x000fe400018f0cca */
[----:B------:R-:W-:-:S13]  /*a7d0*/  ISETP.GE.AND P3, PT, R22, UR4, PT ;  /* 0x0000000416007c0c */ /* 0x000fda000bf66270 */
[----:B------:R-:W-:-:S04]  /*a7e0*/  @!P3 LEA R28, P6, R22, R38, 0x1 ;  /* 0x00000026161cb211 */ /* 0x000fc800078c08ff */
[----:B------:R-:W-:Y:S01]  /*a7f0*/  @!P3 LEA.HI.X R29, R22, R37, R201, 0x1, P6 ;  /* 0x00000025161db211 */ /* 0x000fe200030f0cc9 */
[----:B----4-:R2:W-:Y:S01]  /*a800*/  @!P5 ST.E.128 desc[UR48][R32.64], R12 ;  /* 0x0000000c2000d985 */ /* 0x0105e2000c101d30 */
[----:B------:R-:W-:-:S13]  /*a810*/  ISETP.GE.AND P5, PT, R194, UR4, PT ;  /* 0x00000004c2007c0c */ /* 0x000fda000bfa6270 */
[----:B------:R-:W3:Y:S01]  /*a820*/  @!P5 LDS.128 R12, [R27+0x1e000] ;  /* 0x01e000001b0cd984 */ /* 0x000ee20000000c00 */
[----:B------:R-:W-:Y:S02]  /*a830*/  @!P5 IMAD.SHL.U32 R11, R198, 0x8, RZ ;  /* 0x00000008c60bd824 */ /* 0x000fe400078e00ff */
[----:B--2---:R-:W-:Y:S02]  /*a840*/  @!P5 IMAD.MOV.U32 R32, RZ, RZ, R38 ;  /* 0x000000ffff20d224 */ /* 0x004fe400078e0026 */
[----:B------:R-:W-:Y:S02]  /*a850*/  @!P5 IMAD.MOV.U32 R33, RZ, RZ, R37 ;  /* 0x000000ffff21d224 */ /* 0x000fe400078e0025 */
[----:B------:R-:W-:-:S05]  /*a860*/  @!P5 IMAD.WIDE R32, R11, 0x2, R32 ;  /* 0x000000020b20d825 */ /* 0x000fca00078e0220 */
[----:B---3--:R2:W-:Y:S01]  /*a870*/  @!P5 ST.E.128 desc[UR48][R32.64], R12 ;  /* 0x0000000c2000d985 */ /* 0x0085e2000c101d30 */
[----:B------:R-:W-:-:S13]  /*a880*/  ISETP.GE.AND P5, PT, R193, UR4, PT ;  /* 0x00000004c1007c0c */ /* 0x000fda000bfa6270 */
[----:B------:R-:W3:Y:S01]  /*a890*/  @!P5 LDS.128 R12, [R26+0x21000] ;  /* 0x021000001a0cd984 */ /* 0x000ee20000000c00 */
[----:B------:R-:W-:Y:S02]  /*a8a0*/  @!P5 IMAD.SHL.U32 R11, R199, 0x8, RZ ;  /* 0x00000008c70bd824 */ /* 0x000fe400078e00ff */
[----:B--2---:R-:W-:Y:S02]  /*a8b0*/  @!P5 IMAD.MOV.U32 R32, RZ, RZ, R38 ;  /* 0x000000ffff20d224 */ /* 0x004fe400078e0026 */
[----:B------:R-:W-:Y:S02]  /*a8c0*/  @!P5 IMAD.MOV.U32 R33, RZ, RZ, R37 ;  /* 0x000000ffff21d224 */ /* 0x000fe400078e0025 */
[----:B------:R-:W-:-:S05]  /*a8d0*/  @!P5 IMAD.WIDE R32, R11, 0x2, R32 ;  /* 0x000000020b20d825 */ /* 0x000fca00078e0220 */
[----:B---3--:R2:W-:Y:S01]  /*a8e0*/  @!P5 ST.E.128 desc[UR48][R32.64], R12 ;  /* 0x0000000c2000d985 */ /* 0x0085e2000c101d30 */
[----:B------:R-:W-:-:S03]  /*a8f0*/  ISETP.GE.AND P5, PT, R192, UR4, PT ;  /* 0x00000004c0007c0c */ /* 0x000fc6000bfa6270 */
[----:B------:R-:W3:Y:S10]  /*a900*/  @!P4 LDS.128 R12, [R27+0x21000] ;  /* 0x021000001b0cc984 */ /* 0x000ef40000000c00 */
[----:B--2---:R-:W-:-:S04]  /*a910*/  @!P5 LEA R32, P6, R192, R38, 0x1 ;  /* 0x00000026c020d211 */ /* 0x004fc800078c08ff */
[----:B------:R-:W-:Y:S01]  /*a920*/  @!P5 LEA.HI.X R33, R192, R37, R200, 0x1, P6 ;  /* 0x00000025c021d211 */ /* 0x000fe200030f0cc8 */
[----:B---3--:R-:W-:Y:S04]  /*a930*/  @!P4 ST.E.128 desc[UR48][R30.64], R12 ;  /* 0x0000000c1e00c985 */ /* 0x008fe8000c101d30 */
[----:B------:R-:W2:Y:S04]  /*a940*/  @!P3 LDS.128 R12, [R26+0x24000] ;  /* 0x024000001a0cb984 */ /* 0x000ea80000000c00 */
[----:B--2---:R-:W-:Y:S04]  /*a950*/  @!P3 ST.E.128 desc[UR48][R28.64], R12 ;  /* 0x0000000c1c00b985 */ /* 0x004fe8000c101d30 */
[----:B------:R-:W2:Y:S04]  /*a960*/  @!P5 LDS.128 R12, [R27+0x24000] ;  /* 0x024000001b0cd984 */ /* 0x000ea80000000c00 */
[----:B--2---:R4:W-:Y:S02]  /*a970*/  @!P5 ST.E.128 desc[UR48][R32.64], R12 ;  /* 0x0000000c2000d985 */ /* 0x0049e4000c101d30 */
.L_x_552:
[----:B------:R-:W-:Y:S05]  /*a980*/  BSYNC B1 ;  /* 0x0000000000017941 */ /* 0x000fea0003800000 */
.L_x_551:
[----:B------:R-:W-:-:S03]  /*a990*/  UMOV UR4, 0xffffffff ;  /* 0xffffffff00047882 */ /* 0x000fc60000000000 */
[----:B------:R-:W-:Y:S05]  /*a9a0*/  BRA.DIV UR4, `(.L_x_553) ;  /* 0x0000018204d47947 */ /* 0x000fea000b800000 */
[----:B-1----:R-:W1:Y:S04]  /*a9b0*/  SHFL.IDX PT, R35, R35, 0x1, 0x1c1f ;  /* 0x003c1f0023237f89 */ /* 0x002e6800000e0000 */
[----:B------:R-:W0:Y:S02]  /*a9c0*/  SHFL.IDX PT, R34, R34, 0x1, 0x1c1f ;  /* 0x003c1f0022227f89 */ /* 0x000e2400000e0000 */
.L_x_819:
[----:B------:R-:W-:-:S13]  /*a9d0*/  ISETP.GE.AND P3, PT, R36, 0x41, PT ;  /* 0x000000412400780c */ /* 0x000fda0003f66270 */
[----:B------:R-:W-:Y:S05]  /*a9e0*/  @!P3 BRA `(.L_x_493) ;  /* 0x00000000008cb947 */ /* 0x000fea0003800000 */
[----:B------:R-:W-:Y:S02]  /*a9f0*/  ULDC UR4, c[0x0][0x2f4] ;  /* 0x0000bd0000047ab9 */ /* 0x000fe40000000800 */
[----:B------:R-:W-:Y:S02]  /*aa00*/  ISETP.GE.AND P5, PT, R16, UR4, PT ;  /* 0x0000000410007c0c */ /* 0x000fe4000bfa6270 */
[----:B------:R-:W-:-:S11]  /*aa10*/  ISETP.GE.AND P4, PT, R23, UR4, PT ;  /* 0x0000000417007c0c */ /* 0x000fd6000bf86270 */
[----:B----4-:R-:W4:Y:S01]  /*aa20*/  @!P5 LDS.128 R12, [R26+0x20000] ;  /* 0x020000001a0cd984 */ /* 0x010f220000000c00 */
[----:B0-----:R-:W-:-:S04]  /*aa30*/  @!P5 LEA R32, P3, R16, R34, 0x1 ;  /* 0x000000221020d211 */ /* 0x001fc800078608ff */
[----:B-1----:R-:W-:Y:S02]  /*aa40*/  @!P5 LEA.HI.X R33, R16, R35, R17, 0x1, P3 ;  /* 0x000000231021d211 */ /* 0x002fe400018f0c11 */
[----:B------:R-:W-:-:S04]  /*aa50*/  @!P4 LEA R30, P3, R23, R34, 0x1 ;  /* 0x00000022171ec211 */ /* 0x000fc800078608ff */
[----:B------:R-:W-:Y:S02]  /*aa60*/  @!P4 LEA.HI.X R31, R23, R35, R202, 0x1, P3 ;  /* 0x00000023171fc211 */ /* 0x000fe400018f0cca */
[----:B------:R-:W-:-:S13]  /*aa70*/  ISETP.GE.AND P3, PT, R22, UR4, PT ;  /* 0x0000000416007c0c */ /* 0x000fda000bf66270 */
[----:B------:R-:W-:-:S04]  /*aa80*/  @!P3 LEA R28, P6, R22, R34, 0x1 ;  /* 0x00000022161cb211 */ /* 0x000fc800078c08ff */
[----:B------:R-:W-:Y:S01]  /*aa90*/  @!P3 LEA.HI.X R29, R22, R35, R201, 0x1, P6 ;  /* 0x00000023161db211 */ /* 0x000fe200030f0cc9 */
[----:B----4-:R0:W-:Y:S01]  /*aaa0*/  @!P5 ST.E.128 desc[UR48][R32.64], R12 ;  /* 0x0000000c2000d985 */ /* 0x0101e2000c101d30 */
[----:B------:R-:W-:-:S13]  /*aab0*/  ISETP.GE.AND P5, PT, R194, UR4, PT ;  /* 0x00000004c2007c0c */ /* 0x000fda000bfa6270 */
[----:B------:R-:W1:Y:S01]  /*aac0*/  @!P5 LDS.128 R12, [R27+0x20000] ;  /* 0x020000001b0cd984 */ /* 0x000e620000000c00 */
[----:B------:R-:W-:Y:S02]  /*aad0*/  @!P5 IMAD.SHL.U32 R11, R198, 0x8, RZ ;  /* 0x00000008c60bd824 */ /* 0x000fe400078e00ff */
[----:B0-----:R-:W-:Y:S02]  /*aae0*/  @!P5 IMAD.MOV.U32 R32, RZ, RZ, R34 ;  /* 0x000000ffff20d224 */ /* 0x001fe400078e0022 */
[----:B------:R-:W-:Y:S02]  /*aaf0*/  @!P5 IMAD.MOV.U32 R33, RZ, RZ, R35 ;  /* 0x000000ffff21d224 */ /* 0x000fe400078e0023 */
[----:B------:R-:W-:-:S05]  /*ab00*/  @!P5 IMAD.WIDE R32, R11, 0x2, R32 ;  /* 0x000000020b20d825 */ /* 0x000fca00078e0220 */
[----:B-1----:R0:W-:Y:S01]  /*ab10*/  @!P5 ST.E.128 desc[UR48][R32.64], R12 ;  /* 0x0000000c2000d985 */ /* 0x0021e2000c101d30 */
[----:B------:R-:W-:-:S13]  /*ab20*/  ISETP.GE.AND P5, PT, R193, UR4, PT ;  /* 0x00000004c1007c0c */ /* 0x000fda000bfa6270 */
[----:B------:R-:W1:Y:S01]  /*ab30*/  @!P5 LDS.128 R12, [R26+0x23000] ;  /* 0x023000001a0cd984 */ /* 0x000e620000000c00 */
[----:B------:R-:W-:Y:S02]  /*ab40*/  @!P5 IMAD.SHL.U32 R11, R199, 0x8, RZ ;  /* 0x00000008c70bd824 */ /* 0x000fe400078e00ff */
[----:B0-----:R-:W-:Y:S02]  /*ab50*/  @!P5 IMAD.MOV.U32 R32, RZ, RZ, R34 ;  /* 0x000000ffff20d224 */ /* 0x001fe400078e0022 */
[----:B------:R-:W-:Y:S02]  /*ab60*/  @!P5 IMAD.MOV.U32 R33, RZ, RZ, R35 ;  /* 0x000000ffff21d224 */ /* 0x000fe400078e0023 */
[----:B------:R-:W-:-:S05]  /*ab70*/  @!P5 IMAD.WIDE R32, R11, 0x2, R32 ;  /* 0x000000020b20d825 */ /* 0x000fca00078e0220 */
[----:B-1----:R0:W-:Y:S01]  /*ab80*/  @!P5 ST.E.128 desc[UR48][R32.64], R12 ;  /* 0x0000000c2000d985 */ /* 0x0021e2000c101d30 */
[----:B------:R-:W-:-:S03]  /*ab90*/  ISETP.GE.AND P5, PT, R192, UR4, PT ;  /* 0x00000004c0007c0c */ /* 0x000fc6000bfa6270 */
[----:B------:R-:W1:Y:S10]  /*aba0*/  @!P4 LDS.128 R12, [R27+0x23000] ;  /* 0x023000001b0cc984 */ /* 0x000e740000000c00 */
[----:B0-----:R-:W-:-:S04]  /*abb0*/  @!P5 LEA R32, P6, R192, R34, 0x1 ;  /* 0x00000022c020d211 */ /* 0x001fc800078c08ff */
[----:B------:R-:W-:Y:S01]  /*abc0*/  @!P5 LEA.HI.X R33, R192, R35, R200, 0x1, P6 ;  /* 0x00000023c021d211 */ /* 0x000fe200030f0cc8 */
[----:B-1----:R-:W-:Y:S04]  /*abd0*/  @!P4 ST.E.128 desc[UR48][R30.64], R12 ;  /* 0x0000000c1e00c985 */ /* 0x002fe8000c101d30 */
[----:B------:R-:W0:Y:S04]  /*abe0*/  @!P3 LDS.128 R12, [R26+0x26000] ;  /* 0x026000001a0cb984 */ /* 0x000e280000000c00 */
[----:B0-----:R-:W-:Y:S04]  /*abf0*/  @!P3 ST.E.128 desc[UR48][R28.64], R12 ;  /* 0x0000000c1c00b985 */ /* 0x001fe8000c101d30 */
[----:B------:R-:W0:Y:S04]  /*ac00*/  @!P5 LDS.128 R12, [R27+0x26000] ;  /* 0x026000001b0cd984 */ /* 0x000e280000000c00 */
[----:B0-----:R0:W-:Y:S02]  /*ac10*/  @!P5 ST.E.128 desc[UR48][R32.64], R12 ;  /* 0x0000000c2000d985 */ /* 0x0011e4000c101d30 */
.L_x_493:
[----:B------:R-:W-:Y:S05]  /*ac20*/  BSYNC B0 ;  /* 0x0000000000007941 */ /* 0x000fea0003800000 */
.L_x_457:
[----:B0--3--:R-:W0:Y:S01]  /*ac30*/  S2R R11, SR_TID.X ;  /* 0x00000000000b7919 */ /* 0x009e220000002100 */
[----:B------:R-:W-:Y:S01]  /*ac40*/  @!PT LDS RZ, [RZ] ;  /* 0x00000000fffff984 */ /* 0x000fe20000000800 */
[----:B------:R-:W-:Y:S01]  /*ac50*/  @!PT LDS RZ, [RZ] ;  /* 0x00000000fffff984 */ /* 0x000fe20000000800 */
[----:B------:R-:W-:Y:S01]  /*ac60*/  @!PT LDS RZ, [RZ] ;  /* 0x00000000fffff984 */ /* 0x000fe20000000800 */
[----:B------:R-:W-:Y:S01]  /*ac70*/  @!PT LDS RZ, [RZ] ;  /* 0x00000000fffff984 */ /* 0x000fe20000000800 */
[----:B------:R3:W-:Y:S06]  /*ac80*/  MEMBAR.ALL.CTA ;  /* 0x0000000000007992 */ /* 0x0007ec0000008000 */
[----:B---3--:R-:W3:Y:S01]  /*ac90*/  FENCE.VIEW.ASYNC.S ;  /* 0x00000000000073c6 */ /* 0x008ee20000000000 */
[----:B------:R-:W-:Y:S05]  /*aca0*/  WARPSYNC.ALL ;  /* 0x0000000000007948 */ /* 0x000fea0003800000 */
[----:B------:R-:W-:Y:S01]  /*acb0*/  BSSY B0, `(.L_x_554) ;  /* 0x0000009000007945 */ /* 0x000fe20003800000 */
[----:B0-----:R-:W-:Y:S01]  /*acc0*/  LOP3.LUT R11, R11, 0x7f, RZ, 0xc0, !PT ;  /* 0x0000007f0b0b7812 */ /* 0x001fe200078ec0ff */
[----:B---3--:R0:W-:Y:S03]  /*acd0*/  BAR.SYNC.DEFER_BLOCKING R161, 0x80 ;  /* 0x000200a10000751d */ /* 0x0081e60000010000 */
[----:B------:R-:W-:-:S13]  /*ace0*/  ISETP.NE.AND P3, PT, R11, RZ, PT ;  /* 0x000000ff0b00720c */ /* 0x000fda0003f65270 */
[----:B------:R-:W-:-:S05]  /*acf0*/  @!P3 VIADD R11, R83, 0x308a0 ;  /* 0x000308a0530bb836 */ /* 0x000fca0000000000 */
[----:B------:R-:W-:-:S04]  /*ad00*/  @!P3 PRMT R11, RZ, 0x654, R11 ;  /* 0x00000654ff0bb816 */ /* 0x000fc8000000000b */
[----:B------:R0:W-:Y:S01]  /*ad10*/  @!P3 SYNCS.ARRIVE.TRANS64.RED.A1T0 RZ, [R11+URZ], RZ ;  /* 0x000000ff0bffb9a7 */ /* 0x0001e2000810043f */
[----:B------:R-:W-:Y:S05]  /*ad20*/  @!P2 BRA `(.L_x_555) ;  /* 0x000000000004a947 */ /* 0x000fea0003800000 */
[----:B------:R-:W-:Y:S01]  /*ad30*/  BPT.TRAP 0x1 ;  /* 0x000000040000795c */ /* 0x000fe20000300000 */
.L_x_555:
[----:B------:R-:W-:Y:S05]  /*ad40*/  BSYNC B0 ;  /* 0x0000000000007941 */ /* 0x000fea0003800000 */
.L_x_554:
[----:B------:R-:W3:Y:S01]  /*ad50*/  SYNCS.PHASECHK.TRANS64.TRYWAIT P2, [R83+URZ+0x308b0], R84 ;  /* 0x0308b054530075a7 */ /* 0x000ee2000804017f */
[----:B------:R-:W-:Y:S01]  /*ad60*/  ULDC UR50, c[0x0][0x2f4] ;  /* 0x0000bd0000327ab9 */ /* 0x000fe20000000800 */
[----:B------:R-:W-:Y:S04]  /*ad70*/  BSSY B0, `(.L_x_556) ;  /* 0x0000002000007945 */ /* 0x000fe80003800000 */
[----:B---3--:R-:W-:Y:S05]  /*ad80*/  @!P2 BRA `(.L_x_557) ;  /* 0x000001800028a947 */ /* 0x008fea0003800000 */
.L_x_820:
[----:B------:R-:W-:Y:S05]  /*ad90*/  BSYNC B0 ;  /* 0x0000000000007941 */ /* 0x000fea0003800000 */
.L_x_556:
[----:B------:R-:W-:Y:S01]  /*ada0*/  ULDC.64 UR4, c[0x0][0x328] ;  /* 0x0000ca0000047ab9 */ /* 0x000fe20000000a00 */
[----:B------:R-:W-:Y:S01]  /*adb0*/  ULDC.64 UR6, c[0x0][0x318] ;  /* 0x0000c60000067ab9 */ /* 0x000fe20000000a00 */
[----:B------:R-:W-:Y:S01]  /*adc0*/  IMAD R80, R80, UR4, RZ ;  /* 0x0000000450507c24 */ /* 0x000fe2000f8e02ff */
[----:B------:R-:W-:Y:S01]  /*add0*/  BSSY B0, `(.L_x_558) ;  /* 0x0000033000007945 */ /* 0x000fe20003800000 */
[----:B-12-4-:R-:W-:-:S04]  /*ade0*/  IMAD.WIDE.U32 R12, R25, UR4, RZ ;  /* 0x00000004190c7c25 */ /* 0x016fc8000f8e00ff */
[----:B------:R-:W-:Y:S01]  /*adf0*/  IMAD R25, R25, UR5, R80 ;  /* 0x0000000519197c24 */ /* 0x000fe2000f8e0250 */
[----:B------:R-:W-:Y:S01]  /*ae00*/  ULDC.64 UR4, c[0x0][0x338] ;  /* 0x0000ce0000047ab9 */ /* 0x000fe20000000a00 */
[----:B------:R-:W-:Y:S02]  /*ae10*/  IMAD.IADD R82, R82, 0x1, -R203 ;  /* 0x0000000152527824 */ /* 0x000fe400078e0acb */
[----:B------:R-:W-:Y:S02]  /*ae20*/  IMAD R14, R81, UR4, RZ ;  /* 0x00000004510e7c24 */ /* 0x000fe4000f8e02ff */
[----:B------:R-:W-:Y:S02]  /*ae30*/  IMAD.IADD R13, R13, 0x1, R25 ;  /* 0x000000010d0d7824 */ /* 0x000fe400078e0219 */
[C---:B0-----:R-:W-:Y:S02]  /*ae40*/  IMAD R11, R21.reuse, UR5, R14 ;  /* 0x00000005150b7c24 */ /* 0x041fe4000f8e020e */
[----:B------:R-:W-:Y:S01]  /*ae50*/  IMAD.WIDE.U32 R12, R21, UR4, R12 ;  /* 0x00000004150c7c25 */ /* 0x000fe2000f8e000c */
[----:B------:R-:W-:-:S03]  /*ae60*/  ULDC.64 UR4, c[0x0][0x330] ;  /* 0x0000cc0000047ab9 */ /* 0x000fc60000000a00 */
[----:B------:R-:W-:Y:S02]  /*ae70*/  IMAD.IADD R13, R13, 0x1, R11 ;  /* 0x000000010d0d7824 */ /* 0x000fe400078e020b */
[----:B------:R-:W-:-:S04]  /*ae80*/  IMAD.WIDE.U32 R12, R195, UR4, R12 ;  /* 0x00000004c30c7c25 */ /* 0x000fc8000f8e000c */
[----:B------:R-:W-:Y:S01]  /*ae90*/  IMAD R11, R195, UR5, R13 ;  /* 0x00000005c30b7c24 */ /* 0x000fe2000f8e020d */
[----:B------:R-:W-:-:S04]  /*aea0*/  LEA R21, P2, R12, UR6, 0x1 ;  /* 0x000000060c157c11 */ /* 0x000fc8000f8408ff */
[----:B------:R-:W-:Y:S01]  /*aeb0*/  LEA.HI.X R11, R12, UR7, R11, 0x1, P2 ;  /* 0x000000070c0b7c11 */ /* 0x000fe200090f0c0b */
[----:B------:R0:W1:Y:S01]  /*aec0*/  SHFL.IDX PT, R32, R21, RZ, 0x1c1f ;  /* 0x001c1fff15207589 */ /* 0x00006200000e0000 */
[----:B------:R-:W-:-:S03]  /*aed0*/  ISETP.GE.AND P2, PT, R82, 0x1, PT ;  /* 0x000000015200780c */ /* 0x000fc60003f46270 */
[----:B------:R0:W2:Y:S10]  /*aee0*/  SHFL.IDX PT, R33, R11, RZ, 0x1c1f ;  /* 0x001c1fff0b217589 */ /* 0x0000b400000e0000 */
[----:B0-----:R-:W-:Y:S05]  /*aef0*/  @!P2 BRA `(.L_x_559) ;  /* 0x000000000080a947 */ /* 0x001fea0003800000 */
[----:B------:R-:W-:Y:S02]  /*af00*/  ISETP.GE.AND P5, PT, R16, UR50, PT ;  /* 0x0000003210007c0c */ /* 0x000fe4000bfa6270 */
[----:B------:R-:W-:-:S11]  /*af10*/  ISETP.GE.AND P4, PT, R23, UR50, PT ;  /* 0x0000003217007c0c */ /* 0x000fd6000bf86270 */
[----:B------:R-:W0:Y:S01]  /*af20*/  @!P5 LDS.128 R12, [R26] ;  /* 0x000000001a0cd984 */ /* 0x000e220000000c00 */
[----:B-1----:R-:W-:-:S04]  /*af30*/  @!P5 LEA R34, P2, R16, R32, 0x1 ;  /* 0x000000201022d211 */ /* 0x002fc800078408ff */
[----:B--2---:R-:W-:Y:S02]  /*af40*/  @!P5 LEA.HI.X R35, R16, R33, R17, 0x1, P2 ;  /* 0x000000211023d211 */ /* 0x004fe400010f0c11 */
[----:B------:R-:W-:-:S04]  /*af50*/  @!P4 LEA R30, P2, R23, R32, 0x1 ;  /* 0x00000020171ec211 */ /* 0x000fc800078408ff */
[----:B------:R-:W-:Y:S02]  /*af60*/  @!P4 LEA.HI.X R31, R23, R33, R202, 0x1, P2 ;  /* 0x00000021171fc211 */ /* 0x000fe400010f0cca */
[----:B------:R-:W-:-:S13]  /*af70*/  ISETP.GE.AND P2, PT, R22, UR50, PT ;  /* 0x0000003216007c0c */ /* 0x000fda000bf46270 */
[----:B------:R-:W-:-:S04]  /*af80*/  @!P2 LEA R28, P6, R22, R32, 0x1 ;  /* 0x00000020161ca211 */ /* 0x000fc800078c08ff */
[----:B------:R-:W-:Y:S01]  /*af90*/  @!P2 LEA.HI.X R29, R22, R33, R201, 0x1, P6 ;  /* 0x00000021161da211 */ /* 0x000fe200030f0cc9 */
[----:B0-----:R0:W-:Y:S01]  /*afa0*/  @!P5 ST.E.128 desc[UR48][R34.64], R12 ;  /* 0x0000000c2200d985 */ /* 0x0011e2000c101d30 */
[----:B------:R-:W-:-:S13]  /*afb0*/  ISETP.GE.AND P5, PT, R194, UR50, PT ;  /* 0x00000032c2007c0c */ /* 0x000fda000bfa6270 */
[----:B------:R-:W1:Y:S01]  /*afc0*/  @!P5 LDS.128 R12, [R27] ;  /* 0x000000001b0cd984 */ /* 0x000e620000000c00 */
[----:B------:R-:W-:-:S04]  /*afd0*/  @!P5 IMAD.SHL.U32 R25, R198, 0x8, RZ ;  /* 0x00000008c619d824 */ /* 0x000fc800078e00ff */
[----:B0-----:R-:W-:-:S05]  /*afe0*/  @!P5 IMAD.WIDE R34, R25, 0x2, R32 ;  /* 0x000000021922d825 */ /* 0x001fca00078e0220 */
[----:B-1----:R0:W-:Y:S01]  /*aff0*/  @!P5 ST.E.128 desc[UR48][R34.64], R12 ;  /* 0x0000000c2200d985 */ /* 0x0021e2000c101d30 */
[----:B------:R-:W-:-:S13]  /*b000*/  ISETP.GE.AND P5, PT, R193, UR50, PT ;  /* 0x00000032c1007c0c */ /* 0x000fda000bfa6270 */
[----:B------:R-:W1:Y:S01]  /*b010*/  @!P5 LDS.128 R12, [R26+0x3000] ;  /* 0x003000001a0cd984 */ /* 0x000e620000000c00 */
[----:B------:R-:W-:Y:S02]  /*b020*/  @!P5 IMAD.SHL.U32 R25, R199, 0x8, RZ ;  /* 0x00000008c719d824 */ /* 0x000fe400078e00ff */
[----:B0-----:R-:W-:Y:S02]  /*b030*/  @!P5 IMAD.MOV.U32 R34, RZ, RZ, R32 ;  /* 0x000000ffff22d224 */ /* 0x001fe400078e0020 */
[----:B------:R-:W-:Y:S02]  /*b040*/  @!P5 IMAD.MOV.U32 R35, RZ, RZ, R33 ;  /* 0x000000ffff23d224 */ /* 0x000fe400078e0021 */
[----:B------:R-:W-:-:S05]  /*b050*/  @!P5 IMAD.WIDE R34, R25, 0x2, R34 ;  /* 0x000000021922d825 */ /* 0x000fca00078e0222 */
[----:B-1----:R-:W-:Y:S01]  /*b060*/  @!P5 ST.E.128 desc[UR48][R34.64], R12 ;  /* 0x0000000c2200d985 */ /* 0x002fe2000c101d30 */
[----:B------:R-:W-:-:S03]  /*b070*/  ISETP.GE.AND P5, PT, R192, UR50, PT ;  /* 0x00000032c0007c0c */ /* 0x000fc6000bfa6270 */
[----:B------:R-:W0:Y:S10]  /*b080*/  @!P4 LDS.128 R12, [R27+0x3000] ;  /* 0x003000001b0cc984 */ /* 0x000e340000000c00 */
[----:B------:R-:W-:-:S04]  /*b090*/  @!P5 LEA R32, P6, R192, R32, 0x1 ;  /* 0x00000020c020d211 */ /* 0x000fc800078c08ff */
[----:B------:R-:W-:Y:S01]  /*b0a0*/  @!P5 LEA.HI.X R33, R192, R33, R200, 0x1, P6 ;  /* 0x00000021c021d211 */ /* 0x000fe200030f0cc8 */
[----:B0-----:R-:W-:Y:S04]  /*b0b0*/  @!P4 ST.E.128 desc[UR48][R30.64], R12 ;  /* 0x0000000c1e00c985 */ /* 0x001fe8000c101d30 */
[----:B------:R-:W0:Y:S04]  /*b0c0*/  @!P2 LDS.128 R12, [R26+0x6000] ;  /* 0x006000001a0ca984 */ /* 0x000e280000000c00 */
[----:B0-----:R-:W-:Y:S04]  /*b0d0*/  @!P2 ST.E.128 desc[UR48][R28.64], R12 ;  /* 0x0000000c1c00a985 */ /* 0x001fe8000c101d30 */
[----:B------:R-:W0:Y:S04]  /*b0e0*/  @!P5 LDS.128 R12, [R27+0x6000] ;  /* 0x006000001b0cd984 */ /* 0x000e280000000c00 */
[----:B0-----:R0:W-:Y:S02]  /*b0f0*/  @!P5 ST.E.128 desc[UR48][R32.64], R12 ;  /* 0x0000000c2000d985 */ /* 0x0011e4000c101d30 */
.L_x_559:
[----:B------:R-:W-:Y:S05]  /*b100*/  BSYNC B0 ;  /* 0x0000000000007941 */ /* 0x000fea0003800000 */
.L_x_558:
[----:B------:R-:W-:Y:S01]  /*b110*/  ISETP.GE.AND P2, PT, R82, 0x41, PT ;  /* 0x000000415200780c */ /* 0x000fe20003f46270 */
[----:B0-2---:R0:W2:Y:S01]  /*b120*/  SHFL.IDX PT, R33, R11, 0x1, 0x1c1f ;  /* 0x003c1f000b217f89 */ /* 0x0050a200000e0000 */
[----:B------:R-:W-:Y:S03]  /*b130*/  BSSY B0, `(.L_x_560) ;  /* 0x0000023000007945 */ /* 0x000fe60003800000 */
[----:B-1----:R0:W1:Y:S08]  /*b140*/  SHFL.IDX PT, R32, R21, 0x1, 0x1c1f ;  /* 0x003c1f0015207f89 */ /* 0x00207000000e0000 */
[----:B0-----:R-:W-:Y:S05]  /*b150*/  @!P2 BRA `(.L_x_561) ;  /* 0x000000000080a947 */ /* 0x001fea0003800000 */
[----:B------:R-:W-:Y:S02]  /*b160*/  ISETP.GE.AND P5, PT, R16, UR50, PT ;  /* 0x0000003210007c0c */ /* 0x000fe4000bfa6270 */
[----:B------:R-:W-:-:S11]  /*b170*/  ISETP.GE.AND P4, PT, R23, UR50, PT ;  /* 0x0000003217007c0c */ /* 0x000fd6000bf86270 */
[----:B------:R-:W0:Y:S01]  /*b180*/  @!P5 LDS.128 R12, [R26+0x2000] ;  /* 0x002000001a0cd984 */ /* 0x000e220000000c00 */
        /* <DEDUP_REMOVED lines=9> */
[----:B------:R-:W1:Y:S01]  /*b220*/  @!P5 LDS.128 R12, [R27+0x2000] ;  /* 0x002000001b0cd984 */ /* 0x000e620000000c00 */
        /* <DEDUP_REMOVED lines=19> */
.L_x_561:
[----:B------:R-:W-:Y:S05]  /*b360*/  BSYNC B0 ;  /* 0x0000000000007941 */ /* 0x000fea0003800000 */
.L_x_560:
[----:B------:R-:W4:Y:S01]  /*b370*/  LDL R11, [R1] ;  /* 0x00000000010b7983 */ /* 0x000f220000100800 */
[----:B------:R-:W-:Y:S02]  /*b380*/  VIADD R19, R19, 0x1 ;  /* 0x0000000113137836 */ /* 0x000fe40000000000 */
[----:B---3--:R-:W-:Y:S01]  /*b390*/  @!P3 VIADD R83, R83, 0x308c0 ;  /* 0x000308c05353b836 */ /* 0x008fe20000000000 */
[----:B------:R-:W-:Y:S01]  /*b3a0*/  @!PT LDS RZ, [RZ] ;  /* 0x00000000fffff984 */ /* 0x000fe20000000800 */
[----:B------:R-:W-:Y:S01]  /*b3b0*/  @!PT LDS RZ, [RZ] ;  /* 0x00000000fffff984 */ /* 0x000fe20000000800 */
[----:B------:R-:W-:Y:S01]  /*b3c0*/  @!PT LDS RZ, [RZ] ;  /* 0x00000000fffff984 */ /* 0x000fe20000000800 */
[----:B------:R-:W-:Y:S01]  /*b3d0*/  @!PT LDS RZ, [RZ] ;  /* 0x00000000fffff984 */ /* 0x000fe20000000800 */
[----:B------:R3:W-:Y:S06]  /*b3e0*/  MEMBAR.ALL.CTA ;  /* 0x0000000000007992 */ /* 0x0007ec0000008000 */
[----:B---3--:R-:W3:Y:S02]  /*b3f0*/  FENCE.VIEW.ASYNC.S ;  /* 0x00000000000073c6 */ /* 0x008ee40000000000 */
[----:B---3--:R3:W-:Y:S01]  /*b400*/  BAR.SYNC.DEFER_BLOCKING R161, 0x80 ;  /* 0x000200a10000751d */ /* 0x0087e20000010000 */
[----:B------:R-:W-:-:S02]  /*b410*/  ISETP.NE.AND P2, PT, R19, 0x2, PT ;  /* 0x000000021300780c */ /* 0x000fc40003f45270 */
[----:B------:R-:W-:Y:S02]  /*b420*/  @!P3 PRMT R83, RZ, 0x654, R83 ;  /* 0x00000654ff53b816 */ /* 0x000fe40000000053 */
[----:B------:R-:W-:Y:S02]  /*b430*/  SEL R19, R19, RZ, P2 ;  /* 0x000000ff13137207 */ /* 0x000fe40001000000 */
[----:B------:R3:W-:Y:S01]  /*b440*/  @!P3 SYNCS.ARRIVE.TRANS64.RED.A1T0 RZ, [R83+URZ], RZ ;  /* 0x000000ff53ffb9a7 */ /* 0x0007e2000810043f */
[----:B----4-:R-:W-:Y:S02]  /*b450*/  LOP3.LUT P4, RZ, R11, 0x2, RZ, 0xc0, !PT ;  /* 0x000000020bff7812 */ /* 0x010fe4000788c0ff */
[----:B------:R-:W-:Y:S02]  /*b460*/  SEL R11, RZ, 0x1, P2 ;  /* 0x00000001ff0b7807 */ /* 0x000fe40001000000 */
[----:B------:R-:W-:Y:S02]  /*b470*/  PLOP3.LUT P2, PT, PT, PT, PT, 0x8, 0x0 ;  /* 0x000000000000781c */ /* 0x000fe40003f4e170 */
[----:B------:R-:W-:-:S07]  /*b480*/  LOP3.LUT R204, R204, R11, RZ, 0x3c, !PT ;  /* 0x0000000bcccc7212 */ /* 0x000fce00078e3cff */
[----:B---3--:R-:W-:Y:S05]  /*b490*/  @P4 BRA `(.L_x_562) ;  /* 0xffffff7400ac4947 */ /* 0x008fea000383ffff */
.L_x_452:
[----:B------:R-:W-:Y:S01]  /*b4a0*/  BSSY B0, `(.L_x_563) ;  /* 0x0000005000007945 */ /* 0x000fe20003800000 */
[----:B------:R-:W-:-:S03]  /*b4b0*/  MOV R2, RZ ;  /* 0x000000ff00027202 */ /* 0x000fc60000000f00 */
[----:B------:R-:W-:Y:S05]  /*b4c0*/  @P2 BRA `(.L_x_564) ;  /* 0x0000000000082947 */ /* 0x000fea0003800000 */
[----:B------:R-:W3:Y:S02]  /*b4d0*/  FENCE.VIEW.ASYNC.G ;  /* 0x00000000000073c6 */ /* 0x000ee40000000100 */
[----:B---3--:R-:W-:Y:S06]  /*b4e0*/  BAR.ARV 0xc, 0x180 ;  /* 0x0306000000007b1d */ /* 0x008fec0000002000 */
.L_x_564:
[----:B------:R-:W-:Y:S05]  /*b4f0*/  BSYNC B0 ;  /* 0x0000000000007941 */ /* 0x000fea0003800000 */
.L_x_563:
[----:B------:R-:W3:Y:S01]  /*b500*/  LDL R0, [R1] ;  /* 0x0000000001007983 */ /* 0x000ee20000100800 */
[----:B------:R-:W-:Y:S01]  /*b510*/  BSSY B0, `(.L_x_565) ;  /* 0x0000021000007945 */ /* 0x000fe20003800000 */
[----:B---3--:R-:W-:-:S13]  /*b520*/  LOP3.LUT P0, RZ, R0, 0x8, RZ, 0xc0, !PT ;  /* 0x0000000800ff7812 */ /* 0x008fda000780c0ff */
[----:B------:R-:W-:Y:S05]  /*b530*/  @!P0 BRA `(.L_x_566) ;  /* 0x0000000000788947 */ /* 0x000fea0003800000 */
[----:B------:R-:W-:Y:S01]  /*b540*/  ISETP.NE.AND P0, PT, R224, RZ, PT ;  /* 0x000000ffe000720c */ /* 0x000fe20003f05270 */
[----:B------:R-:W-:-:S03]  /*b550*/  ULDC UR4, c[0x0][0x9f0] ;  /* 0x00027c0000047ab9 */ /* 0x000fc60000000800 */
[----:B------:R-:W-:-:S04]  /*b560*/  SEL R6, R224, UR4, P0 ;  /* 0x00000004e0067c07 */ /* 0x000fc80008000000 */
[-C--:B------:R-:W-:Y:S02]  /*b570*/  IABS R5, R6.reuse ;  /* 0x0000000600057213 */ /* 0x080fe40000000000 */
[----:B------:R-:W-:Y:S02]  /*b580*/  IADD3 R0, R135, -0x1, R6 ;  /* 0xffffffff87007810 */ /* 0x000fe40007ffe006 */
[----:B------:R-:W3:Y:S01]  /*b590*/  I2F.RP R4, R5 ;  /* 0x0000000500047306 */ /* 0x000ee20000209400 */
[----:B------:R-:W-:-:S05]  /*b5a0*/  IABS R9, R6 ;  /* 0x0000000600097213 */ /* 0x000fca0000000000 */
[----:B------:R-:W-:Y:S02]  /*b5b0*/  IMAD.MOV R9, RZ, RZ, -R9 ;  /* 0x000000ffff097224 */ /* 0x000fe400078e0a09 */
[----:B---3--:R-:W3:Y:S02]  /*b5c0*/  MUFU.RCP R4, R4 ;  /* 0x0000000400047308 */ /* 0x008ee40000001000 */
[----:B---3--:R-:W-:Y:S01]  /*b5d0*/  VIADD R2, R4, 0xffffffe ;  /* 0x0ffffffe04027836 */ /* 0x008fe20000000000 */
[----:B------:R-:W-:Y:S02]  /*b5e0*/  IABS R4, R0 ;  /* 0x0000000000047213 */ /* 0x000fe40000000000 */
[----:B------:R-:W-:-:S03]  /*b5f0*/  LOP3.LUT R0, R0, R6, RZ, 0x3c, !PT ;  /* 0x0000000600007212 */ /* 0x000fc600078e3cff */
[----:B------:R3:W4:Y:S01]  /*b600*/  F2I.FTZ.U32.TRUNC.NTZ R3, R2 ;  /* 0x0000000200037305 */ /* 0x000722000021f000 */
[----:B------:R-:W-:Y:S01]  /*b610*/  ISETP.GE.AND P2, PT, R0, RZ, PT ;  /* 0x000000ff0000720c */ /* 0x000fe20003f46270 */
[----:B---3--:R-:W-:Y:S02]  /*b620*/  IMAD.MOV.U32 R2, RZ, RZ, RZ ;  /* 0x000000ffff027224 */ /* 0x008fe400078e00ff */
[----:B----4-:R-:W-:-:S04]  /*b630*/  IMAD.MOV R8, RZ, RZ, -R3 ;  /* 0x000000ffff087224 */ /* 0x010fc800078e0a03 */
[----:B------:R-:W-:-:S04]  /*b640*/  IMAD R7, R8, R5, RZ ;  /* 0x0000000508077224 */ /* 0x000fc800078e02ff */
[----:B------:R-:W-:-:S04]  /*b650*/  IMAD.HI.U32 R3, R3, R7, R2 ;  /* 0x0000000703037227 */ /* 0x000fc800078e0002 */
[----:B------:R-:W-:Y:S02]  /*b660*/  IMAD.MOV.U32 R2, RZ, RZ, R9 ;  /* 0x000000ffff027224 */ /* 0x000fe400078e0009 */
        /* <DEDUP_REMOVED lines=8> */
[----:B------:R-:W-:-:S04]  /*b6f0*/  IMAD.MOV.U32 R2, RZ, RZ, R3 ;  /* 0x000000ffff027224 */ /* 0x000fc800078e0003 */
[----:B------:R-:W-:Y:S01]  /*b700*/  @!P2 IMAD.MOV R2, RZ, RZ, -R2 ;  /* 0x000000ffff02a224 */ /* 0x000fe200078e0a02 */
[----:B------:R-:W-:-:S07]  /*b710*/  @!P1 LOP3.LUT R2, RZ, R6, RZ, 0x33, !PT ;  /* 0x00000006ff029212 */ /* 0x000fce00078e33ff */
.L_x_566:
[----:B------:R-:W-:Y:S05]  /*b720*/  BSYNC B0 ;  /* 0x0000000000007941 */ /* 0x000fea0003800000 */
.L_x_565:
[----:B------:R-:W3:Y:S01]  /*b730*/  LDL R0, [R1+0x40] ;  /* 0x0000400001007983 */ /* 0x000ee20000100800 */
[----:B------:R-:W-:Y:S02]  /*b740*/  PLOP3.LUT P0, PT, PT, PT, PT, 0x80, 0x0 ;  /* 0x000000000000781c */ /* 0x000fe40003f0f070 */
        /* <DEDUP_REMOVED lines=30> */
[----:B012---:R-:W-:Y:S02]  /*b930*/  CS2R R32, SRZ ;  /* 0x0000000000207805 */ /* 0x007fe4000001ff00 */
        /* <DEDUP_REMOVED lines=18> */
[----:B---3--:R-:W-:-:S05]  /*ba60*/  IMAD R221, R0, R2, RZ ;  /* 0x0000000200dd7224 */ /* 0x008fca00078e02ff */
[----:B------:R-:W-:-:S04]  /*ba70*/  VIADDMNMX R2, R221, R2, R135, PT ;  /* 0x00000002dd027246 */ /* 0x000fc80003800187 */
[----:B------:R-:W-:-:S13]  /*ba80*/  ISETP.GT.AND P1, PT, R2, R221, PT ;  /* 0x000000dd0200720c */ /* 0x000fda0003f24270 */
[----:B------:R-:W-:Y:S05]  /*ba90*/  @!P1 BRA `(.L_x_567) ;  /* 0x000000b800d49947 */ /* 0x000fea0003800000 */
[----:B------:R-:W0:Y:S01]  /*baa0*/  S2R R37, SR_TID.X ;  /* 0x0000000000257919 */ /* 0x000e220000002100 */
[----:B------:R-:W-:Y:S01]  /*bab0*/  LOP3.LUT P0, RZ, R229, 0x1bf, RZ, 0xc0, !PT ;  /* 0x000001bfe5ff7812 */ /* 0x000fe2000780c0ff */
[----:B0-----:R-:W-:-:S05]  /*bac0*/  VIADD R37, R37, 0xffffff80 ;  /* 0xffffff8025257836 */ /* 0x001fca0000000000 */
[----:B------:R-:W-:-:S04]  /*bad0*/  SHF.R.S32.HI R42, RZ, 0x1f, R37 ;  /* 0x0000001fff2a7819 */ /* 0x000fc80000011425 */
[----:B------:R-:W-:-:S04]  /*bae0*/  LEA.HI R0, R42, R37, RZ, 0x7 ;  /* 0x000000252a007211 */ /* 0x000fc800078f38ff */
[----:B------:R-:W-:-:S05]  /*baf0*/  SHF.R.S32.HI R4, RZ, 0x7, R0 ;  /* 0x00000007ff047819 */ /* 0x000fca0000011400 */
[----:B------:R-:W0:Y:S02]  /*bb00*/  SHFL.IDX PT, R0, R4, RZ, 0x1f ;  /* 0x00001fff04007589 */ /* 0x000e2400000e0000 */
[----:B0-----:R-:W-:-:S04]  /*bb10*/  LEA.HI R3, R0, R0, RZ, 0x1 ;  /* 0x0000000000037211 */ /* 0x001fc800078f08ff */
[----:B------:R-:W-:-:S05]  /*bb20*/  LOP3.LUT R3, R3, 0x1e, RZ, 0xc0, !PT ;  /* 0x0000001e03037812 */ /* 0x000fca00078ec0ff */
[----:B------:R-:W-:-:S04]  /*bb30*/  IMAD.IADD R0, R0, 0x1, -R3 ;  /* 0x0000000100007824 */ /* 0x000fc800078e0a03 */
[----:B------:R-:W-:-:S05]  /*bb40*/  IMAD R0, R0, 0x2000, R229 ;  /* 0x0000200000007824 */ /* 0x000fca00078e02e5 */
[----:B------:R-:W-:-:S04]  /*bb50*/  SHF.R.U32.HI R0, RZ, 0x4, R0 ;  /* 0x00000004ff007819 */ /* 0x000fc80000011600 */
[----:B------:R-:W-:Y:S01]  /*bb60*/  LOP3.LUT R36, R0, 0x3fff, RZ, 0xc0, !PT ;  /* 0x00003fff00247812 */ /* 0x000fe200078ec0ff */
[----:B------:R-:W-:Y:S06]  /*bb70*/  @!P0 BRA `(.L_x_568) ;  /* 0x0000000000408947 */ /* 0x000fec0003800000 */
        /* <DEDUP_REMOVED lines=16> */
.L_x_568:
[----:B------:R-:W-:Y:S02]  /*bc80*/  ULDC UR4, c[0x0][0x3f4] ;  /* 0x0000fd0000047ab9 */ /* 0x000fe40000000800 */
[----:B------:R-:W-:-:S13]  /*bc90*/  ISETP.LT.AND P0, PT, RZ, UR4, PT ;  /* 0x00000004ff007c0c */ /* 0x000fda000bf01270 */
[----:B------:R-:W-:Y:S05]  /*bca0*/  @P0 BRA `(.L_x_569) ;  /* 0x00000000003c0947 */ /* 0x000fea0003800000 */
[----:B------:R-:W-:-:S04]  /*bcb0*/  LEA.HI R0, R228, R228, RZ, 0x1 ;  /* 0x000000e4e4007211 */ /* 0x000fc800078f08ff */
[----:B------:R-:W-:-:S05]  /*bcc0*/  LOP3.LUT R3, R0, 0xfffffffe, RZ, 0xc0, !PT ;  /* 0xfffffffe00037812 */ /* 0x000fca00078ec0ff */
[----:B------:R-:W-:-:S05]  /*bcd0*/  IMAD.IADD R3, R228, 0x1, -R3 ;  /* 0x00000001e4037824 */ /* 0x000fca00078e0a03 */
[----:B------:R-:W-:-:S04]  /*bce0*/  SHF.L.U32 R3, R3, 0x1f, RZ ;  /* 0x0000001f03037819 */ /* 0x000fc800000006ff */
[----:B------:R0:W1:Y:S03]  /*bcf0*/  SYNCS.PHASECHK.TRANS64.TRYWAIT P0, [R18+URZ+0x30800], R3 ;  /* 0x03080003120075a7 */ /* 0x000066000800017f */
[----:B-1----:R-:W-:Y:S05]  /*bd00*/  @!P0 NANOSLEEP.SYNCS 0x989680 ;  /* 0x009896800000895d */ /* 0x002fea0003900000 */
[----:B------:R-:W1:Y:S01]  /*bd10*/  @!P0 SYNCS.PHASECHK.TRANS64 P0, [R18+URZ+0x30800], R3 ;  /* 0x03080003120085a7 */ /* 0x000e62000800007f */
[----:B------:R-:W-:Y:S04]  /*bd20*/  BSSY B0, `(.L_x_570) ;  /* 0x0000006000007945 */ /* 0x000fe80003800000 */
[----:B-1----:R-:W-:Y:S05]  /*bd30*/  @P0 BRA `(.L_x_571) ;  /* 0x0000000000100947 */ /* 0x002fea0003800000 */
.L_x_572:
[----:B-1----:R1:W2:Y:S02]  /*bd40*/  SYNCS.PHASECHK.TRANS64.TRYWAIT P0, [R18+URZ+0x30800], R3 ;  /* 0x03080003120075a7 */ /* 0x0022a4000800017f */
[----:B--2---:R-:W-:Y:S05]  /*bd50*/  @!P0 NANOSLEEP.SYNCS 0x989680 ;  /* 0x009896800000895d */ /* 0x004fea0003900000 */
[----:B------:R-:W2:Y:S02]  /*bd60*/  @!P0 SYNCS.PHASECHK.TRANS64 P0, [R18+URZ+0x30800], R3 ;  /* 0x03080003120085a7 */ /* 0x000ea4000800007f */
[----:B--2---:R-:W-:Y:S05]  /*bd70*/  @!P0 BRA `(.L_x_572) ;  /* 0xfffffffc00f08947 */ /* 0x004fea000383ffff */
.L_x_571:
[----:B------:R-:W-:Y:S05]  /*bd80*/  BSYNC B0 ;  /* 0x0000000000007941 */ /* 0x000fea0003800000 */
.L_x_570:
[----:B------:R-:W-:Y:S05]  /*bd90*/  BRA `(.L_x_573) ;  /* 0x0000005c00447947 */ /* 0x000fea0003800000 */
.L_x_569:
[----:B-----5:R-:W-:Y:S01]  /*bda0*/  SHF.R.S32.HI R0, RZ, 0x1f, R134 ;  /* 0x0000001fff007819 */ /* 0x020fe20000011486 */
[----:B------:R-:W-:Y:S01]  /*bdb0*/  ULDC.64 UR4, c[0x0][0x3f8] ;  /* 0x0000fe0000047ab9 */ /* 0x000fe20000000a00 */
[----:B------:R-:W-:Y:S01]  /*bdc0*/  ULDC.64 UR6, c[0x0][0x408] ;  /* 0x0001020000067ab9 */ /* 0x000fe20000000a00 */
[----:B------:R-:W-:Y:S01]  /*bdd0*/  LOP3.LUT P0, RZ, R229, 0x3ff, RZ, 0xc0, !PT ;  /* 0x000003ffe5ff7812 */ /* 0x000fe2000780c0ff */
[----:B------:R-:W-:-:S04]  /*bde0*/  IMAD.WIDE.U32 R4, R134, UR4, RZ ;  /* 0x0000000486047c25 */ /* 0x000fc8000f8e00ff */
[C---:B------:R-:W-:Y:S02]  /*bdf0*/  IMAD R3, R0.reuse, UR4, RZ ;  /* 0x0000000400037c24 */ /* 0x040fe4000f8e02ff */
[----:B------:R-:W-:Y:S02]  /*be00*/  IMAD R7, R0, UR6, RZ ;  /* 0x0000000600077c24 */ /* 0x000fe4000f8e02ff */
[C---:B------:R-:W-:Y:S01]  /*be10*/  IMAD R3, R134.reuse, UR5, R3 ;  /* 0x0000000586037c24 */ /* 0x040fe2000f8e0203 */
[----:B------:R-:W-:Y:S01]  /*be20*/  ULDC.64 UR4, c[0x0][0x3e8] ;  /* 0x0000fa0000047ab9 */ /* 0x000fe20000000a00 */
[----:B------:R-:W-:Y:S01]  /*be30*/  IMAD R7, R134, UR7, R7 ;  /* 0x0000000786077c24 */ /* 0x000fe2000f8e0207 */
[----:B------:R-:W-:Y:S01]  /*be40*/  LEA R24, P1, R4, UR4, 0x1 ;  /* 0x0000000404187c11 */ /* 0x000fe2000f8208ff */
[----:B------:R-:W-:Y:S01]  /*be50*/  IMAD.WIDE.U32 R134, R134, UR6, RZ ;  /* 0x0000000686867c25 */ /* 0x000fe2000f8e00ff */
[----:B------:R-:W-:-:S03]  /*be60*/  ULDC.64 UR6, c[0x0][0x400] ;  /* 0x0001000000067ab9 */ /* 0x000fc60000000a00 */
[----:B------:R-:W-:Y:S01]  /*be70*/  IMAD.IADD R25, R3, 0x1, R5 ;  /* 0x0000000103197824 */ /* 0x000fe200078e0205 */
[----:B------:R-:W-:Y:S01]  /*be80*/  LEA R40, P2, R134, UR6, 0x1 ;  /* 0x0000000686287c11 */ /* 0x000fe2000f8408ff */
[----:B------:R-:W-:-:S03]  /*be90*/  IMAD.IADD R35, R7, 0x1, R135 ;  /* 0x0000000107237824 */ /* 0x000fc600078e0287 */
[----:B------:R-:W-:Y:S02]  /*bea0*/  LEA.HI.X R25, R4, UR5, R25, 0x1, P1 ;  /* 0x0000000504197c11 */ /* 0x000fe400088f0c19 */
[----:B------:R-:W-:Y:S01]  /*beb0*/  LEA.HI.X R35, R134, UR7, R35, 0x1, P2 ;  /* 0x0000000786237c11 */ /* 0x000fe200090f0c23 */
[----:B------:R-:W-:Y:S06]  /*bec0*/  @!P0 BRA `(.L_x_574) ;  /* 0x0000000000408947 */ /* 0x000fec0003800000 */
        /* <DEDUP_REMOVED lines=16> */
.L_x_574:
[----:B------:R-:W-:Y:S01]  /*bfd0*/  ULDC.U8 UR4, c[0x0][0x410] ;  /* 0x0001040000047ab9 */ /* 0x000fe20000000000 */
[----:B------:R-:W-:Y:S01]  /*bfe0*/  BSSY B0, `(.L_x_575) ;  /* 0x00005a4000007945 */ /* 0x000fe20003800000 */
[----:B------:R-:W-:Y:S01]  /*bff0*/  ISETP.NE.AND P0, PT, RZ, UR4, PT ;  /* 0x00000004ff007c0c */ /* 0x000fe2000bf05270 */
[----:B------:R-:W-:-:S12]  /*c000*/  IMAD R6, R137, 0x80, R203 ;  /* 0x0000008089067824 */ /* 0x000fd800078e02cb */
[----:B------:R-:W-:Y:S05]  /*c010*/  @!P0 BRA `(.L_x_576) ;  /* 0x0000002800f48947 */ /* 0x000fea0003800000 */
[----:B------:R-:W-:-:S03]  /*c020*/  UMOV UR4, 0xffffffff ;  /* 0xffffffff00047882 */ /* 0x000fc60000000000 */
[----:B------:R-:W-:Y:S05]  /*c030*/  BRA.DIV UR4, `(.L_x_577) ;  /* 0x0000016e04907947 */ /* 0x000fea000b800000 */
[----:B------:R0:W1:Y:S04]  /*c040*/  SHFL.IDX PT, R0, R25, RZ, 0x1c1f ;  /* 0x001c1fff19007589 */ /* 0x00006800000e0000 */
[----:B------:R0:W2:Y:S04]  /*c050*/  SHFL.IDX PT, R3, R24, RZ, 0x1c1f ;  /* 0x001c1fff18037589 */ /* 0x0000a800000e0000 */
[----:B------:R-:W3:Y:S04]  /*c060*/  SHFL.IDX PT, R35, R35, RZ, 0x1c1f ;  /* 0x001c1fff23237589 */ /* 0x000ee800000e0000 */
[----:B------:R0:W4:Y:S02]  /*c070*/  SHFL.IDX PT, R44, R40, RZ, 0x1c1f ;  /* 0x001c1fff282c7589 */ /* 0x00012400000e0000 */
.L_x_826:
[----:B------:R-:W-:Y:S01]  /*c080*/  ULDC UR4, c[0x0][0x448] ;  /* 0x0001120000047ab9 */ /* 0x000fe20000000800 */
[----:B------:R-:W-:Y:S01]  /*c090*/  LEA.HI R42, R42, R37, RZ, 0x2 ;  /* 0x000000252a2a7211 */ /* 0x000fe200078f10ff */
[----:B------:R-:W-:Y:S01]  /*c0a0*/  IMAD R136, R136, UR4, RZ ;  /* 0x0000000488887c24 */ /* 0x000fe2000f8e02ff */
[----:B------:R-:W-:Y:S01]  /*c0b0*/  BSSY B1, `(.L_x_578) ;  /* 0x000005c000017945 */ /* 0x000fe20003800000 */
[----:B------:R-:W-:Y:S02]  /*c0c0*/  CS2R R38, SRZ ;  /* 0x0000000000267805 */ /* 0x000fe4000001ff00 */
[----:B------:R-:W-:Y:S01]  /*c0d0*/  SHF.R.S32.HI R42, RZ, 0x1f, R42 ;  /* 0x0000001fff2a7819 */ /* 0x000fe2000001142a */
[----:B------:R-:W-:Y:S01]  /*c0e0*/  IMAD R37, R137, -0x80, R136 ;  /* 0xffffff8089257824 */ /* 0x000fe200078e0288 */
[----:B------:R-:W-:Y:S02]  /*c0f0*/  ISETP.GE.AND P0, PT, R6, R136, PT ;  /* 0x000000880600720c */ /* 0x000fe40003f06270 */
[----:B------:R-:W-:-:S02]  /*c100*/  CS2R R8, SRZ ;  /* 0x0000000000087805 */ /* 0x000fc4000001ff00 */
[----:B------:R-:W-:Y:S02]  /*c110*/  LEA.HI R42, R42, R203, RZ, 0x3 ;  /* 0x000000cb2a2a7211 */ /* 0x000fe400078f18ff */
[----:B------:R-:W-:Y:S02]  /*c120*/  CS2R R10, SRZ ;  /* 0x00000000000a7805 */ /* 0x000fe4000001ff00 */
[----:B------:R-:W-:Y:S02]  /*c130*/  CS2R R14, SRZ ;  /* 0x00000000000e7805 */ /* 0x000fe4000001ff00 */
[----:B0-----:R-:W-:Y:S02]  /*c140*/  CS2R R24, SRZ ;  /* 0x0000000000187805 */ /* 0x001fe4000001ff00 */
[----:B------:R-:W-:Y:S02]  /*c150*/  LOP3.LUT R42, R42, 0xfffffff8, RZ, 0xc0, !PT ;  /* 0xfffffff82a2a7812 */ /* 0x000fe400078ec0ff */
[----:B------:R-:W-:-:S02]  /*c160*/  CS2R R28, SRZ ;  /* 0x00000000001c7805 */ /* 0x000fc4000001ff00 */
[----:B------:R-:W-:Y:S02]  /*c170*/  CS2R R40, SRZ ;  /* 0x0000000000287805 */ /* 0x000fe4000001ff00 */
[----:B------:R-:W-:Y:S02]  /*c180*/  CS2R R4, SRZ ;  /* 0x0000000000047805 */ /* 0x000fe4000001ff00 */
[----:B------:R-:W-:Y:S02]  /*c190*/  CS2R R6, SRZ ;  /* 0x0000000000067805 */ /* 0x000fe4000001ff00 */
[----:B------:R-:W-:Y:S02]  /*c1a0*/  CS2R R12, SRZ ;  /* 0x00000000000c7805 */ /* 0x000fe4000001ff00 */
[----:B------:R-:W-:Y:S01]  /*c1b0*/  CS2R R20, SRZ ;  /* 0x0000000000147805 */ /* 0x000fe2000001ff00 */
[----:B------:R-:W-:Y:S01]  /*c1c0*/  IMAD.IADD R43, R203, 0x1, -R42 ;  /* 0x00000001cb2b7824 */ /* 0x000fe200078e0a2a */
[----:B------:R-:W-:Y:S01]  /*c1d0*/  CS2R R26, SRZ ;  /* 0x00000000001a7805 */ /* 0x000fe2000001ff00 */
[----:B------:R-:W-:Y:S06]  /*c1e0*/  @P0 BRA `(.L_x_579) ;  /* 0x0000000400200947 */ /* 0x000fec0003800000 */
[----:B------:R-:W-:Y:S01]  /*c1f0*/  ULDC UR4, c[0x0][0x3f4] ;  /* 0x0000fd0000047ab9 */ /* 0x000fe20000000800 */
[C---:B------:R-:W-:Y:S01]  /*c200*/  IMAD.SHL.U32 R12, R209.reuse, 0x2, RZ ;  /* 0x00000002d10c7824 */ /* 0x040fe200078e00ff */
[----:B------:R-:W-:Y:S01]  /*c210*/  ISETP.GE.AND P3, PT, R209, UR4, PT ;  /* 0x00000004d1007c0c */ /* 0x000fe2000bf66270 */
[C---:B------:R-:W-:Y:S01]  /*c220*/  IMAD.SHL.U32 R8, R207.reuse, 0x2, RZ ;  /* 0x00000002cf087824 */ /* 0x040fe200078e00ff */
[----:B------:R-:W-:Y:S01]  /*c230*/  ISETP.GE.AND P2, PT, R207, UR4, PT ;  /* 0x00000004cf007c0c */ /* 0x000fe2000bf46270 */
[C---:B------:R-:W-:Y:S01]  /*c240*/  IMAD.SHL.U32 R24, R208.reuse, 0x2, RZ ;  /* 0x00000002d0187824 */ /* 0x040fe200078e00ff */
[----:B------:R-:W-:Y:S01]  /*c250*/  ISETP.GE.AND P1, PT, R208, UR4, PT ;  /* 0x00000004d0007c0c */ /* 0x000fe2000bf26270 */
[----:B------:R-:W-:Y:S01]  /*c260*/  IMAD.SHL.U32 R30, R206, 0x2, RZ ;  /* 0x00000002ce1e7824 */ /* 0x000fe200078e00ff */
[----:B------:R-:W-:Y:S02]  /*c270*/  SHF.R.S32.HI R4, RZ, 0x1f, R209 ;  /* 0x0000001fff047819 */ /* 0x000fe400000114d1 */
[----:B------:R-:W-:-:S02]  /*c280*/  CS2R R28, SRZ ;  /* 0x00000000001c7805 */ /* 0x000fc4000001ff00 */
[----:B------:R-:W-:Y:S01]  /*c290*/  SHF.R.S32.HI R6, RZ, 0x1f, R207 ;  /* 0x0000001fff067819 */ /* 0x000fe200000114cf */
[----:B------:R-:W-:Y:S01]  /*c2a0*/  IMAD.SHL.U32 R34, R210, 0x2, RZ ;  /* 0x00000002d2227824 */ /* 0x000fe200078e00ff */
[----:B------:R-:W-:Y:S02]  /*c2b0*/  SHF.L.U64.HI R4, R209, 0x1, R4 ;  /* 0x00000001d1047819 */ /* 0x000fe40000010204 */
[----:B------:R-:W-:Y:S02]  /*c2c0*/  CS2R R26, SRZ ;  /* 0x00000000001a7805 */ /* 0x000fe4000001ff00 */
[----:B------:R-:W-:Y:S02]  /*c2d0*/  SHF.R.S32.HI R7, RZ, 0x1f, R208 ;  /* 0x0000001fff077819 */ /* 0x000fe400000114d0 */
[-C--:B--2---:R-:W-:Y:S02]  /*c2e0*/  @!P3 IADD3 R14, P4, R3, R12.reuse, RZ ;  /* 0x0000000c030eb210 */ /* 0x084fe40007f9e0ff */
[----:B----4-:R-:W-:-:S02]  /*c2f0*/  @!P3 IADD3 R12, P5, R44, R12, RZ ;  /* 0x0000000c2c0cb210 */ /* 0x010fc40007fbe0ff */
[----:B------:R-:W-:Y:S01]  /*c300*/  ISETP.GE.AND P0, PT, R206, UR4, PT ;  /* 0x00000004ce007c0c */ /* 0x000fe2000bf06270 */
[----:B-1----:R-:W-:Y:S01]  /*c310*/  @!P3 IMAD.X R15, R0, 0x1, R4, P4 ;  /* 0x00000001000fb824 */ /* 0x002fe200020e0604 */
[----:B------:R-:W-:Y:S01]  /*c320*/  SHF.L.U64.HI R5, R207, 0x1, R6 ;  /* 0x00000001cf057819 */ /* 0x000fe20000010206 */
[----:B---3--:R-:W-:Y:S01]  /*c330*/  @!P3 IMAD.X R13, R35, 0x1, R4, P5 ;  /* 0x00000001230db824 */ /* 0x008fe200028e0604 */
[-C--:B------:R-:W-:Y:S02]  /*c340*/  @!P2 IADD3 R10, P6, R3, R8.reuse, RZ ;  /* 0x00000008030aa210 */ /* 0x080fe40007fde0ff */
[----:B------:R-:W-:Y:S02]  /*c350*/  @!P2 IADD3 R6, P4, R44, R8, RZ ;  /* 0x000000082c06a210 */ /* 0x000fe40007f9e0ff */
[----:B------:R-:W-:Y:S01]  /*c360*/  SHF.R.S32.HI R9, RZ, 0x1f, R206 ;  /* 0x0000001fff097819 */ /* 0x000fe200000114ce */
[----:B------:R-:W-:Y:S01]  /*c370*/  @!P2 IMAD.X R11, R0, 0x1, R5, P6 ;  /* 0x00000001000ba824 */ /* 0x000fe200030e0605 */
[----:B------:R-:W-:Y:S01]  /*c380*/  SHF.L.U64.HI R20, R208, 0x1, R7 ;  /* 0x00000001d0147819 */ /* 0x000fe20000010207 */
[----:B------:R-:W-:Y:S01]  /*c390*/  @!P2 IMAD.X R7, R35, 0x1, R5, P4 ;  /* 0x000000012307a824 */ /* 0x000fe200020e0605 */
[----:B------:R-:W-:-:S02]  /*c3a0*/  @!P1 IADD3 R8, P5, R3, R24, RZ ;  /* 0x0000001803089210 */ /* 0x000fc40007fbe0ff */
[----:B------:R-:W-:Y:S02]  /*c3b0*/  @!P1 IADD3 R4, P6, R44, R24, RZ ;  /* 0x000000182c049210 */ /* 0x000fe40007fde0ff */
[----:B------:R-:W-:Y:S01]  /*c3c0*/  SHF.L.U64.HI R21, R206, 0x1, R9 ;  /* 0x00000001ce157819 */ /* 0x000fe20000010209 */
[--C-:B------:R-:W-:Y:S01]  /*c3d0*/  @!P1 IMAD.X R9, R0, 0x1, R20.reuse, P5 ;  /* 0x0000000100099824 */ /* 0x100fe200028e0614 */
[----:B------:R-:W-:Y:S01]  /*c3e0*/  ISETP.GE.AND P5, PT, R196, UR4, PT ;  /* 0x00000004c4007c0c */ /* 0x000fe2000bfa6270 */
[----:B------:R-:W-:Y:S01]  /*c3f0*/  @!P1 IMAD.X R5, R35, 0x1, R20, P6 ;  /* 0x0000000123059824 */ /* 0x000fe200030e0614 */
[-C--:B------:R-:W-:Y:S02]  /*c400*/  @!P0 IADD3 R38, P6, R3, R30.reuse, RZ ;  /* 0x0000001e03268210 */ /* 0x080fe40007fde0ff */
[----:B------:R-:W-:Y:S02]  /*c410*/  SHF.R.S32.HI R25, RZ, 0x1f, R210 ;  /* 0x0000001fff197819 */ /* 0x000fe400000114d2 */
[----:B------:R-:W-:Y:S01]  /*c420*/  ISETP.GE.AND P4, PT, R210, UR4, PT ;  /* 0x00000004d2007c0c */ /* 0x000fe2000bf86270 */
[----:B------:R-:W-:Y:S01]  /*c430*/  @!P0 IMAD.X R39, R0, 0x1, R21, P6 ;  /* 0x0000000100278824 */ /* 0x000fe200030e0615 */
[----:B------:R-:W-:-:S02]  /*c440*/  @!P0 IADD3 R30, P6, R44, R30, RZ ;  /* 0x0000001e2c1e8210 */ /* 0x000fc40007fde0ff */
[----:B------:R-:W-:-:S03]  /*c450*/  SHF.L.U64.HI R42, R210, 0x1, R25 ;  /* 0x00000001d22a7819 */ /* 0x000fc60000010219 */
[----:B------:R-:W-:Y:S02]  /*c460*/  @!P5 IMAD.MOV.U32 R24, RZ, RZ, R44 ;  /* 0x000000ffff18d224 */ /* 0x000fe400078e002c */
[----:B------:R-:W-:Y:S02]  /*c470*/  @!P5 IMAD.MOV.U32 R25, RZ, RZ, R35 ;  /* 0x000000ffff19d224 */ /* 0x000fe400078e0023 */
[----:B------:R-:W-:Y:S02]  /*c480*/  @!P0 IMAD.X R31, R35, 0x1, R21, P6 ;  /* 0x00000001231f8824 */ /* 0x000fe400030e0615 */
[----:B------:R-:W-:Y:S01]  /*c490*/  @!P5 IMAD.MOV.U32 R20, RZ, RZ, R3 ;  /* 0x000000ffff14d224 */ /* 0x000fe200078e0003 */
[----:B------:R-:W-:Y:S01]  /*c4a0*/  @!P4 IADD3 R32, P6, R3, R34, RZ ;  /* 0x000000220320c210 */ /* 0x000fe20007fde0ff */
[----:B------:R-:W-:Y:S02]  /*c4b0*/  @!P5 IMAD.MOV.U32 R21, RZ, RZ, R0 ;  /* 0x000000ffff15d224 */ /* 0x000fe400078e0000 */
[----:B------:R-:W-:Y:S01]  /*c4c0*/  @!P5 IMAD.WIDE R40, R196, 0x2, R24 ;  /* 0x00000002c428d825 */ /* 0x000fe200078e0218 */
[----:B------:R-:W-:-:S03]  /*c4d0*/  CS2R R24, SRZ ;  /* 0x0000000000187805 */ /* 0x000fc6000001ff00 */
[----:B------:R-:W-:Y:S01]  /*c4e0*/  @!P5 IMAD.WIDE R20, R196, 0x2, R20 ;  /* 0x00000002c414d825 */ /* 0x000fe200078e0214 */
[----:B------:R0:W5:Y:S03]  /*c4f0*/  @!P5 LD.E.64 R26, desc[UR48][R40.64] ;  /* 0x00000030281ad980 */ /* 0x000166000c101b00 */
[----:B------:R-:W-:Y:S01]  /*c500*/  @!P4 IMAD.X R33, R0, 0x1, R42, P6 ;  /* 0x000000010021c824 */ /* 0x000fe200030e062a */
[----:B------:R1:W5:Y:S01]  /*c510*/  @!P5 LD.E.64 R28, desc[UR48][R20.64] ;  /* 0x00000030141cd980 */ /* 0x000362000c101b00 */
[----:B------:R-:W-:-:S03]  /*c520*/  @!P4 IADD3 R34, P6, R44, R34, RZ ;  /* 0x000000222c22c210 */ /* 0x000fc60007fde0ff */
[----:B------:R2:W5:Y:S01]  /*c530*/  @!P3 LD.E.64 R24, desc[UR48][R14.64] ;  /* 0x000000300e18b980 */ /* 0x000562000c101b00 */
[----:B0-----:R-:W-:Y:S01]  /*c540*/  CS2R R40, SRZ ;  /* 0x0000000000287805 */ /* 0x001fe2000001ff00 */
[----:B------:R-:W-:Y:S01]  /*c550*/  @!P4 IMAD.X R35, R35, 0x1, R42, P6 ;  /* 0x000000012323c824 */ /* 0x000fe200030e062a */
[----:B-1----:R-:W-:-:S04]  /*c560*/  CS2R R20, SRZ ;  /* 0x0000000000147805 */ /* 0x002fc8000001ff00 */
[----:B------:R-:W5:Y:S01]  /*c570*/  @!P4 LD.E.64 R40, desc[UR48][R34.64] ;  /* 0x000000302228c980 */ /* 0x000f62000c101b00 */
[----:B--2---:R-:W-:-:S03]  /*c580*/  CS2R R14, SRZ ;  /* 0x00000000000e7805 */ /* 0x004fc6000001ff00 */
[----:B------:R0:W5:Y:S04]  /*c590*/  @!P3 LD.E.64 R20, desc[UR48][R12.64] ;  /* 0x000000300c14b980 */ /* 0x000168000c101b00 */
[----:B------:R1:W5:Y:S01]  /*c5a0*/  @!P2 LD.E.64 R14, desc[UR48][R10.64] ;  /* 0x000000300a0ea980 */ /* 0x000362000c101b00 */
[----:B0-----:R-:W-:Y:S02]  /*c5b0*/  CS2R R12, SRZ ;  /* 0x00000000000c7805 */ /* 0x001fe4000001ff00 */
[----:B-1----:R-:W-:-:S04]  /*c5c0*/  CS2R R10, SRZ ;  /* 0x00000000000a7805 */ /* 0x002fc8000001ff00 */
        /* <DEDUP_REMOVED lines=9> */
[----:B------:R0:W5:Y:S02]  /*c660*/  @!P4 LD.E.64 R38, desc[UR48][R32.64] ;  /* 0x000000302026c980 */ /* 0x000164000c101b00 */
.L_x_579:
[----:B------:R-:W-:Y:S05]  /*c670*/  BSYNC B1 ;  /* 0x0000000000017941 */ /* 0x000fea0003800000 */
.L_x_578:
[----:B-1----:R-:W-:Y:S01]  /*c680*/  LEA.HI R0, R228, R228, RZ, 0x1 ;  /* 0x000000e4e4007211 */ /* 0x002fe200078f08ff */
[----:B0----5:R-:W-:Y:S01]  /*c690*/  IMAD.MOV.U32 R33, RZ, RZ, R21 ;  /* 0x000000ffff217224 */ /* 0x021fe200078e0015 */
[----:B------:R-:W-:Y:S01]  /*c6a0*/  MOV R30, R24 ;  /* 0x00000018001e7202 */ /* 0x000fe20000000f00 */
[----:B------:R-:W-:Y:S01]  /*c6b0*/  IMAD.MOV.U32 R34, RZ, RZ, R28 ;  /* 0x000000ffff227224 */ /* 0x000fe200078e001c */
[----:B--2---:R-:W-:Y:S01]  /*c6c0*/  LOP3.LUT R3, R0, 0xfffffffe, RZ, 0xc0, !PT ;  /* 0xfffffffe00037812 */ /* 0x004fe200078ec0ff */
[--C-:B------:R-:W-:Y:S01]  /*c6d0*/  IMAD.MOV.U32 R31, RZ, RZ, R25.reuse ;  /* 0x000000ffff1f7224 */ /* 0x100fe200078e0019 */
[----:B------:R-:W-:Y:S01]  /*c6e0*/  SHF.R.U64 R65, R24, 0x10, R25 ;  /* 0x0000001018417819 */ /* 0x000fe20000001219 */
[--C-:B------:R-:W-:Y:S01]  /*c6f0*/  IMAD.MOV.U32 R24, RZ, RZ, R11.reuse ;  /* 0x000000ffff187224 */ /* 0x100fe200078e000b */
[----:B------:R-:W-:Y:S01]  /*c700*/  SHF.R.U64 R62, R10, 0x10, R11 ;  /* 0x000000100a3e7819 */ /* 0x000fe2000000120b */
[----:B------:R-:W-:Y:S01]  /*c710*/  IMAD.IADD R3, R228, 0x1, -R3 ;  /* 0x00000001e4037824 */ /* 0x000fe200078e0a03 */
[----:B------:R-:W-:Y:S01]  /*c720*/  SHF.R.U32.HI R61, RZ, 0x10, R11 ;  /* 0x00000010ff3d7819 */ /* 0x000fe2000001160b */
[----:B---3--:R-:W-:Y:S01]  /*c730*/  IMAD.MOV.U32 R35, RZ, RZ, R29 ;  /* 0x000000ffff237224 */ /* 0x008fe200078e001d */
[----:B------:R-:W-:Y:S01]  /*c740*/  LOP3.LUT R0, R216, 0x18, R16, 0xf8, !PT ;  /* 0x00000018d8007812 */ /* 0x000fe200078ef810 */
[----:B------:R-:W-:Y:S01]  /*c750*/  IMAD.MOV.U32 R45, RZ, RZ, R27 ;  /* 0x000000ffff2d7224 */ /* 0x000fe200078e001b */
[----:B------:R-:W-:Y:S01]  /*c760*/  SHF.L.U32 R11, R3, 0x1f, RZ ;  /* 0x0000001f030b7819 */ /* 0x000fe200000006ff */
[----:B------:R-:W-:Y:S01]  /*c770*/  IMAD.MOV.U32 R32, RZ, RZ, R20 ;  /* 0x000000ffff207224 */ /* 0x000fe200078e0014 */
[----:B------:R-:W-:Y:S01]  /*c780*/  SHF.R.U64 R51, R20, 0x10, R21 ;  /* 0x0000001014337819 */ /* 0x000fe20000001215 */
[----:B----4-:R-:W-:Y:S01]  /*c790*/  IMAD.MOV.U32 R44, RZ, RZ, R13 ;  /* 0x000000ffff2c7224 */ /* 0x010fe200078e000d */
[----:B------:R-:W0:Y:S01]  /*c7a0*/  SYNCS.PHASECHK.TRANS64.TRYWAIT P0, [R18+URZ+0x30800], R11 ;  /* 0x0308000b120075a7 */ /* 0x000e22000800017f */
[----:B------:R-:W-:Y:S01]  /*c7b0*/  SHF.R.U32.HI R56, RZ, 0x10, R21 ;  /* 0x00000010ff387819 */ /* 0x000fe20000011615 */
[----:B------:R-:W-:Y:S01]  /*c7c0*/  IMAD.MOV.U32 R42, RZ, RZ, R6 ;  /* 0x000000ffff2a7224 */ /* 0x000fe200078e0006 */
[----:B------:R-:W-:Y:S01]  /*c7d0*/  LOP3.LUT R21, R0, R217, RZ, 0x3c, !PT ;  /* 0x000000d900157212 */ /* 0x000fe200078e3cff */
[----:B------:R-:W-:Y:S01]  /*c7e0*/  BSSY B1, `(.L_x_580) ;  /* 0x000003f000017945 */ /* 0x000fe20003800000 */
[----:B------:R-:W-:Y:S01]  /*c7f0*/  LOP3.LUT P1, RZ, R43, 0x4, RZ, 0xc0, !PT ;  /* 0x000000042bff7812 */ /* 0x000fe2000782c0ff */
[----:B------:R-:W-:Y:S01]  /*c800*/  IMAD.MOV.U32 R43, RZ, RZ, R7 ;  /* 0x000000ffff2b7224 */ /* 0x000fe200078e0007 */
[----:B------:R-:W-:Y:S01]  /*c810*/  SHF.R.U64 R67, R28, 0x10, R29 ;  /* 0x000000101c437819 */ /* 0x000fe2000000121d */
[----:B------:R-:W-:Y:S01]  /*c820*/  IMAD.IADD R3, R218, 0x1, R21 ;  /* 0x00000001da037824 */ /* 0x000fe200078e0215 */
[----:B------:R-:W-:Y:S01]  /*c830*/  SHF.R.U32.HI R66, RZ, 0x10, R25 ;  /* 0x00000010ff427819 */ /* 0x000fe20000011619 */
[--C-:B------:R-:W-:Y:S01]  /*c840*/  IMAD.MOV.U32 R28, RZ, RZ, R15.reuse ;  /* 0x000000ffff1c7224 */ /* 0x100fe200078e000f */
[--C-:B------:R-:W-:Y:S01]  /*c850*/  SHF.R.U64 R64, R14, 0x10, R15.reuse ;  /* 0x000000100e407819 */ /* 0x100fe2000000120f */
[----:B------:R-:W-:Y:S01]  /*c860*/  IMAD.MOV.U32 R25, RZ, RZ, R14 ;  /* 0x000000ffff197224 */ /* 0x000fe200078e000e */
[----:B------:R-:W-:Y:S01]  /*c870*/  SHF.R.U32.HI R63, RZ, 0x10, R15 ;  /* 0x00000010ff3f7819 */ /* 0x000fe2000001160f */
[----:B------:R-:W-:Y:S01]  /*c880*/  IMAD.MOV.U32 R15, RZ, RZ, R10 ;  /* 0x000000ffff0f7224 */ /* 0x000fe200078e000a */
[--C-:B------:R-:W-:Y:S01]  /*c890*/  SHF.R.U64 R59, R8, 0x10, R9.reuse ;  /* 0x00000010083b7819 */ /* 0x100fe20000001209 */
[----:B------:R-:W-:Y:S01]  /*c8a0*/  IMAD R3, R3, 0x2, R18 ;  /* 0x0000000203037824 */ /* 0x000fe200078e0212 */
[----:B------:R-:W-:Y:S01]  /*c8b0*/  SHF.R.U32.HI R57, RZ, 0x10, R9 ;  /* 0x00000010ff397819 */ /* 0x000fe20000011609 */
[----:B------:R-:W-:Y:S01]  /*c8c0*/  IMAD.MOV.U32 R10, RZ, RZ, R8 ;  /* 0x000000ffff0a7224 */ /* 0x000fe200078e0008 */
[----:B------:R-:W-:Y:S01]  /*c8d0*/  SHF.R.U32.HI R68, RZ, 0x10, R29 ;  /* 0x00000010ff447819 */ /* 0x000fe2000001161d */
[----:B------:R-:W-:Y:S01]  /*c8e0*/  IMAD.MOV.U32 R14, RZ, RZ, R9 ;  /* 0x000000ffff0e7224 */ /* 0x000fe200078e0009 */
[--C-:B------:R-:W-:Y:S01]  /*c8f0*/  SHF.R.U64 R55, R38, 0x10, R39.reuse ;  /* 0x0000001026377819 */ /* 0x100fe20000001227 */
[----:B------:R-:W-:Y:S01]  /*c900*/  IMAD.MOV.U32 R8, RZ, RZ, R38 ;  /* 0x000000ffff087224 */ /* 0x000fe200078e0026 */
[--C-:B------:R-:W-:Y:S01]  /*c910*/  SHF.R.U32.HI R60, RZ, 0x10, R39.reuse ;  /* 0x00000010ff3c7819 */ /* 0x100fe20000011627 */
[----:B------:R-:W-:Y:S01]  /*c920*/  IMAD.MOV.U32 R9, RZ, RZ, R39 ;  /* 0x000000ffff097224 */ /* 0x000fe200078e0027 */
[--C-:B------:R-:W-:Y:S01]  /*c930*/  SHF.R.U64 R47, R6, 0x10, R7.reuse ;  /* 0x00000010062f7819 */ /* 0x100fe20000001207 */
[----:B------:R-:W-:Y:S01]  /*c940*/  IMAD.MOV.U32 R38, RZ, RZ, R26 ;  /* 0x000000ffff267224 */ /* 0x000fe200078e001a */
[----:B------:R-:W-:Y:S01]  /*c950*/  SHF.R.U32.HI R52, RZ, 0x10, R7 ;  /* 0x00000010ff347819 */ /* 0x000fe20000011607 */
[----:B------:R-:W-:Y:S01]  /*c960*/  IMAD.MOV.U32 R29, RZ, RZ, R12 ;  /* 0x000000ffff1d7224 */ /* 0x000fe200078e000c */
[--C-:B------:R-:W-:Y:S01]  /*c970*/  SHF.R.U64 R50, R4, 0x10, R5.reuse ;  /* 0x0000001004327819 */ /* 0x100fe20000001205 */
[----:B------:R-:W-:Y:S01]  /*c980*/  IMAD.MOV.U32 R7, RZ, RZ, R4 ;  /* 0x000000ffff077224 */ /* 0x000fe200078e0004 */
[--C-:B------:R-:W-:Y:S01]  /*c990*/  SHF.R.U32.HI R48, RZ, 0x10, R5.reuse ;  /* 0x00000010ff307819 */ /* 0x100fe20000011605 */
[----:B------:R-:W-:Y:S01]  /*c9a0*/  IMAD.MOV.U32 R39, RZ, RZ, R5 ;  /* 0x000000ffff277224 */ /* 0x000fe200078e0005 */
[----:B------:R-:W-:Y:S01]  /*c9b0*/  SHF.R.U64 R53, R26, 0x10, R27 ;  /* 0x000000101a357819 */ /* 0x000fe2000000121b */
[C---:B------:R-:W-:Y:S01]  /*c9c0*/  VIADD R4, R3.reuse, 0x12400 ;  /* 0x0001240003047836 */ /* 0x040fe20000000000 */
[----:B------:R-:W-:Y:S01]  /*c9d0*/  SHF.R.U64 R54, R12, 0x10, R13 ;  /* 0x000000100c367819 */ /* 0x000fe2000000120d */
[----:B------:R-:W-:Y:S01]  /*c9e0*/  IMAD.MOV.U32 R5, RZ, RZ, R40 ;  /* 0x000000ffff057224 */ /* 0x000fe200078e0028 */
[----:B------:R-:W-:Y:S01]  /*c9f0*/  SHF.R.U64 R46, R40, 0x10, R41 ;  /* 0x00000010282e7819 */ /* 0x000fe20000001229 */
[----:B------:R-:W-:Y:S01]  /*ca00*/  VIADD R0, R3, 0x12440 ;  /* 0x0001244003007836 */ /* 0x000fe20000000000 */
[----:B------:R-:W-:Y:S01]  /*ca10*/  SHF.R.U32.HI R58, RZ, 0x10, R27 ;  /* 0x00000010ff3a7819 */ /* 0x000fe2000001161b */
[----:B------:R-:W-:Y:S01]  /*ca20*/  IMAD.MOV.U32 R6, RZ, RZ, R41 ;  /* 0x000000ffff067224 */ /* 0x000fe200078e0029 */
[----:B------:R-:W-:Y:S01]  /*ca30*/  SHF.R.U32.HI R49, RZ, 0x10, R13 ;  /* 0x00000010ff317819 */ /* 0x000fe2000001160d */
[----:B------:R-:W-:Y:S01]  /*ca40*/  @P1 VIADD R0, R4, 0xffffffc0 ;  /* 0xffffffc004001836 */ /* 0x000fe20000000000 */
[----:B------:R-:W-:-:S02]  /*ca50*/  VIMNMX R40, R37, 0x80, PT ;  /* 0x0000008025287848 */ /* 0x000fc40003fe0100 */
[----:B------:R-:W-:Y:S02]  /*ca60*/  PRMT R27, R28, 0x5410, R63 ;  /* 0x000054101c1b7816 */ /* 0x000fe4000000003f */
[----:B------:R-:W-:Y:S02]  /*ca70*/  PRMT R26, R25, 0x5410, R64 ;  /* 0x00005410191a7816 */ /* 0x000fe40000000040 */
[----:B------:R-:W-:Y:S02]  /*ca80*/  PRMT R21, R24, 0x5410, R61 ;  /* 0x0000541018157816 */ /* 0x000fe4000000003d */
[----:B------:R-:W-:Y:S02]  /*ca90*/  PRMT R37, R38, 0x5410, R53 ;  /* 0x0000541026257816 */ /* 0x000fe40000000035 */
[----:B------:R-:W-:Y:S02]  /*caa0*/  PRMT R28, R29, 0x5410, R54 ;  /* 0x000054101d1c7816 */ /* 0x000fe40000000036 */
[----:B------:R-:W-:-:S02]  /*cab0*/  SHF.R.U32.HI R41, RZ, 0x10, R41 ;  /* 0x00000010ff297819 */ /* 0x000fc40000011629 */
[----:B------:R-:W-:Y:S02]  /*cac0*/  PRMT R34, R34, 0x5410, R67 ;  /* 0x0000541022227816 */ /* 0x000fe40000000043 */
[----:B------:R-:W-:Y:S02]  /*cad0*/  PRMT R35, R35, 0x5410, R68 ;  /* 0x0000541023237816 */ /* 0x000fe40000000044 */
[----:B------:R-:W-:Y:S02]  /*cae0*/  PRMT R30, R30, 0x5410, R65 ;  /* 0x000054101e1e7816 */ /* 0x000fe40000000041 */
[----:B------:R-:W-:Y:S02]  /*caf0*/  PRMT R31, R31, 0x5410, R66 ;  /* 0x000054101f1f7816 */ /* 0x000fe40000000042 */
[----:B------:R-:W-:Y:S02]  /*cb00*/  PRMT R20, R15, 0x5410, R62 ;  /* 0x000054100f147816 */ /* 0x000fe4000000003e */
[----:B------:R-:W-:-:S02]  /*cb10*/  PRMT R12, R10, 0x5410, R59 ;  /* 0x000054100a0c7816 */ /* 0x000fc4000000003b */
[----:B------:R-:W-:Y:S02]  /*cb20*/  PRMT R13, R14, 0x5410, R57 ;  /* 0x000054100e0d7816 */ /* 0x000fe40000000039 */
[----:B------:R-:W-:Y:S02]  /*cb30*/  PRMT R8, R8, 0x5410, R55 ;  /* 0x0000541008087816 */ /* 0x000fe40000000037 */
[----:B------:R-:W-:Y:S02]  /*cb40*/  PRMT R9, R9, 0x5410, R60 ;  /* 0x0000541009097816 */ /* 0x000fe4000000003c */
[----:B------:R-:W-:Y:S02]  /*cb50*/  ISETP.GE.AND P1, PT, R203, R40, PT ;  /* 0x00000028cb00720c */ /* 0x000fe40003f26270 */
[----:B------:R-:W-:Y:S02]  /*cb60*/  PRMT R38, R45, 0x5410, R58 ;  /* 0x000054102d267816 */ /* 0x000fe4000000003a */
[----:B------:R-:W-:-:S02]  /*cb70*/  PRMT R32, R32, 0x5410, R51 ;  /* 0x0000541020207816 */ /* 0x000fc40000000033 */
[----:B------:R-:W-:Y:S02]  /*cb80*/  PRMT R33, R33, 0x5410, R56 ;  /* 0x0000541021217816 */ /* 0x000fe40000000038 */
[----:B------:R-:W-:Y:S02]  /*cb90*/  PRMT R29, R44, 0x5410, R49 ;  /* 0x000054102c1d7816 */ /* 0x000fe40000000031 */
[----:B------:R-:W-:Y:S02]  /*cba0*/  PRMT R24, R42, 0x5410, R47 ;  /* 0x000054102a187816 */ /* 0x000fe4000000002f */
[----:B------:R-:W-:Y:S01]  /*cbb0*/  PRMT R25, R43, 0x5410, R52 ;  /* 0x000054102b197816 */ /* 0x000fe20000000034 */
[----:B0-----:R-:W-:Y:S06]  /*cbc0*/  @!P0 BRA `(.L_x_581) ;  /* 0x0000016400208947 */ /* 0x001fec0003800000 */
.L_x_827:
[----:B------:R-:W-:Y:S05]  /*cbd0*/  BSYNC B1 ;  /* 0x0000000000017941 */ /* 0x000fea0003800000 */
.L_x_580:
[----:B------:R-:W-:Y:S01]  /*cbe0*/  BSSY B1, `(.L_x_582) ;  /* 0x0000101000017945 */ /* 0x000fe20003800000 */
[----:B------:R-:W-:Y:S02]  /*cbf0*/  PRMT R14, R7, 0x5410, R50 ;  /* 0x00005410070e7816 */ /* 0x000fe40000000032 */
[----:B------:R-:W-:Y:S02]  /*cc00*/  PRMT R15, R39, 0x5410, R48 ;  /* 0x00005410270f7816 */ /* 0x000fe40000000030 */
[----:B------:R-:W-:Y:S02]  /*cc10*/  PRMT R10, R5, 0x5410, R46 ;  /* 0x00005410050a7816 */ /* 0x000fe4000000002e */
[----:B0-----:R-:W-:Y:S01]  /*cc20*/  PRMT R11, R6, 0x5410, R41 ;  /* 0x00005410060b7816 */ /* 0x001fe20000000029 */
[----:B------:R-:W-:Y:S06]  /*cc30*/  @P1 BRA `(.L_x_583) ;  /* 0x0000000c00ec1947 */ /* 0x000fec0003800000 */
[----:B------:R-:W0:Y:S01]  /*cc40*/  LDC R5, c[0x0][0x3f4] ;  /* 0x0000fd00ff057b82 */ /* 0x000e220000000800 */
[----:B------:R-:W-:Y:S01]  /*cc50*/  BSSY B2, `(.L_x_584) ;  /* 0x000002e000027945 */ /* 0x000fe20003800000 */
[-C--:B0-----:R-:W-:Y:S02]  /*cc60*/  ISETP.GE.AND P0, PT, R196, R5.reuse, PT ;  /* 0x00000005c400720c */ /* 0x081fe40003f06270 */
[-C--:B------:R-:W-:Y:S02]  /*cc70*/  ISETP.GE.AND P1, PT, R209, R5.reuse, PT ;  /* 0x00000005d100720c */ /* 0x080fe40003f26270 */
[-C--:B------:R-:W-:Y:S02]  /*cc80*/  ISETP.GE.AND P2, PT, R207, R5.reuse, PT ;  /* 0x00000005cf00720c */ /* 0x080fe40003f46270 */
[-C--:B------:R-:W-:Y:S02]  /*cc90*/  ISETP.GE.AND P3, PT, R208, R5.reuse, PT ;  /* 0x00000005d000720c */ /* 0x080fe40003f66270 */
[----:B------:R-:W-:-:S02]  /*cca0*/  ISETP.GE.AND P4, PT, R206, R5, PT ;  /* 0x00000005ce00720c */ /* 0x000fc40003f86270 */
[----:B------:R-:W-:-:S03]  /*ccb0*/  ISETP.GE.AND P5, PT, R210, R5, PT ;  /* 0x00000005d200720c */ /* 0x000fc60003fa6270 */
[----:B------:R-:W-:Y:S10]  /*ccc0*/  @P0 BRA `(.L_x_585) ;  /* 0x0000000000980947 */ /* 0x000ff40003800000 */
[----:B------:R-:W0:Y:S01]  /*ccd0*/  LDS.128 R4, [R3+0x12400] ;  /* 0x0124000003047984 */ /* 0x000e220000000c00 */
[C---:B------:R-:W-:Y:S01]  /*cce0*/  IMAD.U32 R45, R37.reuse, 0x10000, RZ ;  /* 0x00010000252d7824 */ /* 0x040fe200078e00ff */
[----:B------:R-:W-:Y:S01]  /*ccf0*/  LOP3.LUT R48, R37, 0xffff0000, RZ, 0xc0, !PT ;  /* 0xffff000025307812 */ /* 0x000fe200078ec0ff */
[C---:B------:R-:W-:Y:S01]  /*cd00*/  IMAD.U32 R44, R34.reuse, 0x10000, RZ ;  /* 0x00010000222c7824 */ /* 0x040fe200078e00ff */
[----:B------:R-:W-:Y:S01]  /*cd10*/  LOP3.LUT R46, R34, 0xffff0000, RZ, 0xc0, !PT ;  /* 0xffff0000222e7812 */ /* 0x000fe200078ec0ff */
[C---:B0-----:R-:W-:Y:S01]  /*cd20*/  IMAD.U32 R39, R4.reuse, 0x10000, RZ ;  /* 0x0001000004277824 */ /* 0x041fe200078e00ff */
[----:B------:R-:W-:Y:S01]  /*cd30*/  LOP3.LUT R4, R4, 0xffff0000, RZ, 0xc0, !PT ;  /* 0xffff000004047812 */ /* 0x000fe200078ec0ff */
[----:B------:R-:W-:Y:S01]  /*cd40*/  IMAD.U32 R42, R6, 0x10000, RZ ;  /* 0x00010000062a7824 */ /* 0x000fe200078e00ff */
[----:B------:R-:W-:Y:S01]  /*cd50*/  SHF.L.U32 R41, R5, 0x10, RZ ;  /* 0x0000001005297819 */ /* 0x000fe200000006ff */
[----:B------:R-:W-:Y:S01]  /*cd60*/  IMAD.U32 R43, R7, 0x10000, RZ ;  /* 0x00010000072b7824 */ /* 0x000fe200078e00ff */
[----:B------:R-:W-:Y:S01]  /*cd70*/  LOP3.LUT R5, R5, 0xffff0000, RZ, 0xc0, !PT ;  /* 0xffff000005057812 */ /* 0x000fe200078ec0ff */
[C---:B------:R-:W-:Y:S01]  /*cd80*/  FMUL.FTZ R50, R4.reuse, R45 ;  /* 0x0000002d04327220 */ /* 0x040fe20000410000 */
[----:B------:R-:W-:Y:S01]  /*cd90*/  FMUL.FTZ R4, R4, R44 ;  /* 0x0000002c04047220 */ /* 0x000fe20000410000 */
[----:B------:R-:W-:-:S02]  /*cda0*/  LOP3.LUT R6, R6, 0xffff0000, RZ, 0xc0, !PT ;  /* 0xffff000006067812 */ /* 0x000fc400078ec0ff */
[----:B------:R-:W-:Y:S01]  /*cdb0*/  FMUL.FTZ R52, R5, R48 ;  /* 0x0000003005347220 */ /* 0x000fe20000410000 */
[C---:B------:R-:W-:Y:S01]  /*cdc0*/  FFMA.FTZ R50, R39.reuse, R44, -R50 ;  /* 0x0000002c27327223 */ /* 0x040fe20000010832 */
[----:B------:R-:W-:Y:S01]  /*cdd0*/  FFMA.FTZ R45, R39, R45, R4 ;  /* 0x0000002d272d7223 */ /* 0x000fe20000010004 */
[----:B------:R-:W-:Y:S01]  /*cde0*/  LOP3.LUT R7, R7, 0xffff0000, RZ, 0xc0, !PT ;  /* 0xffff000007077812 */ /* 0x000fe200078ec0ff */
[-C--:B------:R-:W-:Y:S01]  /*cdf0*/  FMUL.FTZ R54, R5, R46.reuse ;  /* 0x0000002e05367220 */ /* 0x080fe20000410000 */
[C---:B------:R-:W-:Y:S01]  /*ce00*/  LOP3.LUT R44, R38.reuse, 0xffff0000, RZ, 0xc0, !PT ;  /* 0xffff0000262c7812 */ /* 0x040fe200078ec0ff */
[----:B------:R-:W-:Y:S01]  /*ce10*/  IMAD.U32 R39, R38, 0x10000, RZ ;  /* 0x0001000026277824 */ /* 0x000fe200078e00ff */
[C---:B------:R-:W-:Y:S01]  /*ce20*/  LOP3.LUT R4, R35.reuse, 0xffff0000, RZ, 0xc0, !PT ;  /* 0xffff000023047812 */ /* 0x040fe200078ec0ff */
[----:B------:R-:W-:Y:S02]  /*ce30*/  IMAD.U32 R5, R35, 0x10000, RZ ;  /* 0x0001000023057824 */ /* 0x000fe400078e00ff */
[C---:B------:R-:W-:Y:S01]  /*ce40*/  FFMA.FTZ R52, R41.reuse, R46, -R52 ;  /* 0x0000002e29347223 */ /* 0x040fe20000010834 */
[----:B------:R-:W-:Y:S01]  /*ce50*/  FFMA.FTZ R41, R41, R48, R54 ;  /* 0x0000003029297223 */ /* 0x000fe20000010036 */
[C---:B------:R-:W-:Y:S01]  /*ce60*/  FMUL.FTZ R47, R6.reuse, R39 ;  /* 0x00000027062f7220 */ /* 0x040fe20000410000 */
[-C--:B------:R-:W-:Y:S01]  /*ce70*/  FMUL.FTZ R46, R6, R5.reuse ;  /* 0x00000005062e7220 */ /* 0x080fe20000410000 */
[C---:B------:R-:W-:Y:S01]  /*ce80*/  FMUL.FTZ R48, R7.reuse, R44 ;  /* 0x0000002c07307220 */ /* 0x040fe20000410000 */
[-C--:B------:R-:W-:Y:S01]  /*ce90*/  FMUL.FTZ R49, R7, R4.reuse ;  /* 0x0000000407317220 */ /* 0x080fe20000410000 */
[C---:B------:R-:W-:Y:S01]  /*cea0*/  FFMA.FTZ R6, R42.reuse, R5, -R47 ;  /* 0x000000052a067223 */ /* 0x040fe2000001082f */
[----:B------:R-:W-:Y:S01]  /*ceb0*/  FFMA.FTZ R39, R42, R39, R46 ;  /* 0x000000272a277223 */ /* 0x000fe2000001002e */
[C---:B------:R-:W-:Y:S01]  /*cec0*/  FFMA.FTZ R7, R43.reuse, R4, -R48 ;  /* 0x000000042b077223 */ /* 0x040fe20000010830 */
[----:B------:R-:W-:Y:S01]  /*ced0*/  FFMA.FTZ R44, R43, R44, R49 ;  /* 0x0000002c2b2c7223 */ /* 0x000fe20000010031 */
[----:B------:R-:W-:-:S02]  /*cee0*/  F2FP.BF16.F32.PACK_AB R4, R45, R50 ;  /* 0x000000322d04723e */ /* 0x000fc400000010ff */
[----:B------:R-:W-:Y:S02]  /*cef0*/  F2FP.BF16.F32.PACK_AB R5, R41, R52 ;  /* 0x000000342905723e */ /* 0x000fe400000010ff */
[----:B------:R-:W-:Y:S02]  /*cf00*/  F2FP.BF16.F32.PACK_AB R6, R39, R6 ;  /* 0x000000062706723e */ /* 0x000fe400000010ff */
[----:B------:R-:W-:-:S05]  /*cf10*/  F2FP.BF16.F32.PACK_AB R7, R44, R7 ;  /* 0x000000072c07723e */ /* 0x000fca00000010ff */
[----:B------:R0:W-:Y:S02]  /*cf20*/  STS.128 [R3+0x12400], R4 ;  /* 0x0124000403007388 */ /* 0x0001e40000000c00 */
.L_x_585:
[----:B------:R-:W-:Y:S05]  /*cf30*/  BSYNC B2 ;  /* 0x0000000000027941 */ /* 0x000fea0003800000 */
.L_x_584:
[----:B------:R-:W-:Y:S04]  /*cf40*/  BSSY B2, `(.L_x_586) ;  /* 0x0000028000027945 */ /* 0x000fe80003800000 */
[----:B------:R-:W-:Y:S05]  /*cf50*/  @P1 BRA `(.L_x_587) ;  /* 0x0000000000981947 */ /* 0x000fea0003800000 */
[----:B0-----:R-:W0:Y:S01]  /*cf60*/  LDS.128 R4, [R0] ;  /* 0x0000000000047984 */ /* 0x001e220000000c00 */
[C---:B------:R-:W-:Y:S01]  /*cf70*/  IMAD.U32 R45, R32.reuse, 0x10000, RZ ;  /* 0x00010000202d7824 */ /* 0x040fe200078e00ff */
[----:B------:R-:W-:Y:S01]  /*cf80*/  LOP3.LUT R48, R32, 0xffff0000, RZ, 0xc0, !PT ;  /* 0xffff000020307812 */ /* 0x000fe200078ec0ff */
[C---:B------:R-:W-:Y:S01]  /*cf90*/  IMAD.U32 R44, R30.reuse, 0x10000, RZ ;  /* 0x000100001e2c7824 */ /* 0x040fe200078e00ff */
[----:B------:R-:W-:Y:S01]  /*cfa0*/  LOP3.LUT R46, R30, 0xffff0000, RZ, 0xc0, !PT ;  /* 0xffff00001e2e7812 */ /* 0x000fe200078ec0ff */
[C---:B0-----:R-:W-:Y:S01]  /*cfb0*/  IMAD.U32 R39, R4.reuse, 0x10000, RZ ;  /* 0x0001000004277824 */ /* 0x041fe200078e00ff */
[----:B------:R-:W-:Y:S01]  /*cfc0*/  LOP3.LUT R4, R4, 0xffff0000, RZ, 0xc0, !PT ;  /* 0xffff000004047812 */ /* 0x000fe200078ec0ff */
[C---:B------:R-:W-:Y:S01]  /*cfd0*/  IMAD.U32 R41, R5.reuse, 0x10000, RZ ;  /* 0x0001000005297824 */ /* 0x040fe200078e00ff */
[----:B------:R-:W-:Y:S01]  /*cfe0*/  LOP3.LUT R5, R5, 0xffff0000, RZ, 0xc0, !PT ;  /* 0xffff000005057812 */ /* 0x000fe200078ec0ff */
[C---:B------:R-:W-:Y:S01]  /*cff0*/  IMAD.U32 R42, R6.reuse, 0x10000, RZ ;  /* 0x00010000062a7824 */ /* 0x040fe200078e00ff */
[----:B------:R-:W-:Y:S01]  /*d000*/  LOP3.LUT R6, R6, 0xffff0000, RZ, 0xc0, !PT ;  /* 0xffff000006067812 */ /* 0x000fe200078ec0ff */
[C---:B------:R-:W-:Y:S01]  /*d010*/  FMUL.FTZ R50, R4.reuse, R45 ;  /* 0x0000002d04327220 */ /* 0x040fe20000410000 */
[----:B------:R-:W-:Y:S01]  /*d020*/  FMUL.FTZ R4, R4, R44 ;  /* 0x0000002c04047220 */ /* 0x000fe20000410000 */
[----:B------:R-:W-:-:S02]  /*d030*/  IMAD.U32 R43, R7, 0x10000, RZ ;  /* 0x00010000072b7824 */ /* 0x000fc400078e00ff */
        /* <DEDUP_REMOVED lines=23> */
[----:B------:R1:W-:Y:S02]  /*d1b0*/  STS.128 [R0], R4 ;  /* 0x0000000400007388 */ /* 0x0003e40000000c00 */
.L_x_587:
[----:B------:R-:W-:Y:S05]  /*d1c0*/  BSYNC B2 ;  /* 0x0000000000027941 */ /* 0x000fea0003800000 */
.L_x_586:
[----:B------:R-:W-:Y:S04]  /*d1d0*/  BSSY B2, `(.L_x_588) ;  /* 0x0000028000027945 */ /* 0x000fe80003800000 */
[----:B------:R-:W-:Y:S05]  /*d1e0*/  @P2 BRA `(.L_x_589) ;  /* 0x0000000000982947 */ /* 0x000fea0003800000 */
[----:B01----:R-:W0:Y:S01]  /*d1f0*/  LDS.128 R4, [R3+0x16400] ;  /* 0x0164000003047984 */ /* 0x003e220000000c00 */
        /* <DEDUP_REMOVED lines=37> */
.L_x_589:
[----:B------:R-:W-:Y:S05]  /*d450*/  BSYNC B2 ;  /* 0x0000000000027941 */ /* 0x000fea0003800000 */
.L_x_588:
[----:B------:R-:W-:Y:S04]  /*d460*/  BSSY B2, `(.L_x_590) ;  /* 0x0000028000027945 */ /* 0x000fe80003800000 */
[----:B------:R-:W-:Y:S05]  /*d470*/  @P3 BRA `(.L_x_591) ;  /* 0x0000000000983947 */ /* 0x000fea0003800000 */
[----:B012---:R-:W0:Y:S01]  /*d480*/  LDS.128 R4, [R0+0x4000] ;  /* 0x0040000000047984 */ /* 0x007e220000000c00 */
        /* <DEDUP_REMOVED lines=18> */
[----:B------:R-:W-:Y:S01]  /*d5b0*/  SHF.L.U32 R39, R25, 0x10, RZ ;  /* 0x0000001019277819 */ /* 0x000fe200000006ff */
[----:B------:R-:W-:Y:S01]  /*d5c0*/  IMAD.U32 R5, R21, 0x10000, RZ ;  /* 0x0001000015057824 */ /* 0x000fe200078e00ff */
[----:B------:R-:W-:Y:S01]  /*d5d0*/  LOP3.LUT R44, R25, 0xffff0000, RZ, 0xc0, !PT ;  /* 0xffff0000192c7812 */ /* 0x000fe200078ec0ff */
[----:B------:R-:W-:Y:S01]  /*d5e0*/  FFMA.FTZ R52, R41, R46, -R52 ;  /* 0x0000002e29347223 */ /* 0x000fe20000010834 */
[----:B------:R-:W-:Y:S01]  /*d5f0*/  LOP3.LUT R4, R21, 0xffff0000, RZ, 0xc0, !PT ;  /* 0xffff000015047812 */ /* 0x000fe200078ec0ff */
        /* <DEDUP_REMOVED lines=14> */
.L_x_591:
[----:B------:R-:W-:Y:S05]  /*d6e0*/  BSYNC B2 ;  /* 0x0000000000027941 */ /* 0x000fea0003800000 */
.L_x_590:
[----:B------:R-:W-:Y:S04]  /*d6f0*/  BSSY B2, `(.L_x_592) ;  /* 0x0000028000027945 */ /* 0x000fe80003800000 */
[----:B------:R-:W-:Y:S05]  /*d700*/  @P4 BRA `(.L_x_593) ;  /* 0x0000000000984947 */ /* 0x000fea0003800000 */
[----:B0123--:R-:W0:Y:S01]  /*d710*/  LDS.128 R4, [R3+0x1a400] ;  /* 0x01a4000003047984 */ /* 0x00fe220000000c00 */
        /* <DEDUP_REMOVED lines=37> */
.L_x_593:
[----:B------:R-:W-:Y:S05]  /*d970*/  BSYNC B2 ;  /* 0x0000000000027941 */ /* 0x000fea0003800000 */
.L_x_592:
[----:B------:R-:W-:Y:S05]  /*d980*/  @P5 BRA `(.L_x_583) ;  /* 0x0000000000985947 */ /* 0x000fea0003800000 */
[----:B01234-:R-:W0:Y:S01]  /*d990*/  LDS.128 R4, [R0+0x8000] ;  /* 0x0080000000047984 */ /* 0x01fe220000000c00 */
        /* <DEDUP_REMOVED lines=37> */
.L_x_583:
[----:B------:R-:W-:Y:S05]  /*dbf0*/  BSYNC B1 ;  /* 0x0000000000017941 */ /* 0x000fea0003800000 */
.L_x_582:
[----:B01234-:R-:W-:-:S05]  /*dc00*/  VIADD R4, R203, 0x40 ;  /* 0x00000040cb047836 */ /* 0x01ffca0000000000 */
[----:B------:R-:W-:-:S13]  /*dc10*/  ISETP.GE.AND P0, PT, R4, R40, PT ;  /* 0x000000280400720c */ /* 0x000fda0003f06270 */
[----:B------:R-:W-:Y:S05]  /*dc20*/  @P0 BRA `(.L_x_594) ;  /* 0x0000003c007c0947 */ /* 0x000fea0003800000 */
        /* <DEDUP_REMOVED lines=13> */
[----:B------:R-:W-:Y:S02]  /*dd00*/  LOP3.LUT R46, R34, 0xffff0000, RZ, 0xc0, !PT ;  /* 0xffff0000222e7812 */ /* 0x000fe400078ec0ff */
[----:B------:R-:W-:Y:S01]  /*dd10*/  LOP3.LUT R47, R38, 0xffff0000, RZ, 0xc0, !PT ;  /* 0xffff0000262f7812 */ /* 0x000fe200078ec0ff */
[C---:B0-----:R-:W-:Y:S01]  /*dd20*/  IMAD.U32 R39, R4.reuse, 0x10000, RZ ;  /* 0x0001000004277824 */ /* 0x041fe200078e00ff */
[----:B------:R-:W-:Y:S01]  /*dd30*/  LOP3.LUT R4, R4, 0xffff0000, RZ, 0xc0, !PT ;  /* 0xffff000004047812 */ /* 0x000fe200078ec0ff */
[C---:B------:R-:W-:Y:S01]  /*dd40*/  IMAD.U32 R40, R5.reuse, 0x10000, RZ ;  /* 0x0001000005287824 */ /* 0x040fe200078e00ff */
[----:B------:R-:W-:Y:S01]  /*dd50*/  LOP3.LUT R5, R5, 0xffff0000, RZ, 0xc0, !PT ;  /* 0xffff000005057812 */ /* 0x000fe200078ec0ff */
[C---:B------:R-:W-:Y:S01]  /*dd60*/  IMAD.U32 R34, R6.reuse, 0x10000, RZ ;  /* 0x0001000006227824 */ /* 0x040fe200078e00ff */
[----:B------:R-:W-:Y:S01]  /*dd70*/  LOP3.LUT R6, R6, 0xffff0000, RZ, 0xc0, !PT ;  /* 0xffff000006067812 */ /* 0x000fe200078ec0ff */
[-C--:B------:R-:W-:Y:S01]  /*dd80*/  FMUL.FTZ R42, R45, R4.reuse ;  /* 0x000000042d2a7220 */ /* 0x080fe20000410000 */
[----:B------:R-:W-:Y:S01]  /*dd90*/  FMUL.FTZ R44, R43, R4 ;  /* 0x000000042b2c7220 */ /* 0x000fe20000410000 */
[----:B------:R-:W-:Y:S01]  /*dda0*/  FMUL.FTZ R41, R48, R5 ;  /* 0x0000000530297220 */ /* 0x000fe20000410000 */
[----:B------:R-:W-:-:S02]  /*ddb0*/  IMAD.U32 R37, R7, 0x10000, RZ ;  /* 0x0001000007257824 */ /* 0x000fc400078e00ff */
[-C--:B------:R-:W-:Y:S01]  /*ddc0*/  FFMA.FTZ R4, R43, R39.reuse, -R42 ;  /* 0x000000272b047223 */ /* 0x080fe2000001082a */
[----:B------:R-:W-:Y:S01]  /*ddd0*/  FFMA.FTZ R39, R45, R39, R44 ;  /* 0x000000272d277223 */ /* 0x000fe2000001002c */
[C---:B------:R-:W-:Y:S01]  /*dde0*/  FMUL.FTZ R43, R46.reuse, R5 ;  /* 0x000000052e2b7220 */ /* 0x040fe20000410000 */
[----:B------:R-:W-:Y:S01]  /*ddf0*/  LOP3.LUT R7, R7, 0xffff0000, RZ, 0xc0, !PT ;  /* 0xffff000007077812 */ /* 0x000fe200078ec0ff */
[-C--:B------:R-:W-:Y:S01]  /*de00*/  FFMA.FTZ R5, R46, R40.reuse, -R41 ;  /* 0x000000282e057223 */ /* 0x080fe20000010829 */
[C---:B------:R-:W-:Y:S01]  /*de10*/  LOP3.LUT R45, R35.reuse, 0xffff0000, RZ, 0xc0, !PT ;  /* 0xffff0000232d7812 */ /* 0x040fe200078ec0ff */
[----:B------:R-:W-:Y:S02]  /*de20*/  IMAD.U32 R46, R38, 0x10000, RZ ;  /* 0x00010000262e7824 */ /* 0x000fe400078e00ff */
[----:B------:R-:W-:Y:S01]  /*de30*/  FFMA.FTZ R40, R48, R40, R43 ;  /* 0x0000002830287223 */ /* 0x000fe2000001002b */
[----:B------:R-:W-:Y:S02]  /*de40*/  IMAD.U32 R44, R35, 0x10000, RZ ;  /* 0x00010000232c7824 */ /* 0x000fe400078e00ff */
[-C--:B------:R-:W-:Y:S01]  /*de50*/  FMUL.FTZ R38, R47, R7.reuse ;  /* 0x000000072f267220 */ /* 0x080fe20000410000 */
[-C--:B------:R-:W-:Y:S01]  /*de60*/  FMUL.FTZ R35, R46, R6.reuse ;  /* 0x000000062e237220 */ /* 0x080fe20000410000 */
[C---:B------:R-:W-:Y:S01]  /*de70*/  FMUL.FTZ R42, R45.reuse, R7 ;  /* 0x000000072d2a7220 */ /* 0x040fe20000410000 */
[C---:B------:R-:W-:Y:S01]  /*de80*/  FMUL.FTZ R41, R44.reuse, R6 ;  /* 0x000000062c297220 */ /* 0x040fe20000410000 */
[-C--:B------:R-:W-:Y:S01]  /*de90*/  FFMA.FTZ R7, R45, R37.reuse, -R38 ;  /* 0x000000252d077223 */ /* 0x080fe20000010826 */
[-C--:B------:R-:W-:Y:S01]  /*dea0*/  FFMA.FTZ R6, R44, R34.reuse, -R35 ;  /* 0x000000222c067223 */ /* 0x080fe20000010823 */
[----:B------:R-:W-:Y:S01]  /*deb0*/  FFMA.FTZ R42, R47, R37, R42 ;  /* 0x000000252f2a7223 */ /* 0x000fe2000001002a */
[----:B------:R-:W-:Y:S01]  /*dec0*/  FFMA.FTZ R41, R46, R34, R41 ;  /* 0x000000222e297223 */ /* 0x000fe20000010029 */
[----:B------:R-:W-:-:S02]  /*ded0*/  F2FP.BF16.F32.PACK_AB R4, R39, R4 ;  /* 0x000000042704723e */ /* 0x000fc400000010ff */
[----:B------:R-:W-:Y:S02]  /*dee0*/  F2FP.BF16.F32.PACK_AB R5, R40, R5 ;  /* 0x000000052805723e */ /* 0x000fe400000010ff */
[----:B------:R-:W-:Y:S02]  /*def0*/  F2FP.BF16.F32.PACK_AB R6, R41, R6 ;  /* 0x000000062906723e */ /* 0x000fe400000010ff */
[----:B------:R-:W-:-:S05]  /*df00*/  F2FP.BF16.F32.PACK_AB R7, R42, R7 ;  /* 0x000000072a07723e */ /* 0x000fca00000010ff */
[----:B------:R0:W-:Y:S02]  /*df10*/  STS.128 [R3+0x14400], R4 ;  /* 0x0144000403007388 */ /* 0x0001e40000000c00 */
.L_x_596:
[----:B------:R-:W-:Y:S05]  /*df20*/  BSYNC B1 ;  /* 0x0000000000017941 */ /* 0x000fea0003800000 */
.L_x_595:
[----:B------:R-:W-:Y:S04]  /*df30*/  BSSY B1, `(.L_x_597) ;  /* 0x0000028000017945 */ /* 0x000fe80003800000 */
[----:B------:R-:W-:Y:S05]  /*df40*/  @P1 BRA `(.L_x_598) ;  /* 0x0000000000981947 */ /* 0x000fea0003800000 */
[----:B0-----:R-:W0:Y:S01]  /*df50*/  LDS.128 R4, [R0+0x2000] ;  /* 0x0020000000047984 */ /* 0x001e220000000c00 */
[----:B------:R-:W-:Y:S01]  /*df60*/  SHF.L.U32 R40, R30, 0x10, RZ ;  /* 0x000000101e287819 */ /* 0x000fe200000006ff */
[C---:B------:R-:W-:Y:S01]  /*df70*/  IMAD.U32 R42, R32.reuse, 0x10000, RZ ;  /* 0x00010000202a7824 */ /* 0x040fe200078e00ff */
[----:B------:R-:W-:Y:S02]  /*df80*/  LOP3.LUT R43, R32, 0xffff0000, RZ, 0xc0, !PT ;  /* 0xffff0000202b7812 */ /* 0x000fe400078ec0ff */
        /* <DEDUP_REMOVED lines=17> */
[----:B------:R-:W-:Y:S01]  /*e0a0*/  LOP3.LUT R40, R31, 0xffff0000, RZ, 0xc0, !PT ;  /* 0xffff00001f287812 */ /* 0x000fe200078ec0ff */
[----:B------:R-:W-:Y:S02]  /*e0b0*/  IMAD.U32 R42, R33, 0x10000, RZ ;  /* 0x00010000212a7824 */ /* 0x000fe400078e00ff */
[----:B------:R-:W-:Y:S01]  /*e0c0*/  FFMA.FTZ R34, R43, R35, R34 ;  /* 0x000000232b227223 */ /* 0x000fe20000010022 */
[----:B------:R-:W-:Y:S02]  /*e0d0*/  IMAD.U32 R38, R31, 0x10000, RZ ;  /* 0x000100001f267824 */ /* 0x000fe400078e00ff */
[-C--:B------:R-:W-:Y:S01]  /*e0e0*/  FMUL.FTZ R35, R44, R7.reuse ;  /* 0x000000072c237220 */ /* 0x080fe20000410000 */
[-C--:B------:R-:W-:Y:S01]  /*e0f0*/  FMUL.FTZ R31, R42, R6.reuse ;  /* 0x000000062a1f7220 */ /* 0x080fe20000410000 */
        /* <DEDUP_REMOVED lines=9> */
[----:B------:R-:W-:-:S05]  /*e190*/  F2FP.BF16.F32.PACK_AB R7, R32, R7 ;  /* 0x000000072007723e */ /* 0x000fca00000010ff */
[----:B------:R1:W-:Y:S02]  /*e1a0*/  STS.128 [R0+0x2000], R4 ;  /* 0x0020000400007388 */ /* 0x0003e40000000c00 */
.L_x_598:
[----:B------:R-:W-:Y:S05]  /*e1b0*/  BSYNC B1 ;  /* 0x0000000000017941 */ /* 0x000fea0003800000 */
.L_x_597:
[----:B------:R-:W-:Y:S04]  /*e1c0*/  BSSY B1, `(.L_x_599) ;  /* 0x0000028000017945 */ /* 0x000fe80003800000 */
[----:B------:R-:W-:Y:S05]  /*e1d0*/  @P2 BRA `(.L_x_600) ;  /* 0x0000000000982947 */ /* 0x000fea0003800000 */
[----:B01----:R-:W0:Y:S01]  /*e1e0*/  LDS.128 R4, [R3+0x18400] ;  /* 0x0184000003047984 */ /* 0x003e220000000c00 */
[----:B------:R-:W-:Y:S01]  /*e1f0*/  IMAD.U32 R34, R26, 0x10000, RZ ;  /* 0x000100001a227824 */ /* 0x000fe200078e00ff */
[C---:B------:R-:W-:Y:S01]  /*e200*/  LOP3.LUT R39, R28.reuse, 0xffff0000, RZ, 0xc0, !PT ;  /* 0xffff00001c277812 */ /* 0x040fe200078ec0ff */
[----:B------:R-:W-:Y:S01]  /*e210*/  IMAD.U32 R38, R28, 0x10000, RZ ;  /* 0x000100001c267824 */ /* 0x000fe200078e00ff */
        /* <DEDUP_REMOVED lines=34> */
.L_x_600:
[----:B------:R-:W-:Y:S05]  /*e440*/  BSYNC B1 ;  /* 0x0000000000017941 */ /* 0x000fea0003800000 */
.L_x_599:
[----:B------:R-:W-:Y:S04]  /*e450*/  BSSY B1, `(.L_x_601) ;  /* 0x0000028000017945 */ /* 0x000fe80003800000 */
[----:B------:R-:W-:Y:S05]  /*e460*/  @P3 BRA `(.L_x_602) ;  /* 0x0000000000983947 */ /* 0x000fea0003800000 */
[----:B012---:R-:W0:Y:S01]  /*e470*/  LDS.128 R4, [R0+0x6000] ;  /* 0x0060000000047984 */ /* 0x007e220000000c00 */
        /* <DEDUP_REMOVED lines=37> */
.L_x_602:
[----:B------:R-:W-:Y:S05]  /*e6d0*/  BSYNC B1 ;  /* 0x0000000000017941 */ /* 0x000fea0003800000 */
.L_x_601:
[----:B------:R-:W-:Y:S04]  /*e6e0*/  BSSY B1, `(.L_x_603) ;  /* 0x0000028000017945 */ /* 0x000fe80003800000 */
[----:B------:R-:W-:Y:S05]  /*e6f0*/  @P4 BRA `(.L_x_604) ;  /* 0x0000000000984947 */ /* 0x000fea0003800000 */
[----:B0123--:R-:W0:Y:S01]  /*e700*/  LDS.128 R4, [R3+0x1c400] ;  /* 0x01c4000003047984 */ /* 0x00fe220000000c00 */
        /* <DEDUP_REMOVED lines=18> */
[-C--:B------:R-:W-:Y:S01]  /*e830*/  FFMA.FTZ R5, R29, R21.reuse, -R24 ;  /* 0x000000151d057223 */ /* 0x080fe20000010818 */
[----:B------:R-:W-:Y:S01]  /*e840*/  LOP3.LUT R6, R6, 0xffff0000, RZ, 0xc0, !PT ;  /* 0xffff000006067812 */ /* 0x000fe200078ec0ff */
[----:B------:R-:W-:Y:S01]  /*e850*/  IMAD.U32 R28, R15, 0x10000, RZ ;  /* 0x000100000f1c7824 */ /* 0x000fe200078e00ff */
[----:B------:R-:W-:Y:S01]  /*e860*/  SHF.L.U32 R24, R13, 0x10, RZ ;  /* 0x000000100d187819 */ /* 0x000fe200000006ff */
[----:B------:R-:W-:Y:S01]  /*e870*/  FFMA.FTZ R20, R31, R21, R20 ;  /* 0x000000151f147223 */ /* 0x000fe20000010014 */
[----:B------:R-:W-:Y:S01]  /*e880*/  LOP3.LUT R26, R13, 0xffff0000, RZ, 0xc0, !PT ;  /* 0xffff00000d1a7812 */ /* 0x000fe200078ec0ff */
[-C--:B------:R-:W-:Y:S01]  /*e890*/  FMUL.FTZ R21, R30, R7.reuse ;  /* 0x000000071e157220 */ /* 0x080fe20000410000 */
[-C--:B------:R-:W-:Y:S01]  /*e8a0*/  FMUL.FTZ R13, R28, R6.reuse ;  /* 0x000000061c0d7220 */ /* 0x080fe20000410000 */
[----:B------:R-:W-:Y:S01]  /*e8b0*/  FMUL.FTZ R15, R24, R6 ;  /* 0x00000006180f7220 */ /* 0x000fe20000410000 */
[----:B------:R-:W-:Y:S01]  /*e8c0*/  F2FP.BF16.F32.PACK_AB R4, R27, R4 ;  /* 0x000000041b04723e */ /* 0x000fe200000010ff */
[C---:B------:R-:W-:Y:S01]  /*e8d0*/  FMUL.FTZ R25, R26.reuse, R7 ;  /* 0x000000071a197220 */ /* 0x040fe20000410000 */
[----:B------:R-:W-:Y:S01]  /*e8e0*/  FFMA.FTZ R7, R26, R14, -R21 ;  /* 0x0000000e1a077223 */ /* 0x000fe20000010815 */
[-C--:B------:R-:W-:Y:S01]  /*e8f0*/  FFMA.FTZ R6, R24, R12.reuse, -R13 ;  /* 0x0000000c18067223 */ /* 0x080fe2000001080d */
[----:B------:R-:W-:Y:S01]  /*e900*/  FFMA.FTZ R15, R28, R12, R15 ;  /* 0x0000000c1c0f7223 */ /* 0x000fe2000001000f */
[----:B------:R-:W-:Y:S01]  /*e910*/  FFMA.FTZ R14, R30, R14, R25 ;  /* 0x0000000e1e0e7223 */ /* 0x000fe20000010019 */
[----:B------:R-:W-:-:S03]  /*e920*/  F2FP.BF16.F32.PACK_AB R5, R20, R5 ;  /* 0x000000051405723e */ /* 0x000fc600000010ff */
[----:B------:R-:W-:Y:S02]  /*e930*/  F2FP.BF16.F32.PACK_AB R6, R15, R6 ;  /* 0x000000060f06723e */ /* 0x000fe400000010ff */
[----:B------:R-:W-:-:S05]  /*e940*/  F2FP.BF16.F32.PACK_AB R7, R14, R7 ;  /* 0x000000070e07723e */ /* 0x000fca00000010ff */
[----:B------:R4:W-:Y:S02]  /*e950*/  STS.128 [R3+0x1c400], R4 ;  /* 0x01c4000403007388 */ /* 0x0009e40000000c00 */
.L_x_604:
[----:B------:R-:W-:Y:S05]  /*e960*/  BSYNC B1 ;  /* 0x0000000000017941 */ /* 0x000fea0003800000 */
.L_x_603:
[----:B------:R-:W-:Y:S05]  /*e970*/  @P5 BRA `(.L_x_594) ;  /* 0x0000003000285947 */ /* 0x000fea0003800000 */
[----:B01234-:R-:W0:Y:S01]  /*e980*/  LDS.128 R4, [R0+0xa000] ;  /* 0x00a0000000047984 */ /* 0x01fe220000000c00 */
        /* <DEDUP_REMOVED lines=17> */
[----:B------:R-:W-:Y:S01]  /*eaa0*/  FMUL.FTZ R15, R24, R5 ;  /* 0x00000005180f7220 */ /* 0x000fe20000410000 */
        /* <DEDUP_REMOVED lines=18> */
[----:B------:R0:W-:Y:S01]  /*ebd0*/  STS.128 [R0+0xa000], R4 ;  /* 0x00a0000400007388 */ /* 0x0001e20000000c00 */
[----:B------:R-:W-:Y:S05]  /*ebe0*/  BRA `(.L_x_594) ;  /* 0x0000002c008c7947 */ /* 0x000fea0003800000 */
.L_x_576:
[----:B------:R-:W-:-:S03]  /*ebf0*/  UMOV UR4, 0xffffffff ;  /* 0xffffffff00047882 */ /* 0x000fc60000000000 */
[----:B------:R-:W-:Y:S05]  /*ec00*/  BRA.DIV UR4, `(.L_x_605) ;  /* 0x0000014604247947 */ /* 0x000fea000b800000 */
[----:B------:R0:W1:Y:S04]  /*ec10*/  SHFL.IDX PT, R3, R25, RZ, 0x1c1f ;  /* 0x001c1fff19037589 */ /* 0x00006800000e0000 */
[----:B------:R0:W2:Y:S04]  /*ec20*/  SHFL.IDX PT, R0, R24, RZ, 0x1c1f ;  /* 0x001c1fff18007589 */ /* 0x0000a800000e0000 */
[----:B------:R0:W3:Y:S04]  /*ec30*/  SHFL.IDX PT, R39, R35, RZ, 0x1c1f ;  /* 0x001c1fff23277589 */ /* 0x0000e800000e0000 */
[----:B------:R-:W4:Y:S02]  /*ec40*/  SHFL.IDX PT, R40, R40, RZ, 0x1c1f ;  /* 0x001c1fff28287589 */ /* 0x000f2400000e0000 */
.L_x_833:
[----:B------:R-:W-:Y:S01]  /*ec50*/  ULDC UR4, c[0x0][0x448] ;  /* 0x0001120000047ab9 */ /* 0x000fe20000000800 */
[----:B------:R-:W-:Y:S01]  /*ec60*/  BSSY B1, `(.L_x_606) ;  /* 0x0000037000017945 */ /* 0x000fe20003800000 */
[----:B------:R-:W-:Y:S01]  /*ec70*/  IMAD R44, R136, UR4, RZ ;  /* 0x00000004882c7c24 */ /* 0x000fe2000f8e02ff */
[----:B------:R-:W-:Y:S02]  /*ec80*/  CS2R R4, SRZ ;  /* 0x0000000000047805 */ /* 0x000fe4000001ff00 */
[----:B------:R-:W-:Y:S02]  /*ec90*/  CS2R R8, SRZ ;  /* 0x0000000000087805 */ /* 0x000fe4000001ff00 */
[----:B------:R-:W-:Y:S02]  /*eca0*/  CS2R R10, SRZ ;  /* 0x00000000000a7805 */ /* 0x000fe4000001ff00 */
[----:B------:R-:W-:Y:S02]  /*ecb0*/  CS2R R12, SRZ ;  /* 0x00000000000c7805 */ /* 0x000fe4000001ff00 */
[----:B------:R-:W-:Y:S01]  /*ecc0*/  ISETP.GE.AND P0, PT, R6, R44, PT ;  /* 0x0000002c0600720c */ /* 0x000fe20003f06270 */
[----:B------:R-:W-:Y:S01]  /*ecd0*/  IMAD R44, R137, -0x80, R44 ;  /* 0xffffff80892c7824 */ /* 0x000fe200078e022c */
[----:B------:R-:W-:-:S02]  /*ece0*/  CS2R R6, SRZ ;  /* 0x0000000000067805 */ /* 0x000fc4000001ff00 */
[----:B------:R-:W-:Y:S02]  /*ecf0*/  CS2R R14, SRZ ;  /* 0x00000000000e7805 */ /* 0x000fe4000001ff00 */
[----:B0-----:R-:W-:Y:S02]  /*ed00*/  CS2R R24, SRZ ;  /* 0x0000000000187805 */ /* 0x001fe4000001ff00 */
[----:B------:R-:W-:Y:S02]  /*ed10*/  CS2R R26, SRZ ;  /* 0x00000000001a7805 */ /* 0x000fe4000001ff00 */
[----:B------:R-:W-:Y:S02]  /*ed20*/  CS2R R28, SRZ ;  /* 0x00000000001c7805 */ /* 0x000fe4000001ff00 */
[----:B------:R-:W-:Y:S02]  /*ed30*/  CS2R R30, SRZ ;  /* 0x00000000001e7805 */ /* 0x000fe4000001ff00 */
[----:B------:R-:W-:-:S02]  /*ed40*/  CS2R R32, SRZ ;  /* 0x0000000000207805 */ /* 0x000fc4000001ff00 */
[----:B------:R-:W-:Y:S01]  /*ed50*/  CS2R R34, SRZ ;  /* 0x0000000000227805 */ /* 0x000fe2000001ff00 */
[----:B------:R-:W-:Y:S06]  /*ed60*/  @P0 BRA `(.L_x_607) ;  /* 0x0000000000980947 */ /* 0x000fec0003800000 */
[----:B------:R-:W-:Y:S01]  /*ed70*/  ULDC UR4, c[0x0][0x3f4] ;  /* 0x0000fd0000047ab9 */ /* 0x000fe20000000800 */
[----:B--2---:R-:W-:Y:S01]  /*ed80*/  IMAD.MOV.U32 R6, RZ, RZ, R0 ;  /* 0x000000ffff067224 */ /* 0x004fe200078e0000 */
[----:B------:R-:W-:Y:S01]  /*ed90*/  ISETP.GE.AND P2, PT, R16, UR4, PT ;  /* 0x0000000410007c0c */ /* 0x000fe2000bf46270 */
[----:B-1----:R-:W-:Y:S01]  /*eda0*/  IMAD.MOV.U32 R7, RZ, RZ, R3 ;  /* 0x000000ffff077224 */ /* 0x002fe200078e0003 */
[----:B------:R-:W-:Y:S01]  /*edb0*/  ISETP.GE.AND P3, PT, R194, UR4, PT ;  /* 0x00000004c2007c0c */ /* 0x000fe2000bf66270 */
[----:B----4-:R-:W-:Y:S01]  /*edc0*/  IMAD.MOV.U32 R8, RZ, RZ, R40 ;  /* 0x000000ffff087224 */ /* 0x010fe200078e0028 */
[----:B------:R-:W-:Y:S01]  /*edd0*/  ISETP.GE.AND P4, PT, R193, UR4, PT ;  /* 0x00000004c1007c0c */ /* 0x000fe2000bf86270 */
[----:B---3--:R-:W-:Y:S01]  /*ede0*/  IMAD.MOV.U32 R9, RZ, RZ, R39 ;  /* 0x000000ffff097224 */ /* 0x008fe200078e0027 */
[----:B------:R-:W-:Y:S02]  /*edf0*/  CS2R R28, SRZ ;  /* 0x00000000001c7805 */ /* 0x000fe4000001ff00 */
[----:B------:R-:W-:-:S02]  /*ee00*/  CS2R R30, SRZ ;  /* 0x00000000001e7805 */ /* 0x000fc4000001ff00 */
[----:B------:R-:W-:Y:S02]  /*ee10*/  CS2R R10, SRZ ;  /* 0x00000000000a7805 */ /* 0x000fe4000001ff00 */
[----:B------:R-:W-:Y:S02]  /*ee20*/  CS2R R32, SRZ ;  /* 0x0000000000207805 */ /* 0x000fe4000001ff00 */
[----:B------:R-:W-:Y:S01]  /*ee30*/  CS2R R34, SRZ ;  /* 0x0000000000227805 */ /* 0x000fe2000001ff00 */
[----:B------:R-:W-:Y:S02]  /*ee40*/  @!P2 IMAD.SHL.U32 R5, R16, 0x2, RZ ;  /* 0x000000021005a824 */ /* 0x000fe400078e00ff */
[----:B------:R-:W-:Y:S02]  /*ee50*/  @!P3 IMAD.SHL.U32 R13, R198, 0x8, RZ ;  /* 0x00000008c60db824 */ /* 0x000fe400078e00ff */
[----:B------:R-:W-:Y:S01]  /*ee60*/  @!P4 IMAD.SHL.U32 R41, R199, 0x8, RZ ;  /* 0x00000008c729c824 */ /* 0x000fe200078e00ff */
[----:B------:R-:W-:-:S02]  /*ee70*/  @!P2 IADD3 R20, P0, R0, R5, RZ ;  /* 0x000000050014a210 */ /* 0x000fc40007f1e0ff */
[----:B------:R-:W-:Y:S01]  /*ee80*/  @!P2 IADD3 R38, P1, R40, R5, RZ ;  /* 0x000000052826a210 */ /* 0x000fe20007f3e0ff */
[----:B------:R-:W-:Y:S01]  /*ee90*/  @!P3 IMAD.WIDE R4, R13, 0x2, R6 ;  /* 0x000000020d04b825 */ /* 0x000fe200078e0206 */
[----:B------:R-:W-:-:S03]  /*eea0*/  @!P2 SHF.L.U64.HI R0, R16, 0x1, R17 ;  /* 0x000000011000a819 */ /* 0x000fc60000010211 */
[----:B------:R-:W-:Y:S01]  /*eeb0*/  @!P4 IMAD.WIDE R6, R41, 0x2, R6 ;  /* 0x000000022906c825 */ /* 0x000fe200078e0206 */
[----:B------:R0:W5:Y:S03]  /*eec0*/  @!P3 LD.E.128 R28, desc[UR48][R4.64] ;  /* 0x00000030041cb980 */ /* 0x000166000c101d00 */
[--C-:B------:R-:W-:Y:S01]  /*eed0*/  @!P3 IMAD.WIDE R12, R13, 0x2, R8.reuse ;  /* 0x000000020d0cb825 */ /* 0x100fe200078e0208 */
[----:B------:R1:W5:Y:S03]  /*eee0*/  @!P4 LD.E.128 R32, desc[UR48][R6.64] ;  /* 0x000000300620c980 */ /* 0x000366000c101d00 */
[----:B------:R-:W-:Y:S01]  /*eef0*/  @!P4 IMAD.WIDE R40, R41, 0x2, R8 ;  /* 0x000000022928c825 */ /* 0x000fe200078e0208 */
[----:B------:R-:W-:Y:S02]  /*ef00*/  CS2R R8, SRZ ;  /* 0x0000000000087805 */ /* 0x000fe4000001ff00 */
[----:B------:R-:W-:-:S02]  /*ef10*/  CS2R R14, SRZ ;  /* 0x00000000000e7805 */ /* 0x000fc4000001ff00 */
[----:B------:R-:W-:Y:S02]  /*ef20*/  CS2R R24, SRZ ;  /* 0x0000000000187805 */ /* 0x000fe4000001ff00 */
[----:B------:R-:W-:Y:S02]  /*ef30*/  CS2R R26, SRZ ;  /* 0x00000000001a7805 */ /* 0x000fe4000001ff00 */
[----:B0-----:R-:W-:Y:S01]  /*ef40*/  CS2R R4, SRZ ;  /* 0x0000000000047805 */ /* 0x001fe2000001ff00 */
[--C-:B------:R-:W-:Y:S01]  /*ef50*/  @!P2 IMAD.X R21, R3, 0x1, R0.reuse, P0 ;  /* 0x000000010315a824 */ /* 0x100fe200000e0600 */
[----:B------:R0:W5:Y:S01]  /*ef60*/  @!P3 LD.E.128 R8, desc[UR48][R12.64] ;  /* 0x000000300c08b980 */ /* 0x000162000c101d00 */
[----:B-1----:R-:W-:Y:S01]  /*ef70*/  CS2R R6, SRZ ;  /* 0x0000000000067805 */ /* 0x002fe2000001ff00 */
[----:B------:R-:W-:Y:S02]  /*ef80*/  @!P2 IMAD.X R39, R39, 0x1, R0, P1 ;  /* 0x000000012727a824 */ /* 0x000fe400008e0600 */
[----:B------:R1:W5:Y:S04]  /*ef90*/  @!P2 LD.E.128 R24, desc[UR48][R20.64] ;  /* 0x000000301418a980 */ /* 0x000368000c101d00 */
[----:B------:R1:W5:Y:S01]  /*efa0*/  @!P2 LD.E.128 R4, desc[UR48][R38.64] ;  /* 0x000000302604a980 */ /* 0x000362000c101d00 */
[----:B0-----:R-:W-:-:S06]  /*efb0*/  CS2R R12, SRZ ;  /* 0x00000000000c7805 */ /* 0x001fcc000001ff00 */
[----:B------:R1:W5:Y:S02]  /*efc0*/  @!P4 LD.E.128 R12, desc[UR48][R40.64] ;  /* 0x00000030280cc980 */ /* 0x000364000c101d00 */
.L_x_607:
[----:B------:R-:W-:Y:S05]  /*efd0*/  BSYNC B1 ;  /* 0x0000000000017941 */ /* 0x000fea0003800000 */
.L_x_606:
[----:B-1----:R-:W-:Y:S01]  /*efe0*/  LEA.HI R20, R228, R228, RZ, 0x1 ;  /* 0x000000e4e4147211 */ /* 0x002fe200078f08ff */
[--C-:B---3-5:R-:W-:Y:S01]  /*eff0*/  IMAD.MOV.U32 R39, RZ, RZ, R5.reuse ;  /* 0x000000ffff277224 */ /* 0x128fe200078e0005 */
[----:B------:R-:W-:Y:S01]  /*f000*/  SHF.R.U64 R57, R4, 0x10, R5 ;  /* 0x0000001004397819 */ /* 0x000fe20000001205 */
[----:B--2---:R-:W-:Y:S01]  /*f010*/  IMAD.MOV.U32 R0, RZ, RZ, R24 ;  /* 0x000000ffff007224 */ /* 0x004fe200078e0018 */
[----:B------:R-:W-:Y:S01]  /*f020*/  LOP3.LUT R21, R20, 0xfffffffe, RZ, 0xc0, !PT ;  /* 0xfffffffe14157812 */ /* 0x000fe200078ec0ff */
[----:B------:R-:W-:Y:S01]  /*f030*/  IMAD.MOV.U32 R3, RZ, RZ, R25 ;  /* 0x000000ffff037224 */ /* 0x000fe200078e0019 */
[----:B------:R-:W-:Y:S01]  /*f040*/  SHF.R.U32.HI R54, RZ, 0x10, R5 ;  /* 0x00000010ff367819 */ /* 0x000fe20000011605 */
[----:B------:R-:W-:Y:S01]  /*f050*/  IMAD.MOV.U32 R43, RZ, RZ, R30 ;  /* 0x000000ffff2b7224 */ /* 0x000fe200078e001e */
[----:B------:R-:W-:Y:S01]  /*f060*/  SHF.R.U64 R67, R24, 0x10, R25 ;  /* 0x0000001018437819 */ /* 0x000fe20000001219 */
[----:B------:R-:W-:Y:S01]  /*f070*/  IMAD.IADD R21, R228, 0x1, -R21 ;  /* 0x00000001e4157824 */ /* 0x000fe200078e0a15 */
[----:B------:R-:W-:Y:S01]  /*f080*/  SHF.R.U32.HI R68, RZ, 0x10, R25 ;  /* 0x00000010ff447819 */ /* 0x000fe20000011619 */
[----:B------:R-:W-:Y:S01]  /*f090*/  IMAD.MOV.U32 R24, RZ, RZ, R26 ;  /* 0x000000ffff187224 */ /* 0x000fe200078e001a */
[--C-:B------:R-:W-:Y:S01]  /*f0a0*/  SHF.R.U64 R65, R26, 0x10, R27.reuse ;  /* 0x000000101a417819 */ /* 0x100fe2000000121b */
[--C-:B------:R-:W-:Y:S01]  /*f0b0*/  IMAD.MOV.U32 R25, RZ, RZ, R27.reuse ;  /* 0x000000ffff197224 */ /* 0x100fe200078e001b */
[----:B------:R-:W-:Y:S01]  /*f0c0*/  SHF.L.U32 R5, R21, 0x1f, RZ ;  /* 0x0000001f15057819 */ /* 0x000fe200000006ff */
[----:B------:R-:W-:Y:S01]  /*f0d0*/  IMAD.MOV.U32 R26, RZ, RZ, R28 ;  /* 0x000000ffff1a7224 */ /* 0x000fe200078e001c */
[----:B------:R-:W-:Y:S01]  /*f0e0*/  SHF.R.U32.HI R66, RZ, 0x10, R27 ;  /* 0x00000010ff427819 */ /* 0x000fe2000001161b */
[--C-:B------:R-:W-:Y:S01]  /*f0f0*/  IMAD.MOV.U32 R27, RZ, RZ, R29.reuse ;  /* 0x000000ffff1b7224 */ /* 0x100fe200078e001d */
[----:B------:R-:W0:Y:S01]  /*f100*/  SYNCS.PHASECHK.TRANS64.TRYWAIT P0, [R18+URZ+0x30800], R5 ;  /* 0x03080005120075a7 */ /* 0x000e22000800017f */
[----:B------:R-:W-:Y:S01]  /*f110*/  SHF.R.U64 R63, R28, 0x10, R29 ;  /* 0x000000101c3f7819 */ /* 0x000fe2000000121d */
[----:B------:R-:W-:Y:S01]  /*f120*/  IMAD.MOV.U32 R45, RZ, RZ, R31 ;  /* 0x000000ffff2d7224 */ /* 0x000fe200078e001f */
[----:B------:R-:W-:Y:S01]  /*f130*/  SHF.R.U32.HI R64, RZ, 0x10, R29 ;  /* 0x00000010ff407819 */ /* 0x000fe2000001161d */
[----:B------:R-:W-:Y:S01]  /*f140*/  IMAD.MOV.U32 R46, RZ, RZ, R32 ;  /* 0x000000ffff2e7224 */ /* 0x000fe200078e0020 */
[----:B------:R-:W-:Y:S01]  /*f150*/  SHF.R.U64 R62, R30, 0x10, R31 ;  /* 0x000000101e3e7819 */ /* 0x000fe2000000121f */
[----:B------:R-:W-:Y:S01]  /*f160*/  IMAD.MOV.U32 R47, RZ, RZ, R33 ;  /* 0x000000ffff2f7224 */ /* 0x000fe200078e0021 */
[----:B------:R-:W-:Y:S01]  /*f170*/  SHF.R.U32.HI R60, RZ, 0x10, R31 ;  /* 0x00000010ff3c7819 */ /* 0x000fe2000001161f */
[----:B------:R-:W-:Y:S01]  /*f180*/  IMAD.MOV.U32 R48, RZ, RZ, R34 ;  /* 0x000000ffff307224 */ /* 0x000fe200078e0022 */
[----:B------:R-:W-:Y:S01]  /*f190*/  SHF.R.U64 R51, R10, 0x10, R11 ;  /* 0x000000100a337819 */ /* 0x000fe2000000120b */
[----:B------:R-:W-:Y:S01]  /*f1a0*/  IMAD.MOV.U32 R38, RZ, RZ, R4 ;  /* 0x000000ffff267224 */ /* 0x000fe200078e0004 */
[--C-:B------:R-:W-:Y:S01]  /*f1b0*/  SHF.R.U64 R61, R32, 0x10, R33.reuse ;  /* 0x00000010203d7819 */ /* 0x100fe20000001221 */
[----:B----4-:R-:W-:Y:S01]  /*f1c0*/  IMAD.MOV.U32 R40, RZ, RZ, R6 ;  /* 0x000000ffff287224 */ /* 0x010fe200078e0006 */
[----:B------:R-:W-:Y:S01]  /*f1d0*/  SHF.R.U32.HI R58, RZ, 0x10, R33 ;  /* 0x00000010ff3a7819 */ /* 0x000fe20000011621 */
[----:B------:R-:W-:Y:S01]  /*f1e0*/  IMAD.MOV.U32 R41, RZ, RZ, R7 ;  /* 0x000000ffff297224 */ /* 0x000fe200078e0007 */
[----:B------:R-:W-:Y:S01]  /*f1f0*/  SHF.R.U64 R59, R34, 0x10, R35 ;  /* 0x00000010223b7819 */ /* 0x000fe20000001223 */
[----:B------:R-:W-:Y:S01]  /*f200*/  IMAD.MOV.U32 R28, RZ, RZ, R8 ;  /* 0x000000ffff1c7224 */ /* 0x000fe200078e0008 */
[----:B------:R-:W-:Y:S01]  /*f210*/  MOV R49, R35 ;  /* 0x0000002300317202 */ /* 0x000fe20000000f00 */
[----:B------:R-:W-:Y:S01]  /*f220*/  IMAD.MOV.U32 R29, RZ, RZ, R9 ;  /* 0x000000ffff1d7224 */ /* 0x000fe200078e0009 */
[----:B------:R-:W-:Y:S01]  /*f230*/  SHF.R.U32.HI R56, RZ, 0x10, R35 ;  /* 0x00000010ff387819 */ /* 0x000fe20000011623 */
[----:B------:R-:W-:Y:S01]  /*f240*/  IMAD.MOV.U32 R30, RZ, RZ, R10 ;  /* 0x000000ffff1e7224 */ /* 0x000fe200078e000a */
[----:B------:R-:W-:Y:S01]  /*f250*/  SHF.R.U64 R55, R6, 0x10, R7 ;  /* 0x0000001006377819 */ /* 0x000fe20000001207 */
[----:B------:R-:W-:Y:S01]  /*f260*/  IMAD.MOV.U32 R31, RZ, RZ, R11 ;  /* 0x000000ffff1f7224 */ /* 0x000fe200078e000b */
[----:B------:R-:W-:Y:S01]  /*f270*/  SHF.R.U32.HI R52, RZ, 0x10, R7 ;  /* 0x00000010ff347819 */ /* 0x000fe20000011607 */
[----:B------:R-:W-:Y:S01]  /*f280*/  BSSY B1, `(.L_x_608) ;  /* 0x0000023000017945 */ /* 0x000fe20003800000 */
[--C-:B------:R-:W-:Y:S01]  /*f290*/  SHF.R.U64 R53, R8, 0x10, R9.reuse ;  /* 0x0000001008357819 */ /* 0x100fe20000001209 */
[----:B------:R-:W-:Y:S01]  /*f2a0*/  IMAD.MOV.U32 R4, RZ, RZ, R12 ;  /* 0x000000ffff047224 */ /* 0x000fe200078e000c */
[----:B------:R-:W-:Y:S01]  /*f2b0*/  SHF.R.U32.HI R50, RZ, 0x10, R9 ;  /* 0x00000010ff327819 */ /* 0x000fe20000011609 */
[----:B------:R-:W-:Y:S01]  /*f2c0*/  IMAD.MOV.U32 R6, RZ, RZ, R13 ;  /* 0x000000ffff067224 */ /* 0x000fe200078e000d */
[----:B------:R-:W-:Y:S01]  /*f2d0*/  SHF.R.U32.HI R10, RZ, 0x10, R11 ;  /* 0x00000010ff0a7819 */ /* 0x000fe2000001160b */
[----:B------:R-:W-:Y:S01]  /*f2e0*/  IMAD.MOV.U32 R20, RZ, RZ, R14 ;  /* 0x000000ffff147224 */ /* 0x000fe200078e000e */
[----:B------:R-:W-:Y:S01]  /*f2f0*/  VIMNMX R44, R44, 0x80, PT ;  /* 0x000000802c2c7848 */ /* 0x000fe20003fe0100 */
[----:B------:R-:W-:Y:S01]  /*f300*/  IMAD.MOV.U32 R21, RZ, RZ, R15 ;  /* 0x000000ffff157224 */ /* 0x000fe200078e000f */
[----:B------:R-:W-:-:S02]  /*f310*/  PRMT R34, R24, 0x5410, R65 ;  /* 0x0000541018227816 */ /* 0x000fc40000000041 */
[----:B------:R-:W-:Y:S02]  /*f320*/  PRMT R35, R25, 0x5410, R66 ;  /* 0x0000541019237816 */ /* 0x000fe40000000042 */
[--C-:B------:R-:W-:Y:S02]  /*f330*/  SHF.R.U64 R11, R12, 0x10, R13.reuse ;  /* 0x000000100c0b7819 */ /* 0x100fe4000000120d */
[----:B------:R-:W-:Y:S02]  /*f340*/  SHF.R.U32.HI R9, RZ, 0x10, R13 ;  /* 0x00000010ff097819 */ /* 0x000fe4000001160d */
[----:B------:R-:W-:Y:S02]  /*f350*/  PRMT R32, R0, 0x5410, R67 ;  /* 0x0000541000207816 */ /* 0x000fe40000000043 */
[----:B------:R-:W-:Y:S02]  /*f360*/  PRMT R33, R3, 0x5410, R68 ;  /* 0x0000541003217816 */ /* 0x000fe40000000044 */
        /* <DEDUP_REMOVED lines=8> */
[----:B------:R-:W-:Y:S02]  /*f3f0*/  PRMT R12, R48, 0x5410, R59 ;  /* 0x00005410300c7816 */ /* 0x000fe4000000003b */
[----:B------:R-:W-:Y:S02]  /*f400*/  PRMT R13, R49, 0x5410, R56 ;  /* 0x00005410310d7816 */ /* 0x000fe40000000038 */
[----:B------:R-:W-:Y:S02]  /*f410*/  PRMT R38, R38, 0x5410, R57 ;  /* 0x0000541026267816 */ /* 0x000fe40000000039 */
[----:B------:R-:W-:Y:S02]  /*f420*/  ISETP.GE.AND P1, PT, R203, R44, PT ;  /* 0x0000002ccb00720c */ /* 0x000fe40003f26270 */
[----:B------:R-:W-:-:S02]  /*f430*/  PRMT R39, R39, 0x5410, R54 ;  /* 0x0000541027277816 */ /* 0x000fc40000000036 */
[----:B------:R-:W-:Y:S02]  /*f440*/  PRMT R40, R40, 0x5410, R55 ;  /* 0x0000541028287816 */ /* 0x000fe40000000037 */
[----:B------:R-:W-:Y:S02]  /*f450*/  PRMT R41, R41, 0x5410, R52 ;  /* 0x0000541029297816 */ /* 0x000fe40000000034 */
[----:B------:R-:W-:Y:S02]  /*f460*/  PRMT R28, R28, 0x5410, R53 ;  /* 0x000054101c1c7816 */ /* 0x000fe40000000035 */
[----:B------:R-:W-:Y:S02]  /*f470*/  PRMT R29, R29, 0x5410, R50 ;  /* 0x000054101d1d7816 */ /* 0x000fe40000000032 */
[----:B------:R-:W-:Y:S02]  /*f480*/  PRMT R30, R30, 0x5410, R51 ;  /* 0x000054101e1e7816 */ /* 0x000fe40000000033 */
[----:B------:R-:W-:Y:S01]  /*f490*/  PRMT R31, R31, 0x5410, R10 ;  /* 0x000054101f1f7816 */ /* 0x000fe2000000000a */
[----:B0-----:R-:W-:Y:S06]  /*f4a0*/  @!P0 BRA `(.L_x_609) ;  /* 0x0000013c00708947 */ /* 0x001fec0003800000 */
.L_x_834:
[----:B------:R-:W-:Y:S05]  /*f4b0*/  BSYNC B1 ;  /* 0x0000000000017941 */ /* 0x000fea0003800000 */
.L_x_608:
[----:B------:R-:W-:Y:S01]  /*f4c0*/  BSSY B1, `(.L_x_610) ;  /* 0x000012c000017945 */ /* 0x000fe20003800000 */
[----:B------:R-:W-:Y:S02]  /*f4d0*/  PRMT R14, R4, 0x5410, R11 ;  /* 0x00005410040e7816 */ /* 0x000fe4000000000b */
[----:B------:R-:W-:Y:S02]  /*f4e0*/  PRMT R15, R6, 0x5410, R9 ;  /* 0x00005410060f7816 */ /* 0x000fe40000000009 */
[----:B------:R-:W-:Y:S02]  /*f4f0*/  PRMT R20, R20, 0x5410, R7 ;  /* 0x0000541014147816 */ /* 0x000fe40000000007 */
[----:B------:R-:W-:Y:S01]  /*f500*/  PRMT R21, R21, 0x5410, R8 ;  /* 0x0000541015157816 */ /* 0x000fe20000000008 */
[----:B------:R-:W-:Y:S06]  /*f510*/  @P1 BRA `(.L_x_611) ;  /* 0x0000001000981947 */ /* 0x000fec0003800000 */
[----:B------:R-:W1:Y:S01]  /*f520*/  LDC R43, c[0x0][0x3f4] ;  /* 0x0000fd00ff2b7b82 */ /* 0x000e620000000800 */
[----:B------:R-:W-:Y:S01]  /*f530*/  BSSY B2, `(.L_x_612) ;  /* 0x0000062000027945 */ /* 0x000fe20003800000 */
[-C--:B-1----:R-:W-:Y:S02]  /*f540*/  ISETP.GE.AND P0, PT, R16, R43.reuse, PT ;  /* 0x0000002b1000720c */ /* 0x082fe40003f06270 */
[-C--:B------:R-:W-:Y:S02]  /*f550*/  ISETP.GE.AND P1, PT, R194, R43.reuse, PT ;  /* 0x0000002bc200720c */ /* 0x080fe40003f26270 */
[----:B------:R-:W-:-:S09]  /*f560*/  ISETP.GE.AND P2, PT, R193, R43, PT ;  /* 0x0000002bc100720c */ /* 0x000fd20003f46270 */
[----:B------:R-:W-:Y:S05]  /*f570*/  @P0 BRA `(.L_x_613) ;  /* 0x0000000400740947 */ /* 0x000fea0003800000 */
[----:B------:R-:W-:Y:S01]  /*f580*/  LEA.HI R4, R42, R37, RZ, 0x2 ;  /* 0x000000252a047211 */ /* 0x000fe200078f10ff */
[C---:B------:R-:W-:Y:S01]  /*f590*/  IMAD.U32 R57, R38.reuse, 0x10000, RZ ;  /* 0x0001000026397824 */ /* 0x040fe200078e00ff */
[----:B------:R-:W-:Y:S01]  /*f5a0*/  LOP3.LUT R59, R38, 0xffff0000, RZ, 0xc0, !PT ;  /* 0xffff0000263b7812 */ /* 0x000fe200078ec0ff */
[----:B------:R-:W-:Y:S01]  /*f5b0*/  IMAD.U32 R55, R32, 0x10000, RZ ;  /* 0x0001000020377824 */ /* 0x000fe200078e00ff */
[----:B------:R-:W-:-:S05]  /*f5c0*/  LOP3.LUT R4, R4, 0xfffffffc, RZ, 0xc0, !PT ;  /* 0xfffffffc04047812 */ /* 0x000fca00078ec0ff */
[----:B------:R-:W-:-:S05]  /*f5d0*/  IMAD.IADD R4, R37, 0x1, -R4 ;  /* 0x0000000125047824 */ /* 0x000fca00078e0a04 */
[----:B------:R-:W-:Y:S02]  /*f5e0*/  LEA.HI R6, R43, R4, RZ, 0x1d ;  /* 0x000000042b067211 */ /* 0x000fe400078fe8ff */
[----:B------:R-:W-:Y:S02]  /*f5f0*/  LOP3.LUT R4, R216, 0x38, R16, 0xf8, !PT ;  /* 0x00000038d8047812 */ /* 0x000fe400078ef810 */
[----:B------:R-:W-:Y:S01]  /*f600*/  SHF.R.S32.HI R9, RZ, 0x1f, R6 ;  /* 0x0000001fff097819 */ /* 0x000fe20000011406 */
[----:B------:R-:W-:Y:S01]  /*f610*/  IMAD.SHL.U32 R7, R6, 0x8, RZ ;  /* 0x0000000806077824 */ /* 0x000fe200078e00ff */
[----:B0-----:R-:W-:Y:S02]  /*f620*/  LOP3.LUT R5, R4, R217, RZ, 0x3c, !PT ;  /* 0x000000d904057212 */ /* 0x001fe400078e3cff */
[----:B------:R-:W-:Y:S02]  /*f630*/  LEA.HI R9, R9, R6, RZ, 0x3 ;  /* 0x0000000609097211 */ /* 0x000fe400078f18ff */
[----:B------:R-:W-:Y:S01]  /*f640*/  LOP3.LUT R4, R216, 0x38, R7, 0xf8, !PT ;  /* 0x00000038d8047812 */ /* 0x000fe200078ef807 */
[----:B------:R-:W-:-:S02]  /*f650*/  IMAD.IADD R5, R218, 0x1, R5 ;  /* 0x00000001da057824 */ /* 0x000fc400078e0205 */
[----:B------:R-:W-:Y:S01]  /*f660*/  IMAD.SHL.U32 R9, R9, 0x400, RZ ;  /* 0x0000040009097824 */ /* 0x000fe200078e00ff */
[----:B------:R-:W-:Y:S01]  /*f670*/  LOP3.LUT R4, R4, R217, RZ, 0x3c, !PT ;  /* 0x000000d904047212 */ /* 0x000fe200078e3cff */
[----:B------:R-:W-:-:S03]  /*f680*/  IMAD R45, R5, 0x2, R18 ;  /* 0x00000002052d7824 */ /* 0x000fc600078e0212 */
[----:B------:R-:W-:-:S04]  /*f690*/  LOP3.LUT R9, R9, 0x7fffe000, RZ, 0xc0, !PT ;  /* 0x7fffe00009097812 */ /* 0x000fc800078ec0ff */
[----:B------:R-:W-:Y:S02]  /*f6a0*/  IADD3 R9, R4, R9, R218 ;  /* 0x0000000904097210 */ /* 0x000fe40007ffe0da */
[----:B------:R-:W0:Y:S03]  /*f6b0*/  LDS.128 R4, [R45+0x12400] ;  /* 0x012400002d047984 */ /* 0x000e260000000c00 */
[----:B------:R-:W-:-:S05]  /*f6c0*/  IMAD R62, R9, 0x2, R18 ;  /* 0x00000002093e7824 */ /* 0x000fca00078e0212 */
[----:B------:R-:W1:Y:S01]  /*f6d0*/  LDS.128 R8, [R62+0x12400] ;  /* 0x012400003e087984 */ /* 0x000e620000000c00 */
[C---:B0-----:R-:W-:Y:S01]  /*f6e0*/  IMAD.U32 R46, R4.reuse, 0x10000, RZ ;  /* 0x00010000042e7824 */ /* 0x041fe200078e00ff */
[----:B------:R-:W-:Y:S01]  /*f6f0*/  LOP3.LUT R4, R4, 0xffff0000, RZ, 0xc0, !PT ;  /* 0xffff000004047812 */ /* 0x000fe200078ec0ff */
[C---:B------:R-:W-:Y:S01]  /*f700*/  IMAD.U32 R47, R5.reuse, 0x10000, RZ ;  /* 0x00010000052f7824 */ /* 0x040fe200078e00ff */
[----:B------:R-:W-:Y:S01]  /*f710*/  LOP3.LUT R5, R5, 0xffff0000, RZ, 0xc0, !PT ;  /* 0xffff000005057812 */ /* 0x000fe200078ec0ff */
[C---:B------:R-:W-:Y:S01]  /*f720*/  IMAD.U32 R48, R6.reuse, 0x10000, RZ ;  /* 0x0001000006307824 */ /* 0x040fe200078e00ff */
[----:B------:R-:W-:Y:S01]  /*f730*/  LOP3.LUT R6, R6, 0xffff0000, RZ, 0xc0, !PT ;  /* 0xffff000006067812 */ /* 0x000fe200078ec0ff */
[C---:B------:R-:W-:Y:S01]  /*f740*/  IMAD.U32 R49, R7.reuse, 0x10000, RZ ;  /* 0x0001000007317824 */ /* 0x040fe200078e00ff */
[----:B------:R-:W-:Y:S01]  /*f750*/  LOP3.LUT R7, R7, 0xffff0000, RZ, 0xc0, !PT ;  /* 0xffff000007077812 */ /* 0x000fe200078ec0ff */
[C---:B-1----:R-:W-:Y:S01]  /*f760*/  IMAD.U32 R50, R8.reuse, 0x10000, RZ ;  /* 0x0001000008327824 */ /* 0x042fe200078e00ff */
[----:B------:R-:W-:Y:S01]  /*f770*/  LOP3.LUT R8, R8, 0xffff0000, RZ, 0xc0, !PT ;  /* 0xffff000008087812 */ /* 0x000fe200078ec0ff */
[----:B------:R-:W-:Y:S01]  /*f780*/  IMAD.U32 R51, R9, 0x10000, RZ ;  /* 0x0001000009337824 */ /* 0x000fe200078e00ff */
[----:B------:R-:W-:Y:S01]  /*f790*/  SHF.L.U32 R53, R11, 0x10, RZ ;  /* 0x000000100b357819 */ /* 0x000fe200000006ff */
[C---:B------:R-:W-:Y:S01]  /*f7a0*/  FMUL.FTZ R61, R50.reuse, R57 ;  /* 0x00000039323d7220 */ /* 0x040fe20000410000 */
[----:B------:R-:W-:Y:S01]  /*f7b0*/  FMUL.FTZ R63, R50, R55 ;  /* 0x00000037323f7220 */ /* 0x000fe20000410000 */
[----:B------:R-:W-:Y:S01]  /*f7c0*/  FMUL.FTZ R65, R8, R59 ;  /* 0x0000003b08417220 */ /* 0x000fe20000410000 */
[----:B------:R-:W-:-:S02]  /*f7d0*/  IMAD.U32 R50, R39, 0x10000, RZ ;  /* 0x0001000027327824 */ /* 0x000fc400078e00ff */
[----:B------:R-:W-:Y:S01]  /*f7e0*/  FFMA.FTZ R61, R46, R55, -R61 ;  /* 0x000000372e3d7223 */ /* 0x000fe2000001083d */
[----:B------:R-:W-:Y:S01]  /*f7f0*/  LOP3.LUT R55, R32, 0xffff0000, RZ, 0xc0, !PT ;  /* 0xffff000020377812 */ /* 0x000fe200078ec0ff */
[----:B------:R-:W-:Y:S01]  /*f800*/  FFMA.FTZ R63, R46, R57, R63 ;  /* 0x000000392e3f7223 */ /* 0x000fe2000001003f */
[----:B------:R-:W-:Y:S01]  /*f810*/  IMAD.U32 R46, R33, 0x10000, RZ ;  /* 0x00010000212e7824 */ /* 0x000fe200078e00ff */
[----:B------:R-:W-:Y:S01]  /*f820*/  LOP3.LUT R9, R9, 0xffff0000, RZ, 0xc0, !PT ;  /* 0xffff000009097812 */ /* 0x000fe200078ec0ff */
[----:B------:R-:W-:Y:S02]  /*f830*/  IMAD.U32 R52, R10, 0x10000, RZ ;  /* 0x000100000a347824 */ /* 0x000fe400078e00ff */
[-C--:B------:R-:W-:Y:S01]  /*f840*/  FMUL.FTZ R57, R8, R55.reuse ;  /* 0x0000003708397220 */ /* 0x080fe20000410000 */
[----:B------:R-:W-:Y:S01]  /*f850*/  FFMA.FTZ R54, R4, R55, -R65 ;  /* 0x0000003704367223 */ /* 0x000fe20000010841 */
[----:B------:R-:W-:Y:S01]  /*f860*/  FMUL.FTZ R8, R51, R50 ;  /* 0x0000003233087220 */ /* 0x000fe20000410000 */
[----:B------:R-:W-:-:S02]  /*f870*/  IMAD.U32 R55, R40, 0x10000, RZ ;  /* 0x0001000028377824 */ /* 0x000fc400078e00ff */
[-C--:B------:R-:W-:Y:S01]  /*f880*/  FMUL.FTZ R65, R51, R46.reuse ;  /* 0x0000002e33417220 */ /* 0x080fe20000410000 */
[----:B------:R-:W-:Y:S01]  /*f890*/  FFMA.FTZ R56, R4, R59, R57 ;  /* 0x0000003b04387223 */ /* 0x000fe20000010039 */
[----:B------:R-:W-:Y:S01]  /*f8a0*/  LOP3.LUT R10, R10, 0xffff0000, RZ, 0xc0, !PT ;  /* 0xffff00000a0a7812 */ /* 0x000fe200078ec0ff */
[C---:B------:R-:W-:Y:S01]  /*f8b0*/  FFMA.FTZ R58, R47.reuse, R46, -R8 ;  /* 0x0000002e2f3a7223 */ /* 0x040fe20000010808 */
[----:B------:R-:W-:Y:S02]  /*f8c0*/  IMAD.U32 R51, R34, 0x10000, RZ ;  /* 0x0001000022337824 */ /* 0x000fe400078e00ff */
[----:B------:R-:W-:Y:S01]  /*f8d0*/  FFMA.FTZ R65, R47, R50, R65 ;  /* 0x000000322f417223 */ /* 0x000fe20000010041 */
[----:B------:R-:W-:Y:S01]  /*f8e0*/  FMUL.FTZ R59, R52, R55 ;  /* 0x00000037343b7220 */ /* 0x000fe20000410000 */
[----:B------:R-:W-:Y:S01]  /*f8f0*/  LOP3.LUT R57, R40, 0xffff0000, RZ, 0xc0, !PT ;  /* 0xffff000028397812 */ /* 0x000fe200078ec0ff */
[----:B------:R-:W-:Y:S01]  /*f900*/  IMAD.U32 R46, R41, 0x10000, RZ ;  /* 0x00010000292e7824 */ /* 0x000fe200078e00ff */
[----:B------:R-:W-:Y:S01]  /*f910*/  LOP3.LUT R47, R34, 0xffff0000, RZ, 0xc0, !PT ;  /* 0xffff0000222f7812 */ /* 0x000fe200078ec0ff */
[-C--:B------:R-:W-:Y:S01]  /*f920*/  FMUL.FTZ R67, R52, R51.reuse ;  /* 0x0000003334437220 */ /* 0x080fe20000410000 */
[----:B------:R-:W-:Y:S01]  /*f930*/  FFMA.FTZ R59, R48, R51, -R59 ;  /* 0x00000033303b7223 */ /* 0x000fe2000001083b */
[----:B------:R-:W-:Y:S01]  /*f940*/  FMUL.FTZ R51, R10, R57 ;  /* 0x000000390a337220 */ /* 0x000fe20000410000 */
[----:B------:R-:W-:-:S02]  /*f950*/  IMAD.U32 R4, R35, 0x10000, RZ ;  /* 0x0001000023047824 */ /* 0x000fc400078e00ff */
[----:B------:R-:W-:Y:S01]  /*f960*/  FMUL.FTZ R10, R10, R47 ;  /* 0x0000002f0a0a7220 */ /* 0x000fe20000410000 */
[----:B------:R-:W-:Y:S01]  /*f970*/  FMUL.FTZ R8, R53, R46 ;  /* 0x0000002e35087220 */ /* 0x000fe20000410000 */
[----:B------:R-:W-:Y:S01]  /*f980*/  FFMA.FTZ R67, R48, R55, R67 ;  /* 0x0000003730437223 */ /* 0x000fe20000010043 */
[C---:B------:R-:W-:Y:S01]  /*f990*/  FFMA.FTZ R48, R6.reuse, R47, -R51 ;  /* 0x0000002f06307223 */ /* 0x040fe20000010833 */
[----:B------:R-:W-:Y:S01]  /*f9a0*/  FFMA.FTZ R50, R6, R57, R10 ;  /* 0x0000003906327223 */ /* 0x000fe2000001000a */
[-C--:B------:R-:W-:Y:S01]  /*f9b0*/  FFMA.FTZ R51, R49, R4.reuse, -R8 ;  /* 0x0000000431337223 */ /* 0x080fe20000010808 */
[----:B------:R-:W-:Y:S01]  /*f9c0*/  LOP3.LUT R11, R11, 0xffff0000, RZ, 0xc0, !PT ;  /* 0xffff00000b0b7812 */ /* 0x000fe200078ec0ff */
[----:B------:R-:W-:Y:S01]  /*f9d0*/  FMUL.FTZ R52, R53, R4 ;  /* 0x0000000435347220 */ /* 0x000fe20000410000 */
[----:B------:R-:W-:Y:S02]  /*f9e0*/  LOP3.LUT R8, R39, 0xffff0000, RZ, 0xc0, !PT ;  /* 0xffff000027087812 */ /* 0x000fe400078ec0ff */
[----:B------:R-:W-:Y:S01]  /*f9f0*/  LOP3.LUT R10, R41, 0xffff0000, RZ, 0xc0, !PT ;  /* 0xffff0000290a7812 */ /* 0x000fe200078ec0ff */
[----:B------:R-:W-:Y:S01]  /*fa00*/  FFMA.FTZ R52, R49, R46, R52 ;  /* 0x0000002e31347223 */ /* 0x000fe20000010034 */
[----:B------:R-:W-:Y:S01]  /*fa10*/  LOP3.LUT R4, R33, 0xffff0000, RZ, 0xc0, !PT ;  /* 0xffff000021047812 */ /* 0x000fe200078ec0ff */
[----:B------:R-:W-:Y:S01]  /*fa20*/  FMUL.FTZ R46, R9, R8 ;  /* 0x00000008092e7220 */ /* 0x000fe20000410000 */
[----:B------:R-:W-:Y:S01]  /*fa30*/  LOP3.LUT R6, R35, 0xffff0000, RZ, 0xc0, !PT ;  /* 0xffff000023067812 */ /* 0x000fe200078ec0ff */
[----:B------:R-:W-:-:S02]  /*fa40*/  FMUL.FTZ R60, R11, R10 ;  /* 0x0000000a0b3c7220 */ /* 0x000fc40000410000 */
[-C--:B------:R-:W-:Y:S01]  /*fa50*/  FMUL.FTZ R47, R9, R4.reuse ;  /* 0x00000004092f7220 */ /* 0x080fe20000410000 */
[----:B------:R-:W-:Y:S01]  /*fa60*/  FFMA.FTZ R9, R5, R4, -R46 ;  /* 0x0000000405097223 */ /* 0x000fe2000001082e */
[-C--:B------:R-:W-:Y:S01]  /*fa70*/  FMUL.FTZ R11, R11, R6.reuse ;  /* 0x000000060b0b7220 */ /* 0x080fe20000410000 */
[----:B------:R-:W-:Y:S01]  /*fa80*/  FFMA.FTZ R60, R7, R6, -R60 ;  /* 0x00000006073c7223 */ /* 0x000fe2000001083c */
[----:B------:R-:W-:Y:S01]  /*fa90*/  FFMA.FTZ R46, R5, R8, R47 ;  /* 0x00000008052e7223 */ /* 0x000fe2000001002f */
[----:B------:R-:W-:Y:S01]  /*faa0*/  F2FP.BF16.F32.PACK_AB R6, R48, R59 ;  /* 0x0000003b3006723e */ /* 0x000fe200000010ff */
[----:B------:R-:W-:Y:S01]  /*fab0*/  FFMA.FTZ R11, R7, R10, R11 ;  /* 0x0000000a070b7223 */ /* 0x000fe2000001000b */
[----:B------:R-:W-:Y:S02]  /*fac0*/  F2FP.BF16.F32.PACK_AB R4, R54, R61 ;  /* 0x0000003d3604723e */ /* 0x000fe400000010ff */
[----:B------:R-:W-:Y:S02]  /*fad0*/  F2FP.BF16.F32.PACK_AB R5, R9, R58 ;  /* 0x0000003a0905723e */ /* 0x000fe400000010ff */
[----:B------:R-:W-:-:S02]  /*fae0*/  F2FP.BF16.F32.PACK_AB R7, R60, R51 ;  /* 0x000000333c07723e */ /* 0x000fc400000010ff */
[----:B------:R-:W-:Y:S02]  /*faf0*/  F2FP.BF16.F32.PACK_AB R10, R50, R67 ;  /* 0x00000043320a723e */ /* 0x000fe400000010ff */
[----:B------:R-:W-:Y:S01]  /*fb00*/  F2FP.BF16.F32.PACK_AB R8, R56, R63 ;  /* 0x0000003f3808723e */ /* 0x000fe200000010ff */
[----:B------:R1:W-:Y:S01]  /*fb10*/  STS.128 [R45+0x12400], R4 ;  /* 0x012400042d007388 */ /* 0x0003e20000000c00 */
[----:B------:R-:W-:Y:S02]  /*fb20*/  F2FP.BF16.F32.PACK_AB R9, R46, R65 ;  /* 0x000000412e09723e */ /* 0x000fe400000010ff */
[----:B------:R-:W-:-:S05]  /*fb30*/  F2FP.BF16.F32.PACK_AB R11, R11, R52 ;  /* 0x000000340b0b723e */ /* 0x000fca00000010ff */
[----:B------:R1:W-:Y:S02]  /*fb40*/  STS.128 [R62+0x12400], R8 ;  /* 0x012400083e007388 */ /* 0x0003e40000000c00 */
.L_x_613:
[----:B------:R-:W-:Y:S05]  /*fb50*/  BSYNC B2 ;  /* 0x0000000000027941 */ /* 0x000fea0003800000 */
.L_x_612:
[----:B------:R-:W-:Y:S04]  /*fb60*/  BSSY B2, `(.L_x_614) ;  /* 0x0000061000027945 */ /* 0x000fe80003800000 */
[----:B------:R-:W-:Y:S05]  /*fb70*/  @P1 BRA `(.L_x_615) ;  /* 0x00000004007c1947 */ /* 0x000fea0003800000 */
[----:B01----:R-:W-:Y:S01]  /*fb80*/  SHF.R.S32.HI R5, RZ, 0x1f, R194 ;  /* 0x0000001fff057819 */ /* 0x003fe200000114c2 */
[----:B------:R-:W-:Y:S01]  /*fb90*/  IMAD.U32 R57, R28, 0x10000, RZ ;  /* 0x000100001c397824 */ /* 0x000fe200078e00ff */
[----:B------:R-:W-:Y:S01]  /*fba0*/  LEA.HI R4, R43, R198, RZ, 0x1d ;  /* 0x000000c62b047211 */ /* 0x000fe200078fe8ff */
[----:B------:R-:W-:Y:S01]  /*fbb0*/  IMAD.U32 R55, R24, 0x10000, RZ ;  /* 0x0001000018377824 */ /* 0x000fe200078e00ff */
[CC--:B------:R-:W-:Y:S02]  /*fbc0*/  LEA.HI R6, R5.reuse, R194.reuse, RZ, 0x6 ;  /* 0x000000c205067211 */ /* 0x0c0fe400078f30ff */
[----:B------:R-:W-:Y:S02]  /*fbd0*/  LEA.HI R7, R5, R194, RZ, 0x3 ;  /* 0x000000c205077211 */ /* 0x000fe400078f18ff */
[----:B------:R-:W-:Y:S01]  /*fbe0*/  SHF.R.S32.HI R5, RZ, 0x1f, R4 ;  /* 0x0000001fff057819 */ /* 0x000fe20000011404 */
[----:B------:R-:W-:Y:S01]  /*fbf0*/  IMAD.SHL.U32 R9, R6, 0x80, RZ ;  /* 0x0000008006097824 */ /* 0x000fe200078e00ff */
[----:B------:R-:W-:-:S02]  /*fc00*/  LOP3.LUT R8, R216, 0x38, R7, 0xf8, !PT ;  /* 0x00000038d8087812 */ /* 0x000fc400078ef807 */
[----:B------:R-:W-:Y:S01]  /*fc10*/  LEA.HI R6, R5, R4, RZ, 0x3 ;  /* 0x0000000405067211 */ /* 0x000fe200078f18ff */
[----:B------:R-:W-:Y:S01]  /*fc20*/  IMAD.SHL.U32 R5, R4, 0x8, RZ ;  /* 0x0000000804057824 */ /* 0x000fe200078e00ff */
[----:B------:R-:W-:Y:S02]  /*fc30*/  LOP3.LUT R9, R9, 0xffffe000, RZ, 0xc0, !PT ;  /* 0xffffe00009097812 */ /* 0x000fe400078ec0ff */
[----:B------:R-:W-:Y:S01]  /*fc40*/  LOP3.LUT R8, R8, R217, RZ, 0x3c, !PT ;  /* 0x000000d908087212 */ /* 0x000fe200078e3cff */
[----:B------:R-:W-:Y:S01]  /*fc50*/  IMAD.SHL.U32 R6, R6, 0x400, RZ ;  /* 0x0000040006067824 */ /* 0x000fe200078e00ff */
[----:B------:R-:W-:Y:S02]  /*fc60*/  LOP3.LUT R4, R216, 0x38, R5, 0xf8, !PT ;  /* 0x00000038d8047812 */ /* 0x000fe400078ef805 */
[----:B------:R-:W-:Y:S02]  /*fc70*/  IADD3 R8, R8, R9, R218 ;  /* 0x0000000908087210 */ /* 0x000fe40007ffe0da */
[----:B------:R-:W-:-:S02]  /*fc80*/  LOP3.LUT R4, R4, R217, RZ, 0x3c, !PT ;  /* 0x000000d904047212 */ /* 0x000fc400078e3cff */
[----:B------:R-:W-:Y:S01]  /*fc90*/  LOP3.LUT R5, R6, 0x7fffe000, RZ, 0xc0, !PT ;  /* 0x7fffe00006057812 */ /* 0x000fe200078ec0ff */
[----:B------:R-:W-:Y:S01]  /*fca0*/  IMAD R62, R8, 0x2, R229 ;  /* 0x00000002083e7824 */ /* 0x000fe200078e02e5 */
[----:B------:R-:W-:Y:S02]  /*fcb0*/  LOP3.LUT R59, R28, 0xffff0000, RZ, 0xc0, !PT ;  /* 0xffff00001c3b7812 */ /* 0x000fe400078ec0ff */
[----:B------:R-:W-:Y:S02]  /*fcc0*/  IADD3 R9, R4, R5, R218 ;  /* 0x0000000504097210 */ /* 0x000fe40007ffe0da */
[----:B------:R-:W0:Y:S03]  /*fcd0*/  LDS.128 R4, [R62] ;  /* 0x000000003e047984 */ /* 0x000e260000000c00 */
        /* <DEDUP_REMOVED lines=12> */
[C---:B------:R-:W-:Y:S01]  /*fda0*/  IMAD.U32 R51, R9.reuse, 0x10000, RZ ;  /* 0x0001000009337824 */ /* 0x040fe200078e00ff */
[----:B------:R-:W-:Y:S01]  /*fdb0*/  LOP3.LUT R9, R9, 0xffff0000, RZ, 0xc0, !PT ;  /* 0xffff000009097812 */ /* 0x000fe200078ec0ff */
[C---:B------:R-:W-:Y:S01]  /*fdc0*/  FMUL.FTZ R61, R50.reuse, R57 ;  /* 0x00000039323d7220 */ /* 0x040fe20000410000 */
[----:B------:R-:W-:Y:S01]  /*fdd0*/  FMUL.FTZ R63, R50, R55 ;  /* 0x00000037323f7220 */ /* 0x000fe20000410000 */
[----:B------:R-:W-:Y:S01]  /*fde0*/  FMUL.FTZ R65, R8, R59 ;  /* 0x0000003b08417220 */ /* 0x000fe20000410000 */
[----:B------:R-:W-:-:S02]  /*fdf0*/  IMAD.U32 R50, R29, 0x10000, RZ ;  /* 0x000100001d327824 */ /* 0x000fc400078e00ff */
[----:B------:R-:W-:Y:S01]  /*fe00*/  FFMA.FTZ R61, R46, R55, -R61 ;  /* 0x000000372e3d7223 */ /* 0x000fe2000001083d */
[----:B------:R-:W-:Y:S01]  /*fe10*/  LOP3.LUT R55, R24, 0xffff0000, RZ, 0xc0, !PT ;  /* 0xffff000018377812 */ /* 0x000fe200078ec0ff */
[----:B------:R-:W-:Y:S01]  /*fe20*/  FFMA.FTZ R63, R46, R57, R63 ;  /* 0x000000392e3f7223 */ /* 0x000fe2000001003f */
[----:B------:R-:W-:Y:S02]  /*fe30*/  IMAD.U32 R46, R25, 0x10000, RZ ;  /* 0x00010000192e7824 */ /* 0x000fe400078e00ff */
        /* <DEDUP_REMOVED lines=15> */
[----:B------:R-:W-:-:S02]  /*ff30*/  IMAD.U32 R46, R31, 0x10000, RZ ;  /* 0x000100001f2e7824 */ /* 0x000fc400078e00ff */
[-C--:B------:R-:W-:Y:S01]  /*ff40*/  FMUL.FTZ R67, R52, R51.reuse ;  /* 0x0000003334437220 */ /* 0x080fe20000410000 */
[----:B------:R-:W-:Y:S01]  /*ff50*/  FFMA.FTZ R59, R48, R51, -R59 ;  /* 0x00000033303b7223 */ /* 0x000fe2000001083b */
[C---:B------:R-:W-:Y:S01]  /*ff60*/  FMUL.FTZ R51, R10.reuse, R57 ;  /* 0x000000390a337220 */ /* 0x040fe20000410000 */
[----:B------:R-:W-:Y:S02]  /*ff70*/  IMAD.U32 R4, R27, 0x10000, RZ ;  /* 0x000100001b047824 */ /* 0x000fe400078e00ff */
        /* <DEDUP_REMOVED lines=8> */
[----:B------:R-:W-:-:S02]  /*10000*/  LOP3.LUT R8, R29, 0xffff0000, RZ, 0xc0, !PT ;  /* 0xffff00001d087812 */ /* 0x000fc400078ec0ff */
[----:B------:R-:W-:Y:S01]  /*10010*/  LOP3.LUT R10, R31, 0xffff0000, RZ, 0xc0, !PT ;  /* 0xffff00001f0a7812 */ /* 0x000fe200078ec0ff */
[----:B------:R-:W-:Y:S01]  /*10020*/  FFMA.FTZ R52, R49, R46, R52 ;  /* 0x0000002e31347223 */ /* 0x000fe20000010034 */
[----:B------:R-:W-:Y:S01]  /*10030*/  LOP3.LUT R4, R25, 0xffff0000, RZ, 0xc0, !PT ;  /* 0xffff000019047812 */ /* 0x000fe200078ec0ff */
[----:B------:R-:W-:Y:S01]  /*10040*/  FMUL.FTZ R46, R9, R8 ;  /* 0x00000008092e7220 */ /* 0x000fe20000410000 */
[----:B------:R-:W-:Y:S01]  /*10050*/  LOP3.LUT R6, R27, 0xffff0000, RZ, 0xc0, !PT ;  /* 0xffff00001b067812 */ /* 0x000fe200078ec0ff */
[----:B------:R-:W-:Y:S02]  /*10060*/  FMUL.FTZ R60, R11, R10 ;  /* 0x0000000a0b3c7220 */ /* 0x000fe40000410000 */
[-C--:B------:R-:W-:Y:S01]  /*10070*/  FMUL.FTZ R47, R9, R4.reuse ;  /* 0x00000004092f7220 */ /* 0x080fe20000410000 */
[----:B------:R-:W-:Y:S01]  /*10080*/  FFMA.FTZ R9, R5, R4, -R46 ;  /* 0x0000000405097223 */ /* 0x000fe2000001082e */
[-C--:B------:R-:W-:Y:S01]  /*10090*/  FMUL.FTZ R11, R11, R6.reuse ;  /* 0x000000060b0b7220 */ /* 0x080fe20000410000 */
[----:B------:R-:W-:Y:S01]  /*100a0*/  FFMA.FTZ R60, R7, R6, -R60 ;  /* 0x00000006073c7223 */ /* 0x000fe2000001083c */
[----:B------:R-:W-:Y:S01]  /*100b0*/  FFMA.FTZ R46, R5, R8, R47 ;  /* 0x00000008052e7223 */ /* 0x000fe2000001002f */
[----:B------:R-:W-:Y:S01]  /*100c0*/  F2FP.BF16.F32.PACK_AB R6, R48, R59 ;  /* 0x0000003b3006723e */ /* 0x000fe200000010ff */
[----:B------:R-:W-:Y:S01]  /*100d0*/  FFMA.FTZ R11, R7, R10, R11 ;  /* 0x0000000a070b7223 */ /* 0x000fe2000001000b */
[----:B------:R-:W-:-:S02]  /*100e0*/  F2FP.BF16.F32.PACK_AB R4, R54, R61 ;  /* 0x0000003d3604723e */ /* 0x000fc400000010ff */
[----:B------:R-:W-:Y:S02]  /*100f0*/  F2FP.BF16.F32.PACK_AB R5, R9, R58 ;  /* 0x0000003a0905723e */ /* 0x000fe400000010ff */
[----:B------:R-:W-:Y:S02]  /*10100*/  F2FP.BF16.F32.PACK_AB R7, R60, R51 ;  /* 0x000000333c07723e */ /* 0x000fe400000010ff */
[----:B------:R-:W-:Y:S02]  /*10110*/  F2FP.BF16.F32.PACK_AB R10, R50, R67 ;  /* 0x00000043320a723e */ /* 0x000fe400000010ff */
[----:B------:R-:W-:Y:S01]  /*10120*/  F2FP.BF16.F32.PACK_AB R8, R56, R63 ;  /* 0x0000003f3808723e */ /* 0x000fe200000010ff */
[----:B------:R2:W-:Y:S01]  /*10130*/  STS.128 [R62], R4 ;  /* 0x000000043e007388 */ /* 0x0005e20000000c00 */
[----:B------:R-:W-:Y:S02]  /*10140*/  F2FP.BF16.F32.PACK_AB R9, R46, R65 ;  /* 0x000000412e09723e */ /* 0x000fe400000010ff */
[----:B------:R-:W-:-:S05]  /*10150*/  F2FP.BF16.F32.PACK_AB R11, R11, R52 ;  /* 0x000000340b0b723e */ /* 0x000fca00000010ff */
[----:B------:R2:W-:Y:S02]  /*10160*/  STS.128 [R45+0x12400], R8 ;  /* 0x012400082d007388 */ /* 0x0005e40000000c00 */
.L_x_615:
[----:B------:R-:W-:Y:S05]  /*10170*/  BSYNC B2 ;  /* 0x0000000000027941 */ /* 0x000fea0003800000 */
.L_x_614:
[----:B------:R-:W-:Y:S05]  /*10180*/  @P2 BRA `(.L_x_611) ;  /* 0x00000004007c2947 */ /* 0x000fea0003800000 */
[----:B-12---:R-:W-:Y:S01]  /*10190*/  SHF.R.S32.HI R4, RZ, 0x1f, R193 ;  /* 0x0000001fff047819 */ /* 0x006fe200000114c1 */
[----:B------:R-:W-:Y:S01]  /*101a0*/  IMAD.U32 R56, R14, 0x10000, RZ ;  /* 0x000100000e387824 */ /* 0x000fe200078e00ff */
[----:B------:R-:W-:Y:S01]  /*101b0*/  LEA.HI R43, R43, R199, RZ, 0x1d ;  /* 0x000000c72b2b7211 */ /* 0x000fe200078fe8ff */
[----:B------:R-:W-:Y:S01]  /*101c0*/  IMAD.U32 R54, R3, 0x10000, RZ ;  /* 0x0001000003367824 */ /* 0x000fe200078e00ff */
[CC--:B------:R-:W-:Y:S01]  /*101d0*/  LEA.HI R6, R4.reuse, R193.reuse, RZ, 0x6 ;  /* 0x000000c104067211 */ /* 0x0c0fe200078f30ff */
[----:B------:R-:W-:Y:S01]  /*101e0*/  IMAD.U32 R55, R15, 0x10000, RZ ;  /* 0x000100000f377824 */ /* 0x000fe200078e00ff */
[----:B0-----:R-:W-:Y:S02]  /*101f0*/  LEA.HI R5, R4, R193, RZ, 0x3 ;  /* 0x000000c104057211 */ /* 0x001fe400078f18ff */
[----:B------:R-:W-:Y:S01]  /*10200*/  SHF.R.S32.HI R4, RZ, 0x1f, R43 ;  /* 0x0000001fff047819 */ /* 0x000fe2000001142b */
[----:B------:R-:W-:Y:S01]  /*10210*/  IMAD.SHL.U32 R7, R6, 0x80, RZ ;  /* 0x0000008006077824 */ /* 0x000fe200078e00ff */
[----:B------:R-:W-:-:S02]  /*10220*/  LOP3.LUT R6, R216, 0x38, R5, 0xf8, !PT ;  /* 0x00000038d8067812 */ /* 0x000fc400078ef805 */
[----:B------:R-:W-:Y:S02]  /*10230*/  LEA.HI R5, R4, R43, RZ, 0x3 ;  /* 0x0000002b04057211 */ /* 0x000fe400078f18ff */
[----:B------:R-:W-:Y:S02]  /*10240*/  SHF.L.U32 R43, R43, 0x3, RZ ;  /* 0x000000032b2b7819 */ /* 0x000fe400000006ff */
[----:B------:R-:W-:Y:S01]  /*10250*/  LOP3.LUT R7, R7, 0xffffe000, RZ, 0xc0, !PT ;  /* 0xffffe00007077812 */ /* 0x000fe200078ec0ff */
[----:B------:R-:W-:Y:S01]  /*10260*/  IMAD.SHL.U32 R5, R5, 0x400, RZ ;  /* 0x0000040005057824 */ /* 0x000fe200078e00ff */
[----:B------:R-:W-:Y:S02]  /*10270*/  LOP3.LUT R4, R216, 0x38, R43, 0xf8, !PT ;  /* 0x00000038d8047812 */ /* 0x000fe400078ef82b */
[-C--:B------:R-:W-:Y:S02]  /*10280*/  LOP3.LUT R6, R6, R217.reuse, RZ, 0x3c, !PT ;  /* 0x000000d906067212 */ /* 0x080fe400078e3cff */
[----:B------:R-:W-:-:S02]  /*10290*/  LOP3.LUT R4, R4, R217, RZ, 0x3c, !PT ;  /* 0x000000d904047212 */ /* 0x000fc400078e3cff */
[----:B------:R-:W-:Y:S02]  /*102a0*/  LOP3.LUT R5, R5, 0x7fffe000, RZ, 0xc0, !PT ;  /* 0x7fffe00005057812 */ /* 0x000fe400078ec0ff */
[--C-:B------:R-:W-:Y:S02]  /*102b0*/  IADD3 R6, R6, R7, R218.reuse ;  /* 0x0000000706067210 */ /* 0x100fe40007ffe0da */
[----:B------:R-:W-:Y:S02]  /*102c0*/  IADD3 R9, R4, R5, R218 ;  /* 0x0000000504097210 */ /* 0x000fe40007ffe0da */
[----:B------:R-:W-:Y:S01]  /*102d0*/  LOP3.LUT R53, R14, 0xffff0000, RZ, 0xc0, !PT ;  /* 0xffff00000e357812 */ /* 0x000fe200078ec0ff */
[----:B------:R-:W-:Y:S02]  /*102e0*/  IMAD R63, R6, 0x2, R229 ;  /* 0x00000002063f7824 */ /* 0x000fe400078e02e5 */
[----:B------:R-:W-:-:S03]  /*102f0*/  IMAD R43, R9, 0x2, R18 ;  /* 0x00000002092b7824 */ /* 0x000fc600078e0212 */
[----:B------:R-:W0:Y:S04]  /*10300*/  LDS.128 R4, [R63] ;  /* 0x000000003f047984 */ /* 0x000e280000000c00 */
[----:B------:R-:W1:Y:S01]  /*10310*/  LDS.128 R8, [R43+0x12400] ;  /* 0x012400002b087984 */ /* 0x000e620000000c00 */
[C---:B0-----:R-:W-:Y:S01]  /*10320*/  IMAD.U32 R45, R4.reuse, 0x10000, RZ ;  /* 0x00010000042d7824 */ /* 0x041fe200078e00ff */
        /* <DEDUP_REMOVED lines=8> */
[-C--:B------:R-:W-:Y:S01]  /*103b0*/  FMUL.FTZ R60, R49, R54.reuse ;  /* 0x00000036313c7220 */ /* 0x080fe20000410000 */
[----:B------:R-:W-:Y:S01]  /*103c0*/  LOP3.LUT R49, R3, 0xffff0000, RZ, 0xc0, !PT ;  /* 0xffff000003317812 */ /* 0x000fe200078ec0ff */
[----:B------:R-:W-:Y:S01]  /*103d0*/  FMUL.FTZ R57, R8, R53 ;  /* 0x0000003508397220 */ /* 0x000fe20000410000 */
[C---:B------:R-:W-:Y:S01]  /*103e0*/  FFMA.FTZ R58, R45.reuse, R54, -R58 ;  /* 0x000000362d3a7223 */ /* 0x040fe2000001083a */
[----:B------:R-:W-:Y:S01]  /*103f0*/  FFMA.FTZ R60, R45, R56, R60 ;  /* 0x000000382d3c7223 */ /* 0x000fe2000001003c */
[----:B------:R-:W-:-:S02]  /*10400*/  IMAD.U32 R45, R0, 0x10000, RZ ;  /* 0x00010000002d7824 */ /* 0x000fc400078e00ff */
[-C--:B------:R-:W-:Y:S01]  /*10410*/  FMUL.FTZ R59, R8, R49.reuse ;  /* 0x00000031083b7220 */ /* 0x080fe20000410000 */
[----:B------:R-:W-:Y:S01]  /*10420*/  FFMA.FTZ R57, R4, R49, -R57 ;  /* 0x0000003104397223 */ /* 0x000fe20000010839 */
[----:B------:R-:W-:Y:S01]  /*10430*/  FMUL.FTZ R49, R50, R55 ;  /* 0x0000003732317220 */ /* 0x000fe20000410000 */
[----:B------:R-:W-:Y:S02]  /*10440*/  IMAD.U32 R51, R10, 0x10000, RZ ;  /* 0x000100000a337824 */ /* 0x000fe400078e00ff */
[----:B------:R-:W-:Y:S01]  /*10450*/  FMUL.FTZ R54, R50, R45 ;  /* 0x0000002d32367220 */ /* 0x000fe20000410000 */
[----:B------:R-:W-:Y:S01]  /*10460*/  FFMA.FTZ R59, R4, R53, R59 ;  /* 0x00000035043b7223 */ /* 0x000fe2000001003b */
[----:B------:R-:W-:Y:S01]  /*10470*/  LOP3.LUT R10, R10, 0xffff0000, RZ, 0xc0, !PT ;  /* 0xffff00000a0a7812 */ /* 0x000fe200078ec0ff */
[----:B------:R-:W-:Y:S01]  /*10480*/  FFMA.FTZ R50, R46, R45, -R49 ;  /* 0x0000002d2e327223 */ /* 0x000fe20000010831 */
[C---:B------:R-:W-:Y:S01]  /*10490*/  LOP3.LUT R53, R20.reuse, 0xffff0000, RZ, 0xc0, !PT ;  /* 0xffff000014357812 */ /* 0x040fe200078ec0ff */
[----:B------:R-:W-:Y:S01]  /*104a0*/  IMAD.U32 R8, R20, 0x10000, RZ ;  /* 0x0001000014087824 */ /* 0x000fe200078e00ff */
[C---:B------:R-:W-:Y:S01]  /*104b0*/  LOP3.LUT R45, R12.reuse, 0xffff0000, RZ, 0xc0, !PT ;  /* 0xffff00000c2d7812 */ /* 0x040fe200078ec0ff */
[----:B------:R-:W-:-:S02]  /*104c0*/  IMAD.U32 R4, R12, 0x10000, RZ ;  /* 0x000100000c047824 */ /* 0x000fc400078e00ff */
[----:B------:R-:W-:Y:S01]  /*104d0*/  FFMA.FTZ R54, R46, R55, R54 ;  /* 0x000000372e367223 */ /* 0x000fe20000010036 */
[C---:B------:R-:W-:Y:S01]  /*104e0*/  IMAD.U32 R47, R6.reuse, 0x10000, RZ ;  /* 0x00010000062f7824 */ /* 0x040fe200078e00ff */
[----:B------:R-:W-:Y:S01]  /*104f0*/  LOP3.LUT R6, R6, 0xffff0000, RZ, 0xc0, !PT ;  /* 0xffff000006067812 */ /* 0x000fe200078ec0ff */
[C---:B------:R-:W-:Y:S01]  /*10500*/  FMUL.FTZ R61, R10.reuse, R53 ;  /* 0x000000350a3d7220 */ /* 0x040fe20000410000 */
[C---:B------:R-:W-:Y:S01]  /*10510*/  FMUL.FTZ R46, R51.reuse, R8 ;  /* 0x00000008332e7220 */ /* 0x040fe20000410000 */
[-C--:B------:R-:W-:Y:S01]  /*10520*/  FMUL.FTZ R56, R51, R4.reuse ;  /* 0x0000000433387220 */ /* 0x080fe20000410000 */
[----:B------:R-:W-:Y:S01]  /*10530*/  FMUL.FTZ R10, R10, R45 ;  /* 0x0000002d0a0a7220 */ /* 0x000fe20000410000 */
[----:B------:R-:W-:Y:S02]  /*10540*/  IMAD.U32 R52, R11, 0x10000, RZ ;  /* 0x000100000b347824 */ /* 0x000fe400078e00ff */
[----:B------:R-:W-:Y:S01]  /*10550*/  FFMA.FTZ R55, R47, R4, -R46 ;  /* 0x000000042f377223 */ /* 0x000fe2000001082e */
[----:B------:R-:W-:-:S02]  /*10560*/  IMAD.U32 R51, R21, 0x10000, RZ ;  /* 0x0001000015337824 */ /* 0x000fc400078e00ff */
[----:B------:R-:W-:Y:S01]  /*10570*/  FFMA.FTZ R56, R47, R8, R56 ;  /* 0x000000082f387223 */ /* 0x000fe20000010038 */
[----:B------:R-:W-:Y:S02]  /*10580*/  IMAD.U32 R49, R13, 0x10000, RZ ;  /* 0x000100000d317824 */ /* 0x000fe400078e00ff */
[----:B------:R-:W-:Y:S01]  /*10590*/  FFMA.FTZ R53, R6, R53, R10 ;  /* 0x0000003506357223 */ /* 0x000fe2000001000a */
[----:B------:R-:W-:Y:S01]  /*105a0*/  IMAD.U32 R48, R7, 0x10000, RZ ;  /* 0x0001000007307824 */ /* 0x000fe200078e00ff */
[----:B------:R-:W-:Y:S01]  /*105b0*/  LOP3.LUT R11, R11, 0xffff0000, RZ, 0xc0, !PT ;  /* 0xffff00000b0b7812 */ /* 0x000fe200078ec0ff */
[----:B------:R-:W-:Y:S01]  /*105c0*/  FMUL.FTZ R47, R52, R51 ;  /* 0x00000033342f7220 */ /* 0x000fe20000410000 */
[----:B------:R-:W-:Y:S01]  /*105d0*/  FFMA.FTZ R62, R6, R45, -R61 ;  /* 0x0000002d063e7223 */ /* 0x000fe2000001083d */
[----:B------:R-:W-:Y:S01]  /*105e0*/  LOP3.LUT R8, R15, 0xffff0000, RZ, 0xc0, !PT ;  /* 0xffff00000f087812 */ /* 0x000fe200078ec0ff */
[-C--:B------:R-:W-:Y:S01]  /*105f0*/  FMUL.FTZ R45, R52, R49.reuse ;  /* 0x00000031342d7220 */ /* 0x080fe20000410000 */
[----:B------:R-:W-:Y:S01]  /*10600*/  LOP3.LUT R10, R21, 0xffff0000, RZ, 0xc0, !PT ;  /* 0xffff0000150a7812 */ /* 0x000fe200078ec0ff */
[----:B------:R-:W-:Y:S01]  /*10610*/  FFMA.FTZ R47, R48, R49, -R47 ;  /* 0x00000031302f7223 */ /* 0x000fe2000001082f */
[----:B------:R-:W-:Y:S01]  /*10620*/  LOP3.LUT R4, R0, 0xffff0000, RZ, 0xc0, !PT ;  /* 0xffff000000047812 */ /* 0x000fe200078ec0ff */
[----:B------:R-:W-:Y:S01]  /*10630*/  FFMA.FTZ R48, R48, R51, R45 ;  /* 0x0000003330307223 */ /* 0x000fe2000001002d */
[----:B------:R-:W-:Y:S01]  /*10640*/  LOP3.LUT R6, R13, 0xffff0000, RZ, 0xc0, !PT ;  /* 0xffff00000d067812 */ /* 0x000fe200078ec0ff */
[----:B------:R-:W-:Y:S01]  /*10650*/  FMUL.FTZ R46, R9, R8 ;  /* 0x00000008092e7220 */ /* 0x000fe20000410000 */
[----:B------:R-:W-:Y:S01]  /*10660*/  LOP3.LUT R7, R7, 0xffff0000, RZ, 0xc0, !PT ;  /* 0xffff000007077812 */ /* 0x000fe200078ec0ff */
        /* <DEDUP_REMOVED lines=10> */
[----:B------:R-:W-:Y:S02]  /*10710*/  F2FP.BF16.F32.PACK_AB R7, R52, R47 ;  /* 0x0000002f3407723e */ /* 0x000fe400000010ff */
[----:B------:R-:W-:Y:S02]  /*10720*/  F2FP.BF16.F32.PACK_AB R10, R53, R56 ;  /* 0x00000038350a723e */ /* 0x000fe400000010ff */
[----:B------:R-:W-:Y:S01]  /*10730*/  F2FP.BF16.F32.PACK_AB R8, R59, R60 ;  /* 0x0000003c3b08723e */ /* 0x000fe200000010ff */
[----:B------:R3:W-:Y:S01]  /*10740*/  STS.128 [R63], R4 ;  /* 0x000000043f007388 */ /* 0x0007e20000000c00 */
[----:B------:R-:W-:-:S02]  /*10750*/  F2FP.BF16.F32.PACK_AB R9, R45, R54 ;  /* 0x000000362d09723e */ /* 0x000fc400000010ff */
[----:B------:R-:W-:-:S05]  /*10760*/  F2FP.BF16.F32.PACK_AB R11, R11, R48 ;  /* 0x000000300b0b723e */ /* 0x000fca00000010ff */
[----:B------:R3:W-:Y:S02]  /*10770*/  STS.128 [R43+0x12400], R8 ;  /* 0x012400082b007388 */ /* 0x0007e40000000c00 */
.L_x_611:
[----:B------:R-:W-:Y:S05]  /*10780*/  BSYNC B1 ;  /* 0x0000000000017941 */ /* 0x000fea0003800000 */
.L_x_610:
[----:B-123--:R-:W-:-:S05]  /*10790*/  VIADD R4, R203, 0x40 ;  /* 0x00000040cb047836 */ /* 0x00efca0000000000 */
[----:B------:R-:W-:-:S13]  /*107a0*/  ISETP.GE.AND P0, PT, R4, R44, PT ;  /* 0x0000002c0400720c */ /* 0x000fda0003f06270 */
[----:B------:R-:W-:Y:S05]  /*107b0*/  @P0 BRA `(.L_x_594) ;  /* 0x0000001000980947 */ /* 0x000fea0003800000 */
[----:B------:R-:W1:Y:S01]  /*107c0*/  LDC R43, c[0x0][0x3f4] ;  /* 0x0000fd00ff2b7b82 */ /* 0x000e620000000800 */
[----:B------:R-:W-:Y:S01]  /*107d0*/  BSSY B1, `(.L_x_616) ;  /* 0x0000062000017945 */ /* 0x000fe20003800000 */
[----:B------:R-:W-:Y:S02]  /*107e0*/  SHF.R.U32.HI R60, RZ, 0x3, R205 ;  /* 0x00000003ff3c7819 */ /* 0x000fe400000116cd */
[-C--:B-1----:R-:W-:Y:S02]  /*107f0*/  ISETP.GE.AND P0, PT, R16, R43.reuse, PT ;  /* 0x0000002b1000720c */ /* 0x082fe40003f06270 */
[-C--:B------:R-:W-:Y:S02]  /*10800*/  ISETP.GE.AND P1, PT, R194, R43.reuse, PT ;  /* 0x0000002bc200720c */ /* 0x080fe40003f26270 */
[----:B------:R-:W-:-:S09]  /*10810*/  ISETP.GE.AND P2, PT, R193, R43, PT ;  /* 0x0000002bc100720c */ /* 0x000fd20003f46270 */
[----:B------:R-:W-:Y:S05]  /*10820*/  @P0 BRA `(.L_x_617) ;  /* 0x0000000400700947 */ /* 0x000fea0003800000 */
[----:B------:R-:W-:Y:S01]  /*10830*/  LEA.HI R42, R42, R37, RZ, 0x2 ;  /* 0x000000252a2a7211 */ /* 0x000fe200078f10ff */
[----:B------:R-:W-:Y:S01]  /*10840*/  IMAD.U32 R54, R38, 0x10000, RZ ;  /* 0x0001000026367824 */ /* 0x000fe200078e00ff */
[----:B------:R-:W-:Y:S01]  /*10850*/  LOP3.LUT R8, R205, 0x38, R16, 0xf8, !PT ;  /* 0x00000038cd087812 */ /* 0x000fe200078ef810 */
[----:B------:R-:W-:Y:S01]  /*10860*/  IMAD.U32 R52, R32, 0x10000, RZ ;  /* 0x0001000020347824 */ /* 0x000fe200078e00ff */
[----:B------:R-:W-:Y:S01]  /*10870*/  LOP3.LUT R42, R42, 0xfffffffc, RZ, 0xc0, !PT ;  /* 0xfffffffc2a2a7812 */ /* 0x000fe200078ec0ff */
[----:B------:R-:W-:Y:S01]  /*10880*/  IMAD.U32 R59, R40, 0x10000, RZ ;  /* 0x00010000283b7824 */ /* 0x000fe200078e00ff */
[----:B------:R-:W-:Y:S02]  /*10890*/  LOP3.LUT R8, R219, R8, R60, 0xf6, !PT ;  /* 0x00000008db087212 */ /* 0x000fe400078ef63c */
[----:B------:R-:W-:Y:S01]  /*108a0*/  LOP3.LUT R56, R38, 0xffff0000, RZ, 0xc0, !PT ;  /* 0xffff000026387812 */ /* 0x000fe200078ec0ff */
[----:B------:R-:W-:Y:S01]  /*108b0*/  IMAD.IADD R4, R37, 0x1, -R42 ;  /* 0x0000000125047824 */ /* 0x000fe200078e0a2a */
[----:B------:R-:W-:Y:S01]  /*108c0*/  LOP3.LUT R32, R32, 0xffff0000, RZ, 0xc0, !PT ;  /* 0xffff000020207812 */ /* 0x000fe200078ec0ff */
[----:B------:R-:W-:-:S02]  /*108d0*/  IMAD R58, R8, 0x2, R229 ;  /* 0x00000002083a7824 */ /* 0x000fc400078e02e5 */
[----:B------:R-:W-:Y:S01]  /*108e0*/  IMAD.U32 R38, R33, 0x10000, RZ ;  /* 0x0001000021267824 */ /* 0x000fe200078e00ff */
[----:B------:R-:W-:Y:S02]  /*108f0*/  LEA.HI R4, R43, R4, RZ, 0x1d ;  /* 0x000000042b047211 */ /* 0x000fe400078fe8ff */
[----:B------:R-:W-:Y:S02]  /*10900*/  LOP3.LUT R33, R33, 0xffff0000, RZ, 0xc0, !PT ;  /* 0xffff000021217812 */ /* 0x000fe400078ec0ff */
[----:B0-----:R-:W-:Y:S01]  /*10910*/  SHF.R.S32.HI R5, RZ, 0x1f, R4 ;  /* 0x0000001fff057819 */ /* 0x001fe20000011404 */
[----:B------:R-:W-:-:S03]  /*10920*/  IMAD.SHL.U32 R6, R4, 0x8, RZ ;  /* 0x0000000804067824 */ /* 0x000fc600078e00ff */
[----:B------:R-:W-:Y:S02]  /*10930*/  LEA.HI R5, R5, R4, RZ, 0x3 ;  /* 0x0000000405057211 */ /* 0x000fe400078f18ff */
[----:B------:R-:W-:-:S03]  /*10940*/  LOP3.LUT R4, R205, 0x38, R6, 0xf8, !PT ;  /* 0x00000038cd047812 */ /* 0x000fc600078ef806 */
[----:B------:R-:W-:Y:S01]  /*10950*/  IMAD.SHL.U32 R5, R5, 0x400, RZ ;  /* 0x0000040005057824 */ /* 0x000fe200078e00ff */
[----:B------:R-:W-:-:S04]  /*10960*/  LOP3.LUT R4, R4, R60, RZ, 0x3c, !PT ;  /* 0x0000003c04047212 */ /* 0x000fc800078e3cff */
[----:B------:R-:W-:-:S04]  /*10970*/  LOP3.LUT R5, R5, 0x7fffe000, RZ, 0xc0, !PT ;  /* 0x7fffe00005057812 */ /* 0x000fc800078ec0ff */
[----:B------:R-:W-:Y:S02]  /*10980*/  IADD3 R9, R4, R5, R219 ;  /* 0x0000000504097210 */ /* 0x000fe40007ffe0db */
[----:B------:R-:W0:Y:S03]  /*10990*/  LDS.128 R4, [R58] ;  /* 0x000000003a047984 */ /* 0x000e260000000c00 */
[----:B------:R-:W-:-:S05]  /*109a0*/  IMAD R37, R9, 0x2, R18 ;  /* 0x0000000209257824 */ /* 0x000fca00078e0212 */
[----:B------:R-:W1:Y:S01]  /*109b0*/  LDS.128 R8, [R37+0x12400] ;  /* 0x0124000025087984 */ /* 0x000e620000000c00 */
[C---:B0-----:R-:W-:Y:S01]  /*109c0*/  IMAD.U32 R42, R4.reuse, 0x10000, RZ ;  /* 0x00010000042a7824 */ /* 0x041fe200078e00ff */
[----:B------:R-:W-:Y:S01]  /*109d0*/  LOP3.LUT R4, R4, 0xffff0000, RZ, 0xc0, !PT ;  /* 0xffff000004047812 */ /* 0x000fe200078ec0ff */
[----:B------:R-:W-:Y:S01]  /*109e0*/  IMAD.U32 R44, R5, 0x10000, RZ ;  /* 0x00010000052c7824 */ /* 0x000fe200078e00ff */
[----:B------:R-:W-:Y:S01]  /*109f0*/  SHF.L.U32 R46, R7, 0x10, RZ ;  /* 0x00000010072e7819 */ /* 0x000fe200000006ff */
[C---:B------:R-:W-:Y:S01]  /*10a00*/  IMAD.U32 R45, R6.reuse, 0x10000, RZ ;  /* 0x00010000062d7824 */ /* 0x040fe200078e00ff */
[----:B------:R-:W-:Y:S02]  /*10a10*/  LOP3.LUT R6, R6, 0xffff0000, RZ, 0xc0, !PT ;  /* 0xffff000006067812 */ /* 0x000fe400078ec0ff */
[----:B------:R-:W-:Y:S01]  /*10a20*/  LOP3.LUT R5, R5, 0xffff0000, RZ, 0xc0, !PT ;  /* 0xffff000005057812 */ /* 0x000fe200078ec0ff */
[C---:B-1----:R-:W-:Y:S01]  /*10a30*/  IMAD.U32 R47, R8.reuse, 0x10000, RZ ;  /* 0x00010000082f7824 */ /* 0x042fe200078e00ff */
[----:B------:R-:W-:Y:S01]  /*10a40*/  LOP3.LUT R8, R8, 0xffff0000, RZ, 0xc0, !PT ;  /* 0xffff000008087812 */ /* 0x000fe200078ec0ff */
[C---:B------:R-:W-:Y:S01]  /*10a50*/  IMAD.U32 R48, R9.reuse, 0x10000, RZ ;  /* 0x0001000009307824 */ /* 0x040fe200078e00ff */
[----:B------:R-:W-:Y:S01]  /*10a60*/  LOP3.LUT R9, R9, 0xffff0000, RZ, 0xc0, !PT ;  /* 0xffff000009097812 */ /* 0x000fe200078ec0ff */
[-C--:B------:R-:W-:Y:S01]  /*10a70*/  FMUL.FTZ R51, R54, R47.reuse ;  /* 0x0000002f36337220 */ /* 0x080fe20000410000 */
[----:B------:R-:W-:Y:S01]  /*10a80*/  FMUL.FTZ R47, R52, R47 ;  /* 0x0000002f342f7220 */ /* 0x000fe20000410000 */
[-C--:B------:R-:W-:Y:S01]  /*10a90*/  FMUL.FTZ R53, R56, R8.reuse ;  /* 0x0000000838357220 */ /* 0x080fe20000410000 */
[----:B------:R-:W-:Y:S01]  /*10aa0*/  FMUL.FTZ R55, R32, R8 ;  /* 0x0000000820377220 */ /* 0x000fe20000410000 */
[----:B------:R-:W-:Y:S01]  /*10ab0*/  FFMA.FTZ R51, R52, R42, -R51 ;  /* 0x0000002a34337223 */ /* 0x000fe20000010833 */
[----:B------:R-:W-:-:S02]  /*10ac0*/  IMAD.U32 R52, R39, 0x10000, RZ ;  /* 0x0001000027347824 */ /* 0x000fc400078e00ff */
[-C--:B------:R-:W-:Y:S01]  /*10ad0*/  FFMA.FTZ R8, R32, R4.reuse, -R53 ;  /* 0x0000000420087223 */ /* 0x080fe20000010835 */
[----:B------:R-:W-:Y:S02]  /*10ae0*/  IMAD.U32 R49, R10, 0x10000, RZ ;  /* 0x000100000a317824 */ /* 0x000fe400078e00ff */
[----:B------:R-:W-:Y:S01]  /*10af0*/  FFMA.FTZ R32, R56, R4, R55 ;  /* 0x0000000438207223 */ /* 0x000fe20000010037 */
[-C--:B------:R-:W-:Y:S01]  /*10b00*/  FMUL.FTZ R53, R52, R48.reuse ;  /* 0x0000003034357220 */ /* 0x080fe20000410000 */
[----:B------:R-:W-:Y:S01]  /*10b10*/  FMUL.FTZ R57, R38, R48 ;  /* 0x0000003026397220 */ /* 0x000fe20000410000 */
[----:B------:R-:W-:Y:S02]  /*10b20*/  IMAD.U32 R55, R34, 0x10000, RZ ;  /* 0x0001000022377824 */ /* 0x000fe400078e00ff */
[----:B------:R-:W-:Y:S01]  /*10b30*/  FFMA.FTZ R47, R54, R42, R47 ;  /* 0x0000002a362f7223 */ /* 0x000fe2000001002f */
[-C--:B------:R-:W-:Y:S01]  /*10b40*/  FFMA.FTZ R53, R38, R44.reuse, -R53 ;  /* 0x0000002c26357223 */ /* 0x080fe20000010835 */
[-C--:B------:R-:W-:Y:S01]  /*10b50*/  FMUL.FTZ R4, R59, R49.reuse ;  /* 0x000000313b047220 */ /* 0x080fe20000410000 */
[----:B------:R-:W-:Y:S01]  /*10b60*/  LOP3.LUT R10, R10, 0xffff0000, RZ, 0xc0, !PT ;  /* 0xffff00000a0a7812 */ /* 0x000fe200078ec0ff */
[----:B------:R-:W-:Y:S01]  /*10b70*/  FFMA.FTZ R57, R52, R44, R57 ;  /* 0x0000002c34397223 */ /* 0x000fe20000010039 */
[----:B------:R-:W-:Y:S01]  /*10b80*/  LOP3.LUT R38, R34, 0xffff0000, RZ, 0xc0, !PT ;  /* 0xffff000022267812 */ /* 0x000fe200078ec0ff */
[----:B------:R-:W-:Y:S01]  /*10b90*/  FMUL.FTZ R34, R55, R49 ;  /* 0x0000003137227220 */ /* 0x000fe20000410000 */
[----:B------:R-:W-:Y:S01]  /*10ba0*/  LOP3.LUT R42, R40, 0xffff0000, RZ, 0xc0, !PT ;  /* 0xffff0000282a7812 */ /* 0x000fe200078ec0ff */
[----:B------:R-:W-:-:S02]  /*10bb0*/  IMAD.U32 R50, R11, 0x10000, RZ ;  /* 0x000100000b327824 */ /* 0x000fc400078e00ff */
[-C--:B------:R-:W-:Y:S01]  /*10bc0*/  FFMA.FTZ R40, R55, R45.reuse, -R4 ;  /* 0x0000002d37287223 */ /* 0x080fe20000010804 */
[----:B------:R-:W-:Y:S02]  /*10bd0*/  IMAD.U32 R44, R41, 0x10000, RZ ;  /* 0x00010000292c7824 */ /* 0x000fe400078e00ff */
[-C--:B------:R-:W-:Y:S01]  /*10be0*/  FMUL.FTZ R55, R38, R10.reuse ;  /* 0x0000000a26377220 */ /* 0x080fe20000410000 */
[----:B------:R-:W-:Y:S02]  /*10bf0*/  IMAD.U32 R4, R35, 0x10000, RZ ;  /* 0x0001000023047824 */ /* 0x000fe400078e00ff */
[----:B------:R-:W-:Y:S01]  /*10c00*/  FMUL.FTZ R49, R42, R10 ;  /* 0x0000000a2a317220 */ /* 0x000fe20000410000 */
[----:B------:R-:W-:Y:S01]  /*10c10*/  FFMA.FTZ R10, R59, R45, R34 ;  /* 0x0000002d3b0a7223 */ /* 0x000fe20000010022 */
[----:B------:R-:W-:Y:S01]  /*10c20*/  LOP3.LUT R11, R11, 0xffff0000, RZ, 0xc0, !PT ;  /* 0xffff00000b0b7812 */ /* 0x000fe200078ec0ff */
[-C--:B------:R-:W-:Y:S01]  /*10c30*/  FMUL.FTZ R45, R44, R50.reuse ;  /* 0x000000322c2d7220 */ /* 0x080fe20000410000 */
[----:B------:R-:W-:Y:S01]  /*10c40*/  LOP3.LUT R39, R39, 0xffff0000, RZ, 0xc0, !PT ;  /* 0xffff000027277812 */ /* 0x000fe200078ec0ff */
[----:B------:R-:W-:Y:S01]  /*10c50*/  FMUL.FTZ R59, R4, R50 ;  /* 0x00000032043b7220 */ /* 0x000fe20000410000 */
[----:B------:R-:W-:Y:S01]  /*10c60*/  LOP3.LUT R41, R41, 0xffff0000, RZ, 0xc0, !PT ;  /* 0xffff000029297812 */ /* 0x000fe200078ec0ff */
[----:B------:R-:W-:Y:S01]  /*10c70*/  FFMA.FTZ R55, R42, R6, R55 ;  /* 0x000000062a377223 */ /* 0x000fe20000010037 */
[----:B------:R-:W-:Y:S01]  /*10c80*/  LOP3.LUT R35, R35, 0xffff0000, RZ, 0xc0, !PT ;  /* 0xffff000023237812 */ /* 0x000fe200078ec0ff */
[----:B------:R-:W-:Y:S01]  /*10c90*/  FFMA.FTZ R45, R4, R46, -R45 ;  /* 0x0000002e042d7223 */ /* 0x000fe2000001082d */
[----:B------:R-:W-:Y:S01]  /*10ca0*/  LOP3.LUT R7, R7, 0xffff0000, RZ, 0xc0, !PT ;  /* 0xffff000007077812 */ /* 0x000fe200078ec0ff */
[----:B------:R-:W-:Y:S01]  /*10cb0*/  FFMA.FTZ R49, R38, R6, -R49 ;  /* 0x0000000626317223 */ /* 0x000fe20000010831 */
[----:B------:R-:W-:Y:S01]  /*10cc0*/  FFMA.FTZ R59, R44, R46, R59 ;  /* 0x0000002e2c3b7223 */ /* 0x000fe2000001003b */
        /* <DEDUP_REMOVED lines=18> */
.L_x_617:
[----:B------:R-:W-:Y:S05]  /*10df0*/  BSYNC B1 ;  /* 0x0000000000017941 */ /* 0x000fea0003800000 */
.L_x_616:
[----:B------:R-:W-:Y:S04]  /*10e00*/  BSSY B1, `(.L_x_618) ;  /* 0x0000061000017945 */ /* 0x000fe80003800000 */
[----:B------:R-:W-:Y:S05]  /*10e10*/  @P1 BRA `(.L_x_619) ;  /* 0x00000004007c1947 */ /* 0x000fea0003800000 */
[----:B01----:R-:W-:Y:S01]  /*10e20*/  SHF.R.S32.HI R5, RZ, 0x1f, R194 ;  /* 0x0000001fff057819 */ /* 0x003fe200000114c2 */
[----:B------:R-:W-:Y:S01]  /*10e30*/  IMAD.U32 R47, R28, 0x10000, RZ ;  /* 0x000100001c2f7824 */ /* 0x000fe200078e00ff */
[----:B------:R-:W-:Y:S01]  /*10e40*/  LEA.HI R4, R43, R198, RZ, 0x1d ;  /* 0x000000c62b047211 */ /* 0x000fe200078fe8ff */
[----:B------:R-:W-:Y:S01]  /*10e50*/  IMAD.U32 R45, R24, 0x10000, RZ ;  /* 0x00010000182d7824 */ /* 0x000fe200078e00ff */
[CC--:B------:R-:W-:Y:S01]  /*10e60*/  LEA.HI R7, R5.reuse, R194.reuse, RZ, 0x6 ;  /* 0x000000c205077211 */ /* 0x0c0fe200078f30ff */
[----:B------:R-:W-:Y:S01]  /*10e70*/  IMAD.U32 R55, R30, 0x10000, RZ ;  /* 0x000100001e377824 */ /* 0x000fe200078e00ff */
[----:B------:R-:W-:Y:S01]  /*10e80*/  LEA.HI R6, R5, R194, RZ, 0x3 ;  /* 0x000000c205067211 */ /* 0x000fe200078f18ff */
[----:B------:R-:W-:Y:S01]  /*10e90*/  IMAD.U32 R49, R26, 0x10000, RZ ;  /* 0x000100001a317824 */ /* 0x000fe200078e00ff */
[----:B------:R-:W-:Y:S01]  /*10ea0*/  SHF.R.S32.HI R5, RZ, 0x1f, R4 ;  /* 0x0000001fff057819 */ /* 0x000fe20000011404 */
[----:B------:R-:W-:Y:S01]  /*10eb0*/  IMAD.SHL.U32 R7, R7, 0x80, RZ ;  /* 0x0000008007077824 */ /* 0x000fe200078e00ff */
[----:B------:R-:W-:Y:S01]  /*10ec0*/  LOP3.LUT R8, R205, 0x38, R6, 0xf8, !PT ;  /* 0x00000038cd087812 */ /* 0x000fe200078ef806 */
[----:B------:R-:W-:Y:S01]  /*10ed0*/  IMAD.U32 R46, R29, 0x10000, RZ ;  /* 0x000100001d2e7824 */ /* 0x000fe200078e00ff */
[----:B------:R-:W-:Y:S01]  /*10ee0*/  LEA.HI R5, R5, R4, RZ, 0x3 ;  /* 0x0000000405057211 */ /* 0x000fe200078f18ff */
[----:B------:R-:W-:Y:S01]  /*10ef0*/  IMAD.SHL.U32 R4, R4, 0x8, RZ ;  /* 0x0000000804047824 */ /* 0x000fe200078e00ff */
[----:B------:R-:W-:Y:S01]  /*10f00*/  LOP3.LUT R6, R7, 0xffffe000, RZ, 0xc0, !PT ;  /* 0xffffe00007067812 */ /* 0x000fe200078ec0ff */
[----:B------:R-:W-:Y:S01]  /*10f10*/  IMAD.U32 R57, R31, 0x10000, RZ ;  /* 0x000100001f397824 */ /* 0x000fe200078e00ff */
[----:B------:R-:W-:Y:S01]  /*10f20*/  LOP3.LUT R8, R8, R60, RZ, 0x3c, !PT ;  /* 0x0000003c08087212 */ /* 0x000fe200078e3cff */
[----:B------:R-:W-:Y:S01]  /*10f30*/  IMAD.SHL.U32 R5, R5, 0x400, RZ ;  /* 0x0000040005057824 */ /* 0x000fe200078e00ff */
[----:B------:R-:W-:Y:S01]  /*10f40*/  LOP3.LUT R4, R205, 0x38, R4, 0xf8, !PT ;  /* 0x00000038cd047812 */ /* 0x000fe200078ef804 */
[----:B------:R-:W-:Y:S01]  /*10f50*/  IMAD.U32 R53, R27, 0x10000, RZ ;  /* 0x000100001b357824 */ /* 0x000fe200078e00ff */
[----:B------:R-:W-:-:S02]  /*10f60*/  IADD3 R6, R8, R6, R219 ;  /* 0x0000000608067210 */ /* 0x000fc40007ffe0db */
[----:B------:R-:W-:Y:S02]  /*10f70*/  LOP3.LUT R4, R4, R60, RZ, 0x3c, !PT ;  /* 0x0000003c04047212 */ /* 0x000fe400078e3cff */
[----:B------:R-:W-:Y:S01]  /*10f80*/  LOP3.LUT R5, R5, 0x7fffe000, RZ, 0xc0, !PT ;  /* 0x7fffe00005057812 */ /* 0x000fe200078ec0ff */
[----:B------:R-:W-:Y:S01]  /*10f90*/  IMAD R48, R6, 0x2, R229 ;  /* 0x0000000206307824 */ /* 0x000fe200078e02e5 */
[----:B------:R-:W-:Y:S02]  /*10fa0*/  LOP3.LUT R44, R28, 0xffff0000, RZ, 0xc0, !PT ;  /* 0xffff00001c2c7812 */ /* 0x000fe400078ec0ff */
[----:B------:R-:W-:Y:S02]  /*10fb0*/  IADD3 R9, R4, R5, R219 ;  /* 0x0000000504097210 */ /* 0x000fe40007ffe0db */
[----:B------:R-:W0:Y:S01]  /*10fc0*/  LDS.128 R4, [R48] ;  /* 0x0000000030047984 */ /* 0x000e220000000c00 */
[----:B------:R-:W-:Y:S02]  /*10fd0*/  LOP3.LUT R24, R24, 0xffff0000, RZ, 0xc0, !PT ;  /* 0xffff000018187812 */ /* 0x000fe400078ec0ff */
[----:B------:R-:W-:Y:S01]  /*10fe0*/  IMAD R32, R9, 0x2, R18 ;  /* 0x0000000209207824 */ /* 0x000fe200078e0212 */
[----:B------:R-:W-:-:S02]  /*10ff0*/  LOP3.LUT R26, R26, 0xffff0000, RZ, 0xc0, !PT ;  /* 0xffff00001a1a7812 */ /* 0x000fc400078ec0ff */
[----:B------:R-:W-:Y:S02]  /*11000*/  LOP3.LUT R30, R30, 0xffff0000, RZ, 0xc0, !PT ;  /* 0xffff00001e1e7812 */ /* 0x000fe400078ec0ff */
[----:B------:R-:W1:Y:S01]  /*11010*/  LDS.128 R8, [R32+0x12400] ;  /* 0x0124000020087984 */ /* 0x000e620000000c00 */
[----:B------:R-:W-:Y:S02]  /*11020*/  SHF.L.U32 R28, R25, 0x10, RZ ;  /* 0x00000010191c7819 */ /* 0x000fe400000006ff */
[----:B------:R-:W-:Y:S02]  /*11030*/  LOP3.LUT R29, R29, 0xffff0000, RZ, 0xc0, !PT ;  /* 0xffff00001d1d7812 */ /* 0x000fe400078ec0ff */
        /* <DEDUP_REMOVED lines=15> */
[-C--:B------:R-:W-:Y:S01]  /*11130*/  FMUL.FTZ R42, R47, R38.reuse ;  /* 0x000000262f2a7220 */ /* 0x080fe20000410000 */
[----:B------:R-:W-:Y:S01]  /*11140*/  FMUL.FTZ R38, R45, R38 ;  /* 0x000000262d267220 */ /* 0x000fe20000410000 */
[C---:B------:R-:W-:Y:S01]  /*11150*/  IMAD.U32 R39, R9.reuse, 0x10000, RZ ;  /* 0x0001000009277824 */ /* 0x040fe200078e00ff */
[----:B------:R-:W-:Y:S01]  /*11160*/  LOP3.LUT R9, R9, 0xffff0000, RZ, 0xc0, !PT ;  /* 0xffff000009097812 */ /* 0x000fe200078ec0ff */
[-C--:B------:R-:W-:Y:S01]  /*11170*/  FFMA.FTZ R42, R45, R33.reuse, -R42 ;  /* 0x000000212d2a7223 */ /* 0x080fe2000001082a */
[----:B------:R-:W-:Y:S01]  /*11180*/  FFMA.FTZ R38, R47, R33, R38 ;  /* 0x000000212f267223 */ /* 0x000fe20000010026 */
[-C--:B------:R-:W-:Y:S01]  /*11190*/  FMUL.FTZ R45, R44, R8.reuse ;  /* 0x000000082c2d7220 */ /* 0x080fe20000410000 */
[----:B------:R-:W-:Y:S01]  /*111a0*/  FMUL.FTZ R33, R24, R8 ;  /* 0x0000000818217220 */ /* 0x000fe20000410000 */
[----:B------:R-:W-:-:S02]  /*111b0*/  IMAD.U32 R41, R11, 0x10000, RZ ;  /* 0x000100000b297824 */ /* 0x000fc400078e00ff */
[----:B------:R-:W-:Y:S01]  /*111c0*/  FMUL.FTZ R51, R26, R10 ;  /* 0x0000000a1a337220 */ /* 0x000fe20000410000 */
[-C--:B------:R-:W-:Y:S01]  /*111d0*/  FFMA.FTZ R45, R24, R4.reuse, -R45 ;  /* 0x00000004182d7223 */ /* 0x080fe2000001082d */
[----:B------:R-:W-:Y:S01]  /*111e0*/  FFMA.FTZ R33, R44, R4, R33 ;  /* 0x000000042c217223 */ /* 0x000fe20000010021 */
[-C--:B------:R-:W-:Y:S01]  /*111f0*/  FMUL.FTZ R4, R55, R40.reuse ;  /* 0x0000002837047220 */ /* 0x080fe20000410000 */
[----:B------:R-:W-:Y:S01]  /*11200*/  FMUL.FTZ R40, R49, R40 ;  /* 0x0000002831287220 */ /* 0x000fe20000410000 */
[----:B------:R-:W-:Y:S01]  /*11210*/  FMUL.FTZ R47, R46, R39 ;  /* 0x000000272e2f7220 */ /* 0x000fe20000410000 */
[----:B------:R-:W-:Y:S01]  /*11220*/  LOP3.LUT R11, R11, 0xffff0000, RZ, 0xc0, !PT ;  /* 0xffff00000b0b7812 */ /* 0x000fe200078ec0ff */
[----:B------:R-:W-:Y:S01]  /*11230*/  FFMA.FTZ R8, R49, R35, -R4 ;  /* 0x0000002331087223 */ /* 0x000fe20000010804 */
[C---:B------:R-:W-:Y:S01]  /*11240*/  FMUL.FTZ R49, R30.reuse, R10 ;  /* 0x0000000a1e317220 */ /* 0x040fe20000410000 */
[----:B------:R-:W-:Y:S01]  /*11250*/  FMUL.FTZ R4, R57, R41 ;  /* 0x0000002939047220 */ /* 0x000fe20000410000 */
[-C--:B------:R-:W-:Y:S01]  /*11260*/  FFMA.FTZ R51, R30, R6.reuse, R51 ;  /* 0x000000061e337223 */ /* 0x080fe20000010033 */
[----:B------:R-:W-:Y:S01]  /*11270*/  FMUL.FTZ R39, R28, R39 ;  /* 0x000000271c277220 */ /* 0x000fe20000410000 */
[----:B------:R-:W-:Y:S01]  /*11280*/  FFMA.FTZ R49, R26, R6, -R49 ;  /* 0x000000061a317223 */ /* 0x000fe20000010831 */
[C---:B------:R-:W-:Y:S01]  /*11290*/  FMUL.FTZ R6, R53.reuse, R41 ;  /* 0x0000002935067220 */ /* 0x040fe20000410000 */
[-C--:B------:R-:W-:Y:S01]  /*112a0*/  FFMA.FTZ R47, R28, R34.reuse, -R47 ;  /* 0x000000221c2f7223 */ /* 0x080fe2000001082f */
[-C--:B------:R-:W-:Y:S01]  /*112b0*/  FFMA.FTZ R28, R53, R37.reuse, -R4 ;  /* 0x00000025351c7223 */ /* 0x080fe20000010804 */
[----:B------:R-:W-:Y:S01]  /*112c0*/  FFMA.FTZ R39, R46, R34, R39 ;  /* 0x000000222e277223 */ /* 0x000fe20000010027 */
        /* <DEDUP_REMOVED lines=20> */
.L_x_619:
[----:B------:R-:W-:Y:S05]  /*11410*/  BSYNC B1 ;  /* 0x0000000000017941 */ /* 0x000fea0003800000 */
.L_x_618:
[----:B------:R-:W-:Y:S05]  /*11420*/  @P2 BRA `(.L_x_594) ;  /* 0x00000004007c2947 */ /* 0x000fea0003800000 */
[----:B-12---:R-:W-:Y:S01]  /*11430*/  SHF.R.S32.HI R4, RZ, 0x1f, R193 ;  /* 0x0000001fff047819 */ /* 0x006fe200000114c1 */
[----:B------:R-:W-:Y:S01]  /*11440*/  IMAD.U32 R35, R14, 0x10000, RZ ;  /* 0x000100000e237824 */ /* 0x000fe200078e00ff */
[----:B------:R-:W-:Y:S01]  /*11450*/  LEA.HI R43, R43, R199, RZ, 0x1d ;  /* 0x000000c72b2b7211 */ /* 0x000fe200078fe8ff */
[----:B------:R-:W-:Y:S01]  /*11460*/  IMAD.U32 R33, R3, 0x10000, RZ ;  /* 0x0001000003217824 */ /* 0x000fe200078e00ff */
[CC--:B0-----:R-:W-:Y:S01]  /*11470*/  LEA.HI R5, R4.reuse, R193.reuse, RZ, 0x6 ;  /* 0x000000c104057211 */ /* 0x0c1fe200078f30ff */
        /* <DEDUP_REMOVED lines=9> */
[----:B------:R-:W-:-:S02]  /*11510*/  LOP3.LUT R6, R7, 0xffffe000, RZ, 0xc0, !PT ;  /* 0xffffe00007067812 */ /* 0x000fc400078ec0ff */
[----:B------:R-:W-:Y:S01]  /*11520*/  LOP3.LUT R8, R8, R60, RZ, 0x3c, !PT ;  /* 0x0000003c08087212 */ /* 0x000fe200078e3cff */
[----:B------:R-:W-:Y:S01]  /*11530*/  IMAD.SHL.U32 R5, R5, 0x400, RZ ;  /* 0x0000040005057824 */ /* 0x000fe200078e00ff */
[----:B------:R-:W-:Y:S02]  /*11540*/  LOP3.LUT R4, R205, 0x38, R4, 0xf8, !PT ;  /* 0x00000038cd047812 */ /* 0x000fe400078ef804 */
[----:B------:R-:W-:Y:S02]  /*11550*/  IADD3 R6, R8, R6, R219 ;  /* 0x0000000608067210 */ /* 0x000fe40007ffe0db */
[----:B------:R-:W-:Y:S02]  /*11560*/  LOP3.LUT R4, R4, R60, RZ, 0x3c, !PT ;  /* 0x0000003c04047212 */ /* 0x000fe400078e3cff */
[----:B------:R-:W-:Y:S01]  /*11570*/  LOP3.LUT R5, R5, 0x7fffe000, RZ, 0xc0, !PT ;  /* 0x7fffe00005057812 */ /* 0x000fe200078ec0ff */
[----:B------:R-:W-:Y:S01]  /*11580*/  IMAD R41, R6, 0x2, R229 ;  /* 0x0000000206297824 */ /* 0x000fe200078e02e5 */
[----:B------:R-:W-:-:S02]  /*11590*/  LOP3.LUT R42, R14, 0xffff0000, RZ, 0xc0, !PT ;  /* 0xffff00000e2a7812 */ /* 0x000fc400078ec0ff */
[----:B------:R-:W-:Y:S02]  /*115a0*/  IADD3 R9, R4, R5, R219 ;  /* 0x0000000504097210 */ /* 0x000fe40007ffe0db */
[----:B------:R-:W0:Y:S01]  /*115b0*/  LDS.128 R4, [R41] ;  /* 0x0000000029047984 */ /* 0x000e220000000c00 */
[----:B------:R-:W-:Y:S02]  /*115c0*/  LOP3.LUT R38, R3, 0xffff0000, RZ, 0xc0, !PT ;  /* 0xffff000003267812 */ /* 0x000fe400078ec0ff */
[----:B------:R-:W-:Y:S01]  /*115d0*/  IMAD R24, R9, 0x2, R18 ;  /* 0x0000000209187824 */ /* 0x000fe200078e0212 */
[----:B------:R-:W-:Y:S02]  /*115e0*/  LOP3.LUT R20, R20, 0xffff0000, RZ, 0xc0, !PT ;  /* 0xffff000014147812 */ /* 0x000fe400078ec0ff */
[----:B------:R-:W-:Y:S02]  /*115f0*/  LOP3.LUT R39, R15, 0xffff0000, RZ, 0xc0, !PT ;  /* 0xffff00000f277812 */ /* 0x000fe400078ec0ff */
[----:B------:R-:W1:Y:S01]  /*11600*/  LDS.128 R8, [R24+0x12400] ;  /* 0x0124000018087984 */ /* 0x000e620000000c00 */
        /* <DEDUP_REMOVED lines=14> */
[C---:B------:R-:W-:Y:S01]  /*116f0*/  FMUL.FTZ R14, R33.reuse, R29 ;  /* 0x0000001d210e7220 */ /* 0x040fe20000410000 */
[----:B------:R-:W-:Y:S01]  /*11700*/  FMUL.FTZ R3, R42, R8 ;  /* 0x000000082a037220 */ /* 0x000fe20000410000 */
[----:B------:R-:W-:Y:S01]  /*11710*/  FMUL.FTZ R29, R44, R30 ;  /* 0x0000001e2c1d7220 */ /* 0x000fe20000410000 */
[-C--:B------:R-:W-:Y:S01]  /*11720*/  FFMA.FTZ R34, R33, R25.reuse, -R34 ;  /* 0x0000001921227223 */ /* 0x080fe20000010822 */
[----:B------:R-:W-:Y:S01]  /*11730*/  FFMA.FTZ R14, R35, R25, R14 ;  /* 0x00000019230e7223 */ /* 0x000fe2000001000e */
[----:B------:R-:W-:Y:S01]  /*11740*/  FMUL.FTZ R25, R38, R8 ;  /* 0x0000000826197220 */ /* 0x000fe20000410000 */
[----:B------:R-:W-:Y:S01]  /*11750*/  FMUL.FTZ R33, R40, R30 ;  /* 0x0000001e28217220 */ /* 0x000fe20000410000 */
[----:B------:R-:W-:-:S02]  /*11760*/  IMAD.U32 R31, R10, 0x10000, RZ ;  /* 0x000100000a1f7824 */ /* 0x000fc400078e00ff */
[-C--:B------:R-:W-:Y:S01]  /*11770*/  FFMA.FTZ R3, R38, R4.reuse, -R3 ;  /* 0x0000000426037223 */ /* 0x080fe20000010803 */
[----:B------:R-:W-:Y:S02]  /*11780*/  IMAD.U32 R35, R12, 0x10000, RZ ;  /* 0x000100000c237824 */ /* 0x000fe400078e00ff */
[----:B------:R-:W-:Y:S01]  /*11790*/  FFMA.FTZ R25, R42, R4, R25 ;  /* 0x000000042a197223 */ /* 0x000fe20000010019 */
[-C--:B------:R-:W-:Y:S01]  /*117a0*/  FFMA.FTZ R29, R40, R26.reuse, -R29 ;  /* 0x0000001a281d7223 */ /* 0x080fe2000001081d */
[----:B------:R-:W-:Y:S01]  /*117b0*/  FFMA.FTZ R33, R44, R26, R33 ;  /* 0x0000001a2c217223 */ /* 0x000fe20000010021 */
[----:B------:R-:W-:Y:S01]  /*117c0*/  LOP3.LUT R10, R10, 0xffff0000, RZ, 0xc0, !PT ;  /* 0xffff00000a0a7812 */ /* 0x000fe200078ec0ff */
[-C--:B------:R-:W-:Y:S01]  /*117d0*/  FMUL.FTZ R4, R37, R31.reuse ;  /* 0x0000001f25047220 */ /* 0x080fe20000410000 */
[----:B------:R-:W-:Y:S01]  /*117e0*/  LOP3.LUT R26, R12, 0xffff0000, RZ, 0xc0, !PT ;  /* 0xffff00000c1a7812 */ /* 0x000fe200078ec0ff */
[----:B------:R-:W-:Y:S01]  /*117f0*/  FMUL.FTZ R12, R35, R31 ;  /* 0x0000001f230c7220 */ /* 0x000fe20000410000 */
[----:B------:R-:W-:-:S02]  /*11800*/  IMAD.U32 R32, R11, 0x10000, RZ ;  /* 0x000100000b207824 */ /* 0x000fc400078e00ff */
[-C--:B------:R-:W-:Y:S01]  /*11810*/  FFMA.FTZ R8, R35, R27.reuse, -R4 ;  /* 0x0000001b23087223 */ /* 0x080fe20000010804 */
[----:B------:R-:W-:Y:S02]  /*11820*/  IMAD.U32 R30, R21, 0x10000, RZ ;  /* 0x00010000151e7824 */ /* 0x000fe400078e00ff */
[-C--:B------:R-:W-:Y:S01]  /*11830*/  FMUL.FTZ R31, R20, R10.reuse ;  /* 0x0000000a141f7220 */ /* 0x080fe20000410000 */
[----:B------:R-:W-:Y:S01]  /*11840*/  FMUL.FTZ R35, R26, R10 ;  /* 0x0000000a1a237220 */ /* 0x000fe20000410000 */
[----:B------:R-:W-:Y:S01]  /*11850*/  LOP3.LUT R11, R11, 0xffff0000, RZ, 0xc0, !PT ;  /* 0xffff00000b0b7812 */ /* 0x000fe200078ec0ff */
[----:B------:R-:W-:Y:S02]  /*11860*/  IMAD.U32 R4, R13, 0x10000, RZ ;  /* 0x000100000d047824 */ /* 0x000fe400078e00ff */
[----:B------:R-:W-:Y:S01]  /*11870*/  FFMA.FTZ R10, R37, R27, R12 ;  /* 0x0000001b250a7223 */ /* 0x000fe2000001000c */
[----:B------:R-:W-:Y:S01]  /*11880*/  LOP3.LUT R21, R21, 0xffff0000, RZ, 0xc0, !PT ;  /* 0xffff000015157812 */ /* 0x000fe200078ec0ff */
[----:B------:R-:W-:Y:S01]  /*11890*/  FMUL.FTZ R27, R30, R32 ;  /* 0x000000201e1b7220 */ /* 0x000fe20000410000 */
[----:B------:R-:W-:Y:S01]  /*118a0*/  LOP3.LUT R13, R13, 0xffff0000, RZ, 0xc0, !PT ;  /* 0xffff00000d0d7812 */ /* 0x000fe200078ec0ff */
[-C--:B------:R-:W-:Y:S01]  /*118b0*/  FFMA.FTZ R31, R26, R6.reuse, -R31 ;  /* 0x000000061a1f7223 */ /* 0x080fe2000001081f */
[----:B------:R-:W-:Y:S01]  /*118c0*/  FFMA.FTZ R35, R20, R6, R35 ;  /* 0x0000000614237223 */ /* 0x000fe20000010023 */
[C---:B------:R-:W-:Y:S01]  /*118d0*/  FMUL.FTZ R37, R4.reuse, R32 ;  /* 0x0000002004257220 */ /* 0x040fe20000410000 */
[-C--:B------:R-:W-:Y:S01]  /*118e0*/  FFMA.FTZ R27, R4, R28.reuse, -R27 ;  /* 0x0000001c041b7223 */ /* 0x080fe2000001081b */
        /* <DEDUP_REMOVED lines=19> */
.L_x_594:
[----:B------:R-:W-:Y:S05]  /*11a20*/  BSYNC B0 ;  /* 0x0000000000007941 */ /* 0x000fea0003800000 */
.L_x_575:
[----:B------:R-:W-:Y:S01]  /*11a30*/  @!PT LDS RZ, [RZ] ;  /* 0x00000000fffff984 */ /* 0x000fe20000000800 */
[----:B------:R-:W-:Y:S01]  /*11a40*/  @!PT LDS RZ, [RZ] ;  /* 0x00000000fffff984 */ /* 0x000fe20000000800 */
[----:B------:R-:W-:Y:S01]  /*11a50*/  @!PT LDS RZ, [RZ] ;  /* 0x00000000fffff984 */ /* 0x000fe20000000800 */
[----:B------:R-:W-:Y:S01]  /*11a60*/  @!PT LDS RZ, [RZ] ;  /* 0x00000000fffff984 */ /* 0x000fe20000000800 */
[----:B------:R5:W-:Y:S06]  /*11a70*/  MEMBAR.ALL.CTA ;  /* 0x0000000000007992 */ /* 0x000bec0000008000 */
[----:B-----5:R-:W5:Y:S01]  /*11a80*/  FENCE.VIEW.ASYNC.S ;  /* 0x00000000000073c6 */ /* 0x020f620000000000 */
[----:B------:R-:W-:Y:S05]  /*11a90*/  WARPSYNC.ALL ;  /* 0x0000000000007948 */ /* 0x000fea0003800000 */
[----:B-----5:R-:W-:Y:S06]  /*11aa0*/  BAR.SYNC.DEFER_BLOCKING 0xd, 0x100 ;  /* 0x0344000000007b1d */ /* 0x020fec0000010000 */
.L_x_573:
[----:B------:R-:W-:-:S13]  /*11ab0*/  ISETP.NE.AND P0, PT, R214, 0x3, PT ;  /* 0x00000003d600780c */ /* 0x000fda0003f05270 */
[----:B------:R-:W-:Y:S05]  /*11ac0*/  @!P0 BRA `(.L_x_620) ;  /* 0x0000000000048947 */ /* 0x000fea0003800000 */
[----:B------:R-:W-:Y:S01]  /*11ad0*/  BPT.TRAP 0x1 ;  /* 0x000000040000795c */ /* 0x000fe20000300000 */
.L_x_620:
[----:B012-4-:R-:W-:Y:S01]  /*11ae0*/  IMAD R3, R211, 0x8, R18 ;  /* 0x00000008d3037824 */ /* 0x017fe200078e0212 */
[----:B---3--:R-:W-:-:S04]  /*11af0*/  SHF.L.U32 R0, R220, 0x1f, RZ ;  /* 0x0000001fdc007819 */ /* 0x008fc800000006ff */
[----:B------:R0:W1:Y:S01]  /*11b00*/  SYNCS.PHASECHK.TRANS64.TRYWAIT P1, [R3+URZ+0x30830], R0 ;  /* 0x03083000030075a7 */ /* 0x000062000802017f */
[----:B------:R-:W-:Y:S05]  /*11b10*/  @!P0 BRA `(.L_x_621) ;  /* 0x0000000000048947 */ /* 0x000fea0003800000 */
[----:B------:R-:W-:Y:S01]  /*11b20*/  BPT.TRAP 0x1 ;  /* 0x000000040000795c */ /* 0x000fe20000300000 */
.L_x_621:
[----:B------:R-:W-:Y:S01]  /*11b30*/  IMAD.MOV.U32 R119, RZ, RZ, RZ ;  /* 0x000000ffff777224 */ /* 0x000fe200078e00ff */
[----:B-1----:R-:W-:Y:S06]  /*11b40*/  @P1 BRA `(.L_x_622) ;  /* 0x0000000000081947 */ /* 0x002fec0003800000 */
[----:B------:R-:W1:Y:S02]  /*11b50*/  SYNCS.PHASECHK.TRANS64.TRYWAIT P1, [R3+URZ+0x30830], R0 ;  /* 0x03083000030075a7 */ /* 0x000e64000802017f */
[----:B-1----:R-:W-:Y:S05]  /*11b60*/  @!P1 BRA `(.L_x_623) ;  /* 0x0000011400d49947 */ /* 0x002fea0003800000 */
.L_x_622:
[----:B------:R-:W-:Y:S05]  /*11b70*/  WARPSYNC.ALL ;  /* 0x0000000000007948 */ /* 0x000fea0003800000 */
[----:B01----:R-:W-:Y:S01]  /*11b80*/  VIADD R0, R18, 0x1e400 ;  /* 0x0001e40012007836 */ /* 0x003fe20000000000 */
[----:B------:R-:W-:Y:S01]  /*11b90*/  R2UR UR4, R36 ;  /* 0x00000000240472ca */ /* 0x000fe200000e0000 */
[----:B------:R-:W-:Y:S01]  /*11ba0*/  UMOV UR9, 0x40000040 ;  /* 0x4000004000097882 */ /* 0x000fe20000000000 */
[----:B------:R-:W-:Y:S01]  /*11bb0*/  MOV R5, 0x40000040 ;  /* 0x4000004000057802 */ /* 0x000fe20000000f00 */
[----:B------:R-:W-:Y:S01]  /*11bc0*/  WARPGROUP.ARRIVE ;  /* 0x00000000000079c5 */ /* 0x000fe20000000000 */
[----:B------:R-:W-:Y:S01]  /*11bd0*/  SHF.R.U32.HI R0, RZ, 0x4, R0 ;  /* 0x00000004ff007819 */ /* 0x000fe20000011600 */
[----:B------:R-:W-:Y:S01]  /*11be0*/  IMAD.MOV.U32 R7, RZ, RZ, 0x40000040 ;  /* 0x40000040ff077424 */ /* 0x000fe200078e00ff */
[----:B------:R-:W-:Y:S01]  /*11bf0*/  R2UR UR11, R5 ;  /* 0x00000000050b72ca */ /* 0x000fe200000e0000 */
[----:B------:R-:W-:Y:S01]  /*11c00*/  IMAD.U32 R9, RZ, RZ, UR9 ;  /* 0x00000009ff097e24 */ /* 0x000fe2000f8e00ff */
[----:B------:R-:W-:Y:S01]  /*11c10*/  LOP3.LUT R0, R0, 0x3fff, RZ, 0xc0, !PT ;  /* 0x00003fff00007812 */ /* 0x000fe200078ec0ff */
[----:B------:R-:W-:Y:S01]  /*11c20*/  UMOV UR57, 0x40000040 ;  /* 0x4000004000397882 */ /* 0x000fe20000000000 */
[----:B------:R-:W-:Y:S01]  /*11c30*/  UMOV UR53, 0x40000040 ;  /* 0x4000004000357882 */ /* 0x000fe20000000000 */
[----:B------:R-:W-:Y:S01]  /*11c40*/  UMOV UR45, 0x40000040 ;  /* 0x40000040002d7882 */ /* 0x000fe20000000000 */
[----:B------:R-:W-:Y:S01]  /*11c50*/  LOP3.LUT R222, R0, 0x10000, RZ, 0xfc, !PT ;  /* 0x0001000000de7812 */ /* 0x000fe200078efcff */
[----:B------:R-:W-:Y:S01]  /*11c60*/  ULOP3.LUT UR4, UR4, 0x10000, URZ, 0xfc, !UPT ;  /* 0x0001000004047892 */ /* 0x000fe2000f8efc3f */
[----:B------:R-:W-:Y:S01]  /*11c70*/  IMAD.MOV.U32 R5, RZ, RZ, 0x40000040 ;  /* 0x40000040ff057424 */ /* 0x000fe200078e00ff */
[----:B------:R-:W-:Y:S01]  /*11c80*/  UMOV UR41, 0x40000040 ;  /* 0x4000004000297882 */ /* 0x000fe20000000000 */
[----:B------:R-:W-:Y:S01]  /*11c90*/  UMOV UR37, 0x40000040 ;  /* 0x4000004000257882 */ /* 0x000fe20000000000 */
[----:B------:R-:W-:Y:S01]  /*11ca0*/  IMAD R4, R211, 0x900, R222 ;  /* 0x00000900d3047824 */ /* 0x000fe200078e02de */
[----:B------:R-:W-:Y:S01]  /*11cb0*/  UIADD3 UR5, UR4, 0x2, URZ ;  /* 0x0000000204057890 */ /* 0x000fe2000fffe03f */
[----:B------:R-:W-:Y:S01]  /*11cc0*/  R2UR UR39, R5 ;  /* 0x00000000052772ca */ /* 0x000fe200000e0000 */
[----:B------:R-:W-:Y:S01]  /*11cd0*/  UMOV UR8, UR4 ;  /* 0x0000000400087c82 */ /* 0x000fe20008000000 */
[C---:B------:R-:W-:Y:S01]  /*11ce0*/  VIADD R6, R4.reuse, 0x2 ;  /* 0x0000000204067836 */ /* 0x040fe20000000000 */
[----:B------:R-:W-:Y:S01]  /*11cf0*/  R2UR UR10, R4 ;  /* 0x00000000040a72ca */ /* 0x000fe200000e0000 */
[----:B------:R-:W-:Y:S01]  /*11d00*/  IMAD.U32 R8, RZ, RZ, UR8 ;  /* 0x00000008ff087e24 */ /* 0x000fe2000f8e00ff */
[----:B------:R-:W-:-:S02]  /*11d10*/  UIADD3 UR56, UR4, 0x406, URZ ;  /* 0x0000040604387890 */ /* 0x000fc4000fffe03f */
[----:B------:R-:W-:Y:S02]  /*11d20*/  UIADD3 UR52, UR4, 0x800, URZ ;  /* 0x0000080004347890 */ /* 0x000fe4000fffe03f */
[----:B------:R0:W-:Y:S01]  /*11d30*/  STL.64 [R1+0x38], R8 ;  /* 0x0000380801007387 */ /* 0x0001e20000100a00 */
[----:B------:R-:W-:Y:S02]  /*11d40*/  UIADD3 UR44, UR4, 0x802, URZ ;  /* 0x00000802042c7890 */ /* 0x000fe4000fffe03f */
[----:B------:R-:W-:Y:S02]  /*11d50*/  UIADD3 UR40, UR4, 0x804, URZ ;  /* 0x0000080404287890 */ /* 0x000fe4000fffe03f */
[----:B------:R-:W-:Y:S02]  /*11d60*/  UIADD3 UR36, UR4, 0x806, URZ ;  /* 0x0000080604247890 */ /* 0x000fe4000fffe03f */
[----:B------:R-:W-:Y:S01]  /*11d70*/  HGMMA.64x96x16.F32.BF16 R24, gdesc[UR8], RZ, !UPT, gsb0 ;  /* 0x01600000081879f0 */ /* 0x000fe2000c0018ff */
[----:B------:R-:W-:Y:S01]  /*11d80*/  R2UR UR10, R6 ;  /* 0x00000000060a72ca */ /* 0x000fe200000e0000 */
[----:B------:R-:W-:Y:S01]  /*11d90*/  UMOV UR8, UR5 ;  /* 0x0000000500087c82 */ /* 0x000fe20008000000 */
[----:B------:R-:W-:Y:S01]  /*11da0*/  R2UR UR11, R7 ;  /* 0x00000000070b72ca */ /* 0x000fe200000e0000 */
[----:B------:R-:W-:Y:S01]  /*11db0*/  UMOV UR9, 0x40000040 ;  /* 0x4000004000097882 */ /* 0x000fe20000000000 */
[----:B------:R-:W-:Y:S01]  /*11dc0*/  VIADD R6, R4, 0x4 ;  /* 0x0000000404067836 */ /* 0x000fe20000000000 */
[----:B------:R-:W-:Y:S01]  /*11dd0*/  UIADD3 UR5, UR4, 0x4, URZ ;  /* 0x0000000404057890 */ /* 0x000fe2000fffe03f */
[----:B------:R-:W-:-:S02]  /*11de0*/  IMAD.MOV.U32 R7, RZ, RZ, 0x40000040 ;  /* 0x40000040ff077424 */ /* 0x000fc400078e00ff */
[----:B0-----:R-:W-:Y:S02]  /*11df0*/  IMAD.U32 R8, RZ, RZ, UR8 ;  /* 0x00000008ff087e24 */ /* 0x001fe4000f8e00ff */
[----:B------:R-:W-:-:S05]  /*11e00*/  IMAD.U32 R9, RZ, RZ, UR9 ;  /* 0x00000009ff097e24 */ /* 0x000fca000f8e00ff */
[----:B------:R0:W-:Y:S01]  /*11e10*/  STL.64 [R1+0x30], R8 ;  /* 0x0000300801007387 */ /* 0x0001e20000100a00 */
[----:B------:R-:W-:Y:S02]  /*11e20*/  WARPGROUP.DEPBAR.LE gsb0, 0x0 ;  /* 0x00008000000079c5 */ /* 0x000fe40000010000 */
[----:B------:R-:W-:-:S06]  /*11e30*/  WARPGROUP.ARRIVE ;  /* 0x00000000000079c5 */ /* 0x000fcc0000000000 */
[----:B------:R-:W-:Y:S01]  /*11e40*/  HGMMA.64x96x16.F32.BF16 R24, gdesc[UR8], R24, gsb0 ;  /* 0x01600000081879f0 */ /* 0x000fe20008001818 */
[----:B------:R-:W-:Y:S01]  /*11e50*/  R2UR UR10, R6 ;  /* 0x00000000060a72ca */ /* 0x000fe200000e0000 */
[----:B------:R-:W-:Y:S01]  /*11e60*/  UMOV UR8, UR5 ;  /* 0x0000000500087c82 */ /* 0x000fe20008000000 */
[----:B------:R-:W-:Y:S01]  /*11e70*/  R2UR UR11, R7 ;  /* 0x00000000070b72ca */ /* 0x000fe200000e0000 */
[----:B------:R-:W-:Y:S01]  /*11e80*/  UMOV UR9, 0x40000040 ;  /* 0x4000004000097882 */ /* 0x000fe20000000000 */
[----:B------:R-:W-:Y:S01]  /*11e90*/  VIADD R6, R4, 0x6 ;  /* 0x0000000604067836 */ /* 0x000fe20000000000 */
[----:B------:R-:W-:Y:S01]  /*11ea0*/  UIADD3 UR5, UR4, 0x6, URZ ;  /* 0x0000000604057890 */ /* 0x000fe2000fffe03f */
[----:B------:R-:W-:Y:S02]  /*11eb0*/  IMAD.MOV.U32 R7, RZ, RZ, 0x40000040 ;  /* 0x40000040ff077424 */ /* 0x000fe400078e00ff */
        /* <DEDUP_REMOVED lines=49> */
[----:B------:R-:W-:Y:S02]  /*121d0*/  VIADD R6, R4, 0x306 ;  /* 0x0000030604067836 */ /* 0x000fe40000000000 */
[----:B------:R-:W-:Y:S02]  /*121e0*/  IMAD.MOV.U32 R7, RZ, RZ, 0x40000040 ;  /* 0x40000040ff077424 */ /* 0x000fe400078e00ff */
[----:B0-----:R-:W-:Y:S01]  /*121f0*/  IMAD.U32 R8, RZ, RZ, UR8 ;  /* 0x00000008ff087e24 */ /* 0x001fe2000f8e00ff */
[----:B------:R-:W-:Y:S01]  /*12200*/  R2UR UR58, R6 ;  /* 0x00000000063a72ca */ /* 0x000fe200000e0000 */
[----:B------:R-:W-:Y:S01]  /*12210*/  IMAD.U32 R9, RZ, RZ, UR9 ;  /* 0x00000009ff097e24 */ /* 0x000fe2000f8e00ff */
[----:B------:R-:W-:Y:S01]  /*12220*/  R2UR UR59, R7 ;  /* 0x00000000073b72ca */ /* 0x000fe200000e0000 */
[----:B------:R-:W-:Y:S01]  /*12230*/  IMAD.MOV.U32 R7, RZ, RZ, 0x40000040 ;  /* 0x40000040ff077424 */ /* 0x000fe200078e00ff */
[----:B------:R-:W-:-:S02]  /*12240*/  IADD3 R6, R4, 0x600, RZ ;  /* 0x0000060004067810 */ /* 0x000fc40007ffe0ff */
[----:B------:R0:W-:Y:S02]  /*12250*/  STL.64 [R1+0x8], R8 ;  /* 0x0000080801007387 */ /* 0x0001e40000100a00 */
[----:B------:R-:W-:Y:S01]  /*12260*/  R2UR UR54, R6 ;  /* 0x00000000063672ca */ /* 0x000fe200000e0000 */
[----:B------:R-:W-:Y:S01]  /*12270*/  VIADD R6, R4, 0x602 ;  /* 0x0000060204067836 */ /* 0x000fe20000000000 */
[----:B------:R-:W-:Y:S01]  /*12280*/  R2UR UR55, R7 ;  /* 0x00000000073772ca */ /* 0x000fe200000e0000 */
[----:B------:R-:W-:-:S03]  /*12290*/  IMAD.MOV.U32 R7, RZ, RZ, 0x40000040 ;  /* 0x40000040ff077424 */ /* 0x000fc600078e00ff */
[----:B------:R-:W-:Y:S01]  /*122a0*/  R2UR UR46, R6 ;  /* 0x00000000062e72ca */ /* 0x000fe200000e0000 */
[C---:B------:R-:W-:Y:S01]  /*122b0*/  VIADD R6, R4.reuse, 0x604 ;  /* 0x0000060404067836 */ /* 0x040fe20000000000 */
[----:B------:R-:W-:Y:S01]  /*122c0*/  R2UR UR47, R7 ;  /* 0x00000000072f72ca */ /* 0x000fe200000e0000 */
[----:B------:R-:W-:Y:S02]  /*122d0*/  IMAD.MOV.U32 R7, RZ, RZ, 0x40000040 ;  /* 0x40000040ff077424 */ /* 0x000fe400078e00ff */
[----:B------:R-:W-:Y:S01]  /*122e0*/  VIADD R4, R4, 0x606 ;  /* 0x0000060604047836 */ /* 0x000fe20000000000 */
[----:B------:R-:W-:Y:S02]  /*122f0*/  R2UR UR42, R6 ;  /* 0x00000000062a72ca */ /* 0x000fe400000e0000 */
[----:B------:R-:W-:Y:S02]  /*12300*/  R2UR UR43, R7 ;  /* 0x00000000072b72ca */ /* 0x000fe400000e0000 */
[----:B------:R-:W-:Y:S01]  /*12310*/  R2UR UR38, R4 ;  /* 0x00000000042672ca */ /* 0x000fe200000e0000 */
[----:B------:R-:W-:-:S02]  /*12320*/  WARPGROUP.DEPBAR.LE gsb0, 0x0 ;  /* 0x00008000000079c5 */ /* 0x000fc40000010000 */
        /* <DEDUP_REMOVED lines=18> */
[----:B0-----:R-:W-:Y:S05]  /*12450*/  @!P0 BRA `(.L_x_624) ;  /* 0x0000000000048947 */ /* 0x001fea0003800000 */
[----:B------:R-:W-:Y:S01]  /*12460*/  BPT.TRAP 0x1 ;  /* 0x000000040000795c */ /* 0x000fe20000300000 */
.L_x_624:
[----:B------:R-:W2:Y:S01]  /*12470*/  LDL R0, [R1+0x44] ;  /* 0x0000440001007983 */ /* 0x000ea20000100800 */
[----:B------:R-:W-:Y:S01]  /*12480*/  ULDC UR4, c[0x0][0x988] ;  /* 0x0002620000047ab9 */ /* 0x000fe20000000800 */
[----:B------:R-:W-:Y:S01]  /*12490*/  P2R R4, PR, RZ, 0x1 ;  /* 0x00000001ff047803 */ /* 0x000fe20000000000 */
[----:B------:R-:W-:Y:S01]  /*124a0*/  ULDC UR38, c[0x0][0x988] ;  /* 0x0002620000267ab9 */ /* 0x000fe20000000800 */
[----:B------:R-:W-:Y:S01]  /*124b0*/  BSSY B0, `(.L_x_625) ;  /* 0x00003f4000007945 */ /* 0x000fe20003800000 */
[--C-:B------:R-:W-:Y:S01]  /*124c0*/  IMAD.MOV.U32 R118, RZ, RZ, R119.reuse ;  /* 0x000000ffff767224 */ /* 0x100fe200078e0077 */
[----:B------:R-:W-:Y:S01]  /*124d0*/  MOV R102, R119 ;  /* 0x0000007700667202 */ /* 0x000fe20000000f00 */
[--C-:B------:R-:W-:Y:S02]  /*124e0*/  IMAD.MOV.U32 R117, RZ, RZ, R119.reuse ;  /* 0x000000ffff757224 */ /* 0x100fe400078e0077 */
[--C-:B------:R-:W-:Y:S02]  /*124f0*/  IMAD.MOV.U32 R116, RZ, RZ, R119.reuse ;  /* 0x000000ffff747224 */ /* 0x100fe400078e0077 */
[----:B------:R-:W-:-:S02]  /*12500*/  IMAD.MOV.U32 R115, RZ, RZ, R119 ;  /* 0x000000ffff737224 */ /* 0x000fc400078e0077 */
[--C-:B------:R-:W-:Y:S02]  /*12510*/  IMAD.MOV.U32 R114, RZ, RZ, R119.reuse ;  /* 0x000000ffff727224 */ /* 0x100fe400078e0077 */
[--C-:B------:R-:W-:Y:S02]  /*12520*/  IMAD.MOV.U32 R113, RZ, RZ, R119.reuse ;  /* 0x000000ffff717224 */ /* 0x100fe400078e0077 */
[--C-:B------:R-:W-:Y:S02]  /*12530*/  IMAD.MOV.U32 R112, RZ, RZ, R119.reuse ;  /* 0x000000ffff707224 */ /* 0x100fe400078e0077 */
        /* <DEDUP_REMOVED lines=22> */
[----:B------:R-:W-:Y:S01]  /*126a0*/  IMAD.MOV.U32 R72, RZ, RZ, R119 ;  /* 0x000000ffff487224 */ /* 0x000fe200078e0077 */
[----:B--2---:R-:W-:-:S05]  /*126b0*/  IADD3 R5, R138, 0x60, -R0 ;  /* 0x000000608a057810 */ /* 0x004fca0007ffe800 */
[----:B------:R-:W-:-:S05]  /*126c0*/  IMAD R5, R2, -0x60, R5 ;  /* 0xffffffa002057824 */ /* 0x000fca00078e0205 */
[C---:B------:R-:W-:Y:S02]  /*126d0*/  ISETP.GT.AND P6, PT, R5.reuse, RZ, PT ;  /* 0x000000ff0500720c */ /* 0x040fe40003fc4270 */
[C---:B------:R-:W-:Y:S02]  /*126e0*/  ISETP.GT.AND P5, PT, R5.reuse, 0x1, PT ;  /* 0x000000010500780c */ /* 0x040fe40003fa4270 */
[----:B------:R-:W-:Y:S02]  /*126f0*/  ISETP.GT.AND P4, PT, R5, 0x8, PT ;  /* 0x000000080500780c */ /* 0x000fe40003f84270 */
[----:B------:R-:W-:Y:S02]  /*12700*/  FSEL R24, R24, -INF , P6 ;  /* 0xff80000018187808 */ /* 0x000fe40003000000 */
[----:B------:R-:W-:Y:S02]  /*12710*/  FSEL R89, R25, -INF , P5 ;  /* 0xff80000019597808 */ /* 0x000fe40002800000 */
[----:B------:R-:W-:-:S02]  /*12720*/  ISETP.GT.AND P3, PT, R5, 0x9, PT ;  /* 0x000000090500780c */ /* 0x000fc40003f64270 */
[----:B------:R-:W-:Y:S02]  /*12730*/  FSEL R85, R28, -INF , P4 ;  /* 0xff8000001c557808 */ /* 0x000fe40002000000 */
[----:B------:R-:W-:Y:S02]  /*12740*/  FMNMX.FTZ R0, R24, R89, !PT ;  /* 0x0000005918007209 */ /* 0x000fe40007810000 */
[----:B------:R-:W-:Y:S02]  /*12750*/  ISETP.GT.AND P2, PT, R5, 0x10, PT ;  /* 0x000000100500780c */ /* 0x000fe40003f44270 */
[----:B------:R-:W-:Y:S02]  /*12760*/  FSEL R77, R29, -INF , P3 ;  /* 0xff8000001d4d7808 */ /* 0x000fe40001800000 */
[----:B------:R-:W-:Y:S02]  /*12770*/  FMNMX.FTZ R0, R85, R0, !PT ;  /* 0x0000000055007209 */ /* 0x000fe40007810000 */
        /* <DEDUP_REMOVED lines=17> */
[----:B------:R-:W-:Y:S01]  /*12890*/  FSEL R37, R40, -INF , P4 ;  /* 0xff80000028257808 */ /* 0x000fe20002000000 */
[----:B------:R-:W-:Y:S01]  /*128a0*/  IMAD.MOV.U32 R40, RZ, RZ, R119 ;  /* 0x000000ffff287224 */ /* 0x000fe200078e0077 */
        /* <DEDUP_REMOVED lines=36> */
[--C-:B------:R-:W-:Y:S01]  /*12af0*/  IMAD.MOV.U32 R56, RZ, RZ, R119.reuse ;  /* 0x000000ffff387224 */ /* 0x100fe200078e0077 */
[----:B------:R-:W-:Y:S02]  /*12b00*/  FMNMX.FTZ R0, R93, R0, !PT ;  /* 0x000000005d007209 */ /* 0x000fe40007810000 */
[----:B------:R-:W-:Y:S01]  /*12b10*/  FSEL R25, R50, -INF , P6 ;  /* 0xff80000032197808 */ /* 0x000fe20003000000 */
[----:B------:R-:W-:Y:S01]  /*12b20*/  IMAD.MOV.U32 R50, RZ, RZ, R119 ;  /* 0x000000ffff327224 */ /* 0x000fe200078e0077 */
        /* <DEDUP_REMOVED lines=29> */
[----:B------:R-:W-:Y:S02]  /*12d00*/  FMNMX.FTZ R0, R103, R0, !PT ;  /* 0x0000000067007209 */ /* 0x000fe40007810000 */
[----:B------:R-:W-:Y:S02]  /*12d10*/  FSEL R67, R67, -INF , P3 ;  /* 0xff80000043437808 */ /* 0x000fe40001800000 */
[----:B------:R-:W-:Y:S01]  /*12d20*/  FMNMX.FTZ R8, R69, R0, !PT ;  /* 0x0000000045087209 */ /* 0x000fe20007810000 */
[----:B------:R-:W-:Y:S01]  /*12d30*/  IMAD.U32 R0, RZ, RZ, UR4 ;  /* 0x00000004ff007e24 */ /* 0x000fe2000f8e00ff */
[----:B------:R-:W-:-:S02]  /*12d40*/  FSEL R71, R71, -INF , P1 ;  /* 0xff80000047477808 */ /* 0x000fc40000800000 */
[----:B------:R-:W-:Y:S01]  /*12d50*/  MOV R44, R119 ;  /* 0x00000077002c7202 */ /* 0x000fe20000000f00 */
[----:B------:R-:W0:Y:S02]  /*12d60*/  SHFL.BFLY PT, R5, R8, 0x2, 0x1f ;  /* 0x0c401f0008057f89 */ /* 0x000e2400000e0000 */
[----:B0-----:R-:W-:-:S05]  /*12d70*/  FMNMX.FTZ R10, R8, R5, !PT ;  /* 0x00000005080a7209 */ /* 0x001fca0007810000 */
[----:B------:R-:W0:Y:S02]  /*12d80*/  SHFL.BFLY PT, R5, R10, 0x1, 0x1f ;  /* 0x0c201f000a057f89 */ /* 0x000e2400000e0000 */
[----:B0-----:R-:W-:-:S04]  /*12d90*/  FMNMX.FTZ R5, R10, R5, !PT ;  /* 0x000000050a057209 */ /* 0x001fc80007810000 */
[C---:B------:R-:W-:Y:S01]  /*12da0*/  FSETP.NEU.FTZ.AND P0, PT, R5.reuse, -INF , PT ;  /* 0xff8000000500780b */ /* 0x040fe20003f1d000 */
[----:B------:R-:W-:-:S05]  /*12db0*/  FMUL.FTZ R6, R5, R0 ;  /* 0x0000000005067220 */ /* 0x000fca0000410000 */
[----:B------:R-:W-:Y:S02]  /*12dc0*/  FSEL R6, R6, RZ, P0 ;  /* 0x000000ff06067208 */ /* 0x000fe40000000000 */
[----:B------:R-:W-:Y:S02]  /*12dd0*/  ISETP.NE.AND P0, PT, R4, RZ, PT ;  /* 0x000000ff0400720c */ /* 0x000fe40003f05270 */
[----:B------:R-:W-:Y:S01]  /*12de0*/  FMNMX.FTZ R4, R7, R27, !PT ;  /* 0x0000001b07047209 */ /* 0x000fe20007810000 */
[-CC-:B------:R-:W-:Y:S01]  /*12df0*/  FFMA.FTZ R184, R73, R0.reuse, -R6.reuse ;  /* 0x0000000049b87223 */ /* 0x180fe20000010806 */
[-CC-:B------:R-:W-:Y:S01]  /*12e00*/  FFMA.FTZ R73, R75, R0.reuse, -R6.reuse ;  /* 0x000000004b497223 */ /* 0x180fe20000010806 */
[----:B------:R-:W-:Y:S01]  /*12e10*/  FSEL R75, R62, -INF , P6 ;  /* 0xff8000003e4b7808 */ /* 0x000fe20003000000 */
[--C-:B------:R-:W-:Y:S01]  /*12e20*/  FFMA.FTZ R61, R77, R0, -R6.reuse ;  /* 0x000000004d3d7223 */ /* 0x100fe20000010806 */
[----:B------:R-:W-:Y:S01]  /*12e30*/  FMNMX.FTZ R4, R9, R4, !PT ;  /* 0x0000000409047209 */ /* 0x000fe20007810000 */
        /* <DEDUP_REMOVED lines=13> */
[----:B------:R-:W-:Y:S01]  /*12f10*/  MUFU.EX2 R190, R190 ;  /* 0x000000be00be7308 */ /* 0x000fe20000000800 */
[--C-:B------:R-:W-:Y:S01]  /*12f20*/  FFMA.FTZ R41, R41, R0, -R6.reuse ;  /* 0x0000000029297223 */ /* 0x100fe20000010806 */
[----:B------:R-:W-:Y:S01]  /*12f30*/  FMNMX.FTZ R4, R13, R4, !PT ;  /* 0x000000040d047209 */ /* 0x000fe20007810000 */
[-CC-:B------:R-:W-:Y:S01]  /*12f40*/  FFMA.FTZ R45, R45, R0.reuse, -R6.reuse ;  /* 0x000000002d2d7223 */ /* 0x180fe20000010806 */
[-CC-:B------:R-:W-:Y:S01]  /*12f50*/  FFMA.FTZ R176, R87, R0.reuse, -R6.reuse ;  /* 0x0000000057b07223 */ /* 0x180fe20000010806 */
        /* <DEDUP_REMOVED lines=11> */
[----:B------:R-:W0:Y:S01]  /*13010*/  MUFU.EX2 R53, R53 ;  /* 0x0000003500357308 */ /* 0x000e220000000800 */
[--C-:B------:R-:W-:Y:S01]  /*13020*/  FFMA.FTZ R170, R103, R0, -R6.reuse ;  /* 0x0000000067aa7223 */ /* 0x100fe20000010806 */
[----:B------:R-:W-:Y:S01]  /*13030*/  FMNMX.FTZ R4, R21, R4, !PT ;  /* 0x0000000415047209 */ /* 0x000fe20007810000 */
[----:B------:R-:W-:Y:S01]  /*13040*/  FFMA.FTZ R69, R69, R0, -R6 ;  /* 0x0000000045457223 */ /* 0x000fe20000010806 */
[----:B------:R-:W-:-:S02]  /*13050*/  IMAD.MOV.U32 R103, RZ, RZ, R119 ;  /* 0x000000ffff677224 */ /* 0x000fc400078e0077 */
[----:B------:R-:W-:Y:S01]  /*13060*/  FMNMX.FTZ R4, R47, R4, !PT ;  /* 0x000000042f047209 */ /* 0x000fe20007810000 */
[--C-:B------:R-:W-:Y:S01]  /*13070*/  IMAD.MOV.U32 R101, RZ, RZ, R119.reuse ;  /* 0x000000ffff657224 */ /* 0x100fe200078e0077 */
[----:B------:R1:W-:Y:S01]  /*13080*/  MUFU.EX2 R63, R81 ;  /* 0x00000051003f7308 */ /* 0x0003e20000000800 */
[--C-:B------:R-:W-:Y:S01]  /*13090*/  IMAD.MOV.U32 R97, RZ, RZ, R119.reuse ;  /* 0x000000ffff617224 */ /* 0x100fe200078e0077 */
[----:B------:R-:W-:Y:S01]  /*130a0*/  FMNMX.FTZ R4, R25, R4, !PT ;  /* 0x0000000419047209 */ /* 0x000fe20007810000 */
[--C-:B------:R-:W-:Y:S02]  /*130b0*/  IMAD.MOV.U32 R95, RZ, RZ, R119.reuse ;  /* 0x000000ffff5f7224 */ /* 0x100fe400078e0077 */
[--C-:B------:R-:W-:Y:S01]  /*130c0*/  IMAD.MOV.U32 R91, RZ, RZ, R119.reuse ;  /* 0x000000ffff5b7224 */ /* 0x100fe200078e0077 */
[----:B------:R-:W-:Y:S01]  /*130d0*/  FMNMX.FTZ R4, R51, R4, !PT ;  /* 0x0000000433047209 */ /* 0x000fe20007810000 */
[--C-:B------:R-:W-:Y:S01]  /*130e0*/  IMAD.MOV.U32 R89, RZ, RZ, R119.reuse ;  /* 0x000000ffff597224 */ /* 0x100fe200078e0077 */
[----:B------:R-:W2:Y:S01]  /*130f0*/  MUFU.EX2 R61, R61 ;  /* 0x0000003d003d7308 */ /* 0x000ea20000000800 */
[----:B-1----:R-:W-:Y:S01]  /*13100*/  FFMA.FTZ R81, R93, R0, -R6 ;  /* 0x000000005d517223 */ /* 0x002fe20000010806 */
[----:B------:R-:W-:Y:S01]  /*13110*/  FMNMX.FTZ R4, R29, R4, !PT ;  /* 0x000000041d047209 */ /* 0x000fe20007810000 */
[----:B------:R-:W-:-:S02]  /*13120*/  IMAD.MOV.U32 R93, RZ, RZ, R119 ;  /* 0x000000ffff5d7224 */ /* 0x000fc400078e0077 */
[--C-:B------:R-:W-:Y:S01]  /*13130*/  IMAD.MOV.U32 R87, RZ, RZ, R119.reuse ;  /* 0x000000ffff577224 */ /* 0x100fe200078e0077 */
[----:B------:R-:W-:Y:S01]  /*13140*/  FMNMX.FTZ R4, R55, R4, !PT ;  /* 0x0000000437047209 */ /* 0x000fe20007810000 */
[--C-:B------:R-:W-:Y:S01]  /*13150*/  IMAD.MOV.U32 R70, RZ, RZ, R119.reuse ;  /* 0x000000ffff467224 */ /* 0x100fe200078e0077 */
[----:B------:R-:W1:Y:S01]  /*13160*/  MUFU.EX2 R184, R184 ;  /* 0x000000b800b87308 */ /* 0x000e620000000800 */
[--C-:B------:R-:W-:Y:S01]  /*13170*/  IMAD.MOV.U32 R66, RZ, RZ, R119.reuse ;  /* 0x000000ffff427224 */ /* 0x100fe200078e0077 */
[----:B------:R-:W-:Y:S01]  /*13180*/  FMNMX.FTZ R4, R33, R4, !PT ;  /* 0x0000000421047209 */ /* 0x000fe20007810000 */
[----:B------:R-:W-:-:S03]  /*13190*/  IMAD.MOV.U32 R62, RZ, RZ, R119 ;  /* 0x000000ffff3e7224 */ /* 0x000fc600078e0077 */
[----:B------:R-:W-:Y:S02]  /*131a0*/  FMNMX.FTZ R4, R59, R4, !PT ;  /* 0x000000043b047209 */ /* 0x000fe40007810000 */
[----:B------:R-:W3:Y:S02]  /*131b0*/  MUFU.EX2 R73, R73 ;  /* 0x0000004900497308 */ /* 0x000ee40000000800 */
[----:B------:R-:W-:-:S04]  /*131c0*/  FMNMX.FTZ R4, R75, R4, !PT ;  /* 0x000000044b047209 */ /* 0x000fc80007810000 */
[----:B------:R-:W-:Y:S02]  /*131d0*/  FMNMX.FTZ R4, R77, R4, !PT ;  /* 0x000000044d047209 */ /* 0x000fe40007810000 */
[----:B------:R-:W4:Y:S02]  /*131e0*/  MUFU.EX2 R186, R186 ;  /* 0x000000ba00ba7308 */ /* 0x000f240000000800 */
[----:B------:R-:W-:-:S04]  /*131f0*/  FMNMX.FTZ R4, R79, R4, !PT ;  /* 0x000000044f047209 */ /* 0x000fc80007810000 */
[----:B------:R-:W-:Y:S02]  /*13200*/  FMNMX.FTZ R4, R67, R4, !PT ;  /* 0x0000000443047209 */ /* 0x000fe40007810000 */
[----:B------:R-:W-:Y:S02]  /*13210*/  MUFU.EX2 R180, R180 ;  /* 0x000000b400b47308 */ /* 0x000fe40000000800 */
[----:B------:R-:W-:-:S04]  /*13220*/  FMNMX.FTZ R4, R37, R4, !PT ;  /* 0x0000000425047209 */ /* 0x000fc80007810000 */
[----:B------:R-:W-:Y:S02]  /*13230*/  FMNMX.FTZ R4, R71, R4, !PT ;  /* 0x0000000447047209 */ /* 0x000fe40007810000 */
[----:B------:R-:W-:Y:S03]  /*13240*/  MUFU.EX2 R41, R41 ;  /* 0x0000002900297308 */ /* 0x000fe60000000800 */
[----:B------:R-:W0:Y:S05]  /*13250*/  SHFL.BFLY PT, R83, R4, 0x2, 0x1f ;  /* 0x0c401f0004537f89 */ /* 0x000e2a00000e0000 */
[----:B------:R-:W-:Y:S08]  /*13260*/  MUFU.EX2 R182, R182 ;  /* 0x000000b600b67308 */ /* 0x000ff00000000800 */
[----:B------:R-:W-:Y:S08]  /*13270*/  MUFU.EX2 R45, R45 ;  /* 0x0000002d002d7308 */ /* 0x000ff00000000800 */
[----:B------:R-:W-:Y:S01]  /*13280*/  MUFU.EX2 R176, R176 ;  /* 0x000000b000b07308 */ /* 0x000fe20000000800 */
[----:B0-----:R-:W-:Y:S01]  /*13290*/  FMNMX.FTZ R8, R4, R83, !PT ;  /* 0x0000005304087209 */ /* 0x001fe20007810000 */
[----:B------:R-:W-:Y:S01]  /*132a0*/  FFMA.FTZ R83, R99, R0, -R6 ;  /* 0x0000000063537223 */ /* 0x000fe20000010806 */
[----:B------:R-:W-:-:S03]  /*132b0*/  IMAD.MOV.U32 R99, RZ, RZ, R119 ;  /* 0x000000ffff637224 */ /* 0x000fc600078e0077 */
[----:B------:R-:W0:Y:S02]  /*132c0*/  SHFL.BFLY PT, R85, R8, 0x1, 0x1f ;  /* 0x0c201f0008557f89 */ /* 0x000e2400000e0000 */
[----:B------:R-:W-:Y:S08]  /*132d0*/  MUFU.EX2 R49, R49 ;  /* 0x0000003100317308 */ /* 0x000ff00000000800 */
[----:B------:R-:W-:Y:S08]  /*132e0*/  MUFU.EX2 R178, R178 ;  /* 0x000000b200b27308 */ /* 0x000ff00000000800 */
[----:B------:R-:W-:Y:S01]  /*132f0*/  MUFU.EX2 R81, R81 ;  /* 0x0000005100517308 */ /* 0x000fe20000000800 */
[----:B0-----:R-:W-:-:S07]  /*13300*/  FMNMX.FTZ R4, R8, R85, !PT ;  /* 0x0000005508047209 */ /* 0x001fce0007810000 */
[----:B------:R-:W-:Y:S01]  /*13310*/  MUFU.EX2 R172, R172 ;  /* 0x000000ac00ac7308 */ /* 0x000fe20000000800 */
[----:B------:R-:W-:Y:S01]  /*13320*/  IMAD.MOV.U32 R85, RZ, RZ, R119 ;  /* 0x000000ffff557224 */ /* 0x000fe200078e0077 */
[C---:B------:R-:W-:Y:S01]  /*13330*/  FSETP.NEU.FTZ.AND P1, PT, R4.reuse, -INF , PT ;  /* 0xff8000000400780b */ /* 0x040fe20003f3d000 */
[----:B------:R-:W-:-:S05]  /*13340*/  FMUL.FTZ R20, R4, R0 ;  /* 0x0000000004147220 */ /* 0x000fca0000410000 */
[----:B------:R-:W-:Y:S01]  /*13350*/  MUFU.EX2 R57, R57 ;  /* 0x0000003900397308 */ /* 0x000fe20000000800 */
[----:B------:R-:W-:-:S05]  /*13360*/  FSEL R20, R20, RZ, P1 ;  /* 0x000000ff14147208 */ /* 0x000fca0000800000 */
[-CC-:B------:R-:W-:Y:S01]  /*13370*/  FFMA.FTZ R189, R7, R0.reuse, -R20.reuse ;  /* 0x0000000007bd7223 */ /* 0x180fe20000010814 */
[-CC-:B------:R-:W-:Y:S01]  /*13380*/  FFMA.FTZ R6, R27, R0.reuse, -R20.reuse ;  /* 0x000000001b067223 */ /* 0x180fe20000010814 */
[-CC-:B------:R-:W-:Y:S01]  /*13390*/  FFMA.FTZ R191, R9, R0.reuse, -R20.reuse ;  /* 0x0000000009bf7223 */ /* 0x180fe20000010814 */
[-CC-:B------:R-:W-:Y:S01]  /*133a0*/  FFMA.FTZ R8, R31, R0.reuse, -R20.reuse ;  /* 0x000000001f087223 */ /* 0x180fe20000010814 */
[----:B------:R-:W-:Y:S01]  /*133b0*/  FADD.FTZ R7, R188, R53 ;  /* 0x00000035bc077221 */ /* 0x000fe20000010000 */
[-CC-:B------:R-:W-:Y:S01]  /*133c0*/  FFMA.FTZ R185, R11, R0.reuse, -R20.reuse ;  /* 0x000000000bb97223 */ /* 0x180fe20000010814 */
[----:B------:R-:W-:Y:S01]  /*133d0*/  MUFU.EX2 R189, R189 ;  /* 0x000000bd00bd7308 */ /* 0x000fe20000000800 */
[-CC-:B------:R-:W-:Y:S01]  /*133e0*/  FFMA.FTZ R10, R35, R0.reuse, -R20.reuse ;  /* 0x00000000230a7223 */ /* 0x180fe20000010814 */
[----:B------:R-:W-:Y:S01]  /*133f0*/  FADD.FTZ R28, R190, R7 ;  /* 0x00000007be1c7221 */ /* 0x000fe20000010000 */
[-CC-:B------:R-:W-:Y:S01]  /*13400*/  FFMA.FTZ R187, R13, R0.reuse, -R20.reuse ;  /* 0x000000000dbb7223 */ /* 0x180fe20000010814 */
[-CC-:B------:R-:W-:Y:S01]  /*13410*/  FFMA.FTZ R12, R39, R0.reuse, -R20.reuse ;  /* 0x00000000270c7223 */ /* 0x180fe20000010814 */
[-C--:B------:R-:W-:Y:S01]  /*13420*/  FFMA.FTZ R181, R15, R0.reuse, -R20 ;  /* 0x000000000fb57223 */ /* 0x080fe20000010814 */
[----:B--2---:R-:W-:Y:S01]  /*13430*/  FADD.FTZ R7, R61, R28 ;  /* 0x0000001c3d077221 */ /* 0x004fe20000010000 */
[-CC-:B------:R-:W-:Y:S01]  /*13440*/  FFMA.FTZ R14, R43, R0.reuse, -R20.reuse ;  /* 0x000000002b0e7223 */ /* 0x180fe20000010814 */
[----:B------:R-:W0:Y:S01]  /*13450*/  MUFU.EX2 R6, R6 ;  /* 0x0000000600067308 */ /* 0x000e220000000800 */
[-CC-:B------:R-:W-:Y:S01]  /*13460*/  FFMA.FTZ R183, R21, R0.reuse, -R20.reuse ;  /* 0x0000000015b77223 */ /* 0x180fe20000010814 */
[----:B-1----:R-:W-:Y:S01]  /*13470*/  FADD.FTZ R28, R184, R7 ;  /* 0x00000007b81c7221 */ /* 0x002fe20000010000 */
[-CC-:B------:R-:W-:Y:S01]  /*13480*/  FFMA.FTZ R24, R47, R0.reuse, -R20.reuse ;  /* 0x000000002f187223 */ /* 0x180fe20000010814 */
[-CC-:B------:R-:W-:Y:S01]  /*13490*/  FFMA.FTZ R177, R25, R0.reuse, -R20.reuse ;  /* 0x0000000019b17223 */ /* 0x180fe20000010814 */
[-C--:B------:R-:W-:Y:S01]  /*134a0*/  FFMA.FTZ R26, R51, R0.reuse, -R20 ;  /* 0x00000000331a7223 */ /* 0x080fe20000010814 */
[----:B---3--:R-:W-:Y:S01]  /*134b0*/  FADD.FTZ R9, R73, R28 ;  /* 0x0000001c49097221 */ /* 0x008fe20000010000 */
[-CC-:B------:R-:W-:Y:S01]  /*134c0*/  FFMA.FTZ R179, R29, R0.reuse, -R20.reuse ;  /* 0x000000001db37223 */ /* 0x180fe20000010814 */
[----:B------:R-:W1:Y:S01]  /*134d0*/  MUFU.EX2 R191, R191 ;  /* 0x000000bf00bf7308 */ /* 0x000e620000000800 */
[-CC-:B------:R-:W-:Y:S01]  /*134e0*/  FFMA.FTZ R28, R55, R0.reuse, -R20.reuse ;  /* 0x00000000371c7223 */ /* 0x180fe20000010814 */
[----:B----4-:R-:W-:Y:S01]  /*134f0*/  FADD.FTZ R32, R186, R9 ;  /* 0x00000009ba207221 */ /* 0x010fe20000010000 */
[-CC-:B------:R-:W-:Y:S01]  /*13500*/  FFMA.FTZ R173, R33, R0.reuse, -R20.reuse ;  /* 0x0000000021ad7223 */ /* 0x180fe20000010814 */
[-CC-:B------:R-:W-:Y:S01]  /*13510*/  FFMA.FTZ R59, R59, R0.reuse, -R20.reuse ;  /* 0x000000003b3b7223 */ /* 0x180fe20000010814 */
[-C--:B------:R-:W-:Y:S01]  /*13520*/  FFMA.FTZ R75, R75, R0.reuse, -R20 ;  /* 0x000000004b4b7223 */ /* 0x080fe20000010814 */
[----:B------:R-:W-:Y:S01]  /*13530*/  FADD.FTZ R9, R63, R32 ;  /* 0x000000203f097221 */ /* 0x000fe20000010000 */
[-C--:B------:R-:W-:Y:S01]  /*13540*/  FFMA.FTZ R77, R77, R0.reuse, -R20 ;  /* 0x000000004d4d7223 */ /* 0x080fe20000010814 */
[----:B------:R-:W2:Y:S01]  /*13550*/  MUFU.EX2 R8, R8 ;  /* 0x0000000800087308 */ /* 0x000ea20000000800 */
[----:B0-----:R-:W-:Y:S01]  /*13560*/  FADD.FTZ R30, R189, R6 ;  /* 0x00000006bd1e7221 */ /* 0x001fe20000010000 */
[-CC-:B------:R-:W-:Y:S01]  /*13570*/  FFMA.FTZ R79, R79, R0.reuse, -R20.reuse ;  /* 0x000000004f4f7223 */ /* 0x180fe20000010814 */
[-CC-:B------:R-:W-:Y:S01]  /*13580*/  FFMA.FTZ R67, R67, R0.reuse, -R20.reuse ;  /* 0x0000000043437223 */ /* 0x180fe20000010814 */
[-CC-:B------:R-:W-:Y:S01]  /*13590*/  FFMA.FTZ R37, R37, R0.reuse, -R20.reuse ;  /* 0x0000000025257223 */ /* 0x180fe20000010814 */
[----:B------:R-:W-:Y:S01]  /*135a0*/  FFMA.FTZ R71, R71, R0, -R20 ;  /* 0x0000000047477223 */ /* 0x000fe20000010814 */
[----:B------:R-:W-:Y:S01]  /*135b0*/  F2FP.BF16.F32.PACK_AB R189, R6, R189 ;  /* 0x000000bd06bd723e */ /* 0x000fe200000010ff */
[--C-:B------:R-:W-:Y:S01]  /*135c0*/  IMAD.MOV.U32 R55, RZ, RZ, R119.reuse ;  /* 0x000000ffff377224 */ /* 0x100fe200078e0077 */
[----:B------:R-:W0:Y:S01]  /*135d0*/  MUFU.EX2 R185, R185 ;  /* 0x000000b900b97308 */ /* 0x000e220000000800 */
[----:B-1----:R-:W-:Y:S01]  /*135e0*/  FADD.FTZ R7, R191, R30 ;  /* 0x0000001ebf077221 */ /* 0x002fe20000010000 */
[----:B------:R-:W-:Y:S01]  /*135f0*/  F2FP.BF16.F32.PACK_AB R188, R53, R188 ;  /* 0x000000bc35bc723e */ /* 0x000fe200000010ff */
[--C-:B------:R-:W-:Y:S01]  /*13600*/  IMAD.MOV.U32 R53, RZ, RZ, R119.reuse ;  /* 0x000000ffff357224 */ /* 0x100fe200078e0077 */
[----:B------:R-:W-:Y:S01]  /*13610*/  F2FP.BF16.F32.PACK_AB R190, R61, R190 ;  /* 0x000000be3dbe723e */ /* 0x000fe200000010ff */
[--C-:B------:R-:W-:Y:S01]  /*13620*/  IMAD.MOV.U32 R61, RZ, RZ, R119.reuse ;  /* 0x000000ffff3d7224 */ /* 0x100fe200078e0077 */
[----:B------:R-:W-:Y:S01]  /*13630*/  F2FP.BF16.F32.PACK_AB R184, R73, R184 ;  /* 0x000000b849b8723e */ /* 0x000fe200000010ff */
[----:B------:R-:W-:Y:S01]  /*13640*/  IMAD.MOV.U32 R51, RZ, RZ, R119 ;  /* 0x000000ffff337224 */ /* 0x000fe200078e0077 */
[----:B------:R-:W1:Y:S01]  /*13650*/  MUFU.EX2 R10, R10 ;  /* 0x0000000a000a7308 */ /* 0x000e620000000800 */
[C---:B--2---:R-:W-:Y:S01]  /*13660*/  FADD.FTZ R30, R8.reuse, R7 ;  /* 0x00000007081e7221 */ /* 0x044fe20000010000 */
[----:B------:R-:W-:Y:S01]  /*13670*/  F2FP.BF16.F32.PACK_AB R186, R63, R186 ;  /* 0x000000ba3fba723e */ /* 0x000fe200000010ff */
[--C-:B------:R-:W-:Y:S01]  /*13680*/  IMAD.MOV.U32 R63, RZ, RZ, R119.reuse ;  /* 0x000000ffff3f7224 */ /* 0x100fe200078e0077 */
[----:B------:R-:W-:Y:S01]  /*13690*/  F2FP.BF16.F32.PACK_AB R191, R8, R191 ;  /* 0x000000bf08bf723e */ /* 0x000fe200000010ff */
[--C-:B------:R-:W-:Y:S01]  /*136a0*/  IMAD.MOV.U32 R47, RZ, RZ, R119.reuse ;  /* 0x000000ffff2f7224 */ /* 0x100fe200078e0077 */
[----:B------:R-:W-:Y:S01]  /*136b0*/  MOV R73, R119 ;  /* 0x0000007700497202 */ /* 0x000fe20000000f00 */
[----:B------:R-:W-:Y:S01]  /*136c0*/  IMAD.MOV.U32 R43, RZ, RZ, R119 ;  /* 0x000000ffff2b7224 */ /* 0x000fe200078e0077 */
[----:B------:R-:W2:Y:S01]  /*136d0*/  MUFU.EX2 R187, R187 ;  /* 0x000000bb00bb7308 */ /* 0x000ea20000000800 */
[----:B0-----:R-:W-:Y:S01]  /*136e0*/  FADD.FTZ R7, R185, R30 ;  /* 0x0000001eb9077221 */ /* 0x001fe20000010000 */
[----:B------:R-:W-:Y:S01]  /*136f0*/  FADD.FTZ R30, R180, R9 ;  /* 0x00000009b41e7221 */ /* 0x000fe20000010000 */
[----:B------:R-:W-:Y:S01]  /*13700*/  F2FP.BF16.F32.PACK_AB R180, R41, R180 ;  /* 0x000000b429b4723e */ /* 0x000fe200000010ff */
[----:B------:R-:W-:-:S02]  /*13710*/  IMAD.MOV.U32 R39, RZ, RZ, R119 ;  /* 0x000000ffff277224 */ /* 0x000fc400078e0077 */
[----:B------:R-:W-:Y:S01]  /*13720*/  FADD.FTZ R9, R41, R30 ;  /* 0x0000001e29097221 */ /* 0x000fe20000010000 */
[----:B------:R-:W-:Y:S01]  /*13730*/  VIADD R30, R3, 0x30840 ;  /* 0x00030840031e7836 */ /* 0x000fe20000000000 */
[----:B------:R-:W0:Y:S01]  /*13740*/  MUFU.EX2 R12, R12 ;  /* 0x0000000c000c7308 */ /* 0x000e220000000800 */
[----:B-1----:R-:W-:Y:S01]  /*13750*/  FADD.FTZ R32, R10, R7 ;  /* 0x000000070a207221 */ /* 0x002fe20000010000 */
[----:B------:R-:W-:Y:S01]  /*13760*/  FADD.FTZ R34, R182, R9 ;  /* 0x00000009b6227221 */ /* 0x000fe20000010000 */
[----:B------:R-:W-:Y:S01]  /*13770*/  VIADD R9, R2, 0xfffffffe ;  /* 0xfffffffe02097836 */ /* 0x000fe20000000000 */
[----:B------:R-:W-:Y:S01]  /*13780*/  PRMT R3, R223, 0x654, R30 ;  /* 0x00000654df037816 */ /* 0x000fe2000000001e */
[----:B------:R-:W-:Y:S01]  /*13790*/  IMAD.MOV.U32 R2, RZ, RZ, 0x3f800000 ;  /* 0x3f800000ff027424 */ /* 0x000fe200078e00ff */
[----:B------:R-:W-:Y:S01]  /*137a0*/  F2FP.BF16.F32.PACK_AB R182, R45, R182 ;  /* 0x000000b62db6723e */ /* 0x000fe200000010ff */
[--C-:B------:R-:W-:Y:S01]  /*137b0*/  IMAD.MOV.U32 R41, RZ, RZ, R119.reuse ;  /* 0x000000ffff297224 */ /* 0x100fe200078e0077 */
[----:B------:R-:W1:Y:S01]  /*137c0*/  MUFU.EX2 R181, R181 ;  /* 0x000000b500b57308 */ /* 0x000e620000000800 */
[----:B--2---:R-:W-:Y:S01]  /*137d0*/  FADD.FTZ R7, R187, R32 ;  /* 0x00000020bb077221 */ /* 0x004fe20000010000 */
[----:B------:R1:W-:Y:S01]  /*137e0*/  SYNCS.ARRIVE.TRANS64.RED.A1T0 RZ, [R3+URZ], RZ ;  /* 0x000000ff03ff79a7 */ /* 0x0003e2000810043f */
[----:B------:R-:W-:Y:S01]  /*137f0*/  ISETP.GE.AND P1, PT, R9, R221, PT ;  /* 0x000000dd0900720c */ /* 0x000fe20003f26270 */
[--C-:B------:R-:W-:Y:S01]  /*13800*/  IMAD.MOV.U32 R35, RZ, RZ, R119.reuse ;  /* 0x000000ffff237224 */ /* 0x100fe200078e0077 */
[----:B------:R-:W-:Y:S01]  /*13810*/  F2FP.BF16.F32.PACK_AB R185, R10, R185 ;  /* 0x000000b90ab9723e */ /* 0x000fe200000010ff */
[----:B------:R-:W-:-:S02]  /*13820*/  IMAD.MOV.U32 R33, RZ, RZ, R119 ;  /* 0x000000ffff217224 */ /* 0x000fc400078e0077 */
[----:B------:R-:W2:Y:S01]  /*13830*/  MUFU.EX2 R14, R14 ;  /* 0x0000000e000e7308 */ /* 0x000ea20000000800 */
[C---:B0-----:R-:W-:Y:S01]  /*13840*/  FADD.FTZ R32, R12.reuse, R7 ;  /* 0x000000070c207221 */ /* 0x041fe20000010000 */
[----:B------:R-:W-:Y:S01]  /*13850*/  FADD.FTZ R7, R45, R34 ;  /* 0x000000222d077221 */ /* 0x000fe20000010000 */
[----:B------:R-:W-:Y:S01]  /*13860*/  F2FP.BF16.F32.PACK_AB R187, R12, R187 ;  /* 0x000000bb0cbb723e */ /* 0x000fe200000010ff */
[----:B------:R-:W-:Y:S02]  /*13870*/  IMAD.MOV.U32 R45, RZ, RZ, R119 ;  /* 0x000000ffff2d7224 */ /* 0x000fe400078e0077 */
[----:B------:R-:W-:Y:S01]  /*13880*/  FADD.FTZ R34, R176, R7 ;  /* 0x00000007b0227221 */ /* 0x000fe20000010000 */
[----:B------:R-:W-:Y:S01]  /*13890*/  F2FP.BF16.F32.PACK_AB R176, R49, R176 ;  /* 0x000000b031b0723e */ /* 0x000fe200000010ff */
[----:B------:R-:W0:Y:S01]  /*138a0*/  MUFU.EX2 R183, R183 ;  /* 0x000000b700b77308 */ /* 0x000e220000000800 */
[----:B-1----:R-:W-:Y:S01]  /*138b0*/  FADD.FTZ R3, R181, R32 ;  /* 0x00000020b5037221 */ /* 0x002fe20000010000 */
[----:B------:R-:W-:Y:S01]  /*138c0*/  FADD.FTZ R7, R49, R34 ;  /* 0x0000002231077221 */ /* 0x000fe20000010000 */
[----:B------:R-:W-:-:S02]  /*138d0*/  IMAD.MOV.U32 R49, RZ, RZ, R119 ;  /* 0x000000ffff317224 */ /* 0x000fc400078e0077 */
[----:B------:R-:W-:Y:S02]  /*138e0*/  IMAD.MOV.U32 R31, RZ, RZ, R119 ;  /* 0x000000ffff1f7224 */ /* 0x000fe400078e0077 */
[----:B------:R-:W-:Y:S01]  /*138f0*/  FADD.FTZ R36, R178, R7 ;  /* 0x00000007b2247221 */ /* 0x000fe20000010000 */
[C---:B------:R-:W-:Y:S01]  /*13900*/  F2FP.BF16.F32.PACK_AB R178, R81.reuse, R178 ;  /* 0x000000b251b2723e */ /* 0x040fe200000010ff */
[----:B------:R-:W1:Y:S01]  /*13910*/  MUFU.EX2 R24, R24 ;  /* 0x0000001800187308 */ /* 0x000e620000000800 */
[C---:B--2---:R-:W-:Y:S01]  /*13920*/  FADD.FTZ R32, R14.reuse, R3 ;  /* 0x000000030e207221 */ /* 0x044fe20000010000 */
[----:B------:R-:W-:Y:S01]  /*13930*/  FADD.FTZ R7, R81, R36 ;  /* 0x0000002451077221 */ /* 0x000fe20000010000 */
[----:B------:R-:W-:Y:S01]  /*13940*/  F2FP.BF16.F32.PACK_AB R181, R14, R181 ;  /* 0x000000b50eb5723e */ /* 0x000fe200000010ff */
[--C-:B------:R-:W-:Y:S02]  /*13950*/  IMAD.MOV.U32 R81, RZ, RZ, R119.reuse ;  /* 0x000000ffff517224 */ /* 0x100fe400078e0077 */
[----:B------:R-:W-:-:S02]  /*13960*/  IMAD.MOV.U32 R29, RZ, RZ, R119 ;  /* 0x000000ffff1d7224 */ /* 0x000fc400078e0077 */
[----:B------:R-:W2:Y:S01]  /*13970*/  MUFU.EX2 R177, R177 ;  /* 0x000000b100b17308 */ /* 0x000ea20000000800 */
[----:B0-----:R-:W-:Y:S01]  /*13980*/  FADD.FTZ R3, R183, R32 ;  /* 0x00000020b7037221 */ /* 0x001fe20000010000 */
[--C-:B------:R-:W-:Y:S02]  /*13990*/  IMAD.MOV.U32 R27, RZ, RZ, R119.reuse ;  /* 0x000000ffff1b7224 */ /* 0x100fe400078e0077 */
[----:B------:R-:W-:-:S04]  /*139a0*/  IMAD.MOV.U32 R25, RZ, RZ, R119 ;  /* 0x000000ffff197224 */ /* 0x000fc800078e0077 */
[----:B------:R-:W0:Y:S01]  /*139b0*/  MUFU.EX2 R26, R26 ;  /* 0x0000001a001a7308 */ /* 0x000e220000000800 */
[C---:B-1----:R-:W-:Y:S01]  /*139c0*/  FADD.FTZ R34, R24.reuse, R3 ;  /* 0x0000000318227221 */ /* 0x042fe20000010000 */
[----:B------:R-:W-:Y:S01]  /*139d0*/  F2FP.BF16.F32.PACK_AB R183, R24, R183 ;  /* 0x000000b718b7723e */ /* 0x000fe200000010ff */
[----:B------:R-:W-:-:S05]  /*139e0*/  IMAD.MOV.U32 R24, RZ, RZ, R119 ;  /* 0x000000ffff187224 */ /* 0x000fca00078e0077 */
[----:B------:R-:W1:Y:S01]  /*139f0*/  MUFU.EX2 R179, R179 ;  /* 0x000000b300b37308 */ /* 0x000e620000000800 */
[----:B--2---:R-:W-:Y:S01]  /*13a00*/  FADD.FTZ R3, R177, R34 ;  /* 0x00000022b1037221 */ /* 0x004fe20000010000 */
[----:B------:R-:W-:Y:S01]  /*13a10*/  FADD.FTZ R34, R172, R7 ;  /* 0x00000007ac227221 */ /* 0x000fe20000010000 */
[----:B------:R-:W-:-:S03]  /*13a20*/  F2FP.BF16.F32.PACK_AB R172, R57, R172 ;  /* 0x000000ac39ac723e */ /* 0x000fc600000010ff */
[----:B------:R-:W-:Y:S01]  /*13a30*/  FADD.FTZ R7, R57, R34 ;  /* 0x0000002239077221 */ /* 0x000fe20000010000 */
[----:B------:R-:W-:Y:S01]  /*13a40*/  IMAD.MOV.U32 R57, RZ, RZ, R119 ;  /* 0x000000ffff397224 */ /* 0x000fe200078e0077 */
[----:B------:R-:W2:Y:S01]  /*13a50*/  MUFU.EX2 R28, R28 ;  /* 0x0000001c001c7308 */ /* 0x000ea20000000800 */
[C---:B0-----:R-:W-:Y:S01]  /*13a60*/  FADD.FTZ R20, R26.reuse, R3 ;  /* 0x000000031a147221 */ /* 0x041fe20000010000 */
[----:B------:R-:W-:Y:S01]  /*13a70*/  F2FP.BF16.F32.PACK_AB R177, R26, R177 ;  /* 0x000000b11ab1723e */ /* 0x000fe200000010ff */
[----:B------:R-:W-:-:S05]  /*13a80*/  IMAD.MOV.U32 R26, RZ, RZ, R119 ;  /* 0x000000ffff1a7224 */ /* 0x000fca00078e0077 */
[----:B------:R-:W0:Y:S01]  /*13a90*/  MUFU.EX2 R174, R174 ;  /* 0x000000ae00ae7308 */ /* 0x000e220000000800 */
[----:B-1----:R-:W-:-:S07]  /*13aa0*/  FADD.FTZ R3, R179, R20 ;  /* 0x00000014b3037221 */ /* 0x002fce0000010000 */
[----:B------:R-:W1:Y:S01]  /*13ab0*/  MUFU.EX2 R173, R173 ;  /* 0x000000ad00ad7308 */ /* 0x000e620000000800 */
[C---:B--2---:R-:W-:Y:S01]  /*13ac0*/  FADD.FTZ R34, R28.reuse, R3 ;  /* 0x000000031c227221 */ /* 0x044fe20000010000 */
[----:B------:R-:W-:Y:S01]  /*13ad0*/  F2FP.BF16.F32.PACK_AB R179, R28, R179 ;  /* 0x000000b31cb3723e */ /* 0x000fe200000010ff */
[----:B------:R-:W-:-:S05]  /*13ae0*/  IMAD.MOV.U32 R28, RZ, RZ, R119 ;  /* 0x000000ffff1c7224 */ /* 0x000fca00078e0077 */
        /* <DEDUP_REMOVED lines=8> */
[----:B0-----:R-:W-:-:S03]  /*13b70*/  IMAD.MOV.U32 R59, RZ, RZ, R119 ;  /* 0x000000ffff3b7224 */ /* 0x001fc600078e0077 */
[----:B------:R-:W0:Y:S01]  /*13b80*/  MUFU.EX2 R75, R75 ;  /* 0x0000004b004b7308 */ /* 0x000e220000000800 */
[C---:B---3--:R-:W-:Y:S01]  /*13b90*/  FADD.FTZ R34, R30.reuse, R3 ;  /* 0x000000031e227221 */ /* 0x048fe20000010000 */
[----:B------:R-:W-:Y:S01]  /*13ba0*/  F2FP.BF16.F32.PACK_AB R173, R30, R173 ;  /* 0x000000ad1ead723e */ /* 0x000fe200000010ff */
[----:B------:R-:W-:-:S05]  /*13bb0*/  IMAD.MOV.U32 R30, RZ, RZ, R119 ;  /* 0x000000ffff1e7224 */ /* 0x000fca00078e0077 */
[----:B------:R-:W2:Y:S01]  /*13bc0*/  MUFU.EX2 R65, R65 ;  /* 0x0000004100417308 */ /* 0x000ea20000000800 */
[----:B-1----:R-:W-:-:S07]  /*13bd0*/  FADD.FTZ R36, R168, R7 ;  /* 0x00000007a8247221 */ /* 0x002fce0000010000 */
[----:B------:R1:W3:Y:S01]  /*13be0*/  MUFU.EX2 R32, R77 ;  /* 0x0000004d00207308 */ /* 0x0002e20000000800 */
[----:B0-----:R-:W-:-:S07]  /*13bf0*/  FADD.FTZ R3, R75, R34 ;  /* 0x000000224b037221 */ /* 0x001fce0000010000 */
[----:B------:R-:W0:Y:S01]  /*13c00*/  MUFU.EX2 R79, R79 ;  /* 0x0000004f004f7308 */ /* 0x000e220000000800 */
[C---:B--2---:R-:W-:Y:S01]  /*13c10*/  FADD.FTZ R7, R65.reuse, R36 ;  /* 0x0000002441077221 */ /* 0x044fe20000010000 */
[----:B------:R-:W-:Y:S01]  /*13c20*/  F2FP.BF16.F32.PACK_AB R168, R65, R168 ;  /* 0x000000a841a8723e */ /* 0x000fe200000010ff */
[--C-:B-1----:R-:W-:Y:S02]  /*13c30*/  IMAD.MOV.U32 R77, RZ, RZ, R119.reuse ;  /* 0x000000ffff4d7224 */ /* 0x102fe400078e0077 */
[----:B------:R-:W-:-:S03]  /*13c40*/  IMAD.MOV.U32 R65, RZ, RZ, R119 ;  /* 0x000000ffff417224 */ /* 0x000fc600078e0077 */
[----:B------:R1:W2:Y:S01]  /*13c50*/  MUFU.EX2 R20, R67 ;  /* 0x0000004300147308 */ /* 0x0002a20000000800 */
[C---:B---3--:R-:W-:Y:S01]  /*13c60*/  FADD.FTZ R36, R32.reuse, R3 ;  /* 0x0000000320247221 */ /* 0x048fe20000010000 */
[----:B------:R-:W-:Y:S01]  /*13c70*/  F2FP.BF16.F32.PACK_AB R175, R32, R75 ;  /* 0x0000004b20af723e */ /* 0x000fe200000010ff */
[--C-:B------:R-:W-:Y:S02]  /*13c80*/  IMAD.MOV.U32 R75, RZ, RZ, R119.reuse ;  /* 0x000000ffff4b7224 */ /* 0x100fe400078e0077 */
[----:B------:R-:W-:-:S03]  /*13c90*/  IMAD.MOV.U32 R32, RZ, RZ, R119 ;  /* 0x000000ffff207224 */ /* 0x000fc600078e0077 */
[----:B------:R-:W3:Y:S01]  /*13ca0*/  MUFU.EX2 R170, R170 ;  /* 0x000000aa00aa7308 */ /* 0x000ee20000000800 */
[----:B0-----:R-:W-:Y:S01]  /*13cb0*/  FADD.FTZ R3, R79, R36 ;  /* 0x000000244f037221 */ /* 0x001fe20000010000 */
[--C-:B-1----:R-:W-:Y:S02]  /*13cc0*/  IMAD.MOV.U32 R67, RZ, RZ, R119.reuse ;  /* 0x000000ffff437224 */ /* 0x102fe400078e0077 */
[----:B------:R-:W-:-:S04]  /*13cd0*/  IMAD.MOV.U32 R36, RZ, RZ, R119 ;  /* 0x000000ffff247224 */ /* 0x000fc800078e0077 */
[----:B------:R-:W0:Y:S01]  /*13ce0*/  MUFU.EX2 R37, R37 ;  /* 0x0000002500257308 */ /* 0x000e220000000800 */
[C---:B--2---:R-:W-:Y:S01]  /*13cf0*/  FADD.FTZ R6, R20.reuse, R3 ;  /* 0x0000000314067221 */ /* 0x044fe20000010000 */
[----:B------:R-:W-:Y:S01]  /*13d00*/  F2FP.BF16.F32.PACK_AB R169, R20, R79 ;  /* 0x0000004f14a9723e */ /* 0x000fe200000010ff */
[----:B------:R-:W-:-:S05]  /*13d10*/  IMAD.MOV.U32 R79, RZ, RZ, R119 ;  /* 0x000000ffff4f7224 */ /* 0x000fca00078e0077 */
[----:B------:R-:W1:Y:S01]  /*13d20*/  MUFU.EX2 R69, R69 ;  /* 0x0000004500457308 */ /* 0x000e620000000800 */
[----:B---3--:R-:W-:-:S07]  /*13d30*/  FADD.FTZ R38, R170, R7 ;  /* 0x00000007aa267221 */ /* 0x008fce0000010000 */
[----:B------:R2:W3:Y:S01]  /*13d40*/  MUFU.EX2 R34, R71 ;  /* 0x0000004700227308 */ /* 0x0004e20000000800 */
[----:B0-----:R-:W-:Y:S01]  /*13d50*/  FADD.FTZ R3, R37, R6 ;  /* 0x0000000625037221 */ /* 0x001fe20000010000 */
[C---:B-1----:R-:W-:Y:S01]  /*13d60*/  FADD.FTZ R215, R69.reuse, R38 ;  /* 0x0000002645d77221 */ /* 0x042fe20000010000 */
[----:B------:R-:W-:Y:S01]  /*13d70*/  F2FP.BF16.F32.PACK_AB R170, R69, R170 ;  /* 0x000000aa45aa723e */ /* 0x000fe200000010ff */
[--C-:B--2---:R-:W-:Y:S02]  /*13d80*/  IMAD.MOV.U32 R71, RZ, RZ, R119.reuse ;  /* 0x000000ffff477224 */ /* 0x104fe400078e0077 */
[--C-:B------:R-:W-:Y:S02]  /*13d90*/  IMAD.MOV.U32 R69, RZ, RZ, R119.reuse ;  /* 0x000000ffff457224 */ /* 0x100fe400078e0077 */
[----:B------:R-:W-:Y:S02]  /*13da0*/  IMAD.MOV.U32 R38, RZ, RZ, R119 ;  /* 0x000000ffff267224 */ /* 0x000fe400078e0077 */
[C---:B---3--:R-:W-:Y:S01]  /*13db0*/  FADD.FTZ R6, R34.reuse, R3 ;  /* 0x0000000322067221 */ /* 0x048fe20000010000 */
[----:B------:R-:W-:Y:S01]  /*13dc0*/  F2FP.BF16.F32.PACK_AB R171, R34, R37 ;  /* 0x0000002522ab723e */ /* 0x000fe200000010ff */
[----:B------:R-:W-:-:S02]  /*13dd0*/  IMAD.MOV.U32 R3, RZ, RZ, 0x3f800000 ;  /* 0x3f800000ff037424 */ /* 0x000fc400078e00ff */
[--C-:B------:R-:W-:Y:S02]  /*13de0*/  IMAD.MOV.U32 R37, RZ, RZ, R119.reuse ;  /* 0x000000ffff257224 */ /* 0x100fe400078e0077 */
[----:B------:R-:W-:Y:S01]  /*13df0*/  IMAD.MOV.U32 R34, RZ, RZ, R119 ;  /* 0x000000ffff227224 */ /* 0x000fe200078e0077 */
[----:B------:R-:W-:Y:S06]  /*13e00*/  @!P1 BRA `(.L_x_626) ;  /* 0x0000002400789947 */ /* 0x000fec0003800000 */
[----:B------:R-:W-:Y:S01]  /*13e10*/  IMAD.MOV.U32 R8, RZ, RZ, R4 ;  /* 0x000000ffff087224 */ /* 0x000fe200078e0004 */
[----:B------:R-:W-:Y:S01]  /*13e20*/  CS2R R118, SRZ ;  /* 0x0000000000767805 */ /* 0x000fe2000001ff00 */
[----:B------:R-:W-:Y:S01]  /*13e30*/  IMAD.MOV.U32 R7, RZ, RZ, R5 ;  /* 0x000000ffff077224 */ /* 0x000fe200078e0005 */
[----:B------:R-:W-:Y:S01]  /*13e40*/  CS2R R114, SRZ ;  /* 0x0000000000727805 */ /* 0x000fe2000001ff00 */
[----:B------:R-:W-:Y:S01]  /*13e50*/  IMAD.MOV.U32 R10, RZ, RZ, R220 ;  /* 0x000000ffff0a7224 */ /* 0x000fe200078e00dc */
[----:B------:R-:W-:Y:S01]  /*13e60*/  CS2R R110, SRZ ;  /* 0x00000000006e7805 */ /* 0x000fe2000001ff00 */
[----:B------:R-:W-:Y:S01]  /*13e70*/  IMAD.MOV.U32 R11, RZ, RZ, R211 ;  /* 0x000000ffff0b7224 */ /* 0x000fe200078e00d3 */
[----:B------:R-:W-:Y:S01]  /*13e80*/  CS2R R106, SRZ ;  /* 0x00000000006a7805 */ /* 0x000fe2000001ff00 */
[----:B------:R-:W-:Y:S01]  /*13e90*/  IMAD.MOV.U32 R2, RZ, RZ, 0x3f800000 ;  /* 0x3f800000ff027424 */ /* 0x000fe200078e00ff */
        /* <DEDUP_REMOVED lines=43> */
[----:B------:R-:W-:-:S07]  /*14150*/  CS2R R24, SRZ ;  /* 0x0000000000187805 */ /* 0x000fce000001ff00 */
.L_x_639:
[----:B------:R-:W-:-:S04]  /*14160*/  ISETP.NE.AND P1, PT, R11, 0x1, PT ;  /* 0x000000010b00780c */ /* 0x000fc80003f25270 */
[----:B------:R-:W-:-:S04]  /*14170*/  SEL R220, RZ, 0x1, P1 ;  /* 0x00000001ffdc7807 */ /* 0x000fc80000800000 */
[----:B------:R-:W-:Y:S01]  /*14180*/  LOP3.LUT R220, R10, R220, RZ, 0x3c, !PT ;  /* 0x000000dc0adc7212 */ /* 0x000fe200078e3cff */
[----:B------:R-:W-:Y:S06]  /*14190*/  @!P0 BRA `(.L_x_627) ;  /* 0x0000000000048947 */ /* 0x000fec0003800000 */
[----:B------:R-:W-:Y:S01]  /*141a0*/  BPT.TRAP 0x1 ;  /* 0x000000040000795c */ /* 0x000fe20000300000 */
.L_x_627:
[----:B------:R-:W-:Y:S01]  /*141b0*/  VIADD R211, R11, 0x1 ;  /* 0x000000010bd37836 */ /* 0x000fe20000000000 */
[----:B------:R-:W-:-:S04]  /*141c0*/  SHF.L.U32 R4, R220, 0x1f, RZ ;  /* 0x0000001fdc047819 */ /* 0x000fc800000006ff */
[----:B------:R-:W-:-:S04]  /*141d0*/  ISETP.NE.AND P1, PT, R211, 0x2, PT ;  /* 0x00000002d300780c */ /* 0x000fc80003f25270 */
[----:B------:R-:W-:-:S05]  /*141e0*/  SEL R211, R211, RZ, P1 ;  /* 0x000000ffd3d37207 */ /* 0x000fca0000800000 */
[----:B------:R-:W-:-:S04]  /*141f0*/  IMAD R0, R211, 0x8, R18 ;  /* 0x00000008d3007824 */ /* 0x000fc800078e0212 */
[----:B------:R0:W1:Y:S01]  /*14200*/  SYNCS.PHASECHK.TRANS64.TRYWAIT P1, [R0+URZ+0x30830], R4 ;  /* 0x03083004000075a7 */ /* 0x000062000802017f */
[----:B------:R-:W-:Y:S05]  /*14210*/  @!P0 BRA `(.L_x_628) ;  /* 0x0000000000048947 */ /* 0x000fea0003800000 */
[----:B------:R-:W-:Y:S01]  /*14220*/  BPT.TRAP 0x1 ;  /* 0x000000040000795c */ /* 0x000fe20000300000 */
.L_x_628:
[----:B------:R-:W-:Y:S01]  /*14230*/  IMAD R126, R211, 0x900, R222 ;  /* 0x00000900d37e7824 */ /* 0x000fe200078e02de */
[----:B------:R-:W-:Y:S03]  /*14240*/  BSSY B1, `(.L_x_629) ;  /* 0x0000006000017945 */ /* 0x000fe60003800000 */
[C---:B------:R-:W-:Y:S01]  /*14250*/  VIADD R124, R126.reuse, 0x2 ;  /* 0x000000027e7c7836 */ /* 0x040fe20000000000 */
[----:B------:R-:W-:Y:S01]  /*14260*/  IADD3 R123, R126, 0x4, RZ ;  /* 0x000000047e7b7810 */ /* 0x000fe20007ffe0ff */
[----:B-1----:R-:W-:Y:S06]  /*14270*/  @P1 BRA `(.L_x_630) ;  /* 0x0000000000081947 */ /* 0x002fec0003800000 */
[----:B------:R-:W1:Y:S02]  /*14280*/  SYNCS.PHASECHK.TRANS64.TRYWAIT P1, [R0+URZ+0x30830], R4 ;  /* 0x03083004000075a7 */ /* 0x000e64000802017f */
[----:B-1----:R-:W-:Y:S05]  /*14290*/  @!P1 BRA `(.L_x_631) ;  /* 0x000000f0001c9947 */ /* 0x002fea0003800000 */
.L_x_630:
[----:B------:R-:W-:Y:S05]  /*142a0*/  BSYNC B1 ;  /* 0x0000000000017941 */ /* 0x000fea0003800000 */
.L_x_629:
[----:B------:R-:W2:Y:S04]  /*142b0*/  LDL.64 R128, [R1+0x38] ;  /* 0x0000380001807983 */ /* 0x000ea80000100a00 */
[----:B------:R3:W-:Y:S04]  /*142c0*/  STL.64 [R1+0x118], R6 ;  /* 0x0001180601007387 */ /* 0x0007e80000100a00 */
[----:B---3--:R-:W3:Y:S01]  /*142d0*/  LDL.64 R6, [R1+0x30] ;  /* 0x0000300001067983 */ /* 0x008ee20000100a00 */
        /* <DEDUP_REMOVED lines=96> */
[----:B------:R-:W-:Y:S01]  /*148e0*/  IMAD.MOV.U32 R120, RZ, RZ, R126 ;  /* 0x000000ffff787224 */ /* 0x000fe200078e007e */
[----:B------:R-:W4:Y:S01]  /*148f0*/  LDL.64 R2, [R1+0x28] ;  /* 0x0000280001027983 */ /* 0x000f220000100a00 */
[----:B------:R-:W-:Y:S01]  /*14900*/  VIADD R122, R126, 0x6 ;  /* 0x000000067e7a7836 */ /* 0x000fe20000000000 */
[----:B------:R-:W-:Y:S01]  /*14910*/  MOV R14, UR38 ;  /* 0x00000026000e7c02 */ /* 0x000fe20008000f00 */
[----:B------:R-:W-:Y:S01]  /*14920*/  IMAD.MOV.U32 R121, RZ, RZ, 0x40000040 ;  /* 0x40000040ff797424 */ /* 0x000fe200078e00ff */
[----:B------:R-:W-:Y:S01]  /*14930*/  R2UR UR46, R120 ;  /* 0x00000000782e72ca */ /* 0x000fe200000e0000 */
[----:B------:R-:W-:Y:S01]  /*14940*/  IMAD.MOV.U32 R120, RZ, RZ, R124 ;  /* 0x000000ffff787224 */ /* 0x000fe200078e007c */
[----:B------:R-:W-:Y:S01]  /*14950*/  MOV R5, UR50 ;  /* 0x0000003200057c02 */ /* 0x000fe20008000f00 */
[----:B------:R-:W-:Y:S01]  /*14960*/  VIADD R124, R126, 0x304 ;  /* 0x000003047e7c7836 */ /* 0x000fe20000000000 */
[----:B------:R-:W-:Y:S01]  /*14970*/  R2UR UR50, R122 ;  /* 0x000000007a3272ca */ /* 0x000fe200000e0000 */
[----:B------:R-:W-:Y:S01]  /*14980*/  VIADD R122, R126, 0x302 ;  /* 0x000003027e7a7836 */ /* 0x000fe20000000000 */
[----:B------:R-:W-:Y:S01]  /*14990*/  R2UR UR42, R120 ;  /* 0x00000000782a72ca */ /* 0x000fe200000e0000 */
[----:B------:R-:W-:Y:S01]  /*149a0*/  IMAD.MOV.U32 R120, RZ, RZ, R123 ;  /* 0x000000ffff787224 */ /* 0x000fe200078e007b */
[----:B------:R-:W-:Y:S01]  /*149b0*/  MOV R213, UR45 ;  /* 0x0000002d00d57c02 */ /* 0x000fe20008000f00 */
[----:B------:R-:W-:Y:S01]  /*149c0*/  IMAD.MOV.U32 R123, RZ, RZ, 0x40000040 ;  /* 0x40000040ff7b7424 */ /* 0x000fe200078e00ff */
[----:B------:R-:W-:Y:S01]  /*149d0*/  R2UR UR30, R122 ;  /* 0x000000007a1e72ca */ /* 0x000fe200000e0000 */
[----:B------:R-:W-:Y:S01]  /*149e0*/  VIADD R122, R126, 0x600 ;  /* 0x000006007e7a7836 */ /* 0x000fe20000000000 */
[----:B------:R-:W-:Y:S01]  /*149f0*/  R2UR UR38, R120 ;  /* 0x00000000782672ca */ /* 0x000fe200000e0000 */
[----:B------:R-:W-:Y:S01]  /*14a00*/  VIADD R120, R126, 0x300 ;  /* 0x000003007e787836 */ /* 0x000fe20000000000 */
[----:B01----:R-:W-:Y:S01]  /*14a10*/  MOV R4, UR44 ;  /* 0x0000002c00047c02 */ /* 0x003fe20008000f00 */
[----:B------:R-:W-:Y:S01]  /*14a20*/  IMAD.MOV.U32 R125, RZ, RZ, 0x40000040 ;  /* 0x40000040ff7d7424 */ /* 0x000fe200078e00ff */
[----:B------:R-:W-:-:S02]  /*14a30*/  R2UR UR47, R121 ;  /* 0x00000000792f72ca */ /* 0x000fc400000e0000 */
[----:B------:R-:W-:Y:S01]  /*14a40*/  R2UR UR34, R120 ;  /* 0x00000000782272ca */ /* 0x000fe200000e0000 */
[----:B------:R-:W-:Y:S01]  /*14a50*/  VIADD R120, R126, 0x306 ;  /* 0x000003067e787836 */ /* 0x000fe20000000000 */
[----:B------:R-:W-:Y:S01]  /*14a60*/  R2UR UR26, R124 ;  /* 0x000000007c1a72ca */ /* 0x000fe200000e0000 */
[----:B------:R-:W-:Y:S01]  /*14a70*/  VIADD R124, R126, 0x602 ;  /* 0x000006027e7c7836 */ /* 0x000fe20000000000 */
[----:B------:R-:W-:Y:S01]  /*14a80*/  R2UR UR18, R122 ;  /* 0x000000007a1272ca */ /* 0x000fe200000e0000 */
[----:B------:R-:W-:Y:S01]  /*14a90*/  VIADD R122, R126, 0x606 ;  /* 0x000006067e7a7836 */ /* 0x000fe20000000000 */
[----:B------:R-:W-:Y:S01]  /*14aa0*/  R2UR UR22, R120 ;  /* 0x00000000781672ca */ /* 0x000fe200000e0000 */
[----:B------:R-:W-:Y:S01]  /*14ab0*/  VIADD R120, R126, 0x604 ;  /* 0x000006047e787836 */ /* 0x000fe20000000000 */
[C---:B------:R-:W-:Y:S02]  /*14ac0*/  R2UR UR43, R121.reuse ;  /* 0x00000000792b72ca */ /* 0x040fe400000e0000 */
[----:B------:R-:W-:-:S02]  /*14ad0*/  R2UR UR39, R121 ;  /* 0x00000000792772ca */ /* 0x000fc400000e0000 */
[----:B------:R-:W-:Y:S02]  /*14ae0*/  R2UR UR51, R123 ;  /* 0x000000007b3372ca */ /* 0x000fe400000e0000 */
[----:B------:R-:W-:Y:S02]  /*14af0*/  R2UR UR35, R121 ;  /* 0x00000000792372ca */ /* 0x000fe400000e0000 */
[----:B------:R-:W-:Y:S02]  /*14b00*/  R2UR UR31, R123 ;  /* 0x000000007b1f72ca */ /* 0x000fe400000e0000 */
[----:B------:R-:W-:Y:S02]  /*14b10*/  R2UR UR27, R125 ;  /* 0x000000007d1b72ca */ /* 0x000fe400000e0000 */
[----:B------:R-:W-:Y:S02]  /*14b20*/  R2UR UR23, R121 ;  /* 0x00000000791772ca */ /* 0x000fe400000e0000 */
[----:B------:R-:W-:-:S02]  /*14b30*/  R2UR UR19, R123 ;  /* 0x000000007b1372ca */ /* 0x000fc400000e0000 */
[----:B------:R-:W-:Y:S02]  /*14b40*/  R2UR UR14, R124 ;  /* 0x000000007c0e72ca */ /* 0x000fe400000e0000 */
[----:B------:R-:W-:Y:S02]  /*14b50*/  R2UR UR15, R125 ;  /* 0x000000007d0f72ca */ /* 0x000fe400000e0000 */
[----:B------:R-:W-:Y:S02]  /*14b60*/  R2UR UR6, R120 ;  /* 0x00000000780672ca */ /* 0x000fe400000e0000 */
[----:B------:R-:W-:Y:S02]  /*14b70*/  R2UR UR7, R121 ;  /* 0x00000000790772ca */ /* 0x000fe400000e0000 */
[----:B------:R-:W-:Y:S02]  /*14b80*/  R2UR UR10, R122 ;  /* 0x000000007a0a72ca */ /* 0x000fe400000e0000 */
[----:B------:R-:W-:-:S02]  /*14b90*/  R2UR UR11, R123 ;  /* 0x000000007b0b72ca */ /* 0x000fc400000e0000 */
[----:B------:R-:W-:Y:S02]  /*14ba0*/  MOV R21, UR41 ;  /* 0x0000002900157c02 */ /* 0x000fe40008000f00 */
[----:B------:R-:W-:Y:S02]  /*14bb0*/  MOV R212, UR40 ;  /* 0x0000002800d47c02 */ /* 0x000fe40008000f00 */
[----:B------:R-:W-:Y:S02]  /*14bc0*/  MOV R15, UR37 ;  /* 0x00000025000f7c02 */ /* 0x000fe40008000f00 */
[----:B------:R-:W-:Y:S02]  /*14bd0*/  MOV R20, UR36 ;  /* 0x0000002400147c02 */ /* 0x000fe40008000f00 */
[----:B------:R-:W-:Y:S02]  /*14be0*/  MOV R12, UR49 ;  /* 0x00000031000c7c02 */ /* 0x000fe40008000f00 */
[----:B------:R-:W-:-:S02]  /*14bf0*/  MOV R13, UR48 ;  /* 0x00000030000d7c02 */ /* 0x000fc40008000f00 */
[----:B--2---:R-:W-:Y:S02]  /*14c00*/  R2UR UR44, R128 ;  /* 0x00000000802c72ca */ /* 0x004fe400000e0000 */
[----:B------:R-:W-:Y:S02]  /*14c10*/  R2UR UR45, R129 ;  /* 0x00000000812d72ca */ /* 0x000fe400000e0000 */
[----:B-----5:R-:W-:-:S11]  /*14c20*/  WARPGROUP.ARRIVE ;  /* 0x00000000000079c5 */ /* 0x020fd60000000000 */
[----:B------:R-:W-:Y:S01]  /*14c30*/  HGMMA.64x96x16.F32.BF16 R120, gdesc[UR44], RZ, !UPT, gsb0 ;  /* 0x016000002c7879f0 */ /* 0x000fe2000c0018ff */
[----:B---3--:R-:W-:Y:S02]  /*14c40*/  R2UR UR40, R6 ;  /* 0x00000000062872ca */ /* 0x008fe400000e0000 */
[----:B------:R-:W-:Y:S02]  /*14c50*/  R2UR UR41, R7 ;  /* 0x00000000072972ca */ /* 0x000fe400000e0000 */
[----:B------:R0:W5:Y:S01]  /*14c60*/  LDL.LU.64 R6, [R1+0x118] ;  /* 0x0001180001067983 */ /* 0x0001620000300a00 */
[----:B------:R-:W-:Y:S02]  /*14c70*/  WARPGROUP.DEPBAR.LE gsb0, 0x0 ;  /* 0x00008000000079c5 */ /* 0x000fe40000010000 */
[----:B------:R-:W-:-:S08]  /*14c80*/  WARPGROUP.ARRIVE ;  /* 0x00000000000079c5 */ /* 0x000fd00000000000 */
[----:B------:R-:W-:Y:S01]  /*14c90*/  HGMMA.64x96x16.F32.BF16 R120, gdesc[UR40], R120, gsb0 ;  /* 0x01600000287879f0 */ /* 0x000fe20008001878 */
[----:B----4-:R-:W-:Y:S02]  /*14ca0*/  R2UR UR36, R2 ;  /* 0x00000000022472ca */ /* 0x010fe400000e0000 */
[----:B------:R-:W-:Y:S02]  /*14cb0*/  R2UR UR37, R3 ;  /* 0x00000000032572ca */ /* 0x000fe400000e0000 */
[----:B------:R-:W-:Y:S01]  /*14cc0*/  R2UR UR41, R21 ;  /* 0x00000000152972ca */ /* 0x000fe200000e0000 */
[----:B------:R-:W2:Y:S01]  /*14cd0*/  LDL.64 R2, [R1+0x8] ;  /* 0x0000080001027983 */ /* 0x000ea20000100a00 */
[----:B------:R-:W-:Y:S02]  /*14ce0*/  WARPGROUP.DEPBAR.LE gsb0, 0x0 ;  /* 0x00008000000079c5 */ /* 0x000fe40000010000 */
[----:B------:R-:W-:-:S07]  /*14cf0*/  WARPGROUP.ARRIVE ;  /* 0x00000000000079c5 */ /* 0x000fce0000000000 */
[----:B------:R-:W-:Y:S01]  /*14d00*/  HGMMA.64x96x16.F32.BF16 R120, gdesc[UR36], R120, gsb0 ;  /* 0x01600000247879f0 */ /* 0x000fe20008001878 */
[----:B------:R-:W-:Y:S02]  /*14d10*/  R2UR UR36, R20 ;  /* 0x00000000142472ca */ /* 0x000fe400000e0000 */
[----:B------:R-:W3:Y:S01]  /*14d20*/  LDL.64 R20, [R1+0x20] ;  /* 0x0000200001147983 */ /* 0x000ee20000100a00 */
[----:B------:R-:W-:Y:S02]  /*14d30*/  R2UR UR38, R14 ;  /* 0x000000000e2672ca */ /* 0x000fe400000e0000 */
[----:B------:R-:W-:Y:S02]  /*14d40*/  R2UR UR37, R15 ;  /* 0x000000000f2572ca */ /* 0x000fe400000e0000 */
[----:B------:R-:W4:Y:S01]  /*14d50*/  LDL.64 R14, [R1+0x18] ;  /* 0x00001800010e7983 */ /* 0x000f220000100a00 */
[----:B------:R-:W-:Y:S02]  /*14d60*/  R2UR UR45, R213 ;  /* 0x00000000d52d72ca */ /* 0x000fe400000e0000 */
[----:B------:R-:W-:-:S02]  /*14d70*/  R2UR UR40, R212 ;  /* 0x00000000d42872ca */ /* 0x000fc400000e0000 */
[----:B------:R-:W2:Y:S01]  /*14d80*/  LDL.64 R212, [R1+0x10] ;  /* 0x0000100001d47983 */ /* 0x000ea20000100a00 */
[----:B------:R-:W-:Y:S02]  /*14d90*/  WARPGROUP.DEPBAR.LE gsb0, 0x0 ;  /* 0x00008000000079c5 */ /* 0x000fe40000010000 */
[----:B------:R-:W-:Y:S01]  /*14da0*/  WARPGROUP.ARRIVE ;  /* 0x00000000000079c5 */ /* 0x000fe20000000000 */
[----:B---3--:R-:W-:Y:S02]  /*14db0*/  R2UR UR48, R20 ;  /* 0x00000000143072ca */ /* 0x008fe400000e0000 */
[----:B------:R-:W-:-:S13]  /*14dc0*/  R2UR UR49, R21 ;  /* 0x00000000153172ca */ /* 0x000fda00000e0000 */
[----:B------:R-:W-:Y:S01]  /*14dd0*/  HGMMA.64x96x16.F32.BF16 R120, gdesc[UR48], R120, gsb0 ;  /* 0x01600000307879f0 */ /* 0x000fe20008001878 */
[----:B----4-:R-:W-:Y:S02]  /*14de0*/  R2UR UR32, R14 ;  /* 0x000000000e2072ca */ /* 0x010fe400000e0000 */
[----:B------:R-:W-:Y:S02]  /*14df0*/  R2UR UR33, R15 ;  /* 0x000000000f2172ca */ /* 0x000fe400000e0000 */
[----:B--2---:R-:W-:Y:S02]  /*14e00*/  R2UR UR28, R212 ;  /* 0x00000000d41c72ca */ /* 0x004fe400000e0000 */
[----:B------:R-:W-:Y:S01]  /*14e10*/  R2UR UR29, R213 ;  /* 0x00000000d51d72ca */ /* 0x000fe200000e0000 */
[----:B------:R-:W-:Y:S02]  /*14e20*/  WARPGROUP.DEPBAR.LE gsb0, 0x0 ;  /* 0x00008000000079c5 */ /* 0x000fe40000010000 */
[----:B------:R-:W-:-:S06]  /*14e30*/  WARPGROUP.ARRIVE ;  /* 0x00000000000079c5 */ /* 0x000fcc0000000000 */
[----:B------:R-:W-:Y:S01]  /*14e40*/  HGMMA.64x96x16.F32.BF16 R120, gdesc[UR32], R120, gsb0 ;  /* 0x01600000207879f0 */ /* 0x000fe20008001878 */
[----:B------:R-:W-:Y:S02]  /*14e50*/  R2UR UR24, R2 ;  /* 0x00000000021872ca */ /* 0x000fe400000e0000 */
[----:B------:R-:W-:Y:S01]  /*14e60*/  R2UR UR25, R3 ;  /* 0x00000000031972ca */ /* 0x000fe200000e0000 */
[----:B------:R-:W-:Y:S02]  /*14e70*/  WARPGROUP.DEPBAR.LE gsb0, 0x0 ;  /* 0x00008000000079c5 */ /* 0x000fe40000010000 */
[----:B------:R-:W-:-:S06]  /*14e80*/  WARPGROUP.ARRIVE ;  /* 0x00000000000079c5 */ /* 0x000fcc0000000000 */
[----:B------:R-:W-:Y:S03]  /*14e90*/  HGMMA.64x96x16.F32.BF16 R120, gdesc[UR28], R120, gsb0 ;  /* 0x016000001c7879f0 */ /* 0x000fe60008001878 */
[----:B------:R-:W-:Y:S02]  /*14ea0*/  WARPGROUP.DEPBAR.LE gsb0, 0x0 ;  /* 0x00008000000079c5 */ /* 0x000fe40000010000 */
[----:B------:R-:W-:-:S06]  /*14eb0*/  WARPGROUP.ARRIVE ;  /* 0x00000000000079c5 */ /* 0x000fcc0000000000 */
[----:B------:R-:W-:Y:S01]  /*14ec0*/  HGMMA.64x96x16.F32.BF16 R120, gdesc[UR24], R120, gsb0 ;  /* 0x01600000187879f0 */ /* 0x000fe20008001878 */
[----:B------:R-:W-:Y:S01]  /*14ed0*/  UMOV UR20, UR56 ;  /* 0x0000003800147c82 */ /* 0x000fe20008000000 */
[----:B------:R-:W-:Y:S01]  /*14ee0*/  UMOV UR21, UR57 ;  /* 0x0000003900157c82 */ /* 0x000fe20008000000 */
[----:B------:R-:W-:Y:S02]  /*14ef0*/  WARPGROUP.DEPBAR.LE gsb0, 0x0 ;  /* 0x00008000000079c5 */ /* 0x000fe40000010000 */
[----:B------:R-:W-:-:S06]  /*14f00*/  WARPGROUP.ARRIVE ;  /* 0x00000000000079c5 */ /* 0x000fcc0000000000 */
[----:B------:R-:W-:Y:S01]  /*14f10*/  HGMMA.64x96x16.F32.BF16 R120, gdesc[UR20], R120, gsb0 ;  /* 0x01600000147879f0 */ /* 0x000fe20008001878 */
[----:B------:R-:W-:Y:S01]  /*14f20*/  UMOV UR16, UR52 ;  /* 0x0000003400107c82 */ /* 0x000fe20008000000 */
[----:B------:R-:W-:Y:S01]  /*14f30*/  UMOV UR17, UR53 ;  /* 0x0000003500117c82 */ /* 0x000fe20008000000 */
[----:B------:R-:W-:Y:S01]  /*14f40*/  R2UR UR44, R4 ;  /* 0x00000000042c72ca */ /* 0x000fe200000e0000 */
[----:B------:R-:W-:Y:S02]  /*14f50*/  WARPGROUP.DEPBAR.LE gsb0, 0x0 ;  /* 0x00008000000079c5 */ /* 0x000fe40000010000 */
[----:B------:R-:W-:-:S06]  /*14f60*/  WARPGROUP.ARRIVE ;  /* 0x00000000000079c5 */ /* 0x000fcc0000000000 */
[----:B------:R-:W-:Y:S04]  /*14f70*/  HGMMA.64x96x16.F32.BF16 R120, gdesc[UR16], R120, gsb0 ;  /* 0x01600000107879f0 */ /* 0x000fe80008001878 */
[----:B------:R-:W-:Y:S01]  /*14f80*/  UMOV UR12, UR44 ;  /* 0x0000002c000c7c82 */ /* 0x000fe20008000000 */
[----:B------:R-:W-:Y:S01]  /*14f90*/  UMOV UR13, UR45 ;  /* 0x0000002d000d7c82 */ /* 0x000fe20008000000 */
        /* <DEDUP_REMOVED lines=13> */
[----:B------:R-:W-:Y:S01]  /*15070*/  HGMMA.64x96x16.F32.BF16 R120, gdesc[UR8], R120, gsb0 ;  /* 0x01600000087879f0 */ /* 0x000fe20008001878 */
[----:B------:R-:W-:Y:S02]  /*15080*/  R2UR UR49, R12 ;  /* 0x000000000c3172ca */ /* 0x000fe400000e0000 */
[----:B------:R-:W-:Y:S01]  /*15090*/  R2UR UR48, R13 ;  /* 0x000000000d3072ca */ /* 0x000fe200000e0000 */
[----:B------:R-:W-:Y:S02]  /*150a0*/  WARPGROUP.DEPBAR.LE gsb0, 0x0 ;  /* 0x00008000000079c5 */ /* 0x000fe40000010000 */
[----:B0-----:R-:W-:-:S12]  /*150b0*/  @!P0 BRA `(.L_x_632) ;  /* 0x0000000000048947 */ /* 0x001fd80003800000 */
[----:B------:R-:W-:Y:S01]  /*150c0*/  BPT.TRAP 0x1 ;  /* 0x000000040000795c */ /* 0x000fe20000300000 */
.L_x_632:
[----:B------:R-:W-:Y:S01]  /*150d0*/  SHF.L.U32 R2, R10, 0x1f, RZ ;  /* 0x0000001f0a027819 */ /* 0x000fe200000006ff */
[----:B------:R-:W-:-:S04]  /*150e0*/  IMAD R10, R11, 0x8, R18 ;  /* 0x000000080b0a7824 */ /* 0x000fc800078e0212 */
[----:B------:R0:W1:Y:S01]  /*150f0*/  SYNCS.PHASECHK.TRANS64.TRYWAIT P1, [R10+URZ+0x30850], R2 ;  /* 0x030850020a0075a7 */ /* 0x000062000802017f */
[----:B------:R-:W-:Y:S05]  /*15100*/  @!P0 BRA `(.L_x_633) ;  /* 0x0000000000048947 */ /* 0x000fea0003800000 */
[----:B------:R-:W-:Y:S01]  /*15110*/  BPT.TRAP 0x1 ;  /* 0x000000040000795c */ /* 0x000fe20000300000 */
.L_x_633:
[----:B------:R-:W-:Y:S04]  /*15120*/  BSSY B1, `(.L_x_634) ;  /* 0x0000004000017945 */ /* 0x000fe80003800000 */
[----:B-1----:R-:W-:Y:S05]  /*15130*/  @P1 BRA `(.L_x_635) ;  /* 0x0000000000081947 */ /* 0x002fea0003800000 */
[----:B------:R-:W1:Y:S02]  /*15140*/  SYNCS.PHASECHK.TRANS64.TRYWAIT P1, [R10+URZ+0x30850], R2 ;  /* 0x030850020a0075a7 */ /* 0x000e64000802017f */
[----:B-1----:R-:W-:Y:S05]  /*15150*/  @!P1 BRA `(.L_x_636) ;  /* 0x000000e000809947 */ /* 0x002fea0003800000 */
.L_x_635:
[----:B------:R-:W-:Y:S05]  /*15160*/  BSYNC B1 ;  /* 0x0000000000017941 */ /* 0x000fea0003800000 */
.L_x_634:
[----:B01----:R-:W-:Y:S01]  /*15170*/  VIADD R2, R18, 0x400 ;  /* 0x0000040012027836 */ /* 0x003fe20000000000 */
[----:B------:R-:W-:Y:S01]  /*15180*/  WARPGROUP.ARRIVE ;  /* 0x00000000000079c5 */ /* 0x000fe20000000000 */
[----:B------:R-:W-:Y:S02]  /*15190*/  IMAD.MOV.U32 R3, RZ, RZ, 0x40000040 ;  /* 0x40000040ff037424 */ /* 0x000fe400078e00ff */
[----:B------:R-:W-:Y:S01]  /*151a0*/  IMAD.MOV.U32 R5, RZ, RZ, 0x40000040 ;  /* 0x40000040ff057424 */ /* 0x000fe200078e00ff */
[----:B------:R-:W-:Y:S02]  /*151b0*/  SHF.R.U32.HI R2, RZ, 0x4, R2 ;  /* 0x00000004ff027819 */ /* 0x000fe40000011602 */
[----:B------:R-:W-:Y:S01]  /*151c0*/  R2UR UR7, R3 ;  /* 0x00000000030772ca */ /* 0x000fe200000e0000 */
[----:B------:R-:W-:Y:S01]  /*151d0*/  IMAD.MOV.U32 R3, RZ, RZ, 0x40000040 ;  /* 0x40000040ff037424 */ /* 0x000fe200078e00ff */
[----:B------:R-:W-:-:S04]  /*151e0*/  LOP3.LUT R2, R2, 0x3fff, RZ, 0xc0, !PT ;  /* 0x00003fff02027812 */ /* 0x000fc800078ec0ff */
[----:B------:R-:W-:-:S05]  /*151f0*/  LOP3.LUT R2, R2, 0x3000000, RZ, 0xfc, !PT ;  /* 0x0300000002027812 */ /* 0x000fca00078efcff */
[----:B------:R-:W-:-:S04]  /*15200*/  IMAD R2, R11, 0x900, R2 ;  /* 0x000009000b027824 */ /* 0x000fc800078e0202 */
[C---:B------:R-:W-:Y:S01]  /*15210*/  VIADD R4, R2.reuse, 0x80 ;  /* 0x0000008002047836 */ /* 0x040fe20000000000 */
[----:B------:R-:W-:-:S13]  /*15220*/  R2UR UR6, R2 ;  /* 0x00000000020672ca */ /* 0x000fda00000e0000 */
[----:B------:R-:W-:Y:S01]  /*15230*/  HGMMA.64x192x16.F32.BF16 R24, R188, gdesc[UR4].tnspB, R24, gsb0 ;  /* 0x42e00004bc187df0 */ /* 0x000fe20008001818 */
[----:B------:R-:W-:Y:S01]  /*15240*/  R2UR UR6, R4 ;  /* 0x00000000040672ca */ /* 0x000fe200000e0000 */
[----:B------:R-:W-:Y:S01]  /*15250*/  VIADD R4, R2, 0x100 ;  /* 0x0000010002047836 */ /* 0x000fe20000000000 */
[----:B------:R-:W-:Y:S01]  /*15260*/  R2UR UR7, R5 ;  /* 0x00000000050772ca */ /* 0x000fe200000e0000 */
[----:B------:R-:W-:Y:S01]  /*15270*/  IMAD.MOV.U32 R5, RZ, RZ, 0x40000040 ;  /* 0x40000040ff057424 */ /* 0x000fe200078e00ff */
[----:B------:R-:W-:Y:S02]  /*15280*/  WARPGROUP.DEPBAR.LE gsb0, 0x0 ;  /* 0x00008000000079c5 */ /* 0x000fe40000010000 */
[----:B------:R-:W-:-:S13]  /*15290*/  WARPGROUP.ARRIVE ;  /* 0x00000000000079c5 */ /* 0x000fda0000000000 */
        /* <DEDUP_REMOVED lines=16> */
[----:B------:R-:W-:Y:S02]  /*153a0*/  R2UR UR6, R4 ;  /* 0x00000000040672ca */ /* 0x000fe400000e0000 */
[----:B------:R-:W-:Y:S01]  /*153b0*/  R2UR UR7, R5 ;  /* 0x00000000050772ca */ /* 0x000fe200000e0000 */
[----:B------:R-:W-:Y:S02]  /*153c0*/  WARPGROUP.DEPBAR.LE gsb0, 0x0 ;  /* 0x00008000000079c5 */ /* 0x000fe40000010000 */
[----:B------:R-:W-:-:S14]  /*153d0*/  WARPGROUP.ARRIVE ;  /* 0x00000000000079c5 */ /* 0x000fdc0000000000 */
[----:B------:R-:W-:Y:S01]  /*153e0*/  HGMMA.64x192x16.F32.BF16 R24, R172, gdesc[UR4].tnspB, R24, gsb0 ;  /* 0x42e00004ac187df0 */ /* 0x000fe20008001818 */
[----:B------:R-:W-:Y:S02]  /*153f0*/  R2UR UR6, R2 ;  /* 0x00000000020672ca */ /* 0x000fe400000e0000 */
[----:B------:R-:W-:Y:S01]  /*15400*/  R2UR UR7, R3 ;  /* 0x00000000030772ca */ /* 0x000fe200000e0000 */
[----:B------:R-:W-:Y:S02]  /*15410*/  WARPGROUP.DEPBAR.LE gsb0, 0x0 ;  /* 0x00008000000079c5 */ /* 0x000fe40000010000 */
[----:B------:R-:W-:-:S14]  /*15420*/  WARPGROUP.ARRIVE ;  /* 0x00000000000079c5 */ /* 0x000fdc0000000000 */
[----:B------:R-:W-:Y:S03]  /*15430*/  HGMMA.64x192x16.F32.BF16 R24, R168, gdesc[UR4].tnspB, R24, gsb0 ;  /* 0x42e00004a8187df0 */ /* 0x000fe60008001818 */
[----:B------:R-:W-:Y:S02]  /*15440*/  WARPGROUP.DEPBAR.LE gsb0, 0x0 ;  /* 0x00008000000079c5 */ /* 0x000fe40000010000 */
[----:B------:R-:W-:Y:S05]  /*15450*/  @!P0 BRA `(.L_x_637) ;  /* 0x0000000000048947 */ /* 0x000fea0003800000 */
[----:B------:R-:W-:Y:S01]  /*15460*/  BPT.TRAP 0x1 ;  /* 0x000000040000795c */ /* 0x000fe20000300000 */
.L_x_637:
[----:B------:R-:W-:-:S04]  /*15470*/  IADD3 R0, R0, 0x30840, RZ ;  /* 0x0003084000007810 */ /* 0x000fc80007ffe0ff */
[----:B------:R-:W-:-:S04]  /*15480*/  PRMT R0, R223, 0x654, R0 ;  /* 0x00000654df007816 */ /* 0x000fc80000000000 */
[----:B------:R0:W-:Y:S02]  /*15490*/  SYNCS.ARRIVE.TRANS64.RED.A1T0 RZ, [R0+URZ], RZ ;  /* 0x000000ff00ff79a7 */ /* 0x0001e4000810043f */
[----:B0----5:R-:W-:-:S04]  /*154a0*/  FMNMX.FTZ R0, R120, R7, !PT ;  /* 0x0000000778007209 */ /* 0x021fc80007810000 */
[----:B------:R-:W-:-:S04]  /*154b0*/  FMNMX.FTZ R0, R121, R0, !PT ;  /* 0x0000000079007209 */ /* 0x000fc80007810000 */
        /* <DEDUP_REMOVED lines=21> */
[----:B------:R-:W-:-:S05]  /*15610*/  FMNMX.FTZ R0, R165, R0, !PT ;  /* 0x00000000a5007209 */ /* 0x000fca0007810000 */
[----:B------:R-:W0:Y:S02]  /*15620*/  SHFL.BFLY PT, R2, R0, 0x2, 0x1f ;  /* 0x0c401f0000027f89 */ /* 0x000e2400000e0000 */
[----:B0-----:R-:W-:Y:S02]  /*15630*/  FMNMX.FTZ R2, R0, R2, !PT ;  /* 0x0000000200027209 */ /* 0x001fe40007810000 */
[----:B------:R-:W-:-:S03]  /*15640*/  FMNMX.FTZ R0, R122, R8, !PT ;  /* 0x000000087a007209 */ /* 0x000fc60007810000 */
[----:B------:R-:W0:Y:S01]  /*15650*/  SHFL.BFLY PT, R5, R2, 0x1, 0x1f ;  /* 0x0c201f0002057f89 */ /* 0x000e2200000e0000 */
[----:B------:R-:W-:-:S04]  /*15660*/  FMNMX.FTZ R0, R123, R0, !PT ;  /* 0x000000007b007209 */ /* 0x000fc80007810000 */
[----:B------:R-:W-:-:S04]  /*15670*/  FMNMX.FTZ R0, R126, R0, !PT ;  /* 0x000000007e007209 */ /* 0x000fc80007810000 */
[----:B------:R-:W-:-:S04]  /*15680*/  FMNMX.FTZ R0, R127, R0, !PT ;  /* 0x000000007f007209 */ /* 0x000fc80007810000 */
[----:B------:R-:W-:-:S04]  /*15690*/  FMNMX.FTZ R0, R130, R0, !PT ;  /* 0x0000000082007209 */ /* 0x000fc80007810000 */
[----:B------:R-:W-:-:S04]  /*156a0*/  FMNMX.FTZ R0, R131, R0, !PT ;  /* 0x0000000083007209 */ /* 0x000fc80007810000 */
[----:B------:R-:W-:Y:S02]  /*156b0*/  FMNMX.FTZ R0, R134, R0, !PT ;  /* 0x0000000086007209 */ /* 0x000fe40007810000 */
[----:B0-----:R-:W-:Y:S02]  /*156c0*/  FMNMX.FTZ R5, R2, R5, !PT ;  /* 0x0000000502057209 */ /* 0x001fe40007810000 */
[----:B------:R-:W-:-:S03]  /*156d0*/  FMNMX.FTZ R0, R135, R0, !PT ;  /* 0x0000000087007209 */ /* 0x000fc60007810000 */
[----:B------:R-:W-:Y:S01]  /*156e0*/  FADD.FTZ R3, -R5, R7 ;  /* 0x0000000705037221 */ /* 0x000fe20000010100 */
        /* <DEDUP_REMOVED lines=17> */
[----:B0-----:R-:W-:Y:S01]  /*15800*/  FMNMX.FTZ R2, R0, R2, !PT ;  /* 0x0000000200027209 */ /* 0x001fe20007810000 */
[----:B------:R-:W-:-:S04]  /*15810*/  IMAD.U32 R0, RZ, RZ, UR38 ;  /* 0x00000026ff007e24 */ /* 0x000fc8000f8e00ff */
[----:B------:R-:W0:Y:S01]  /*15820*/  SHFL.BFLY PT, R4, R2, 0x1, 0x1f ;  /* 0x0c201f0002047f89 */ /* 0x000e2200000e0000 */
[-C--:B------:R-:W-:Y:S01]  /*15830*/  FMUL.FTZ R11, R5, R0.reuse ;  /* 0x00000000050b7220 */ /* 0x080fe20000410000 */
[----:B------:R-:W-:-:S03]  /*15840*/  FMUL.FTZ R3, R3, R0 ;  /* 0x0000000003037220 */ /* 0x000fc60000410000 */
        /* <DEDUP_REMOVED lines=11> */
[----:B------:R-:W1:Y:S01]  /*15900*/  MUFU.EX2 R120, R120 ;  /* 0x0000007800787308 */ /* 0x000e620000000800 */
[-CC-:B------:R-:W-:Y:S01]  /*15910*/  FFMA.FTZ R140, R140, R0.reuse, -R11.reuse ;  /* 0x000000008c8c7223 */ /* 0x180fe2000001080b */
[-CC-:B------:R-:W-:Y:S01]  /*15920*/  FFMA.FTZ R141, R141, R0.reuse, -R11.reuse ;  /* 0x000000008d8d7223 */ /* 0x180fe2000001080b */
[-CC-:B------:R-:W-:Y:S01]  /*15930*/  FFMA.FTZ R144, R144, R0.reuse, -R11.reuse ;  /* 0x0000000090907223 */ /* 0x180fe2000001080b */
[-CC-:B------:R-:W-:Y:S01]  /*15940*/  FFMA.FTZ R145, R145, R0.reuse, -R11.reuse ;  /* 0x0000000091917223 */ /* 0x180fe2000001080b */
[-CC-:B------:R-:W-:Y:S01]  /*15950*/  FFMA.FTZ R148, R148, R0.reuse, -R11.reuse ;  /* 0x0000000094947223 */ /* 0x180fe2000001080b */
[-CC-:B------:R-:W-:Y:S01]  /*15960*/  FFMA.FTZ R149, R149, R0.reuse, -R11.reuse ;  /* 0x0000000095957223 */ /* 0x180fe2000001080b */
[--C-:B------:R-:W-:Y:S01]  /*15970*/  FFMA.FTZ R152, R152, R0, -R11.reuse ;  /* 0x0000000098987223 */ /* 0x100fe2000001080b */
[----:B0-----:R-:W-:Y:S01]  /*15980*/  FMNMX.FTZ R4, R2, R4, !PT ;  /* 0x0000000402047209 */ /* 0x001fe20007810000 */
[----:B------:R-:W0:Y:S01]  /*15990*/  MUFU.EX2 R121, R121 ;  /* 0x0000007900797308 */ /* 0x000e220000000800 */
[-CC-:B------:R-:W-:Y:S01]  /*159a0*/  FFMA.FTZ R153, R153, R0.reuse, -R11.reuse ;  /* 0x0000000099997223 */ /* 0x180fe2000001080b */
[-CC-:B------:R-:W-:Y:S01]  /*159b0*/  FFMA.FTZ R156, R156, R0.reuse, -R11.reuse ;  /* 0x000000009c9c7223 */ /* 0x180fe2000001080b */
[-CC-:B------:R-:W-:Y:S01]  /*159c0*/  FFMA.FTZ R157, R157, R0.reuse, -R11.reuse ;  /* 0x000000009d9d7223 */ /* 0x180fe2000001080b */
[C---:B------:R-:W-:Y:S01]  /*159d0*/  FADD.FTZ R2, -R4.reuse, R8 ;  /* 0x0000000804027221 */ /* 0x040fe20000010100 */
[-C--:B------:R-:W-:Y:S01]  /*159e0*/  FMUL.FTZ R7, R4, R0.reuse ;  /* 0x0000000004077220 */ /* 0x080fe20000410000 */
[-CC-:B------:R-:W-:Y:S01]  /*159f0*/  FFMA.FTZ R160, R160, R0.reuse, -R11.reuse ;  /* 0x00000000a0a07223 */ /* 0x180fe2000001080b */
[-C--:B------:R-:W-:Y:S01]  /*15a00*/  FFMA.FTZ R161, R161, R0.reuse, -R11 ;  /* 0x00000000a1a17223 */ /* 0x080fe2000001080b */
[-C--:B------:R-:W-:Y:S01]  /*15a10*/  FMUL.FTZ R2, R2, R0.reuse ;  /* 0x0000000002027220 */ /* 0x080fe20000410000 */
[-CC-:B------:R-:W-:Y:S01]  /*15a20*/  FFMA.FTZ R122, R122, R0.reuse, -R7.reuse ;  /* 0x000000007a7a7223 */ /* 0x180fe20000010807 */
[-CC-:B------:R-:W-:Y:S01]  /*15a30*/  FFMA.FTZ R123, R123, R0.reuse, -R7.reuse ;  /* 0x000000007b7b7223 */ /* 0x180fe20000010807 */
[-CC-:B------:R-:W-:Y:S01]  /*15a40*/  FFMA.FTZ R126, R126, R0.reuse, -R7.reuse ;  /* 0x000000007e7e7223 */ /* 0x180fe20000010807 */
[-CC-:B------:R-:W-:Y:S01]  /*15a50*/  FFMA.FTZ R127, R127, R0.reuse, -R7.reuse ;  /* 0x000000007f7f7223 */ /* 0x180fe20000010807 */
[----:B------:R-:W-:Y:S01]  /*15a60*/  MUFU.EX2 R124, R124 ;  /* 0x0000007c007c7308 */ /* 0x000fe20000000800 */
[-CC-:B------:R-:W-:Y:S01]  /*15a70*/  FFMA.FTZ R130, R130, R0.reuse, -R7.reuse ;  /* 0x0000000082827223 */ /* 0x180fe20000010807 */
[-CC-:B------:R-:W-:Y:S01]  /*15a80*/  FFMA.FTZ R131, R131, R0.reuse, -R7.reuse ;  /* 0x0000000083837223 */ /* 0x180fe20000010807 */
[----:B-1----:R-:W-:Y:S01]  /*15a90*/  FFMA.FTZ R215, R3, R215, R120 ;  /* 0x000000d703d77223 */ /* 0x002fe20000010078 */
        /* <DEDUP_REMOVED lines=19> */
[-C--:B------:R-:W-:Y:S01]  /*15bd0*/  FFMA.FTZ R171, R167, R0.reuse, -R7 ;  /* 0x00000000a7ab7223 */ /* 0x080fe20000010807 */
[----:B------:R-:W2:Y:S01]  /*15be0*/  MUFU.EX2 R123, R123 ;  /* 0x0000007b007b7308 */ /* 0x000ea20000000800 */
[----:B0-----:R-:W-:Y:S01]  /*15bf0*/  FADD.FTZ R215, R121, R215 ;  /* 0x000000d779d77221 */ /* 0x001fe20000010000 */
[-CC-:B------:R-:W-:Y:S01]  /*15c00*/  FFMA.FTZ R164, R164, R0.reuse, -R11.reuse ;  /* 0x00000000a4a47223 */ /* 0x180fe2000001080b */
[----:B------:R-:W-:-:S05]  /*15c10*/  FFMA.FTZ R11, R165, R0, -R11 ;  /* 0x00000000a50b7223 */ /* 0x000fca000001080b */
[----:B------:R-:W0:Y:S01]  /*15c20*/  MUFU.EX2 R126, R126 ;  /* 0x0000007e007e7308 */ /* 0x000e220000000800 */
[----:B-1----:R-:W-:-:S07]  /*15c30*/  FFMA.FTZ R6, R2, R6, R122 ;  /* 0x0000000602067223 */ /* 0x002fce000001007a */
[----:B------:R-:W1:Y:S01]  /*15c40*/  MUFU.EX2 R125, R125 ;  /* 0x0000007d007d7308 */ /* 0x000e620000000800 */
[----:B--2---:R-:W-:Y:S01]  /*15c50*/  FADD.FTZ R7, R123, R6 ;  /* 0x000000067b077221 */ /* 0x004fe20000010000 */
[----:B------:R-:W-:-:S06]  /*15c60*/  FADD.FTZ R6, R124, R215 ;  /* 0x000000d77c067221 */ /* 0x000fcc0000010000 */
        /* <DEDUP_REMOVED lines=81> */
[----:B-1----:R-:W-:Y:S01]  /*16180*/  FADD.FTZ R7, R166, R7 ;  /* 0x00000007a6077221 */ /* 0x002fe20000010000 */
[----:B--2---:R-:W-:-:S03]  /*16190*/  FADD.FTZ R215, R11, R6 ;  /* 0x000000060bd77221 */ /* 0x004fc60000010000 */
[----:B0-----:R-:W-:Y:S01]  /*161a0*/  FADD.FTZ R6, R171, R7 ;  /* 0x00000007ab067221 */ /* 0x001fe20000010000 */
[----:B------:R-:W-:Y:S06]  /*161b0*/  @!P0 BRA `(.L_x_638) ;  /* 0x0000000000048947 */ /* 0x000fec0003800000 */
[----:B------:R-:W-:Y:S01]  /*161c0*/  BPT.TRAP 0x1 ;  /* 0x000000040000795c */ /* 0x000fe20000300000 */
.L_x_638:
[----:B------:R-:W-:Y:S01]  /*161d0*/  ISETP.GT.AND P1, PT, R9, R221, PT ;  /* 0x000000dd0900720c */ /* 0x000fe20003f24270 */
[----:B------:R-:W-:Y:S01]  /*161e0*/  VIADD R10, R10, 0x30860 ;  /* 0x000308600a0a7836 */ /* 0x000fe20000000000 */
[----:B------:R-:W-:Y:S01]  /*161f0*/  F2FP.BF16.F32.PACK_AB R170, R11, R164 ;  /* 0x000000a40baa723e */ /* 0x000fe200000010ff */
[----:B------:R-:W-:Y:S01]  /*16200*/  VIADD R9, R9, 0xffffffff ;  /* 0xffffffff09097836 */ /* 0x000fe20000000000 */
[----:B------:R-:W-:Y:S01]  /*16210*/  F2FP.BF16.F32.PACK_AB R188, R121, R120 ;  /* 0x0000007879bc723e */ /* 0x000fe200000010ff */
[----:B------:R-:W-:Y:S01]  /*16220*/  IMAD.MOV.U32 R8, RZ, RZ, R4 ;  /* 0x000000ffff087224 */ /* 0x000fe200078e0004 */
[----:B------:R-:W-:Y:S01]  /*16230*/  PRMT R10, R223, 0x654, R10 ;  /* 0x00000654df0a7816 */ /* 0x000fe2000000000a */
[----:B------:R-:W-:Y:S01]  /*16240*/  IMAD.MOV.U32 R7, RZ, RZ, R5 ;  /* 0x000000ffff077224 */ /* 0x000fe200078e0005 */
[----:B------:R-:W-:Y:S01]  /*16250*/  F2FP.BF16.F32.PACK_AB R189, R123, R122 ;  /* 0x0000007a7bbd723e */ /* 0x000fe200000010ff */
[----:B------:R-:W-:Y:S01]  /*16260*/  IMAD.MOV.U32 R11, RZ, RZ, R211 ;  /* 0x000000ffff0b7224 */ /* 0x000fe200078e00d3 */
[----:B------:R0:W-:Y:S01]  /*16270*/  SYNCS.ARRIVE.TRANS64.RED.A1T0 RZ, [R10+URZ], RZ ;  /* 0x000000ff0aff79a7 */ /* 0x0001e2000810043f */
[----:B------:R-:W-:-:S02]  /*16280*/  F2FP.BF16.F32.PACK_AB R190, R125, R124 ;  /* 0x0000007c7dbe723e */ /* 0x000fc400000010ff */
[----:B------:R-:W-:Y:S02]  /*16290*/  F2FP.BF16.F32.PACK_AB R191, R127, R126 ;  /* 0x0000007e7fbf723e */ /* 0x000fe400000010ff */
[----:B------:R-:W-:Y:S02]  /*162a0*/  F2FP.BF16.F32.PACK_AB R184, R129, R128 ;  /* 0x0000008081b8723e */ /* 0x000fe400000010ff */
[----:B------:R-:W-:Y:S01]  /*162b0*/  F2FP.BF16.F32.PACK_AB R185, R131, R130 ;  /* 0x0000008283b9723e */ /* 0x000fe200000010ff */
[----:B0-----:R-:W-:Y:S01]  /*162c0*/  IMAD.MOV.U32 R10, RZ, RZ, R220 ;  /* 0x000000ffff0a7224 */ /* 0x001fe200078e00dc */
        /* <DEDUP_REMOVED lines=16> */
[----:B------:R-:W-:Y:S01]  /*163d0*/  F2FP.BF16.F32.PACK_AB R171, R171, R166 ;  /* 0x000000a6abab723e */ /* 0x000fe200000010ff */
[----:B------:R-:W-:Y:S06]  /*163e0*/  @P1 BRA `(.L_x_639) ;  /* 0xffffffdc005c1947 */ /* 0x000fec000383ffff */
.L_x_626:
[----:B------:R-:W-:Y:S05]  /*163f0*/  BSYNC B0 ;  /* 0x0000000000007941 */ /* 0x000fea0003800000 */
.L_x_625:
        /* <DEDUP_REMOVED lines=99> */
.L_x_640:
[----:B------:R-:W-:Y:S01]  /*16a30*/  IMAD R7, R211, 0x8, R18 ;  /* 0x00000008d3077824 */ /* 0x000fe200078e0212 */
[----:B------:R-:W-:-:S04]  /*16a40*/  SHF.L.U32 R2, R220, 0x1f, RZ ;  /* 0x0000001fdc027819 */ /* 0x000fc800000006ff */
[----:B------:R0:W1:Y:S01]  /*16a50*/  SYNCS.PHASECHK.TRANS64.TRYWAIT P1, [R7+URZ+0x30850], R2 ;  /* 0x03085002070075a7 */ /* 0x000062000802017f */
[----:B------:R-:W-:Y:S05]  /*16a60*/  @!P0 BRA `(.L_x_641) ;  /* 0x0000000000048947 */ /* 0x000fea0003800000 */
[----:B------:R-:W-:Y:S01]  /*16a70*/  BPT.TRAP 0x1 ;  /* 0x000000040000795c */ /* 0x000fe20000300000 */
.L_x_641:
[----:B------:R-:W-:Y:S01]  /*16a80*/  VIADD R18, R18, 0x400 ;  /* 0x0000040012127836 */ /* 0x000fe20000000000 */
[----:B------:R-:W-:Y:S04]  /*16a90*/  BSSY B0, `(.L_x_642) ;  /* 0x0000008000007945 */ /* 0x000fe80003800000 */
[----:B------:R-:W-:-:S04]  /*16aa0*/  SHF.R.U32.HI R18, RZ, 0x4, R18 ;  /* 0x00000004ff127819 */ /* 0x000fc80000011612 */
[----:B------:R-:W-:-:S04]  /*16ab0*/  LOP3.LUT R18, R18, 0x3fff, RZ, 0xc0, !PT ;  /* 0x00003fff12127812 */ /* 0x000fc800078ec0ff */
[----:B------:R-:W-:-:S05]  /*16ac0*/  LOP3.LUT R8, R18, 0x3000000, RZ, 0xfc, !PT ;  /* 0x0300000012087812 */ /* 0x000fca00078efcff */
[----:B------:R-:W-:Y:S01]  /*16ad0*/  IMAD R8, R211, 0x900, R8 ;  /* 0x00000900d3087824 */ /* 0x000fe200078e0208 */
[----:B-1----:R-:W-:Y:S06]  /*16ae0*/  @P1 BRA `(.L_x_643) ;  /* 0x0000000000081947 */ /* 0x002fec0003800000 */
[----:B------:R-:W1:Y:S02]  /*16af0*/  SYNCS.PHASECHK.TRANS64.TRYWAIT P1, [R7+URZ+0x30850], R2 ;  /* 0x03085002070075a7 */ /* 0x000e64000802017f */
[----:B-1----:R-:W-:Y:S05]  /*16b00*/  @!P1 BRA `(.L_x_644) ;  /* 0x000000c800289947 */ /* 0x002fea0003800000 */
.L_x_643:
[----:B------:R-:W-:Y:S05]  /*16b10*/  BSYNC B0 ;  /* 0x0000000000007941 */ /* 0x000fea0003800000 */
.L_x_642:
[----:B01----:R-:W-:Y:S01]  /*16b20*/  IMAD.MOV.U32 R2, RZ, RZ, R8 ;  /* 0x000000ffff027224 */ /* 0x003fe200078e0008 */
[----:B------:R-:W-:Y:S01]  /*16b30*/  WARPGROUP.ARRIVE ;  /* 0x00000000000079c5 */ /* 0x000fe20000000000 */
[----:B------:R-:W-:Y:S02]  /*16b40*/  IMAD.MOV.U32 R3, RZ, RZ, 0x40000040 ;  /* 0x40000040ff037424 */ /* 0x000fe400078e00ff */
[----:B------:R-:W-:Y:S01]  /*16b50*/  IMAD.MOV.U32 R120, RZ, RZ, -0x800000 ;  /* 0xff800000ff787424 */ /* 0x000fe200078e00ff */
[----:B------:R-:W-:Y:S01]  /*16b60*/  R2UR UR6, R2 ;  /* 0x00000000020672ca */ /* 0x000fe200000e0000 */
[----:B------:R-:W-:Y:S01]  /*16b70*/  VIADD R2, R8, 0x80 ;  /* 0x0000008008027836 */ /* 0x000fe20000000000 */
[----:B------:R-:W-:Y:S01]  /*16b80*/  R2UR UR7, R3 ;  /* 0x00000000030772ca */ /* 0x000fe200000e0000 */
[----:B------:R-:W-:Y:S02]  /*16b90*/  IMAD.MOV.U32 R3, RZ, RZ, 0x40000040 ;  /* 0x40000040ff037424 */ /* 0x000fe400078e00ff */
[----:B------:R-:W-:-:S10]  /*16ba0*/  IMAD.MOV.U32 R121, RZ, RZ, -0x800000 ;  /* 0xff800000ff797424 */ /* 0x000fd400078e00ff */
        /* <DEDUP_REMOVED lines=29> */
[----:B------:R-:W-:Y:S02]  /*16d80*/  R2UR UR6, R2 ;  /* 0x00000000020672ca */ /* 0x000fe400000e0000 */
[----:B------:R-:W-:Y:S01]  /*16d90*/  R2UR UR7, R3 ;  /* 0x00000000030772ca */ /* 0x000fe200000e0000 */
[----:B------:R-:W0:Y:S04]  /*16da0*/  SHFL.BFLY PT, R2, R215, 0x2, 0x1f ;  /* 0x0c401f00d7027f89 */ /* 0x000e2800000e0000 */
[----:B------:R-:W1:Y:S01]  /*16db0*/  SHFL.BFLY PT, R3, R6, 0x2, 0x1f ;  /* 0x0c401f0006037f89 */ /* 0x000e6200000e0000 */
[----:B0-----:R-:W-:Y:S01]  /*16dc0*/  FADD.FTZ R8, R2, R215 ;  /* 0x000000d702087221 */ /* 0x001fe20000010000 */
[----:B-1----:R-:W-:-:S04]  /*16dd0*/  FADD.FTZ R9, R3, R6 ;  /* 0x0000000603097221 */ /* 0x002fc80000010000 */
[----:B------:R-:W0:Y:S04]  /*16de0*/  SHFL.BFLY PT, R3, R8, 0x1, 0x1f ;  /* 0x0c201f0008037f89 */ /* 0x000e2800000e0000 */
[----:B------:R-:W1:Y:S01]  /*16df0*/  SHFL.BFLY PT, R2, R9, 0x1, 0x1f ;  /* 0x0c201f0009027f89 */ /* 0x000e6200000e0000 */
[----:B0-----:R-:W-:Y:S01]  /*16e00*/  FADD.FTZ R12, R8, R3 ;  /* 0x00000003080c7221 */ /* 0x001fe20000010000 */
[----:B-1----:R-:W-:-:S04]  /*16e10*/  FADD.FTZ R13, R9, R2 ;  /* 0x00000002090d7221 */ /* 0x002fc80000010000 */
[----:B------:R-:W-:Y:S02]  /*16e20*/  FSETP.NE.FTZ.AND P1, PT, R12, RZ, PT ;  /* 0x000000ff0c00720b */ /* 0x000fe40003f35000 */
[----:B------:R-:W-:Y:S02]  /*16e30*/  CS2R R2, SRZ ;  /* 0x0000000000027805 */ /* 0x000fe4000001ff00 */
        /* <DEDUP_REMOVED lines=17> */
.L_x_645:
[----:B------:R-:W-:Y:S02]  /*16f50*/  VIADD R0, R7, 0x30860 ;  /* 0x0003086007007836 */ /* 0x000fe40000000000 */
[-C--:B------:R-:W-:Y:S01]  /*16f60*/  FMUL.FTZ R4, R24, R3.reuse ;  /* 0x0000000318047220 */ /* 0x080fe20000410000 */
[----:B------:R-:W-:Y:S02]  /*16f70*/  VIADD R211, R211, 0x1 ;  /* 0x00000001d3d37836 */ /* 0x000fe40000000000 */
[-C--:B------:R-:W-:Y:S01]  /*16f80*/  FMUL.FTZ R5, R25, R3.reuse ;  /* 0x0000000319057220 */ /* 0x080fe20000410000 */
[-C--:B------:R-:W-:Y:S01]  /*16f90*/  FMUL.FTZ R12, R40, R3.reuse ;  /* 0x00000003280c7220 */ /* 0x080fe20000410000 */
[----:B------:R-:W-:Y:S01]  /*16fa0*/  PRMT R0, R223, 0x654, R0 ;  /* 0x00000654df007816 */ /* 0x000fe20000000000 */
[-C--:B------:R-:W-:Y:S01]  /*16fb0*/  FMUL.FTZ R13, R41, R3.reuse ;  /* 0x00000003290d7220 */ /* 0x080fe20000410000 */
[-C--:B------:R-:W-:Y:S01]  /*16fc0*/  FMUL.FTZ R14, R44, R3.reuse ;  /* 0x000000032c0e7220 */ /* 0x080fe20000410000 */
[-C--:B------:R-:W-:Y:S01]  /*16fd0*/  FMUL.FTZ R15, R45, R3.reuse ;  /* 0x000000032d0f7220 */ /* 0x080fe20000410000 */
[----:B------:R1:W-:Y:S01]  /*16fe0*/  SYNCS.ARRIVE.TRANS64.RED.A1T0 RZ, [R0+URZ], RZ ;  /* 0x000000ff00ff79a7 */ /* 0x0003e2000810043f */
[-C--:B------:R-:W-:Y:S01]  /*16ff0*/  FMUL.FTZ R20, R48, R3.reuse ;  /* 0x0000000330147220 */ /* 0x080fe20000410000 */
[-C--:B------:R-:W-:Y:S01]  /*17000*/  FMUL.FTZ R21, R49, R3.reuse ;  /* 0x0000000331157220 */ /* 0x080fe20000410000 */
[-C--:B------:R-:W-:Y:S01]  /*17010*/  FMUL.FTZ R24, R52, R3.reuse ;  /* 0x0000000334187220 */ /* 0x080fe20000410000 */
[-C--:B------:R-:W-:Y:S01]  /*17020*/  FMUL.FTZ R25, R53, R3.reuse ;  /* 0x0000000335197220 */ /* 0x080fe20000410000 */
[-C--:B------:R-:W-:Y:S01]  /*17030*/  FMUL.FTZ R40, R68, R3.reuse ;  /* 0x0000000344287220 */ /* 0x080fe20000410000 */
[-C--:B------:R-:W-:Y:S01]  /*17040*/  FMUL.FTZ R41, R69, R3.reuse ;  /* 0x0000000345297220 */ /* 0x080fe20000410000 */
[----:B------:R-:W-:Y:S01]  /*17050*/  ISETP.NE.AND P1, PT, R211, 0x2, PT ;  /* 0x00000002d300780c */ /* 0x000fe20003f25270 */
        /* <DEDUP_REMOVED lines=36> */
[----:B------:R-:W-:Y:S01]  /*172a0*/  SEL R3, RZ, 0x1, P1 ;  /* 0x00000001ff037807 */ /* 0x000fe20000800000 */
[-C--:B0-----:R-:W-:Y:S01]  /*172b0*/  FMUL.FTZ R26, R26, R2.reuse ;  /* 0x000000021a1a7220 */ /* 0x081fe20000410000 */
        /* <DEDUP_REMOVED lines=48> */
[----:B------:R-:W-:Y:S01]  /*175c0*/  LOP3.LUT R220, R220, R3, RZ, 0x3c, !PT ;  /* 0x00000003dcdc7212 */ /* 0x000fe200078e3cff */
[----:B------:R-:W-:Y:S01]  /*175d0*/  VIADD R228, R228, 0x1 ;  /* 0x00000001e4e47836 */ /* 0x000fe20000000000 */
[----:B-1----:R-:W-:-:S07]  /*175e0*/  SEL R211, R211, RZ, P1 ;  /* 0x000000ffd3d37207 */ /* 0x002fce0000800000 */
.L_x_567:
[----:B------:R-:W0:Y:S08]  /*175f0*/  S2UR UR4, SR_CgaCtaId ;  /* 0x00000000000479c3 */ /* 0x000e300000008800 */
[----:B------:R-:W-:Y:S01]  /*17600*/  BAR.SYNC.DEFER_BLOCKING 0x5, 0x180 ;  /* 0x0146000000007b1d */ /* 0x000fe20000010000 */
[----:B------:R-:W-:-:S05]  /*17610*/  MOV R18, 0x400 ;  /* 0x0000040000127802 */ /* 0x000fca0000000f00 */
[----:B------:R-:W-:Y:S01]  /*17620*/  BSSY B0, `(.L_x_646) ;  /* 0x00003c0000007945 */ /* 0x000fe20003800000 */
[----:B0-----:R-:W-:-:S05]  /*17630*/  IMAD.U32 R223, RZ, RZ, UR4 ;  /* 0x00000004ffdf7e24 */ /* 0x001fca000f8e00ff */
[----:B------:R-:W-:-:S05]  /*17640*/  LEA R18, R223, R18, 0x18 ;  /* 0x00000012df127211 */ /* 0x000fca00078ec0ff */
[----:B------:R0:W1:Y:S01]  /*17650*/  LDS.128 R136, [R18+0x308d0] ;  /* 0x0308d00012887984 */ /* 0x0000620000000c00 */
[----:B------:R-:W-:Y:S06]  /*17660*/  BAR.ARV 0x4, 0x180 ;  /* 0x0106000000007b1d */ /* 0x000fec0000002000 */
[----:B------:R-:W-:Y:S05]  /*17670*/  @P0 BRA `(.L_x_647) ;  /* 0x0000002c00840947 */ /* 0x000fea0003800000 */
[----:B------:R-:W2:Y:S01]  /*17680*/  LDL R0, [R1+0x110] ;  /* 0x0001100001007983 */ /* 0x000ea20000100800 */
[----:B------:R-:W3:Y:S01]  /*17690*/  S2R R57, SR_SWINHI ;  /* 0x0000000000397919 */ /* 0x000ee20000002f00 */
[----:B------:R-:W-:Y:S01]  /*176a0*/  F2FP.BF16.F32.PACK_AB R58, R7, R6 ;  /* 0x00000006073a723e */ /* 0x000fe200000010ff */
[----:B------:R-:W-:Y:S01]  /*176b0*/  ULDC.64 UR6, c[0x0][0xc00] ;  /* 0x0003000000067ab9 */ /* 0x000fe20000000a00 */
[----:B------:R-:W-:Y:S01]  /*176c0*/  F2FP.BF16.F32.PACK_AB R59, R31, R30 ;  /* 0x0000001e1f3b723e */ /* 0x000fe200000010ff */
[----:B------:R-:W4:Y:S01]  /*176d0*/  LDL.LU R131, [R1+0xa4] ;  /* 0x0000a40001837983 */ /* 0x000f220000300800 */
[----:B------:R-:W-:Y:S01]  /*176e0*/  F2FP.BF16.F32.PACK_AB R62, R11, R10 ;  /* 0x0000000a0b3e723e */ /* 0x000fe200000010ff */
[----:B------:R-:W-:Y:S01]  /*176f0*/  ULDC.64 UR4, c[0x0][0xc08] ;  /* 0x0003020000047ab9 */ /* 0x000fe20000000a00 */
[----:B------:R-:W-:Y:S01]  /*17700*/  F2FP.BF16.F32.PACK_AB R63, R39, R38 ;  /* 0x00000026273f723e */ /* 0x000fe200000010ff */
[----:B------:R-:W4:Y:S04]  /*17710*/  LDL R130, [R1+0x10c] ;  /* 0x00010c0001827983 */ /* 0x000f280000100800 */
[----:B------:R-:W4:Y:S04]  /*17720*/  LDL R129, [R1+0x4] ;  /* 0x0000040001817983 */ /* 0x000f280000100800 */
[----:B------:R-:W4:Y:S01]  /*17730*/  LDL R128, [R1+0x40] ;  /* 0x0000400001807983 */ /* 0x000f220000100800 */
[----:B------:R-:W-:-:S02]  /*17740*/  MOV R2, R18 ;  /* 0x0000001200027202 */ /* 0x000fc40000000f00 */
[----:B---3--:R-:W-:Y:S01]  /*17750*/  MOV R3, R57 ;  /* 0x0000003900037202 */ /* 0x008fe20000000f00 */
[----:B------:R-:W-:Y:S02]  /*17760*/  BAR.SYNC.DEFER_BLOCKING 0x1, 0x100 ;  /* 0x0044000000007b1d */ /* 0x000fe40000010000 */
[----:B--2---:R-:W-:-:S03]  /*17770*/  IMAD.WIDE R64, R0, 0x2, R2 ;  /* 0x0000000200407825 */ /* 0x004fc600078e0202 */
[C---:B------:R-:W-:Y:S02]  /*17780*/  LOP3.LUT R57, R64.reuse, 0x380, RZ, 0xc0, !PT ;  /* 0x0000038040397812 */ /* 0x040fe400078ec0ff */
[C---:B------:R-:W-:Y:S02]  /*17790*/  IADD3 R61, P0, R64.reuse, 0x20, RZ ;  /* 0x00000020403d7810 */ /* 0x040fe40007f1e0ff */
[----:B------:R-:W-:Y:S02]  /*177a0*/  IADD3 R116, P1, R64, 0x40, RZ ;  /* 0x0000004040747810 */ /* 0x000fe40007f3e0ff */
[----:B------:R-:W-:Y:S02]  /*177b0*/  SHF.R.U64 R57, R57, 0x3, RZ ;  /* 0x0000000339397819 */ /* 0x000fe400000012ff */
[----:B------:R-:W-:Y:S02]  /*177c0*/  LOP3.LUT R60, R61, 0x380, RZ, 0xc0, !PT ;  /* 0x000003803d3c7812 */ /* 0x000fe400078ec0ff */
[----:B------:R-:W-:-:S02]  /*177d0*/  LOP3.LUT R117, R116, 0x380, RZ, 0xc0, !PT ;  /* 0x0000038074757812 */ /* 0x000fc400078ec0ff */
[----:B------:R-:W-:Y:S02]  /*177e0*/  LOP3.LUT R56, R57, R64, RZ, 0x3c, !PT ;  /* 0x0000004039387212 */ /* 0x000fe400078e3cff */
[----:B------:R-:W-:Y:S02]  /*177f0*/  SHF.R.U64 R60, R60, 0x3, RZ ;  /* 0x000000033c3c7819 */ /* 0x000fe400000012ff */
[----:B------:R-:W-:Y:S02]  /*17800*/  MOV R57, R65 ;  /* 0x0000004100397202 */ /* 0x000fe40000000f00 */
[----:B------:R-:W-:Y:S02]  /*17810*/  SHF.R.U64 R117, R117, 0x3, RZ ;  /* 0x0000000375757819 */ /* 0x000fe400000012ff */
[----:B------:R-:W-:Y:S01]  /*17820*/  LOP3.LUT R60, R60, R61, RZ, 0x3c, !PT ;  /* 0x0000003d3c3c7212 */ /* 0x000fe200078e3cff */
[----:B------:R-:W-:Y:S01]  /*17830*/  IMAD.X R61, RZ, RZ, R65, P0 ;  /* 0x000000ffff3d7224 */ /* 0x000fe200000e0641 */
[----:B------:R-:W-:-:S02]  /*17840*/  MOV R123, R56 ;  /* 0x00000038007b7202 */ /* 0x000fc40000000f00 */
[----:B------:R-:W-:Y:S02]  /*17850*/  F2FP.BF16.F32.PACK_AB R56, R5, R4 ;  /* 0x000000040538723e */ /* 0x000fe400000010ff */
[----:B------:R-:W-:Y:S02]  /*17860*/  F2FP.BF16.F32.PACK_AB R57, R27, R26 ;  /* 0x0000001a1b39723e */ /* 0x000fe400000010ff */
[----:B------:R-:W-:Y:S01]  /*17870*/  LOP3.LUT R116, R117, R116, RZ, 0x3c, !PT ;  /* 0x0000007475747212 */ /* 0x000fe200078e3cff */
[----:B------:R-:W-:Y:S01]  /*17880*/  IMAD.X R117, RZ, RZ, R65, P1 ;  /* 0x000000ffff757224 */ /* 0x000fe200008e0641 */
[C---:B------:R-:W-:Y:S02]  /*17890*/  IADD3 R66, P0, R64.reuse, 0x60, RZ ;  /* 0x0000006040427810 */ /* 0x040fe40007f1e0ff */
[----:B------:R-:W-:Y:S01]  /*178a0*/  IADD3 R0, P1, R64, 0x4000, RZ ;  /* 0x0000400040007810 */ /* 0x000fe20007f3e0ff */
[----:B------:R2:W-:Y:S01]  /*178b0*/  STSM.16.M88.4 [R123], R56 ;  /* 0x000000387b007844 */ /* 0x0005e20000000200 */
[----:B------:R-:W-:-:S04]  /*178c0*/  LOP3.LUT R67, R66, 0x380, RZ, 0xc0, !PT ;  /* 0x0000038042437812 */ /* 0x000fc800078ec0ff */
[----:B------:R-:W-:Y:S02]  /*178d0*/  SHF.R.U64 R67, R67, 0x3, RZ ;  /* 0x0000000343437819 */ /* 0x000fe400000012ff */
[----:B------:R-:W-:Y:S02]  /*178e0*/  MOV R117, R116 ;  /* 0x0000007400757202 */ /* 0x000fe40000000f00 */
[----:B------:R-:W-:Y:S02]  /*178f0*/  LOP3.LUT R66, R67, R66, RZ, 0x3c, !PT ;  /* 0x0000004243427212 */ /* 0x000fe400078e3cff */
[----:B--2---:R-:W-:-:S04]  /*17900*/  LOP3.LUT R123, R0, 0x380, RZ, 0xc0, !PT ;  /* 0x00000380007b7812 */ /* 0x004fc800078ec0ff */
[----:B------:R-:W-:Y:S01]  /*17910*/  SHF.R.U64 R123, R123, 0x3, RZ ;  /* 0x000000037b7b7819 */ /* 0x000fe200000012ff */
[----:B------:R-:W-:-:S03]  /*17920*/  IMAD.X R67, RZ, RZ, R65, P0 ;  /* 0x000000ffff437224 */ /* 0x000fc600000e0641 */
[----:B------:R-:W-:Y:S02]  /*17930*/  LOP3.LUT R116, R123, R0, RZ, 0x3c, !PT ;  /* 0x000000007b747212 */ /* 0x000fe400078e3cff */
[----:B------:R-:W-:Y:S02]  /*17940*/  IADD3 R0, P0, R64, 0x4020, RZ ;  /* 0x0000402040007810 */ /* 0x000fe40007f1e0ff */
[----:B------:R-:W-:Y:S02]  /*17950*/  MOV R122, R60 ;  /* 0x0000003c007a7202 */ /* 0x000fe40000000f00 */
[----:B------:R-:W-:Y:S02]  /*17960*/  F2FP.BF16.F32.PACK_AB R60, R9, R8 ;  /* 0x00000008093c723e */ /* 0x000fe400000010ff */
[----:B------:R-:W-:Y:S02]  /*17970*/  F2FP.BF16.F32.PACK_AB R61, R35, R34 ;  /* 0x00000022233d723e */ /* 0x000fe400000010ff */
[----:B------:R-:W-:-:S02]  /*17980*/  F2FP.BF16.F32.PACK_AB R56, R13, R12 ;  /* 0x0000000c0d38723e */ /* 0x000fc400000010ff */
[----:B------:R-:W-:Y:S02]  /*17990*/  F2FP.BF16.F32.PACK_AB R57, R43, R42 ;  /* 0x0000002a2b39723e */ /* 0x000fe400000010ff */
[----:B------:R-:W-:Y:S02]  /*179a0*/  F2FP.BF16.F32.PACK_AB R58, R15, R14 ;  /* 0x0000000e0f3a723e */ /* 0x000fe400000010ff */
[----:B------:R-:W-:Y:S02]  /*179b0*/  F2FP.BF16.F32.PACK_AB R59, R47, R46 ;  /* 0x0000002e2f3b723e */ /* 0x000fe400000010ff */
[----:B------:R-:W-:Y:S01]  /*179c0*/  LOP3.LUT R123, R0, 0x380, RZ, 0xc0, !PT ;  /* 0x00000380007b7812 */ /* 0x000fe200078ec0ff */
[----:B------:R-:W-:Y:S03]  /*179d0*/  STSM.16.M88.4 [R122], R60 ;  /* 0x0000003c7a007844 */ /* 0x000fe60000000200 */
[----:B------:R-:W-:Y:S01]  /*179e0*/  SHF.R.U64 R123, R123, 0x3, RZ ;  /* 0x000000037b7b7819 */ /* 0x000fe200000012ff */
[----:B------:R2:W-:Y:S01]  /*179f0*/  STSM.16.M88.4 [R117], R56 ;  /* 0x0000003875007844 */ /* 0x0005e20000000200 */
[----:B------:R-:W-:-:S02]  /*17a00*/  MOV R67, R66 ;  /* 0x0000004200437202 */ /* 0x000fc40000000f00 */
[----:B------:R-:W-:Y:S02]  /*17a10*/  LOP3.LUT R66, R123, R0, RZ, 0x3c, !PT ;  /* 0x000000007b427212 */ /* 0x000fe400078e3cff */
[----:B------:R-:W-:-:S04]  /*17a20*/  IADD3 R0, P6, R64, 0x4040, RZ ;  /* 0x0000404040007810 */ /* 0x000fc80007fde0ff */
[----:B------:R-:W-:Y:S01]  /*17a30*/  LOP3.LUT R123, R0, 0x380, RZ, 0xc0, !PT ;  /* 0x00000380007b7812 */ /* 0x000fe200078ec0ff */
[----:B--2---:R-:W-:Y:S01]  /*17a40*/  IMAD.X R117, RZ, RZ, R65, P1 ;  /* 0x000000ffff757224 */ /* 0x004fe200008e0641 */
[----:B------:R-:W-:-:S04]  /*17a50*/  F2FP.BF16.F32.PACK_AB R60, R21, R20 ;  /* 0x00000014153c723e */ /* 0x000fc800000010ff */
[----:B------:R-:W-:Y:S02]  /*17a60*/  MOV R116, R116 ;  /* 0x0000007400747202 */ /* 0x000fe40000000f00 */
[----:B------:R-:W-:Y:S02]  /*17a70*/  IADD3 R117, P5, R64, 0x4060, RZ ;  /* 0x0000406040757810 */ /* 0x000fe40007fbe0ff */
[----:B------:R-:W-:Y:S02]  /*17a80*/  F2FP.BF16.F32.PACK_AB R61, R51, R50 ;  /* 0x00000032333d723e */ /* 0x000fe400000010ff */
[----:B------:R-:W-:Y:S02]  /*17a90*/  F2FP.BF16.F32.PACK_AB R62, R25, R24 ;  /* 0x00000018193e723e */ /* 0x000fe400000010ff */
[----:B------:R-:W-:Y:S02]  /*17aa0*/  F2FP.BF16.F32.PACK_AB R63, R55, R54 ;  /* 0x00000036373f723e */ /* 0x000fe400000010ff */
[----:B------:R-:W-:-:S02]  /*17ab0*/  F2FP.BF16.F32.PACK_AB R56, R29, R28 ;  /* 0x0000001c1d38723e */ /* 0x000fc400000010ff */
[----:B------:R-:W-:Y:S02]  /*17ac0*/  F2FP.BF16.F32.PACK_AB R57, R105, R104 ;  /* 0x000000686939723e */ /* 0x000fe400000010ff */
[----:B------:R-:W-:Y:S02]  /*17ad0*/  F2FP.BF16.F32.PACK_AB R58, R33, R32 ;  /* 0x00000020213a723e */ /* 0x000fe400000010ff */
[----:B------:R-:W-:Y:S02]  /*17ae0*/  F2FP.BF16.F32.PACK_AB R59, R109, R108 ;  /* 0x0000006c6d3b723e */ /* 0x000fe400000010ff */
[----:B------:R-:W-:Y:S02]  /*17af0*/  LOP3.LUT R122, R117, 0x380, RZ, 0xc0, !PT ;  /* 0x00000380757a7812 */ /* 0x000fe400078ec0ff */
[----:B------:R-:W-:Y:S01]  /*17b00*/  SHF.R.U64 R123, R123, 0x3, RZ ;  /* 0x000000037b7b7819 */ /* 0x000fe200000012ff */
[----:B------:R2:W-:Y:S01]  /*17b10*/  STSM.16.M88.4 [R67], R60 ;  /* 0x0000003c43007844 */ /* 0x0005e20000000200 */
[----:B------:R-:W-:-:S02]  /*17b20*/  IADD3 R126, P4, R64, 0x8000, RZ ;  /* 0x00008000407e7810 */ /* 0x000fc40007f9e0ff */
[----:B------:R-:W-:Y:S01]  /*17b30*/  IADD3 R124, P2, R64, 0x8040, RZ ;  /* 0x00008040407c7810 */ /* 0x000fe20007f5e0ff */
[----:B------:R3:W-:Y:S03]  /*17b40*/  STSM.16.M88.4 [R116], R56 ;  /* 0x0000003874007844 */ /* 0x0007e60000000200 */
[----:B------:R-:W-:Y:S02]  /*17b50*/  LOP3.LUT R125, R124, 0x380, RZ, 0xc0, !PT ;  /* 0x000003807c7d7812 */ /* 0x000fe400078ec0ff */
[----:B--2---:R-:W-:Y:S02]  /*17b60*/  SHF.R.U64 R60, R122, 0x3, RZ ;  /* 0x000000037a3c7819 */ /* 0x004fe400000012ff */
[----:B------:R-:W-:Y:S02]  /*17b70*/  LOP3.LUT R62, R123, R0, RZ, 0x3c, !PT ;  /* 0x000000007b3e7212 */ /* 0x000fe400078e3cff */
[----:B------:R-:W-:-:S02]  /*17b80*/  IADD3 R122, P3, R64, 0x8020, RZ ;  /* 0x00008020407a7810 */ /* 0x000fc40007f7e0ff */
[----:B---3--:R-:W-:Y:S01]  /*17b90*/  IADD3 R116, P1, R64, 0x8060, RZ ;  /* 0x0000806040747810 */ /* 0x008fe20007f3e0ff */
[--C-:B------:R-:W-:Y:S01]  /*17ba0*/  IMAD.X R67, RZ, RZ, R65.reuse, P0 ;  /* 0x000000ffff437224 */ /* 0x100fe200000e0641 */
[----:B------:R-:W-:Y:S01]  /*17bb0*/  LOP3.LUT R0, R126, 0x380, RZ, 0xc0, !PT ;  /* 0x000003807e007812 */ /* 0x000fe200078ec0ff */
[--C-:B------:R-:W-:Y:S01]  /*17bc0*/  IMAD.X R63, RZ, RZ, R65.reuse, P6 ;  /* 0x000000ffff3f7224 */ /* 0x100fe200030e0641 */
[----:B------:R-:W-:Y:S01]  /*17bd0*/  LOP3.LUT R60, R60, R117, RZ, 0x3c, !PT ;  /* 0x000000753c3c7212 */ /* 0x000fe200078e3cff */
[----:B------:R-:W-:Y:S01]  /*17be0*/  IMAD.X R61, RZ, RZ, R65, P5 ;  /* 0x000000ffff3d7224 */ /* 0x000fe200028e0641 */
[----:B------:R-:W-:Y:S02]  /*17bf0*/  LOP3.LUT R123, R122, 0x380, RZ, 0xc0, !PT ;  /* 0x000003807a7b7812 */ /* 0x000fe400078ec0ff */
[----:B------:R-:W-:Y:S02]  /*17c00*/  LOP3.LUT R117, R116, 0x380, RZ, 0xc0, !PT ;  /* 0x0000038074757812 */ /* 0x000fe400078ec0ff */
[----:B------:R-:W-:-:S02]  /*17c10*/  SHF.R.U64 R127, R0, 0x3, RZ ;  /* 0x00000003007f7819 */ /* 0x000fc400000012ff */
[----:B------:R-:W-:Y:S02]  /*17c20*/  MOV R66, R66 ;  /* 0x0000004200427202 */ /* 0x000fe40000000f00 */
[----:B------:R-:W-:Y:S02]  /*17c30*/  MOV R64, R62 ;  /* 0x0000003e00407202 */ /* 0x000fe40000000f00 */
[----:B------:R-:W-:Y:S02]  /*17c40*/  F2FP.BF16.F32.PACK_AB R56, R37, R36 ;  /* 0x000000242538723e */ /* 0x000fe400000010ff */
[----:B------:R-:W-:Y:S02]  /*17c50*/  F2FP.BF16.F32.PACK_AB R57, R113, R112 ;  /* 0x000000707139723e */ /* 0x000fe400000010ff */
[----:B------:R-:W-:Y:S02]  /*17c60*/  F2FP.BF16.F32.PACK_AB R58, R41, R40 ;  /* 0x00000028293a723e */ /* 0x000fe400000010ff */
[----:B------:R-:W-:-:S02]  /*17c70*/  F2FP.BF16.F32.PACK_AB R59, R71, R70 ;  /* 0x00000046473b723e */ /* 0x000fc400000010ff */
[----:B------:R-:W-:Y:S02]  /*17c80*/  MOV R0, R60 ;  /* 0x0000003c00007202 */ /* 0x000fe40000000f00 */
[----:B------:R-:W-:Y:S02]  /*17c90*/  SHF.R.U64 R123, R123, 0x3, RZ ;  /* 0x000000037b7b7819 */ /* 0x000fe400000012ff */
[----:B------:R-:W-:Y:S02]  /*17ca0*/  SHF.R.U64 R125, R125, 0x3, RZ ;  /* 0x000000037d7d7819 */ /* 0x000fe400000012ff */
[----:B------:R-:W-:Y:S02]  /*17cb0*/  SHF.R.U64 R117, R117, 0x3, RZ ;  /* 0x0000000375757819 */ /* 0x000fe400000012ff */
[----:B------:R-:W-:Y:S02]  /*17cc0*/  F2FP.BF16.F32.PACK_AB R60, R45, R44 ;  /* 0x0000002c2d3c723e */ /* 0x000fe400000010ff */
[----:B------:R-:W-:-:S02]  /*17cd0*/  F2FP.BF16.F32.PACK_AB R61, R75, R74 ;  /* 0x0000004a4b3d723e */ /* 0x000fc400000010ff */
[----:B------:R-:W-:Y:S02]  /*17ce0*/  F2FP.BF16.F32.PACK_AB R62, R49, R48 ;  /* 0x00000030313e723e */ /* 0x000fe400000010ff */
[----:B------:R-:W-:Y:S02]  /*17cf0*/  F2FP.BF16.F32.PACK_AB R63, R79, R78 ;  /* 0x0000004e4f3f723e */ /* 0x000fe400000010ff */
[----:B------:R-:W-:Y:S01]  /*17d00*/  LOP3.LUT R126, R127, R126, RZ, 0x3c, !PT ;  /* 0x0000007e7f7e7212 */ /* 0x000fe200078e3cff */
[--C-:B------:R-:W-:Y:S01]  /*17d10*/  IMAD.X R127, RZ, RZ, R65.reuse, P4 ;  /* 0x000000ffff7f7224 */ /* 0x100fe200020e0641 */
[----:B------:R-:W-:Y:S01]  /*17d20*/  LOP3.LUT R122, R123, R122, RZ, 0x3c, !PT ;  /* 0x0000007a7b7a7212 */ /* 0x000fe200078e3cff */
[----:B------:R2:W-:Y:S01]  /*17d30*/  STSM.16.M88.4 [R66], R56 ;  /* 0x0000003842007844 */ /* 0x0005e20000000200 */
[----:B------:R-:W-:Y:S01]  /*17d40*/  LOP3.LUT R124, R125, R124, RZ, 0x3c, !PT ;  /* 0x0000007c7d7c7212 */ /* 0x000fe200078e3cff */
[--C-:B------:R-:W-:Y:S01]  /*17d50*/  IMAD.X R123, RZ, RZ, R65.reuse, P3 ;  /* 0x000000ffff7b7224 */ /* 0x100fe200018e0641 */
[----:B------:R-:W-:Y:S01]  /*17d60*/  LOP3.LUT R116, R117, R116, RZ, 0x3c, !PT ;  /* 0x0000007475747212 */ /* 0x000fe200078e3cff */
[--C-:B------:R-:W-:Y:S01]  /*17d70*/  IMAD.X R125, RZ, RZ, R65.reuse, P2 ;  /* 0x000000ffff7d7224 */ /* 0x100fe200010e0641 */
[----:B------:R3:W-:Y:S01]  /*17d80*/  STSM.16.M88.4 [R64], R60 ;  /* 0x0000003c40007844 */ /* 0x0007e20000000200 */
[----:B------:R-:W-:Y:S01]  /*17d90*/  IMAD.X R117, RZ, RZ, R65, P1 ;  /* 0x000000ffff757224 */ /* 0x000fe200008e0641 */
[----:B------:R-:W-:-:S02]  /*17da0*/  F2FP.BF16.F32.PACK_AB R65, R83, R82 ;  /* 0x000000525341723e */ /* 0x000fc400000010ff */
[----:B------:R-:W-:Y:S02]  /*17db0*/  F2FP.BF16.F32.PACK_AB R67, R87, R86 ;  /* 0x000000565743723e */ /* 0x000fe400000010ff */
[----:B------:R-:W-:Y:S02]  /*17dc0*/  MOV R126, R126 ;  /* 0x0000007e007e7202 */ /* 0x000fe40000000f00 */
[----:B--2---:R-:W-:Y:S02]  /*17dd0*/  F2FP.BF16.F32.PACK_AB R66, R69, R68 ;  /* 0x000000444542723e */ /* 0x004fe400000010ff */
[----:B------:R-:W-:Y:S02]  /*17de0*/  F2FP.BF16.F32.PACK_AB R56, R73, R72 ;  /* 0x000000484938723e */ /* 0x000fe400000010ff */
[----:B------:R-:W-:Y:S02]  /*17df0*/  F2FP.BF16.F32.PACK_AB R57, R91, R90 ;  /* 0x0000005a5b39723e */ /* 0x000fe400000010ff */
[----:B---3--:R-:W-:-:S02]  /*17e00*/  F2FP.BF16.F32.PACK_AB R64, R53, R52 ;  /* 0x000000343540723e */ /* 0x008fc400000010ff */
[----:B------:R-:W-:Y:S02]  /*17e10*/  F2FP.BF16.F32.PACK_AB R58, R77, R76 ;  /* 0x0000004c4d3a723e */ /* 0x000fe400000010ff */
[----:B------:R-:W-:Y:S01]  /*17e20*/  F2FP.BF16.F32.PACK_AB R59, R95, R94 ;  /* 0x0000005e5f3b723e */ /* 0x000fe200000010ff */
[----:B------:R2:W-:Y:S01]  /*17e30*/  STSM.16.M88.4 [R0], R64 ;  /* 0x0000004000007844 */ /* 0x0005e20000000200 */
[----:B------:R-:W-:Y:S02]  /*17e40*/  MOV R122, R122 ;  /* 0x0000007a007a7202 */ /* 0x000fe40000000f00 */
[----:B------:R-:W-:Y:S01]  /*17e50*/  F2FP.BF16.F32.PACK_AB R60, R81, R80 ;  /* 0x00000050513c723e */ /* 0x000fe200000010ff */
[----:B------:R3:W-:Y:S01]  /*17e60*/  STSM.16.M88.4 [R126], R56 ;  /* 0x000000387e007844 */ /* 0x0007e20000000200 */
[----:B------:R-:W-:Y:S02]  /*17e70*/  F2FP.BF16.F32.PACK_AB R61, R99, R98 ;  /* 0x00000062633d723e */ /* 0x000fe400000010ff */
[----:B------:R-:W-:-:S02]  /*17e80*/  F2FP.BF16.F32.PACK_AB R62, R85, R84 ;  /* 0x00000054553e723e */ /* 0x000fc400000010ff */
[----:B------:R-:W-:Y:S02]  /*17e90*/  F2FP.BF16.F32.PACK_AB R63, R103, R102 ;  /* 0x00000066673f723e */ /* 0x000fe400000010ff */
[----:B------:R-:W-:Y:S02]  /*17ea0*/  MOV R124, R124 ;  /* 0x0000007c007c7202 */ /* 0x000fe40000000f00 */
[----:B------:R-:W-:Y:S02]  /*17eb0*/  MOV R116, R116 ;  /* 0x0000007400747202 */ /* 0x000fe40000000f00 */
[----:B--2---:R-:W-:Y:S02]  /*17ec0*/  F2FP.BF16.F32.PACK_AB R64, R89, R88 ;  /* 0x000000585940723e */ /* 0x004fe400000010ff */
[----:B------:R-:W-:Y:S02]  /*17ed0*/  F2FP.BF16.F32.PACK_AB R65, R107, R106 ;  /* 0x0000006a6b41723e */ /* 0x000fe400000010ff */
[----:B------:R-:W-:-:S02]  /*17ee0*/  F2FP.BF16.F32.PACK_AB R66, R93, R92 ;  /* 0x0000005c5d42723e */ /* 0x000fc400000010ff */
[----:B------:R-:W-:Y:S02]  /*17ef0*/  F2FP.BF16.F32.PACK_AB R67, R111, R110 ;  /* 0x0000006e6f43723e */ /* 0x000fe400000010ff */
[----:B---3--:R-:W-:Y:S02]  /*17f00*/  F2FP.BF16.F32.PACK_AB R56, R97, R96 ;  /* 0x000000606138723e */ /* 0x008fe400000010ff */
[----:B------:R-:W-:Y:S02]  /*17f10*/  F2FP.BF16.F32.PACK_AB R57, R115, R114 ;  /* 0x000000727339723e */ /* 0x000fe400000010ff */
[----:B------:R-:W-:Y:S02]  /*17f20*/  F2FP.BF16.F32.PACK_AB R58, R101, R100 ;  /* 0x00000064653a723e */ /* 0x000fe400000010ff */
[----:B------:R-:W-:Y:S01]  /*17f30*/  F2FP.BF16.F32.PACK_AB R59, R119, R118 ;  /* 0x00000076773b723e */ /* 0x000fe200000010ff */
[----:B------:R2:W-:Y:S01]  /*17f40*/  STSM.16.M88.4 [R122], R60 ;  /* 0x0000003c7a007844 */ /* 0x0005e20000000200 */
[----:B------:R-:W-:Y:S01]  /*17f50*/  ISETP.NE.U32.AND P0, PT, RZ, UR6, PT ;  /* 0x00000006ff007c0c */ /* 0x000fe2000bf05070 */
[----:B------:R-:W-:Y:S01]  /*17f60*/  IMAD.MOV.U32 R0, RZ, RZ, RZ ;  /* 0x000000ffff007224 */ /* 0x000fe200078e00ff */
[----:B------:R-:W3:Y:S01]  /*17f70*/  LDC R117, c[0x0][0xbe8] ;  /* 0x0002fa00ff757b82 */ /* 0x000ee20000000800 */
[----:B------:R-:W-:Y:S04]  /*17f80*/  STSM.16.M88.4 [R124], R64 ;  /* 0x000000407c007844 */ /* 0x000fe80000000200 */
[----:B------:R0:W-:Y:S03]  /*17f90*/  STSM.16.M88.4 [R116], R56 ;  /* 0x0000003874007844 */ /* 0x0001e60000000200 */
[----:B------:R-:W-:Y:S01]  /*17fa0*/  BAR.SYNC.DEFER_BLOCKING 0x1, 0x100 ;  /* 0x0044000000007b1d */ /* 0x000fe20000010000 */
[----:B------:R-:W-:-:S02]  /*17fb0*/  ISETP.NE.AND.EX P0, PT, RZ, UR7, PT, P0 ;  /* 0x00000007ff007c0c */ /* 0x000fc4000bf05300 */
[----:B--2---:R-:W-:-:S04]  /*17fc0*/  IADD3 R60, P1, R226, UR6, RZ ;  /* 0x00000006e23c7c10 */ /* 0x004fc8000ff3e0ff */
[----:B------:R-:W-:Y:S02]  /*17fd0*/  IADD3.X R61, R227, UR7, RZ, P1, !PT ;  /* 0x00000007e33d7c10 */ /* 0x000fe40008ffe4ff */
[----:B------:R-:W-:-:S04]  /*17fe0*/  ISETP.NE.U32.AND P1, PT, RZ, UR4, PT ;  /* 0x00000004ff007c0c */ /* 0x000fc8000bf25070 */
[----:B------:R-:W-:Y:S01]  /*17ff0*/  ISETP.NE.AND.EX P1, PT, RZ, UR5, PT, P1 ;  /* 0x00000005ff007c0c */ /* 0x000fe2000bf25310 */
[----:B------:R-:W2:-:S12]  /*18000*/  @P0 LDG.E R0, desc[UR48][R60.64] ;  /* 0x000000303c000981 */ /* 0x000e98000c1e1900 */
[----:B------:R-:W-:Y:S01]  /*18010*/  @P1 IADD3 R226, P2, R226, UR4, RZ ;  /* 0x00000004e2e21c10 */ /* 0x000fe2000ff5e0ff */
[----:B------:R-:W-:Y:S02]  /*18020*/  ULDC UR4, c[0x0][0xa88] ;  /* 0x0002a20000047ab9 */ /* 0x000fe40000000800 */
[----:B0-----:R-:W-:Y:S01]  /*18030*/  IMAD.U32 R116, RZ, RZ, UR4 ;  /* 0x00000004ff747e24 */ /* 0x001fe2000f8e00ff */
[----:B------:R-:W-:Y:S01]  /*18040*/  @P1 IADD3.X R227, R227, UR5, RZ, P2, !PT ;  /* 0x00000005e3e31c10 */ /* 0x000fe200097fe4ff */
[----:B------:R-:W-:-:S04]  /*18050*/  ULDC UR4, c[0x0][0xad4] ;  /* 0x0002b50000047ab9 */ /* 0x000fc80000000800 */
[----:B------:R0:W5:Y:S01]  /*18060*/  @P1 LDG.E R116, desc[UR48][R226.64] ;  /* 0x00000030e2741981 */ /* 0x000162000c1e1900 */
[----:B------:R-:W-:Y:S01]  /*18070*/  ISETP.NE.AND P2, PT, R224, RZ, PT ;  /* 0x000000ffe000720c */ /* 0x000fe20003f45270 */
[----:B------:R-:W-:-:S03]  /*18080*/  IMAD.MOV.U32 R126, RZ, RZ, 0x9b8 ;  /* 0x000009b8ff7e7424 */ /* 0x000fc600078e00ff */
[----:B------:R-:W-:-:S04]  /*18090*/  SEL R224, R224, UR4, P2 ;  /* 0x00000004e0e07c07 */ /* 0x000fc80009000000 */
[----:B------:R-:W-:-:S04]  /*180a0*/  ISETP.GT.AND P3, PT, R224, 0x1, PT ;  /* 0x00000001e000780c */ /* 0x000fc80003f64270 */
[----:B------:R-:W-:-:S04]  /*180b0*/  SEL R126, R126, 0x978, P3 ;  /* 0x000009787e7e7807 */ /* 0x000fc80001800000 */
[----:B------:R-:W1:Y:S08]  /*180c0*/  LDC.64 R62, c[0x0][R126+0x220] ;  /* 0x000088007e3e7b82 */ /* 0x000e700000000a00 */
[----:B------:R-:W0:Y:S01]  /*180d0*/  LDC.64 R56, c[0x0][R126+0x218] ;  /* 0x000086007e387b82 */ /* 0x000e220000000a00 */
[----:B---3--:R-:W-:Y:S02]  /*180e0*/  ISETP.NE.AND P4, PT, R117, 0x1, PT ;  /* 0x000000017500780c */ /* 0x008fe40003f85270 */
[----:B------:R-:W-:-:S05]  /*180f0*/  ISETP.NE.U32.AND P2, PT, RZ, UR6, PT ;  /* 0x00000006ff007c0c */ /* 0x000fca000bf45070 */
[----:B------:R-:W3:Y:S01]  /*18100*/  LDC.64 R58, c[0x0][R126+0x228] ;  /* 0x00008a007e3a7b82 */ /* 0x000ee20000000a00 */
[----:B------:R-:W-:-:S04]  /*18110*/  ISETP.NE.AND.EX P2, PT, RZ, UR7, PT, P2 ;  /* 0x00000007ff007c0c */ /* 0x000fc8000bf45320 */
[----:B------:R-:W-:-:S03]  /*18120*/  SEL R225, R225, RZ, !P2 ;  /* 0x000000ffe1e17207 */ /* 0x000fc60005000000 */
[----:B------:R-:W2:Y:S01]  /*18130*/  LDC.64 R64, c[0x0][R126+0x210] ;  /* 0x000084007e407b82 */ /* 0x000ea20000000a00 */
[----:B----4-:R-:W-:-:S07]  /*18140*/  SEL R67, R131, RZ, !P2 ;  /* 0x000000ff83437207 */ /* 0x010fce0005000000 */
[----:B------:R-:W4:Y:S08]  /*18150*/  @P4 LDC R122, c[0x0][0xbec] ;  /* 0x0002fb00ff7a4b82 */ /* 0x000f300000000800 */
[----:B------:R-:W3:Y:S01]  /*18160*/  @P4 LDC R123, c[0x0][0xbf0] ;  /* 0x0002fc00ff7b4b82 */ /* 0x000ee20000000800 */
[----:B-1----:R-:W-:-:S04]  /*18170*/  IMAD R124, R63, R225, RZ ;  /* 0x000000e13f7c7224 */ /* 0x002fc800078e02ff */
[----:B------:R-:W-:-:S03]  /*18180*/  IMAD R124, R62, R67, R124 ;  /* 0x000000433e7c7224 */ /* 0x000fc600078e027c */
[----:B------:R-:W1:Y:S01]  /*18190*/  LDC.64 R66, c[0x0][0xba8] ;  /* 0x0002ea00ff427b82 */ /* 0x000e620000000a00 */
[----:B------:R-:W-:-:S04]  /*181a0*/  IMAD.WIDE.U32 R62, R62, R225, RZ ;  /* 0x000000e13e3e7225 */ /* 0x000fc800078e00ff */
[----:B------:R-:W-:Y:S02]  /*181b0*/  IMAD.IADD R124, R63, 0x1, R124 ;  /* 0x000000013f7c7824 */ /* 0x000fe400078e027c */
[----:B------:R-:W-:Y:S02]  /*181c0*/  IMAD R63, R129, 0x80, R130 ;  /* 0x00000080813f7824 */ /* 0x000fe400078e0282 */
[-C--:B0-----:R-:W-:Y:S02]  /*181d0*/  IMAD R125, R57, R195.reuse, RZ ;  /* 0x000000c3397d7224 */ /* 0x081fe400078e02ff */
[----:B------:R-:W-:Y:S01]  /*181e0*/  IMAD.WIDE.U32 R56, R56, R195, RZ ;  /* 0x000000c338387225 */ /* 0x000fe200078e00ff */
[----:B------:R-:W-:-:S03]  /*181f0*/  SEL R127, R128, RZ, P3 ;  /* 0x000000ff807f7207 */ /* 0x000fc60001800000 */
[----:B----4-:R-:W-:-:S04]  /*18200*/  @P4 IMAD.HI.U32 R122, R63, R122, RZ ;  /* 0x0000007a3f7a4227 */ /* 0x010fc800078e00ff */
[----:B------:R-:W-:Y:S02]  /*18210*/  IMAD.IADD R125, R57, 0x1, R125 ;  /* 0x00000001397d7824 */ /* 0x000fe400078e027d */
[----:B------:R-:W-:Y:S01]  /*18220*/  IMAD.MOV.U32 R57, RZ, RZ, R63 ;  /* 0x000000ffff397224 */ /* 0x000fe200078e003f */
[----:B---3--:R-:W-:Y:S01]  /*18230*/  @P4 SHF.R.U32.HI R57, RZ, R123, R122 ;  /* 0x0000007bff394219 */ /* 0x008fe2000001167a */
[----:B-1----:R-:W0:Y:S01]  /*18240*/  @!P3 LDC R66, c[0x0][0xb50] ;  /* 0x0002d400ff42bb82 */ /* 0x002e220000000800 */
[-C--:B------:R-:W-:Y:S02]  /*18250*/  IMAD R122, R59, R127.reuse, RZ ;  /* 0x0000007f3b7a7224 */ /* 0x080fe400078e02ff */
[----:B------:R-:W-:-:S04]  /*18260*/  IMAD.WIDE.U32 R58, R58, R127, RZ ;  /* 0x0000007f3a3a7225 */ /* 0x000fc800078e00ff */
[----:B------:R-:W-:Y:S01]  /*18270*/  IMAD.MOV R123, RZ, RZ, -R57 ;  /* 0x000000ffff7b7224 */ /* 0x000fe200078e0a39 */
[----:B------:R-:W1:Y:S01]  /*18280*/  @!P3 LDC R67, c[0x0][0xb54] ;  /* 0x0002d500ff43bb82 */ /* 0x000e620000000800 */
[----:B------:R-:W-:Y:S02]  /*18290*/  IMAD.IADD R122, R59, 0x1, R122 ;  /* 0x000000013b7a7824 */ /* 0x000fe400078e027a */
[----:B------:R-:W-:Y:S01]  /*182a0*/  IMAD R123, R117, R123, R63 ;  /* 0x0000007b757b7224 */ /* 0x000fe200078e023f */
[--C-:B--2---:R-:W-:Y:S02]  /*182b0*/  IADD3 R56, P2, P5, R62, R56, R0.reuse ;  /* 0x000000383e387210 */ /* 0x104fe40007d5e000 */
[----:B------:R-:W-:-:S04]  /*182c0*/  SHF.R.S32.HI R62, RZ, 0x1f, R0 ;  /* 0x0000001fff3e7819 */ /* 0x000fc80000011400 */
[----:B------:R-:W-:Y:S02]  /*182d0*/  IADD3.X R124, R124, R125, R62, P2, P5 ;  /* 0x0000007d7c7c7210 */ /* 0x000fe400017ea43e */
[----:B------:R-:W-:Y:S02]  /*182e0*/  IADD3 R58, P2, P5, R57, R56, R58 ;  /* 0x00000038393a7210 */ /* 0x000fe40007d5e03a */
[----:B------:R-:W-:Y:S01]  /*182f0*/  SHF.R.S32.HI R57, RZ, 0x1f, R57 ;  /* 0x0000001fff397819 */ /* 0x000fe20000011439 */
[----:B------:R-:W-:-:S03]  /*18300*/  IMAD R56, R65, R123, RZ ;  /* 0x0000007b41387224 */ /* 0x000fc600078e02ff */
[----:B------:R-:W-:Y:S02]  /*18310*/  IADD3.X R59, R57, R124, R122, P2, P5 ;  /* 0x0000007c393b7210 */ /* 0x000fe400017ea47a */
[----:B------:R-:W-:Y:S01]  /*18320*/  SHF.R.S32.HI R57, RZ, 0x1f, R123 ;  /* 0x0000001fff397819 */ /* 0x000fe2000001147b */
[----:B------:R-:W-:-:S04]  /*18330*/  IMAD.WIDE.U32 R58, R64, R123, R58 ;  /* 0x0000007b403a7225 */ /* 0x000fc800078e003a */
[----:B------:R-:W-:Y:S01]  /*18340*/  IMAD R57, R64, R57, R56 ;  /* 0x0000003940397224 */ /* 0x000fe200078e0238 */
[----:B0-----:R-:W-:-:S03]  /*18350*/  LEA R66, P2, R58, R66, 0x2 ;  /* 0x000000423a427211 */ /* 0x001fc600078410ff */
[----:B------:R-:W-:-:S05]  /*18360*/  IMAD.IADD R56, R59, 0x1, R57 ;  /* 0x000000013b387824 */ /* 0x000fca00078e0239 */
[----:B-1----:R-:W-:Y:S01]  /*18370*/  LEA.HI.X R67, R58, R67, R56, 0x2, P2 ;  /* 0x000000433a437211 */ /* 0x002fe200010f1438 */
[----:B------:R-:W-:Y:S06]  /*18380*/  @P1 BRA `(.L_x_648) ;  /* 0x0000000000101947 */ /* 0x000fec0003800000 */
[----:B------:R-:W-:Y:S05]  /*18390*/  @!P0 BRA `(.L_x_648) ;  /* 0x00000000000c8947 */ /* 0x000fea0003800000 */
[----:B------:R-:W2:Y:S04]  /*183a0*/  LDG.E R57, desc[UR48][R60.64] ;  /* 0x000000303c397981 */ /* 0x000ea8000c1e1900 */
[----:B-----5:R-:W2:Y:S02]  /*183b0*/  LDG.E R116, desc[UR48][R60.64+0x4] ;  /* 0x000004303c747981 */ /* 0x020ea4000c1e1900 */
[----:B--2---:R-:W-:-:S07]  /*183c0*/  IMAD.IADD R116, R116, 0x1, -R57 ;  /* 0x0000000174747824 */ /* 0x004fce00078e0a39 */
.L_x_648:
[----:B------:R-:W2:Y:S04]  /*183d0*/  LDL R60, [R1+0x108] ;  /* 0x00010800013c7983 */ /* 0x000ea80000100800 */
[----:B------:R-:W3:Y:S04]  /*183e0*/  LDL R61, [R1+0xa8] ;  /* 0x0000a800013d7983 */ /* 0x000ee80000100800 */
[----:B------:R-:W-:Y:S04]  /*183f0*/  SHFL.IDX PT, R56, R66, RZ, 0x1c1f ;  /* 0x001c1fff42387589 */ /* 0x000fe800000e0000 */
[----:B------:R-:W0:Y:S04]  /*18400*/  SHFL.IDX PT, R57, R67, RZ, 0x1c1f ;  /* 0x001c1fff43397589 */ /* 0x000e2800000e0000 */
[----:B------:R-:W-:Y:S04]  /*18410*/  SHFL.IDX PT, R58, R66, 0x1, 0x1c1f ;  /* 0x003c1f00423a7f89 */ /* 0x000fe800000e0000 */
[----:B------:R-:W1:Y:S01]  /*18420*/  SHFL.IDX PT, R59, R67, 0x1, 0x1c1f ;  /* 0x003c1f00433b7f89 */ /* 0x000e6200000e0000 */
[----:B--2---:R-:W-:-:S02]  /*18430*/  IMAD R64, R129, 0x80, R60 ;  /* 0x0000008081407824 */ /* 0x004fc400078e023c */
[----:B-----5:R-:W-:Y:S01]  /*18440*/  IMAD R60, R116, R117, RZ ;  /* 0x00000075743c7224 */ /* 0x020fe200078e02ff */
[----:B---3--:R-:W-:Y:S01]  /*18450*/  LOP3.LUT P0, RZ, R61, 0x3, RZ, 0xc0, !PT ;  /* 0x000000033dff7812 */ /* 0x008fe2000780c0ff */
[----:B------:R-:W-:-:S03]  /*18460*/  VIADD R61, R64, 0x8 ;  /* 0x00000008403d7836 */ /* 0x000fc60000000000 */
[-C--:B------:R-:W-:Y:S02]  /*18470*/  ISETP.GE.OR P1, PT, R64, R60.reuse, P0 ;  /* 0x0000003c4000720c */ /* 0x080fe40000726670 */
[----:B------:R-:W-:-:S11]  /*18480*/  ISETP.GE.OR P0, PT, R61, R60, P0 ;  /* 0x0000003c3d00720c */ /* 0x000fd60000706670 */
[----:B0-----:R0:W-:Y:S04]  /*18490*/  @!P1 ST.E desc[UR48][R56.64], R120 ;  /* 0x0000007838009985 */ /* 0x0011e8000c101930 */
[----:B-1----:R0:W-:Y:S01]  /*184a0*/  @!P0 ST.E desc[UR48][R58.64], R121 ;  /* 0x000000793a008985 */ /* 0x0021e2000c101930 */
[----:B------:R-:W-:Y:S05]  /*184b0*/  @P3 BRA `(.L_x_649) ;  /* 0x0000000c00603947 */ /* 0x000fea0003800000 */
[----:B------:R-:W1:Y:S01]  /*184c0*/  S2R R4, SR_TID.X ;  /* 0x0000000000047919 */ /* 0x000e620000002100 */
[----:B------:R-:W2:Y:S01]  /*184d0*/  @P4 LDC R65, c[0x0][0xbec] ;  /* 0x0002fb00ff414b82 */ /* 0x000ea20000000800 */
[----:B------:R-:W-:-:S07]  /*184e0*/  ULDC.64 UR4, c[0x0][0xaa0] ;  /* 0x0002a80000047ab9 */ /* 0x000fce0000000a00 */
[----:B------:R-:W3:Y:S01]  /*184f0*/  @P4 LDC R67, c[0x0][0xbf0] ;  /* 0x0002fc00ff434b82 */ /* 0x000ee20000000800 */
[----:B-1----:R-:W-:-:S05]  /*18500*/  VIADD R4, R4, 0xffffff80 ;  /* 0xffffff8004047836 */ /* 0x002fca0000000000 */
[----:B------:R-:W-:-:S04]  /*18510*/  SHF.R.S32.HI R5, RZ, 0x1f, R4 ;  /* 0x0000001fff057819 */ /* 0x000fc80000011404 */
[----:B------:R-:W-:-:S04]  /*18520*/  LEA.HI R5, R5, R4, RZ, 0x3 ;  /* 0x0000000405057211 */ /* 0x000fc800078f18ff */
[----:B------:R-:W-:Y:S02]  /*18530*/  LOP3.LUT R21, R5, 0xfffffff8, RZ, 0xc0, !PT ;  /* 0xfffffff805157812 */ /* 0x000fe400078ec0ff */
[----:B------:R-:W-:-:S03]  /*18540*/  SHF.R.S32.HI R20, RZ, 0x3, R5 ;  /* 0x00000003ff147819 */ /* 0x000fc60000011405 */
[----:B------:R-:W-:-:S04]  /*18550*/  IMAD.IADD R21, R4, 0x1, -R21 ;  /* 0x0000000104157824 */ /* 0x000fc800078e0a15 */
[----:B------:R-:W-:-:S05]  /*18560*/  IMAD.SHL.U32 R61, R21, 0x8, RZ ;  /* 0x00000008153d7824 */ /* 0x000fca00078e00ff */
[----:B------:R-:W-:-:S05]  /*18570*/  LEA R5, R20, R61, 0x6 ;  /* 0x0000003d14057211 */ /* 0x000fca00078e30ff */
[----:B------:R-:W-:-:S03]  /*18580*/  IMAD.WIDE R2, R5, 0x2, R2 ;  /* 0x0000000205027825 */ /* 0x000fc600078e0202 */
[C---:B------:R-:W-:Y:S02]  /*18590*/  IADD3 R9, P3, R2.reuse, 0x1000, RZ ;  /* 0x0000100002097810 */ /* 0x040fe40007f7e0ff */
[C---:B------:R-:W-:Y:S02]  /*185a0*/  IADD3 R13, P2, R2.reuse, 0x2000, RZ ;  /* 0x00002000020d7810 */ /* 0x040fe40007f5e0ff */
[C---:B------:R-:W-:Y:S02]  /*185b0*/  IADD3 R25, P6, R2.reuse, 0x3000, RZ ;  /* 0x0000300002197810 */ /* 0x040fe40007fde0ff */
[----:B------:R-:W-:Y:S02]  /*185c0*/  IADD3 R29, P5, R2, 0x4000, RZ ;  /* 0x00004000021d7810 */ /* 0x000fe40007fbe0ff */
[----:B------:R-:W-:Y:S02]  /*185d0*/  LOP3.LUT R8, R9, 0x380, RZ, 0xc0, !PT ;  /* 0x0000038009087812 */ /* 0x000fe400078ec0ff */
[----:B------:R-:W-:-:S02]  /*185e0*/  LOP3.LUT R12, R13, 0x380, RZ, 0xc0, !PT ;  /* 0x000003800d0c7812 */ /* 0x000fc400078ec0ff */
[----:B------:R-:W-:Y:S02]  /*185f0*/  IADD3 R33, P1, R2, 0x5000, RZ ;  /* 0x0000500002217810 */ /* 0x000fe40007f3e0ff */
[----:B------:R-:W-:Y:S02]  /*18600*/  LOP3.LUT R24, R25, 0x380, RZ, 0xc0, !PT ;  /* 0x0000038019187812 */ /* 0x000fe400078ec0ff */
[----:B------:R-:W-:Y:S02]  /*18610*/  LOP3.LUT R28, R29, 0x380, RZ, 0xc0, !PT ;  /* 0x000003801d1c7812 */ /* 0x000fe400078ec0ff */
[----:B------:R-:W-:Y:S02]  /*18620*/  SHF.R.U64 R8, R8, 0x3, RZ ;  /* 0x0000000308087819 */ /* 0x000fe400000012ff */
[----:B------:R-:W-:Y:S02]  /*18630*/  SHF.R.U64 R12, R12, 0x3, RZ ;  /* 0x000000030c0c7819 */ /* 0x000fe400000012ff */
[----:B------:R-:W-:-:S02]  /*18640*/  LOP3.LUT R32, R33, 0x380, RZ, 0xc0, !PT ;  /* 0x0000038021207812 */ /* 0x000fc400078ec0ff */
[----:B------:R-:W-:Y:S02]  /*18650*/  SHF.R.U64 R24, R24, 0x3, RZ ;  /* 0x0000000318187819 */ /* 0x000fe400000012ff */
[----:B------:R-:W-:Y:S02]  /*18660*/  SHF.R.U64 R28, R28, 0x3, RZ ;  /* 0x000000031c1c7819 */ /* 0x000fe400000012ff */
[----:B------:R-:W-:Y:S01]  /*18670*/  LOP3.LUT R8, R8, R9, RZ, 0x3c, !PT ;  /* 0x0000000908087212 */ /* 0x000fe200078e3cff */
[--C-:B------:R-:W-:Y:S01]  /*18680*/  IMAD.X R9, RZ, RZ, R3.reuse, P3 ;  /* 0x000000ffff097224 */ /* 0x100fe200018e0603 */
[----:B------:R-:W-:Y:S01]  /*18690*/  LOP3.LUT R12, R12, R13, RZ, 0x3c, !PT ;  /* 0x0000000d0c0c7212 */ /* 0x000fe200078e3cff */
[--C-:B------:R-:W-:Y:S01]  /*186a0*/  IMAD.X R13, RZ, RZ, R3.reuse, P2 ;  /* 0x000000ffff0d7224 */ /* 0x100fe200010e0603 */
[----:B------:R-:W-:Y:S02]  /*186b0*/  SHF.R.U64 R32, R32, 0x3, RZ ;  /* 0x0000000320207819 */ /* 0x000fe400000012ff */
[----:B------:R-:W-:Y:S01]  /*186c0*/  LOP3.LUT R24, R24, R25, RZ, 0x3c, !PT ;  /* 0x0000001918187212 */ /* 0x000fe200078e3cff */
[--C-:B------:R-:W-:Y:S01]  /*186d0*/  IMAD.X R25, RZ, RZ, R3.reuse, P6 ;  /* 0x000000ffff197224 */ /* 0x100fe200030e0603 */
[----:B------:R-:W-:Y:S01]  /*186e0*/  LOP3.LUT R28, R28, R29, RZ, 0x3c, !PT ;  /* 0x0000001d1c1c7212 */ /* 0x000fe200078e3cff */
[----:B------:R-:W-:Y:S01]  /*186f0*/  IMAD.X R29, RZ, RZ, R3, P5 ;  /* 0x000000ffff1d7224 */ /* 0x000fe200028e0603 */
[C---:B------:R-:W-:Y:S01]  /*18700*/  IADD3 R37, P0, R2.reuse, 0x6000, RZ ;  /* 0x0000600002257810 */ /* 0x040fe20007f1e0ff */
[----:B------:R-:W-:Y:S01]  /*18710*/  IMAD R21, R21, 0x20, R20 ;  /* 0x0000002015157824 */ /* 0x000fe200078e0214 */
[C---:B------:R-:W-:Y:S01]  /*18720*/  IADD3 R41, P3, R2.reuse, 0x7000, RZ ;  /* 0x0000700002297810 */ /* 0x040fe20007f7e0ff */
[----:B------:R-:W5:Y:S01]  /*18730*/  LD.E.128 R12, desc[UR48][R12.64] ;  /* 0x000000300c0c7980 */ /* 0x000f62000c101d00 */
[----:B------:R-:W-:-:S02]  /*18740*/  IADD3 R45, P2, R2, 0x8000, RZ ;  /* 0x00008000022d7810 */ /* 0x000fc40007f5e0ff */
[C---:B------:R-:W-:Y:S01]  /*18750*/  IADD3 R49, P6, R2.reuse, 0x9000, RZ ;  /* 0x0000900002317810 */ /* 0x040fe20007fde0ff */
[----:B------:R-:W5:Y:S01]  /*18760*/  LD.E.128 R24, desc[UR48][R24.64] ;  /* 0x0000003018187980 */ /* 0x000f62000c101d00 */
[----:B------:R-:W-:Y:S02]  /*18770*/  IADD3 R53, P5, R2, 0xa000, RZ ;  /* 0x0000a00002357810 */ /* 0x000fe40007fbe0ff */
[----:B------:R-:W-:Y:S01]  /*18780*/  LOP3.LUT R32, R32, R33, RZ, 0x3c, !PT ;  /* 0x0000002120207212 */ /* 0x000fe200078e3cff */
[----:B------:R-:W-:Y:S01]  /*18790*/  IMAD.X R33, RZ, RZ, R3, P1 ;  /* 0x000000ffff217224 */ /* 0x000fe200008e0603 */
[----:B------:R-:W-:Y:S01]  /*187a0*/  LOP3.LUT R11, R2, 0x380, RZ, 0xc0, !PT ;  /* 0x00000380020b7812 */ /* 0x000fe200078ec0ff */
[----:B------:R-:W5:Y:S01]  /*187b0*/  LD.E.128 R28, desc[UR48][R28.64] ;  /* 0x000000301c1c7980 */ /* 0x000f62000c101d00 */
[----:B------:R-:W-:Y:S02]  /*187c0*/  LOP3.LUT R36, R37, 0x380, RZ, 0xc0, !PT ;  /* 0x0000038025247812 */ /* 0x000fe400078ec0ff */
[----:B------:R-:W-:Y:S01]  /*187d0*/  LOP3.LUT R40, R41, 0x380, RZ, 0xc0, !PT ;  /* 0x0000038029287812 */ /* 0x000fe200078ec0ff */
[----:B------:R-:W-:Y:S01]  /*187e0*/  IMAD R64, R129, 0x80, R21 ;  /* 0x0000008081407824 */ /* 0x000fe200078e0215 */
[----:B------:R-:W-:Y:S01]  /*187f0*/  LOP3.LUT R44, R45, 0x380, RZ, 0xc0, !PT ;  /* 0x000003802d2c7812 */ /* 0x000fe200078ec0ff */
[----:B------:R-:W5:Y:S01]  /*18800*/  LD.E.128 R32, desc[UR48][R32.64] ;  /* 0x0000003020207980 */ /* 0x000f62000c101d00 */
[----:B------:R-:W-:-:S02]  /*18810*/  LOP3.LUT R48, R49, 0x380, RZ, 0xc0, !PT ;  /* 0x0000038031307812 */ /* 0x000fc400078ec0ff */
[----:B------:R-:W-:Y:S02]  /*18820*/  LOP3.LUT R52, R53, 0x380, RZ, 0xc0, !PT ;  /* 0x0000038035347812 */ /* 0x000fe400078ec0ff */
[----:B------:R-:W-:Y:S02]  /*18830*/  IADD3 R7, P1, R2, 0xb000, RZ ;  /* 0x0000b00002077810 */ /* 0x000fe40007f3e0ff */
[----:B------:R-:W-:Y:S02]  /*18840*/  SHF.R.U64 R11, R11, 0x3, RZ ;  /* 0x000000030b0b7819 */ /* 0x000fe400000012ff */
[----:B------:R-:W-:Y:S01]  /*18850*/  SHF.R.U64 R36, R36, 0x3, RZ ;  /* 0x0000000324247819 */ /* 0x000fe200000012ff */
[----:B0-----:R-:W-:Y:S01]  /*18860*/  IMAD.X R57, RZ, RZ, R3, P1 ;  /* 0x000000ffff397224 */ /* 0x001fe200008e0603 */
[----:B------:R-:W-:Y:S02]  /*18870*/  SHF.R.U64 R40, R40, 0x3, RZ ;  /* 0x0000000328287819 */ /* 0x000fe400000012ff */
[----:B------:R-:W-:-:S02]  /*18880*/  SHF.R.U64 R44, R44, 0x3, RZ ;  /* 0x000000032c2c7819 */ /* 0x000fc400000012ff */
[----:B------:R-:W-:Y:S02]  /*18890*/  SHF.R.U64 R48, R48, 0x3, RZ ;  /* 0x0000000330307819 */ /* 0x000fe400000012ff */
[----:B------:R-:W-:Y:S02]  /*188a0*/  SHF.R.U64 R52, R52, 0x3, RZ ;  /* 0x0000000334347819 */ /* 0x000fe400000012ff */
[----:B------:R-:W-:Y:S02]  /*188b0*/  LOP3.LUT R5, R7, 0x380, RZ, 0xc0, !PT ;  /* 0x0000038007057812 */ /* 0x000fe400078ec0ff */
        /* <DEDUP_REMOVED lines=11> */
[----:B------:R-:W-:Y:S01]  /*18970*/  SHF.R.U64 R2, R5, 0x3, RZ ;  /* 0x0000000305027819 */ /* 0x000fe200000012ff */
[----:B------:R-:W-:Y:S01]  /*18980*/  IMAD.MOV.U32 R5, RZ, RZ, R3 ;  /* 0x000000ffff057224 */ /* 0x000fe200078e0003 */
[----:B------:R-:W5:Y:S01]  /*18990*/  LD.E.128 R8, desc[UR48][R8.64] ;  /* 0x0000003008087980 */ /* 0x000f62000c101d00 */
[----:B------:R-:W-:Y:S01]  /*189a0*/  IMAD R3, R62, UR4, RZ ;  /* 0x000000043e037c24 */ /* 0x000fe2000f8e02ff */
[----:B------:R-:W-:Y:S01]  /*189b0*/  LOP3.LUT R56, R2, R7, RZ, 0x3c, !PT ;  /* 0x0000000702387212 */ /* 0x000fe200078e3cff */
[----:B------:R-:W-:Y:S01]  /*189c0*/  IMAD.MOV.U32 R21, RZ, RZ, R64 ;  /* 0x000000ffff157224 */ /* 0x000fe200078e0040 */
[----:B------:R-:W5:Y:S01]  /*189d0*/  LD.E.128 R36, desc[UR48][R36.64] ;  /* 0x0000003024247980 */ /* 0x000f62000c101d00 */
[----:B------:R-:W-:-:S02]  /*189e0*/  IMAD R63, R0, UR5, R3 ;  /* 0x00000005003f7c24 */ /* 0x000fc4000f8e0203 */
[----:B------:R-:W-:Y:S01]  /*189f0*/  IMAD.WIDE.U32 R2, R0, UR4, RZ ;  /* 0x0000000400027c25 */ /* 0x000fe2000f8e00ff */
[----:B------:R-:W-:Y:S01]  /*18a00*/  ULDC.64 UR4, c[0x0][0xae8] ;  /* 0x0002ba0000047ab9 */ /* 0x000fe20000000a00 */
[----:B------:R-:W-:Y:S01]  /*18a10*/  SHF.R.S32.HI R62, RZ, 0x1f, R225 ;  /* 0x0000001fff3e7819 */ /* 0x000fe200000114e1 */
[----:B------:R-:W5:Y:S01]  /*18a20*/  LD.E.128 R4, desc[UR48][R4.64] ;  /* 0x0000003004047980 */ /* 0x000f62000c101d00 */
[----:B------:R-:W-:Y:S02]  /*18a30*/  IMAD.IADD R3, R3, 0x1, R63 ;  /* 0x0000000103037824 */ /* 0x000fe400078e023f */
[----:B--2---:R-:W-:Y:S01]  /*18a40*/  @P4 IMAD.HI.U32 R0, R64, R65, RZ ;  /* 0x0000004140004227 */ /* 0x004fe200078e00ff */
[----:B------:R-:W5:Y:S03]  /*18a50*/  LD.E.128 R40, desc[UR48][R40.64] ;  /* 0x0000003028287980 */ /* 0x000f66000c101d00 */
[C---:B------:R-:W-:Y:S01]  /*18a60*/  IMAD.WIDE.U32 R2, R195.reuse, UR4, R2 ;  /* 0x00000004c3027c25 */ /* 0x040fe2000f8e0002 */
[----:B---3--:R-:W-:Y:S01]  /*18a70*/  @P4 SHF.R.U32.HI R21, RZ, R67, R0 ;  /* 0x00000043ff154219 */ /* 0x008fe20000011600 */
[----:B------:R-:W5:Y:S02]  /*18a80*/  LD.E.128 R44, desc[UR48][R44.64] ;  /* 0x000000302c2c7980 */ /* 0x000f64000c101d00 */
[----:B------:R-:W-:Y:S01]  /*18a90*/  IMAD R3, R195, UR5, R3 ;  /* 0x00000005c3037c24 */ /* 0x000fe2000f8e0203 */
[----:B------:R-:W-:Y:S01]  /*18aa0*/  ULDC.64 UR4, c[0x0][0xaf0] ;  /* 0x0002bc0000047ab9 */ /* 0x000fe20000000a00 */
[----:B------:R-:W5:Y:S01]  /*18ab0*/  LD.E.128 R48, desc[UR48][R48.64] ;  /* 0x0000003030307980 */ /* 0x000f62000c101d00 */
[----:B------:R-:W-:Y:S01]  /*18ac0*/  IMAD R62, R62, UR4, RZ ;  /* 0x000000043e3e7c24 */ /* 0x000fe2000f8e02ff */
[----:B------:R-:W-:Y:S01]  /*18ad0*/  SHF.R.S32.HI R0, RZ, 0x1f, R21 ;  /* 0x0000001fff007819 */ /* 0x000fe20000011415 */
[C---:B------:R-:W-:Y:S01]  /*18ae0*/  IMAD.WIDE.U32 R2, R225.reuse, UR4, R2 ;  /* 0x00000004e1027c25 */ /* 0x040fe2000f8e0002 */
[----:B------:R-:W5:Y:S03]  /*18af0*/  LD.E.128 R52, desc[UR48][R52.64] ;  /* 0x0000003034347980 */ /* 0x000f66000c101d00 */
[----:B------:R-:W-:Y:S01]  /*18b00*/  IMAD R63, R225, UR5, R62 ;  /* 0x00000005e13f7c24 */ /* 0x000fe2000f8e023e */
[----:B------:R-:W-:Y:S01]  /*18b10*/  ULDC.64 UR4, c[0x0][0xae0] ;  /* 0x0002b80000047ab9 */ /* 0x000fe20000000a00 */
[----:B------:R-:W-:Y:S01]  /*18b20*/  IMAD.MOV R62, RZ, RZ, -R21 ;  /* 0x000000ffff3e7224 */ /* 0x000fe200078e0a15 */
[----:B------:R-:W5:Y:S01]  /*18b30*/  LD.E.128 R56, desc[UR48][R56.64] ;  /* 0x0000003038387980 */ /* 0x000f62000c101d00 */
[----:B------:R-:W-:-:S02]  /*18b40*/  IMAD.IADD R3, R3, 0x1, R63 ;  /* 0x0000000103037824 */ /* 0x000fc400078e023f */
[----:B------:R-:W-:Y:S01]  /*18b50*/  IMAD R0, R0, UR4, RZ ;  /* 0x0000000400007c24 */ /* 0x000fe2000f8e02ff */
[----:B------:R-:W-:Y:S01]  /*18b60*/  @!PT LDS RZ, [RZ] ;  /* 0x00000000fffff984 */ /* 0x000fe20000000800 */
[----:B------:R-:W-:Y:S01]  /*18b70*/  @!PT LDS RZ, [RZ] ;  /* 0x00000000fffff984 */ /* 0x000fe20000000800 */
[----:B------:R-:W-:Y:S01]  /*18b80*/  @!PT LDS RZ, [RZ] ;  /* 0x00000000fffff984 */ /* 0x000fe20000000800 */
[----:B------:R-:W-:Y:S01]  /*18b90*/  @!PT LDS RZ, [RZ] ;  /* 0x00000000fffff984 */ /* 0x000fe20000000800 */
[----:B------:R0:W-:Y:S06]  /*18ba0*/  MEMBAR.ALL.CTA ;  /* 0x0000000000007992 */ /* 0x0001ec0000008000 */
[----:B0-----:R-:W0:Y:S01]  /*18bb0*/  FENCE.VIEW.ASYNC.S ;  /* 0x00000000000073c6 */ /* 0x001e220000000000 */
[----:B------:R-:W-:Y:S02]  /*18bc0*/  IMAD R117, R117, R62, R64 ;  /* 0x0000003e75757224 */ /* 0x000fe400078e0240 */
[----:B------:R-:W-:-:S04]  /*18bd0*/  IMAD.WIDE.U32 R2, R21, UR4, R2 ;  /* 0x0000000415027c25 */ /* 0x000fc8000f8e0002 */
[----:B------:R-:W-:Y:S01]  /*18be0*/  IMAD R21, R21, UR5, R0 ;  /* 0x0000000515157c24 */ /* 0x000fe2000f8e0200 */
[----:B------:R-:W-:Y:S01]  /*18bf0*/  SHF.R.S32.HI R0, RZ, 0x1f, R117 ;  /* 0x0000001fff007819 */ /* 0x000fe20000011475 */
[----:B------:R-:W-:Y:S01]  /*18c00*/  ULDC.64 UR4, c[0x0][0xad8] ;  /* 0x0002b60000047ab9 */ /* 0x000fe20000000a00 */
[----:B------:R-:W-:Y:S02]  /*18c10*/  IMAD R67, R129, 0x80, R20 ;  /* 0x0000008081437824 */ /* 0x000fe400078e0214 */
[----:B------:R-:W-:Y:S02]  /*18c20*/  IMAD.IADD R3, R3, 0x1, R21 ;  /* 0x0000000103037824 */ /* 0x000fe400078e0215 */
[----:B------:R-:W-:Y:S02]  /*18c30*/  IMAD R0, R0, UR4, RZ ;  /* 0x0000000400007c24 */ /* 0x000fe4000f8e02ff */
[----:B------:R-:W-:Y:S01]  /*18c40*/  IMAD.WIDE.U32 R2, R117, UR4, R2 ;  /* 0x0000000475027c25 */ /* 0x000fe2000f8e0002 */
[----:B------:R-:W-:-:S03]  /*18c50*/  ISETP.GE.AND P2, PT, R67, R60, PT ;  /* 0x0000003c4300720c */ /* 0x000fc60003f46270 */
[----:B------:R-:W-:Y:S01]  /*18c60*/  IMAD R63, R117, UR5, R0 ;  /* 0x00000005753f7c24 */ /* 0x000fe2000f8e0200 */
[----:B------:R-:W-:Y:S01]  /*18c70*/  ULDC.64 UR4, c[0x0][0xa80] ;  /* 0x0002a00000047ab9 */ /* 0x000fe20000000a00 */
[----:B------:R-:W-:Y:S01]  /*18c80*/  VIADD R0, R18, 0x30820 ;  /* 0x0003082012007836 */ /* 0x000fe20000000000 */
[C---:B------:R-:W-:Y:S01]  /*18c90*/  LEA R64, P3, R2.reuse, UR4, 0x1 ;  /* 0x0000000402407c11 */ /* 0x040fe2000f8608ff */
[----:B------:R-:W-:Y:S02]  /*18ca0*/  IMAD.IADD R3, R3, 0x1, R63 ;  /* 0x0000000103037824 */ /* 0x000fe400078e023f */
[----:B------:R-:W-:Y:S01]  /*18cb0*/  VIADD R21, R67, 0x20 ;  /* 0x0000002043157836 */ /* 0x000fe20000000000 */
[----:B------:R-:W-:Y:S02]  /*18cc0*/  PRMT R0, RZ, 0x654, R0 ;  /* 0x00000654ff007816 */ /* 0x000fe40000000000 */
[----:B------:R-:W-:Y:S02]  /*18cd0*/  LEA.HI.X R65, R2, UR5, R3, 0x1, P3 ;  /* 0x0000000502417c11 */ /* 0x000fe400098f0c03 */
[-C--:B------:R-:W-:Y:S01]  /*18ce0*/  ISETP.GE.AND P1, PT, R21, R60.reuse, PT ;  /* 0x0000003c1500720c */ /* 0x080fe20003f26270 */
[----:B------:R-:W-:Y:S01]  /*18cf0*/  VIADD R21, R67, 0x40 ;  /* 0x0000004043157836 */ /* 0x000fe20000000000 */
[----:B0-----:R0:W-:Y:S01]  /*18d00*/  SYNCS.ARRIVE.TRANS64.RED.A1T0 RZ, [R0+URZ], RZ ;  /* 0x000000ff00ff79a7 */ /* 0x0011e2000810043f */
[----:B------:R1:W2:Y:S01]  /*18d10*/  SHFL.IDX PT, R62, R64, RZ, 0x181f ;  /* 0x00181fff403e7589 */ /* 0x0002a200000e0000 */
[----:B------:R-:W-:Y:S01]  /*18d20*/  BSSY B1, `(.L_x_650) ;  /* 0x0000016000017945 */ /* 0x000fe20003800000 */
[----:B------:R-:W-:Y:S01]  /*18d30*/  VIADD R69, R61, 0x80 ;  /* 0x000000803d457836 */ /* 0x000fe20000000000 */
[----:B------:R-:W-:Y:S01]  /*18d40*/  ISETP.GE.AND P0, PT, R21, R60, PT ;  /* 0x0000003c1500720c */ /* 0x000fe20003f06270 */
[----:B------:R-:W-:Y:S01]  /*18d50*/  VIADD R71, R61, 0x40 ;  /* 0x000000403d477836 */ /* 0x000fe20000000000 */
[----:B0-----:R1:W0:Y:S01]  /*18d60*/  SHFL.IDX PT, R0, R65, RZ, 0x181f ;  /* 0x00181fff41007589 */ /* 0x00122200000e0000 */
[----:B------:R-:W-:Y:S10]  /*18d70*/  @P2 BRA `(.L_x_651) ;  /* 0x0000000000402947 */ /* 0x000ff40003800000 */
[----:B------:R-:W-:Y:S01]  /*18d80*/  ULDC UR4, c[0x0][0xac8] ;  /* 0x0002b20000047ab9 */ /* 0x000fe20000000800 */
[----:B------:R-:W-:Y:S02]  /*18d90*/  SHF.R.S32.HI R3, RZ, 0x1f, R61 ;  /* 0x0000001fff037819 */ /* 0x000fe4000001143d */
[----:B------:R-:W-:Y:S02]  /*18da0*/  ISETP.GE.AND P4, PT, R61, UR4, PT ;  /* 0x000000043d007c0c */ /* 0x000fe4000bf86270 */
[----:B------:R-:W-:Y:S02]  /*18db0*/  ISETP.GE.AND P3, PT, R71, UR4, PT ;  /* 0x0000000447007c0c */ /* 0x000fe4000bf66270 */
[----:B------:R-:W-:Y:S02]  /*18dc0*/  ISETP.GE.AND P2, PT, R69, UR4, PT ;  /* 0x0000000445007c0c */ /* 0x000fe4000bf46270 */
[----:B------:R-:W-:Y:S02]  /*18dd0*/  SHF.R.S32.HI R21, RZ, 0x1f, R71 ;  /* 0x0000001fff157819 */ /* 0x000fe40000011447 */
[----:B------:R-:W-:-:S05]  /*18de0*/  SHF.R.S32.HI R63, RZ, 0x1f, R69 ;  /* 0x0000001fff3f7819 */ /* 0x000fca0000011445 */
[-C--:B--2---:R-:W-:Y:S02]  /*18df0*/  @!P4 LEA R2, P6, R61, R62.reuse, 0x1 ;  /* 0x0000003e3d02c211 */ /* 0x084fe400078c08ff */
[----:B------:R-:W-:Y:S02]  /*18e00*/  @!P3 LEA R20, P5, R71, R62, 0x1 ;  /* 0x0000003e4714b211 */ /* 0x000fe400078a08ff */
[----:B0-----:R-:W-:Y:S02]  /*18e10*/  @!P4 LEA.HI.X R3, R61, R0, R3, 0x1, P6 ;  /* 0x000000003d03c211 */ /* 0x001fe400030f0c03 */
[----:B------:R-:W-:Y:S02]  /*18e20*/  @!P2 LEA R62, P6, R69, R62, 0x1 ;  /* 0x0000003e453ea211 */ /* 0x000fe400078c08ff */
[-C--:B------:R-:W-:Y:S01]  /*18e30*/  @!P3 LEA.HI.X R21, R71, R0.reuse, R21, 0x1, P5 ;  /* 0x000000004715b211 */ /* 0x080fe200028f0c15 */
[----:B-----5:R3:W-:Y:S01]  /*18e40*/  @!P4 ST.E.128 desc[UR48][R2.64], R4 ;  /* 0x000000040200c985 */ /* 0x0207e2000c101d30 */
[----:B------:R-:W-:-:S03]  /*18e50*/  @!P2 LEA.HI.X R63, R69, R0, R63, 0x1, P6 ;  /* 0x00000000453fa211 */ /* 0x000fc600030f0c3f */
[----:B------:R3:W-:Y:S04]  /*18e60*/  @!P3 ST.E.128 desc[UR48][R20.64], R28 ;  /* 0x0000001c1400b985 */ /* 0x0007e8000c101d30 */
[----:B------:R3:W-:Y:S02]  /*18e70*/  @!P2 ST.E.128 desc[UR48][R62.64], R44 ;  /* 0x0000002c3e00a985 */ /* 0x0007e4000c101d30 */
.L_x_651:
[----:B------:R-:W-:Y:S05]  /*18e80*/  BSYNC B1 ;  /* 0x0000000000017941 */ /* 0x000fea0003800000 */
.L_x_650:
[----:B0-----:R0:W4:Y:S01]  /*18e90*/  SHFL.IDX PT, R0, R65, 0x1, 0x181f ;  /* 0x00381f0041007f89 */ /* 0x00112200000e0000 */
[----:B------:R-:W-:Y:S01]  /*18ea0*/  BSSY B1, `(.L_x_652) ;  /* 0x0000013000017945 */ /* 0x000fe20003800000 */
[----:B---3--:R-:W-:Y:S02]  /*18eb0*/  SHF.R.S32.HI R20, RZ, 0x1f, R61 ;  /* 0x0000001fff147819 */ /* 0x008fe4000001143d */
[----:B-----5:R0:W3:Y:S01]  /*18ec0*/  SHFL.IDX PT, R6, R64, 0x1, 0x181f ;  /* 0x00381f0040067f89 */ /* 0x0200e200000e0000 */
[----:B------:R-:W-:Y:S02]  /*18ed0*/  SHF.R.S32.HI R21, RZ, 0x1f, R69 ;  /* 0x0000001fff157819 */ /* 0x000fe40000011445 */
[----:B------:R-:W-:Y:S01]  /*18ee0*/  SHF.R.S32.HI R28, RZ, 0x1f, R71 ;  /* 0x0000001fff1c7819 */ /* 0x000fe20000011447 */
[----:B------:R-:W-:Y:S06]  /*18ef0*/  @P1 BRA `(.L_x_653) ;  /* 0x0000000000341947 */ /* 0x000fec0003800000 */
[----:B------:R-:W-:Y:S02]  /*18f00*/  ULDC UR4, c[0x0][0xac8] ;  /* 0x0002b20000047ab9 */ /* 0x000fe40000000800 */
[----:B------:R-:W-:Y:S02]  /*18f10*/  ISETP.GE.AND P4, PT, R61, UR4, PT ;  /* 0x000000043d007c0c */ /* 0x000fe4000bf86270 */
[----:B------:R-:W-:Y:S02]  /*18f20*/  ISETP.GE.AND P5, PT, R71, UR4, PT ;  /* 0x0000000447007c0c */ /* 0x000fe4000bfa6270 */
[----:B------:R-:W-:-:S09]  /*18f30*/  ISETP.GE.AND P6, PT, R69, UR4, PT ;  /* 0x0000000445007c0c */ /* 0x000fd2000bfc6270 */
[-C--:B---3--:R-:W-:Y:S02]  /*18f40*/  @!P4 LEA R2, P1, R61, R6.reuse, 0x1 ;  /* 0x000000063d02c211 */ /* 0x088fe400078208ff */
        /* <DEDUP_REMOVED lines=8> */
.L_x_653:
[----:B------:R-:W-:Y:S05]  /*18fd0*/  BSYNC B1 ;  /* 0x0000000000017941 */ /* 0x000fea0003800000 */
.L_x_652:
[----:B----4-:R4:W0:Y:S01]  /*18fe0*/  SHFL.IDX PT, R0, R65, 0x2, 0x181f ;  /* 0x00581f0041007f89 */ /* 0x01082200000e0000 */
[----:B------:R-:W-:Y:S03]  /*18ff0*/  BSSY B1, `(.L_x_654) ;  /* 0x0000010000017945 */ /* 0x000fe60003800000 */
[----:B---3--:R4:W3:Y:S01]  /*19000*/  SHFL.IDX PT, R6, R64, 0x2, 0x181f ;  /* 0x00581f0040067f89 */ /* 0x0088e200000e0000 */
[----:B------:R-:W-:Y:S05]  /*19010*/  @P0 BRA `(.L_x_655) ;  /* 0x0000000000340947 */ /* 0x000fea0003800000 */
[----:B------:R-:W-:Y:S02]  /*19020*/  ULDC UR4, c[0x0][0xac8] ;  /* 0x0002b20000047ab9 */ /* 0x000fe40000000800 */
[----:B------:R-:W-:Y:S02]  /*19030*/  ISETP.GE.AND P3, PT, R61, UR4, PT ;  /* 0x000000043d007c0c */ /* 0x000fe4000bf66270 */
[----:B------:R-:W-:Y:S02]  /*19040*/  ISETP.GE.AND P4, PT, R71, UR4, PT ;  /* 0x0000000447007c0c */ /* 0x000fe4000bf86270 */
[----:B------:R-:W-:-:S09]  /*19050*/  ISETP.GE.AND P5, PT, R69, UR4, PT ;  /* 0x0000000445007c0c */ /* 0x000fd2000bfa6270 */
[-C--:B---3--:R-:W-:Y:S02]  /*19060*/  @!P3 LEA R2, P0, R61, R6.reuse, 0x1 ;  /* 0x000000063d02b211 */ /* 0x088fe400078008ff */
[-C--:B------:R-:W-:Y:S02]  /*19070*/  @!P4 LEA R4, P1, R71, R6.reuse, 0x1 ;  /* 0x000000064704c211 */ /* 0x080fe400078208ff */
[----:B------:R-:W-:Y:S02]  /*19080*/  @!P5 LEA R6, P2, R69, R6, 0x1 ;  /* 0x000000064506d211 */ /* 0x000fe400078408ff */
[-C--:B0-----:R-:W-:Y:S02]  /*19090*/  @!P3 LEA.HI.X R3, R61, R0.reuse, R20, 0x1, P0 ;  /* 0x000000003d03b211 */ /* 0x081fe400000f0c14 */
[-C--:B------:R-:W-:Y:S02]  /*190a0*/  @!P4 LEA.HI.X R5, R71, R0.reuse, R28, 0x1, P1 ;  /* 0x000000004705c211 */ /* 0x080fe400008f0c1c */
[----:B------:R-:W-:Y:S01]  /*190b0*/  @!P5 LEA.HI.X R7, R69, R0, R21, 0x1, P2 ;  /* 0x000000004507d211 */ /* 0x000fe200010f0c15 */
[----:B------:R0:W-:Y:S04]  /*190c0*/  @!P3 ST.E.128 desc[UR48][R2.64], R12 ;  /* 0x0000000c0200b985 */ /* 0x0001e8000c101d30 */
[----:B------:R0:W-:Y:S04]  /*190d0*/  @!P4 ST.E.128 desc[UR48][R4.64], R36 ;  /* 0x000000240400c985 */ /* 0x0001e8000c101d30 */
[----:B------:R0:W-:Y:S02]  /*190e0*/  @!P5 ST.E.128 desc[UR48][R6.64], R52 ;  /* 0x000000340600d985 */ /* 0x0001e4000c101d30 */
.L_x_655:
[----:B------:R-:W-:Y:S05]  /*190f0*/  BSYNC B1 ;  /* 0x0000000000017941 */ /* 0x000fea0003800000 */
.L_x_654:
[----:B0-----:R-:W-:Y:S01]  /*19100*/  VIADD R3, R67, 0x60 ;  /* 0x0000006043037836 */ /* 0x001fe20000000000 */
[----:B------:R0:W0:Y:S04]  /*19110*/  SHFL.IDX PT, R0, R65, 0x3, 0x181f ;  /* 0x00781f0041007f89 */ /* 0x00002800000e0000 */
[----:B------:R-:W-:Y:S01]  /*19120*/  ISETP.GE.AND P0, PT, R3, R60, PT ;  /* 0x0000003c0300720c */ /* 0x000fe20003f06270 */
[----:B-1--4-:R-:W1:-:S12]  /*19130*/  SHFL.IDX PT, R64, R64, 0x3, 0x181f ;  /* 0x00781f0040407f89 */ /* 0x012e5800000e0000 */
[----:B------:R-:W-:Y:S05]  /*19140*/  @P0 BRA `(.L_x_656) ;  /* 0x0000002000340947 */ /* 0x000fea0003800000 */
[----:B------:R-:W-:Y:S02]  /*19150*/  ULDC UR4, c[0x0][0xac8] ;  /* 0x0002b20000047ab9 */ /* 0x000fe40000000800 */
[----:B------:R-:W-:Y:S02]  /*19160*/  ISETP.GE.AND P2, PT, R61, UR4, PT ;  /* 0x000000043d007c0c */ /* 0x000fe4000bf46270 */
[----:B------:R-:W-:-:S11]  /*19170*/  ISETP.GE.AND P3, PT, R71, UR4, PT ;  /* 0x0000000447007c0c */ /* 0x000fd6000bf66270 */
[-C--:B-1----:R-:W-:Y:S02]  /*19180*/  @!P2 LEA R2, P0, R61, R64.reuse, 0x1 ;  /* 0x000000403d02a211 */ /* 0x082fe400078008ff */
[----:B------:R-:W-:Y:S02]  /*19190*/  @!P3 LEA R4, P1, R71, R64, 0x1 ;  /* 0x000000404704b211 */ /* 0x000fe400078208ff */
[-C--:B0-----:R-:W-:Y:S02]  /*191a0*/  @!P2 LEA.HI.X R3, R61, R0.reuse, R20, 0x1, P0 ;  /* 0x000000003d03a211 */ /* 0x081fe400000f0c14 */
[----:B------:R-:W-:Y:S02]  /*191b0*/  @!P3 LEA.HI.X R5, R71, R0, R28, 0x1, P1 ;  /* 0x000000004705b211 */ /* 0x000fe400008f0c1c */
[----:B------:R-:W-:Y:S01]  /*191c0*/  ISETP.GE.AND P0, PT, R69, UR4, PT ;  /* 0x0000000445007c0c */ /* 0x000fe2000bf06270 */
[----:B------:R0:W-:Y:S04]  /*191d0*/  @!P2 ST.E.128 desc[UR48][R2.64], R24 ;  /* 0x000000180200a985 */ /* 0x0001e8000c101d30 */
[----:B------:R0:W-:Y:S08]  /*191e0*/  @!P3 ST.E.128 desc[UR48][R4.64], R40 ;  /* 0x000000280400b985 */ /* 0x0001f0000c101d30 */
[----:B------:R-:W-:Y:S05]  /*191f0*/  @P0 BRA `(.L_x_656) ;  /* 0x0000002000080947 */ /* 0x000fea0003800000 */
[----:B0-----:R-:W-:-:S04]  /*19200*/  LEA R2, P0, R69, R64, 0x1 ;  /* 0x0000004045027211 */ /* 0x001fc800078008ff */
[----:B------:R-:W-:-:S05]  /*19210*/  LEA.HI.X R3, R69, R0, R21, 0x1, P0 ;  /* 0x0000000045037211 */ /* 0x000fca00000f0c15 */
[----:B------:R0:W-:Y:S01]  /*19220*/  ST.E.128 desc[UR48][R2.64], R56 ;  /* 0x0000003802007985 */ /* 0x0001e2000c101d30 */
[----:B------:R-:W-:Y:S05]  /*19230*/  BRA `(.L_x_656) ;  /* 0x0000001c00f87947 */ /* 0x000fea0003800000 */
.L_x_649:
[----:B------:R-:W-:Y:S01]  /*19240*/  ULDC.64 UR4, c[0x0][0xb08] ;  /* 0x0002c20000047ab9 */ /* 0x000fe20000000a00 */
[----:B------:R1:W5:Y:S01]  /*19250*/  LDL R166, [R1+0x44] ;  /* 0x0000440001a67983 */ /* 0x0003620000100800 */
[----:B0-----:R-:W-:Y:S01]  /*19260*/  IMAD R57, R62, UR4, RZ ;  /* 0x000000043e397c24 */ /* 0x001fe2000f8e02ff */
[----:B------:R-:W0:Y:S01]  /*19270*/  @P4 LDC R56, c[0x0][0xbec] ;  /* 0x0002fb00ff384b82 */ /* 0x000e220000000800 */
[C---:B------:R-:W-:Y:S01]  /*19280*/  IMAD.WIDE.U32 R2, R0.reuse, UR4, RZ ;  /* 0x0000000400027c25 */ /* 0x040fe2000f8e00ff */
[----:B------:R1:W5:Y:S01]  /*19290*/  LDL R165, [R1+0x104] ;  /* 0x0001040001a57983 */ /* 0x0003620000100800 */
[----:B------:R-:W-:Y:S02]  /*192a0*/  ULDC.64 UR6, c[0x0][0xb30] ;  /* 0x0002cc0000067ab9 */ /* 0x000fe40000000a00 */
[----:B------:R-:W-:Y:S01]  /*192b0*/  IMAD R57, R0, UR5, R57 ;  /* 0x0000000500397c24 */ /* 0x000fe2000f8e0239 */
[----:B------:R-:W-:Y:S01]  /*192c0*/  ULDC.64 UR4, c[0x0][0xb38] ;  /* 0x0002ce0000047ab9 */ /* 0x000fe20000000a00 */
[----:B------:R-:W-:Y:S01]  /*192d0*/  SHF.R.S32.HI R0, RZ, 0x1f, R225 ;  /* 0x0000001fff007819 */ /* 0x000fe200000114e1 */
[----:B------:R1:W5:Y:S01]  /*192e0*/  LDL R164, [R1+0xa0] ;  /* 0x0000a00001a47983 */ /* 0x0003620000100800 */
[----:B------:R-:W2:Y:S01]  /*192f0*/  @P4 LDC R65, c[0x0][0xbf0] ;  /* 0x0002fc00ff414b82 */ /* 0x000ea20000000800 */
[----:B------:R-:W-:Y:S01]  /*19300*/  IADD3 R3, R3, R57, RZ ;  /* 0x0000003903037210 */ /* 0x000fe20007ffe0ff */
[----:B------:R-:W-:Y:S01]  /*19310*/  IMAD.MOV.U32 R57, RZ, RZ, R63 ;  /* 0x000000ffff397224 */ /* 0x000fe200078e003f */
[----:B------:R1:W5:Y:S01]  /*19320*/  LDL R163, [R1+0x100] ;  /* 0x0001000001a37983 */ /* 0x0003620000100800 */
[----:B------:R-:W-:-:S03]  /*19330*/  IMAD.WIDE.U32 R2, R195, UR4, R2 ;  /* 0x00000004c3027c25 */ /* 0x000fc6000f8e0002 */
[----:B------:R1:W5:Y:S01]  /*19340*/  LDL R162, [R1+0x9c] ;  /* 0x00009c0001a27983 */ /* 0x0003620000100800 */
[----:B------:R-:W-:Y:S01]  /*19350*/  IMAD R3, R195, UR5, R3 ;  /* 0x00000005c3037c24 */ /* 0x000fe2000f8e0203 */
[----:B------:R-:W-:Y:S02]  /*19360*/  ULDC.64 UR4, c[0x0][0xb40] ;  /* 0x0002d00000047ab9 */ /* 0x000fe40000000a00 */
[----:B------:R1:W5:Y:S01]  /*19370*/  LDL R161, [R1+0xfc] ;  /* 0x0000fc0001a17983 */ /* 0x0003620000100800 */
[----:B------:R-:W-:Y:S02]  /*19380*/  IMAD R0, R0, UR4, RZ ;  /* 0x0000000400007c24 */ /* 0x000fe4000f8e02ff */
[C---:B------:R-:W-:Y:S01]  /*19390*/  IMAD.WIDE.U32 R2, R225.reuse, UR4, R2 ;  /* 0x00000004e1027c25 */ /* 0x040fe2000f8e0002 */
[----:B------:R1:W5:Y:S03]  /*193a0*/  LDL R160, [R1+0x98] ;  /* 0x0000980001a07983 */ /* 0x0003660000100800 */
[----:B------:R-:W-:Y:S01]  /*193b0*/  IMAD R59, R225, UR5, R0 ;  /* 0x00000005e13b7c24 */ /* 0x000fe2000f8e0200 */
[----:B------:R-:W-:Y:S01]  /*193c0*/  ULDC.64 UR4, c[0x0][0xb48] ;  /* 0x0002d20000047ab9 */ /* 0x000fe20000000a00 */
[----:B------:R1:W5:Y:S01]  /*193d0*/  LDL R159, [R1+0xf8] ;  /* 0x0000f800019f7983 */ /* 0x0003620000100800 */
[----:B0-----:R-:W-:-:S03]  /*193e0*/  @P4 IMAD.HI.U32 R56, R63, R56, RZ ;  /* 0x000000383f384227 */ /* 0x001fc600078e00ff */
[----:B------:R1:W5:Y:S01]  /*193f0*/  LDL R158, [R1+0x94] ;  /* 0x00009400019e7983 */ /* 0x0003620000100800 */
[----:B------:R-:W-:Y:S01]  /*19400*/  IMAD.IADD R3, R3, 0x1, R59 ;  /* 0x0000000103037824 */ /* 0x000fe200078e023b */
[----:B--2---:R-:W-:Y:S02]  /*19410*/  @P4 SHF.R.U32.HI R57, RZ, R65, R56 ;  /* 0x00000041ff394219 */ /* 0x004fe40000011638 */
[----:B------:R1:W5:Y:S01]  /*19420*/  LDL R157, [R1+0xf4] ;  /* 0x0000f400019d7983 */ /* 0x0003620000100800 */
[C---:B------:R-:W-:Y:S01]  /*19430*/  IMAD.WIDE.U32 R2, R128.reuse, UR4, R2 ;  /* 0x0000000480027c25 */ /* 0x040fe2000f8e0002 */
[----:B------:R-:W-:Y:S02]  /*19440*/  SHF.R.S32.HI R0, RZ, 0x1f, R57 ;  /* 0x0000001fff007819 */ /* 0x000fe40000011439 */
[----:B------:R1:W5:Y:S01]  /*19450*/  LDL R156, [R1+0x90] ;  /* 0x00009000019c7983 */ /* 0x0003620000100800 */
[----:B------:R-:W-:Y:S01]  /*19460*/  IMAD R3, R128, UR5, R3 ;  /* 0x0000000580037c24 */ /* 0x000fe2000f8e0203 */
[----:B------:R-:W-:Y:S01]  /*19470*/  ULDC.64 UR4, c[0x0][0xb28] ;  /* 0x0002ca0000047ab9 */ /* 0x000fe20000000a00 */
[----:B------:R-:W-:Y:S01]  /*19480*/  IMAD.MOV R56, RZ, RZ, -R57 ;  /* 0x000000ffff387224 */ /* 0x000fe200078e0a39 */
[----:B------:R1:W5:Y:S01]  /*19490*/  LDL R155, [R1+0xf0] ;  /* 0x0000f000019b7983 */ /* 0x0003620000100800 */
[----:B------:R-:W-:-:S02]  /*194a0*/  IMAD R0, R0, UR6, RZ ;  /* 0x0000000600007c24 */ /* 0x000fc4000f8e02ff */
[----:B------:R-:W-:Y:S01]  /*194b0*/  IMAD R117, R117, R56, R63 ;  /* 0x0000003875757224 */ /* 0x000fe200078e023f */
[----:B------:R1:W5:Y:S04]  /*194c0*/  LDL R154, [R1+0x8c] ;  /* 0x00008c00019a7983 */ /* 0x0003680000100800 */
        /* <DEDUP_REMOVED lines=33> */
[----:B------:R1:W5:Y:S01]  /*196e0*/  LDL R66, [R1+0x48] ;  /* 0x0000480001427983 */ /* 0x0003620000100800 */
[C---:B------:R-:W-:Y:S01]  /*196f0*/  IMAD R59, R57.reuse, UR7, R0 ;  /* 0x00000007393b7c24 */ /* 0x040fe2000f8e0200 */
[----:B------:R-:W-:Y:S01]  /*19700*/  SHF.R.S32.HI R0, RZ, 0x1f, R117 ;  /* 0x0000001fff007819 */ /* 0x000fe20000011475 */
[----:B------:R-:W-:-:S04]  /*19710*/  IMAD.WIDE.U32 R2, R57, UR6, R2 ;  /* 0x0000000639027c25 */ /* 0x000fc8000f8e0002 */
[----:B------:R-:W-:Y:S02]  /*19720*/  IMAD R0, R0, UR4, RZ ;  /* 0x0000000400007c24 */ /* 0x000fe4000f8e02ff */
[----:B------:R-:W-:Y:S02]  /*19730*/  IMAD.IADD R3, R3, 0x1, R59 ;  /* 0x0000000103037824 */ /* 0x000fe400078e023b */
[C---:B------:R-:W-:Y:S02]  /*19740*/  IMAD R57, R117.reuse, UR5, R0 ;  /* 0x0000000575397c24 */ /* 0x040fe4000f8e0200 */
[----:B------:R-:W-:Y:S01]  /*19750*/  IMAD.WIDE.U32 R2, R117, UR4, R2 ;  /* 0x0000000475027c25 */ /* 0x000fe2000f8e0002 */
[----:B------:R-:W-:Y:S01]  /*19760*/  ISETP.GE.AND P0, PT, R64, R60, PT ;  /* 0x0000003c4000720c */ /* 0x000fe20003f06270 */
[----:B------:R-:W-:Y:S02]  /*19770*/  ULDC.64 UR4, c[0x0][0xb00] ;  /* 0x0002c00000047ab9 */ /* 0x000fe40000000a00 */
[----:B------:R-:W-:Y:S01]  /*19780*/  IMAD.IADD R3, R3, 0x1, R57 ;  /* 0x0000000103037824 */ /* 0x000fe200078e0239 */
[----:B------:R-:W-:Y:S01]  /*19790*/  LEA R0, P1, R2, UR4, 0x2 ;  /* 0x0000000402007c11 */ /* 0x000fe2000f8210ff */
[----:B------:R-:W-:-:S03]  /*197a0*/  VIADD R56, R18, 0x30820 ;  /* 0x0003082012387836 */ /* 0x000fc60000000000 */
[----:B------:R-:W-:Y:S02]  /*197b0*/  LEA.HI.X R64, R2, UR5, R3, 0x2, P1 ;  /* 0x0000000502407c11 */ /* 0x000fe400088f1403 */
[----:B------:R-:W-:Y:S01]  /*197c0*/  PRMT R56, RZ, 0x654, R56 ;  /* 0x00000654ff387816 */ /* 0x000fe20000000038 */
[----:B------:R1:W0:Y:S01]  /*197d0*/  SHFL.IDX PT, R2, R0, RZ, 0x1c1f ;  /* 0x001c1fff00027589 */ /* 0x00022200000e0000 */
[----:B------:R-:W-:Y:S02]  /*197e0*/  BSSY B1, `(.L_x_657) ;  /* 0x0000064000017945 */ /* 0x000fe40003800000 */
[----:B------:R1:W-:Y:S01]  /*197f0*/  SYNCS.ARRIVE.TRANS64.RED.A1T0 RZ, [R56+URZ], RZ ;  /* 0x000000ff38ff79a7 */ /* 0x0003e2000810043f */
[----:B------:R1:W2:Y:S01]  /*19800*/  SHFL.IDX PT, R3, R64, RZ, 0x1c1f ;  /* 0x001c1fff40037589 */ /* 0x0002a200000e0000 */
[----:B------:R-:W-:Y:S05]  /*19810*/  @P0 BRA `(.L_x_658) ;  /* 0x0000000400800947 */ /* 0x000fea0003800000 */
[----:B------:R-:W-:Y:S02]  /*19820*/  ULDC UR4, c[0x0][0xac8] ;  /* 0x0002b20000047ab9 */ /* 0x000fe40000000800 */
[----:B-----5:R-:W-:Y:S02]  /*19830*/  ISETP.GE.AND P1, PT, R164, UR4, PT ;  /* 0x00000004a4007c0c */ /* 0x020fe4000bf26270 */
[----:B------:R-:W-:Y:S02]  /*19840*/  ISETP.GE.AND P0, PT, R162, UR4, PT ;  /* 0x00000004a2007c0c */ /* 0x000fe4000bf06270 */
[----:B------:R-:W-:Y:S02]  /*19850*/  ISETP.GE.AND P2, PT, R166, UR4, PT ;  /* 0x00000004a6007c0c */ /* 0x000fe4000bf46270 */
[----:B------:R-:W-:Y:S02]  /*19860*/  ISETP.GE.AND P3, PT, R160, UR4, PT ;  /* 0x00000004a0007c0c */ /* 0x000fe4000bf66270 */
[----:B------:R-:W-:-:S05]  /*19870*/  ISETP.GE.AND P4, PT, R158, UR4, PT ;  /* 0x000000049e007c0c */ /* 0x000fca000bf86270 */
[-C--:B01----:R-:W-:Y:S02]  /*19880*/  @!P1 LEA R56, P5, R164, R2.reuse, 0x2 ;  /* 0x00000002a4389211 */ /* 0x083fe400078a10ff */
[----:B------:R-:W-:Y:S02]  /*19890*/  @!P0 LEA R58, P6, R162, R2, 0x2 ;  /* 0x00000002a23a8211 */ /* 0x000fe400078c10ff */
[----:B--2---:R-:W-:Y:S01]  /*198a0*/  @!P2 IMAD.WIDE R62, R166, 0x4, R2 ;  /* 0x00000004a63ea825 */ /* 0x004fe200078e0202 */
[-C--:B------:R-:W-:Y:S02]  /*198b0*/  @!P1 LEA.HI.X R57, R164, R3.reuse, R165, 0x2, P5 ;  /* 0x00000003a4399211 */ /* 0x080fe400028f14a5 */
[----:B------:R-:W-:Y:S02]  /*198c0*/  @!P0 LEA.HI.X R59, R162, R3, R163, 0x2, P6 ;  /* 0x00000003a23b8211 */ /* 0x000fe400030f14a3 */
[----:B------:R-:W-:Y:S01]  /*198d0*/  ISETP.GE.AND P5, PT, R156, UR4, PT ;  /* 0x000000049c007c0c */ /* 0x000fe2000bfa6270 */
[----:B------:R0:W-:Y:S04]  /*198e0*/  @!P2 ST.E.64 desc[UR48][R62.64], R4 ;  /* 0x000000043e00a985 */ /* 0x0001e8000c101b30 */
[----:B------:R1:W-:Y:S01]  /*198f0*/  @!P1 ST.E.64 desc[UR48][R56.64], R6 ;  /* 0x0000000638009985 */ /* 0x0003e2000c101b30 */
[----:B------:R-:W-:-:S03]  /*19900*/  ISETP.GE.AND P1, PT, R152, UR4, PT ;  /* 0x0000000498007c0c */ /* 0x000fc6000bf26270 */
[----:B------:R2:W-:Y:S01]  /*19910*/  @!P0 ST.E.64 desc[UR48][R58.64], R8 ;  /* 0x000000083a008985 */ /* 0x0005e2000c101b30 */
[----:B------:R-:W-:Y:S02]  /*19920*/  ISETP.GE.AND P0, PT, R154, UR4, PT ;  /* 0x000000049a007c0c */ /* 0x000fe4000bf06270 */
[-C--:B0-----:R-:W-:Y:S02]  /*19930*/  @!P3 LEA R4, P6, R160, R2.reuse, 0x2 ;  /* 0x00000002a004b211 */ /* 0x081fe400078c10ff */
[-C--:B-1----:R-:W-:Y:S02]  /*19940*/  @!P4 LEA R6, P2, R158, R2.reuse, 0x2 ;  /* 0x000000029e06c211 */ /* 0x082fe400078410ff */
[-C--:B------:R-:W-:Y:S02]  /*19950*/  @!P3 LEA.HI.X R5, R160, R3.reuse, R161, 0x2, P6 ;  /* 0x00000003a005b211 */ /* 0x080fe400030f14a1 */
[----:B------:R-:W-:Y:S02]  /*19960*/  @!P4 LEA.HI.X R7, R158, R3, R159, 0x2, P2 ;  /* 0x000000039e07c211 */ /* 0x000fe400010f149f */
[----:B------:R-:W-:Y:S01]  /*19970*/  ISETP.GE.AND P2, PT, R150, UR4, PT ;  /* 0x0000000496007c0c */ /* 0x000fe2000bf46270 */
[----:B------:R0:W-:Y:S01]  /*19980*/  @!P3 ST.E.64 desc[UR48][R4.64], R10 ;  /* 0x0000000a0400b985 */ /* 0x0001e2000c101b30 */
[----:B--2---:R-:W-:-:S02]  /*19990*/  @!P5 LEA R8, P6, R156, R2, 0x2 ;  /* 0x000000029c08d211 */ /* 0x004fc400078c10ff */
[----:B------:R-:W-:Y:S01]  /*199a0*/  ISETP.GE.AND P3, PT, R148, UR4, PT ;  /* 0x0000000494007c0c */ /* 0x000fe2000bf66270 */
[----:B------:R1:W-:Y:S01]  /*199b0*/  @!P4 ST.E.64 desc[UR48][R6.64], R12 ;  /* 0x0000000c0600c985 */ /* 0x0003e2000c101b30 */
[----:B------:R-:W-:-:S05]  /*199c0*/  @!P5 LEA.HI.X R9, R156, R3, R157, 0x2, P6 ;  /* 0x000000039c09d211 */ /* 0x000fca00030f149d */
[----:B------:R2:W-:Y:S01]  /*199d0*/  @!P5 ST.E.64 desc[UR48][R8.64], R14 ;  /* 0x0000000e0800d985 */ /* 0x0005e2000c101b30 */
[----:B0-----:R-:W-:-:S04]  /*199e0*/  @!P0 LEA R4, P4, R154, R2, 0x2 ;  /* 0x000000029a048211 */ /* 0x001fc800078810ff */
[-C--:B------:R-:W-:Y:S02]  /*199f0*/  @!P0 LEA.HI.X R5, R154, R3.reuse, R155, 0x2, P4 ;  /* 0x000000039a058211 */ /* 0x080fe400020f149b */
[----:B------:R-:W-:Y:S02]  /*19a00*/  ISETP.GE.AND P4, PT, R146, UR4, PT ;  /* 0x0000000492007c0c */ /* 0x000fe4000bf86270 */
[-C--:B-1----:R-:W-:Y:S01]  /*19a10*/  @!P1 LEA R6, P5, R152, R2.reuse, 0x2 ;  /* 0x0000000298069211 */ /* 0x082fe200078a10ff */
[----:B------:R0:W-:Y:S01]  /*19a20*/  @!P0 ST.E.64 desc[UR48][R4.64], R20 ;  /* 0x0000001404008985 */ /* 0x0001e2000c101b30 */
[----:B--2---:R-:W-:Y:S02]  /*19a30*/  @!P2 LEA R8, P6, R150, R2, 0x2 ;  /* 0x000000029608a211 */ /* 0x004fe400078c10ff */
[----:B------:R-:W-:Y:S02]  /*19a40*/  @!P1 LEA.HI.X R7, R152, R3, R153, 0x2, P5 ;  /* 0x0000000398079211 */ /* 0x000fe400028f1499 */
[----:B------:R-:W-:-:S02]  /*19a50*/  ISETP.GE.AND P5, PT, R144, UR4, PT ;  /* 0x0000000490007c0c */ /* 0x000fc4000bfa6270 */
[----:B------:R-:W-:Y:S01]  /*19a60*/  @!P2 LEA.HI.X R9, R150, R3, R151, 0x2, P6 ;  /* 0x000000039609a211 */ /* 0x000fe200030f1497 */
[----:B------:R1:W-:Y:S01]  /*19a70*/  @!P1 ST.E.64 desc[UR48][R6.64], R24 ;  /* 0x0000001806009985 */ /* 0x0003e2000c101b30 */
[----:B------:R-:W-:-:S03]  /*19a80*/  ISETP.GE.AND P1, PT, R140, UR4, PT ;  /* 0x000000048c007c0c */ /* 0x000fc6000bf26270 */
[----:B------:R2:W-:Y:S01]  /*19a90*/  @!P2 ST.E.64 desc[UR48][R8.64], R28 ;  /* 0x0000001c0800a985 */ /* 0x0005e2000c101b30 */
[----:B------:R-:W-:Y:S02]  /*19aa0*/  ISETP.GE.AND P2, PT, R142, UR4, PT ;  /* 0x000000048e007c0c */ /* 0x000fe4000bf46270 */
[----:B0-----:R-:W-:-:S04]  /*19ab0*/  @!P3 LEA R4, P6, R148, R2, 0x2 ;  /* 0x000000029404b211 */ /* 0x001fc800078c10ff */
[----:B------:R-:W-:Y:S02]  /*19ac0*/  @!P3 LEA.HI.X R5, R148, R3, R149, 0x2, P6 ;  /* 0x000000039405b211 */ /* 0x000fe400030f1495 */
[----:B-1----:R-:W-:-:S03]  /*19ad0*/  @!P4 LEA R6, P0, R146, R2, 0x2 ;  /* 0x000000029206c211 */ /* 0x002fc600078010ff */
[----:B------:R0:W-:Y:S01]  /*19ae0*/  @!P3 ST.E.64 desc[UR48][R4.64], R32 ;  /* 0x000000200400b985 */ /* 0x0001e2000c101b30 */
[-C--:B------:R-:W-:Y:S02]  /*19af0*/  @!P4 LEA.HI.X R7, R146, R3.reuse, R147, 0x2, P0 ;  /* 0x000000039207c211 */ /* 0x080fe400000f1493 */
[----:B------:R-:W-:Y:S02]  /*19b00*/  ISETP.GE.AND P0, PT, R135, UR4, PT ;  /* 0x0000000487007c0c */ /* 0x000fe4000bf06270 */
[CC--:B--2---:R-:W-:Y:S01]  /*19b10*/  @!P5 LEA R8, P6, R144.reuse, R2.reuse, 0x2 ;  /* 0x000000029008d211 */ /* 0x0c4fe200078c10ff */
[----:B------:R1:W-:Y:S01]  /*19b20*/  @!P4 ST.E.64 desc[UR48][R6.64], R36 ;  /* 0x000000240600c985 */ /* 0x0003e2000c101b30 */
[----:B------:R-:W-:Y:S02]  /*19b30*/  ISETP.GE.AND P4, PT, R131, UR4, PT ;  /* 0x0000000483007c0c */ /* 0x000fe4000bf86270 */
[----:B------:R-:W-:Y:S02]  /*19b40*/  @!P5 LEA.HI.X R9, R144, R3, R145, 0x2, P6 ;  /* 0x000000039009d211 */ /* 0x000fe400030f1491 */
[----:B0-----:R-:W-:-:S03]  /*19b50*/  @!P2 LEA R4, P6, R142, R2, 0x2 ;  /* 0x000000028e04a211 */ /* 0x001fc600078c10ff */
[----:B------:R0:W-:Y:S01]  /*19b60*/  @!P5 ST.E.64 desc[UR48][R8.64], R40 ;  /* 0x000000280800d985 */ /* 0x0001e2000c101b30 */
[----:B------:R-:W-:Y:S02]  /*19b70*/  ISETP.GE.AND P5, PT, R133, UR4, PT ;  /* 0x0000000485007c0c */ /* 0x000fe4000bfa6270 */
[----:B------:R-:W-:Y:S02]  /*19b80*/  @!P2 LEA.HI.X R5, R142, R3, R143, 0x2, P6 ;  /* 0x000000038e05a211 */ /* 0x000fe400030f148f */
[----:B-1----:R-:W-:-:S03]  /*19b90*/  @!P1 LEA R6, P3, R140, R2, 0x2 ;  /* 0x000000028c069211 */ /* 0x002fc600078610ff */
[----:B------:R1:W-:Y:S01]  /*19ba0*/  @!P2 ST.E.64 desc[UR48][R4.64], R44 ;  /* 0x0000002c0400a985 */ /* 0x0003e2000c101b30 */
[-C--:B------:R-:W-:Y:S02]  /*19bb0*/  @!P1 LEA.HI.X R7, R140, R3.reuse, R141, 0x2, P3 ;  /* 0x000000038c079211 */ /* 0x080fe400018f148d */
[----:B------:R-:W-:Y:S02]  /*19bc0*/  ISETP.GE.AND P3, PT, R129, UR4, PT ;  /* 0x0000000481007c0c */ /* 0x000fe4000bf66270 */
[CC--:B0-----:R-:W-:Y:S01]  /*19bd0*/  @!P0 LEA R8, P6, R135.reuse, R2.reuse, 0x2 ;  /* 0x0000000287088211 */ /* 0x0c1fe200078c10ff */
[----:B------:R0:W-:Y:S03]  /*19be0*/  @!P1 ST.E.64 desc[UR48][R6.64], R48 ;  /* 0x0000003006009985 */ /* 0x0001e6000c101b30 */
[----:B------:R-:W-:Y:S02]  /*19bf0*/  @!P0 LEA.HI.X R9, R135, R3, R136, 0x2, P6 ;  /* 0x0000000387098211 */ /* 0x000fe400030f1488 */
[----:B-1----:R-:W-:-:S03]  /*19c00*/  @!P5 LEA R4, P1, R133, R2, 0x2 ;  /* 0x000000028504d211 */ /* 0x002fc600078210ff */
[----:B------:R1:W-:Y:S01]  /*19c10*/  @!P0 ST.E.64 desc[UR48][R8.64], R52 ;  /* 0x0000003408008985 */ /* 0x0003e2000c101b30 */
[----:B------:R-:W-:Y:S02]  /*19c20*/  ISETP.GE.AND P0, PT, R127, UR4, PT ;  /* 0x000000047f007c0c */ /* 0x000fe4000bf06270 */
[-C--:B------:R-:W-:Y:S02]  /*19c30*/  @!P5 LEA.HI.X R5, R133, R3.reuse, R134, 0x2, P1 ;  /* 0x000000038505d211 */ /* 0x080fe400008f1486 */
[----:B------:R-:W-:Y:S02]  /*19c40*/  ISETP.GE.AND P1, PT, R125, UR4, PT ;  /* 0x000000047d007c0c */ /* 0x000fe4000bf26270 */
[C---:B0-----:R-:W-:Y:S01]  /*19c50*/  @!P4 LEA R6, P2, R131.reuse, R2, 0x2 ;  /* 0x000000028306c211 */ /* 0x041fe200078410ff */
[----:B------:R0:W-:Y:S03]  /*19c60*/  @!P5 ST.E.64 desc[UR48][R4.64], R68 ;  /* 0x000000440400d985 */ /* 0x0001e6000c101b30 */
[----:B------:R-:W-:-:S02]  /*19c70*/  @!P4 LEA.HI.X R7, R131, R3, R132, 0x2, P2 ;  /* 0x000000038307c211 */ /* 0x000fc400010f1484 */
[----:B------:R-:W-:Y:S02]  /*19c80*/  ISETP.GE.AND P2, PT, R116, UR4, PT ;  /* 0x0000000474007c0c */ /* 0x000fe4000bf46270 */
[-C--:B-1----:R-:W-:Y:S01]  /*19c90*/  @!P3 LEA R8, P6, R129, R2.reuse, 0x2 ;  /* 0x000000028108b211 */ /* 0x082fe200078c10ff */
[----:B------:R1:W-:Y:S01]  /*19ca0*/  @!P4 ST.E.64 desc[UR48][R6.64], R72 ;  /* 0x000000480600c985 */ /* 0x0003e2000c101b30 */
[----:B------:R-:W-:Y:S02]  /*19cb0*/  ISETP.GE.AND P4, PT, R123, UR4, PT ;  /* 0x000000047b007c0c */ /* 0x000fe4000bf86270 */
[----:B------:R-:W-:Y:S02]  /*19cc0*/  @!P3 LEA.HI.X R9, R129, R3, R130, 0x2, P6 ;  /* 0x000000038109b211 */ /* 0x000fe400030f1482 */
[----:B0-----:R-:W-:-:S03]  /*19cd0*/  @!P0 LEA R4, P5, R127, R2, 0x2 ;  /* 0x000000027f048211 */ /* 0x001fc600078a10ff */
[----:B------:R0:W-:Y:S01]  /*19ce0*/  @!P3 ST.E.64 desc[UR48][R8.64], R76 ;  /* 0x0000004c0800b985 */ /* 0x0001e2000c101b30 */
[----:B------:R-:W-:Y:S02]  /*19cf0*/  ISETP.GE.AND P3, PT, R121, UR4, PT ;  /* 0x0000000479007c0c */ /* 0x000fe4000bf66270 */
[-C--:B------:R-:W-:Y:S02]  /*19d00*/  @!P0 LEA.HI.X R5, R127, R3.reuse, R128, 0x2, P5 ;  /* 0x000000037f058211 */ /* 0x080fe400028f1480 */
[----:B------:R-:W-:Y:S02]  /*19d10*/  ISETP.GE.AND P5, PT, R66, UR4, PT ;  /* 0x0000000442007c0c */ /* 0x000fe4000bfa6270 */
[C---:B-1----:R-:W-:Y:S01]  /*19d20*/  @!P1 LEA R6, P6, R125.reuse, R2, 0x2 ;  /* 0x000000027d069211 */ /* 0x042fe200078c10ff */
[----:B------:R1:W-:Y:S03]  /*19d30*/  @!P0 ST.E.64 desc[UR48][R4.64], R80 ;  /* 0x0000005004008985 */ /* 0x0003e6000c101b30 */
[----:B------:R-:W-:-:S03]  /*19d40*/  @!P1 LEA.HI.X R7, R125, R3, R126, 0x2, P6 ;  /* 0x000000037d079211 */ /* 0x000fc600030f147e */
[CC--:B0-----:R-:W-:Y:S02]  /*19d50*/  @!P3 LEA R8, P6, R121.reuse, R2.reuse, 0x2 ;  /* 0x000000027908b211 */ /* 0x0c1fe400078c10ff */
[----:B------:R0:W-:Y:S02]  /*19d60*/  @!P1 ST.E.64 desc[UR48][R6.64], R84 ;  /* 0x0000005406009985 */ /* 0x0001e4000c101b30 */
[----:B------:R-:W-:Y:S02]  /*19d70*/  @!P3 LEA.HI.X R9, R121, R3, R122, 0x2, P6 ;  /* 0x000000037909b211 */ /* 0x000fe400030f147a */
[----:B-1----:R-:W-:-:S04]  /*19d80*/  @!P4 LEA R4, P0, R123, R2, 0x2 ;  /* 0x000000027b04c211 */ /* 0x002fc800078010ff */
[----:B------:R-:W-:Y:S02]  /*19d90*/  @!P4 LEA.HI.X R5, R123, R3, R124, 0x2, P0 ;  /* 0x000000037b05c211 */ /* 0x000fe400000f147c */
[----:B0-----:R-:W-:-:S03]  /*19da0*/  @!P2 LEA R6, P1, R116, R2, 0x2 ;  /* 0x000000027406a211 */ /* 0x001fc600078210ff */
[----:B------:R3:W-:Y:S01]  /*19db0*/  @!P4 ST.E.64 desc[UR48][R4.64], R88 ;  /* 0x000000580400c985 */ /* 0x0007e2000c101b30 */
[----:B------:R-:W-:Y:S02]  /*19dc0*/  @!P5 LEA R2, P0, R66, R2, 0x2 ;  /* 0x000000024202d211 */ /* 0x000fe400078010ff */
[-C--:B------:R-:W-:Y:S01]  /*19dd0*/  @!P2 LEA.HI.X R7, R116, R3.reuse, R120, 0x2, P1 ;  /* 0x000000037407a211 */ /* 0x080fe200008f1478 */
[----:B------:R3:W-:Y:S01]  /*19de0*/  @!P3 ST.E.64 desc[UR48][R8.64], R92 ;  /* 0x0000005c0800b985 */ /* 0x0007e2000c101b30 */
[----:B------:R-:W-:-:S03]  /*19df0*/  @!P5 LEA.HI.X R3, R66, R3, R67, 0x2, P0 ;  /* 0x000000034203d211 */ /* 0x000fc600000f1443 */
[----:B------:R3:W-:Y:S04]  /*19e00*/  @!P2 ST.E.64 desc[UR48][R6.64], R96 ;  /* 0x000000600600a985 */ /* 0x0007e8000c101b30 */
[----:B------:R3:W-:Y:S02]  /*19e10*/  @!P5 ST.E.64 desc[UR48][R2.64], R100 ;  /* 0x000000640200d985 */ /* 0x0007e4000c101b30 */
.L_x_658:
[----:B------:R-:W-:Y:S05]  /*19e20*/  BSYNC B1 ;  /* 0x0000000000017941 */ /* 0x000fea0003800000 */
.L_x_657:
[----:B------:R-:W-:Y:S01]  /*19e30*/  ISETP.GE.AND P0, PT, R61, R60, PT ;  /* 0x0000003c3d00720c */ /* 0x000fe20003f06270 */
[----:B------:R4:W0:Y:S04]  /*19e40*/  SHFL.IDX PT, R65, R64, 0x1, 0x1c1f ;  /* 0x003c1f0040417f89 */ /* 0x00082800000e0000 */
[----:B-1----:R4:W1:Y:S08]  /*19e50*/  SHFL.IDX PT, R64, R0, 0x1, 0x1c1f ;  /* 0x003c1f0000407f89 */ /* 0x00287000000e0000 */
[----:B----4-:R-:W-:Y:S05]  /*19e60*/  @P0 BRA `(.L_x_656) ;  /* 0x0000001000ec0947 */ /* 0x010fea0003800000 */
[----:B------:R-:W-:Y:S02]  /*19e70*/  ULDC UR4, c[0x0][0xac8] ;  /* 0x0002b20000047ab9 */ /* 0x000fe40000000800 */
[----:B-----5:R-:W-:Y:S02]  /*19e80*/  ISETP.GE.AND P2, PT, R164, UR4, PT ;  /* 0x00000004a4007c0c */ /* 0x020fe4000bf46270 */
[----:B------:R-:W-:Y:S02]  /*19e90*/  ISETP.GE.AND P1, PT, R166, UR4, PT ;  /* 0x00000004a6007c0c */ /* 0x000fe4000bf26270 */
[----:B------:R-:W-:Y:S02]  /*19ea0*/  ISETP.GE.AND P5, PT, R162, UR4, PT ;  /* 0x00000004a2007c0c */ /* 0x000fe4000bfa6270 */
[----:B------:R-:W-:Y:S02]  /*19eb0*/  ISETP.GE.AND P4, PT, R160, UR4, PT ;  /* 0x00000004a0007c0c */ /* 0x000fe4000bf86270 */
[----:B------:R-:W-:-:S05]  /*19ec0*/  ISETP.GE.AND P3, PT, R158, UR4, PT ;  /* 0x000000049e007c0c */ /* 0x000fca000bf66270 */
[----:B01-3--:R-:W-:Y:S02]  /*19ed0*/  @!P2 LEA R2, P0, R164, R64, 0x2 ;  /* 0x00000040a402a211 */ /* 0x00bfe400078010ff */
[----:B------:R-:W-:Y:S02]  /*19ee0*/  @!P1 IMAD.WIDE R4, R166, 0x4, R64 ;  /* 0x00000004a6049825 */ /* 0x000fe400078e0240 */
[----:B--2---:R-:W-:Y:S02]  /*19ef0*/  @!P2 LEA.HI.X R3, R164, R65, R165, 0x2, P0 ;  /* 0x00000041a403a211 */ /* 0x004fe400000f14a5 */
[----:B------:R-:W-:Y:S01]  /*19f00*/  ISETP.GE.AND P0, PT, R156, UR4, PT ;  /* 0x000000049c007c0c */ /* 0x000fe2000bf06270 */
[----:B------:R0:W-:Y:S01]  /*19f10*/  @!P1 ST.E.64 desc[UR48][R4.64], R26 ;  /* 0x0000001a04009985 */ /* 0x0001e2000c101b30 */
[----:B------:R-:W-:-:S03]  /*19f20*/  ISETP.GE.AND P1, PT, R154, UR4, PT ;  /* 0x000000049a007c0c */ /* 0x000fc6000bf26270 */
[----:B------:R1:W-:Y:S01]  /*19f30*/  @!P2 ST.E.64 desc[UR48][R2.64], R30 ;  /* 0x0000001e0200a985 */ /* 0x0003e2000c101b30 */
[-C--:B0-----:R-:W-:Y:S02]  /*19f40*/  @!P4 LEA R4, P2, R160, R64.reuse, 0x2 ;  /* 0x00000040a004c211 */ /* 0x081fe400078410ff */
[-C--:B-1----:R-:W-:Y:S02]  /*19f50*/  @!P5 LEA R2, P6, R162, R64.reuse, 0x2 ;  /* 0x00000040a202d211 */ /* 0x082fe400078c10ff */
[-C--:B------:R-:W-:Y:S02]  /*19f60*/  @!P4 LEA.HI.X R5, R160, R65.reuse, R161, 0x2, P2 ;  /* 0x00000041a005c211 */ /* 0x080fe400010f14a1 */
[-C--:B------:R-:W-:Y:S02]  /*19f70*/  @!P5 LEA.HI.X R3, R162, R65.reuse, R163, 0x2, P6 ;  /* 0x00000041a203d211 */ /* 0x080fe400030f14a3 */
[----:B------:R-:W-:Y:S02]  /*19f80*/  ISETP.GE.AND P2, PT, R152, UR4, PT ;  /* 0x0000000498007c0c */ /* 0x000fe4000bf46270 */
[C---:B------:R-:W-:Y:S01]  /*19f90*/  @!P3 LEA R6, P6, R158.reuse, R64, 0x2 ;  /* 0x000000409e06b211 */ /* 0x040fe200078c10ff */
[----:B------:R0:W-:Y:S03]  /*19fa0*/  @!P5 ST.E.64 desc[UR48][R2.64], R34 ;  /* 0x000000220200d985 */ /* 0x0001e6000c101b30 */
[----:B------:R-:W-:Y:S01]  /*19fb0*/  @!P3 LEA.HI.X R7, R158, R65, R159, 0x2, P6 ;  /* 0x000000419e07b211 */ /* 0x000fe200030f149f */
[----:B------:R1:W-:Y:S04]  /*19fc0*/  @!P4 ST.E.64 desc[UR48][R4.64], R38 ;  /* 0x000000260400c985 */ /* 0x0003e8000c101b30 */
[----:B------:R2:W-:Y:S01]  /*19fd0*/  @!P3 ST.E.64 desc[UR48][R6.64], R42 ;  /* 0x0000002a0600b985 */ /* 0x0005e2000c101b30 */
[----:B------:R-:W-:-:S02]  /*19fe0*/  ISETP.GE.AND P3, PT, R150, UR4, PT ;  /* 0x0000000496007c0c */ /* 0x000fc4000bf66270 */
        /* <DEDUP_REMOVED lines=16> */
[----:B------:R-:W-:Y:S01]  /*1a0f0*/  @!P3 ST.E.64 desc[UR48][R2.64], R104 ;  /* 0x000000680200b985 */ /* 0x000fe2000c101b30 */
[-C--:B------:R-:W-:Y:S02]  /*1a100*/  @!P1 LEA R10, P3, R142, R64.reuse, 0x2 ;  /* 0x000000408e0a9211 */ /* 0x080fe400078610ff */
[-C--:B------:R-:W-:Y:S02]  /*1a110*/  @!P4 LEA.HI.X R5, R148, R65.reuse, R149, 0x2, P0 ;  /* 0x000000419405c211 */ /* 0x080fe400000f1495 */
[----:B------:R-:W-:Y:S02]  /*1a120*/  ISETP.GE.AND P0, PT, R140, UR4, PT ;  /* 0x000000048c007c0c */ /* 0x000fe4000bf06270 */
[C---:B--2---:R-:W-:Y:S01]  /*1a130*/  @!P5 LEA R6, P6, R146.reuse, R64, 0x2 ;  /* 0x000000409206d211 */ /* 0x044fe200078c10ff */
[----:B------:R0:W-:Y:S01]  /*1a140*/  @!P4 ST.E.64 desc[UR48][R4.64], R108 ;  /* 0x0000006c0400c985 */ /* 0x0001e2000c101b30 */
[----:B------:R-:W-:Y:S02]  /*1a150*/  ISETP.GE.AND P4, PT, R133, UR4, PT ;  /* 0x0000000485007c0c */ /* 0x000fe4000bf86270 */
[----:B------:R-:W-:-:S02]  /*1a160*/  @!P5 LEA.HI.X R7, R146, R65, R147, 0x2, P6 ;  /* 0x000000419207d211 */ /* 0x000fc400030f1493 */
[-C--:B------:R-:W-:Y:S02]  /*1a170*/  @!P2 LEA R8, P6, R144, R64.reuse, 0x2 ;  /* 0x000000409008a211 */ /* 0x080fe400078c10ff */
[-C--:B------:R-:W-:Y:S01]  /*1a180*/  @!P1 LEA.HI.X R11, R142, R65.reuse, R143, 0x2, P3 ;  /* 0x000000418e0b9211 */ /* 0x080fe200018f148f */
[----:B------:R1:W-:Y:S01]  /*1a190*/  @!P5 ST.E.64 desc[UR48][R6.64], R112 ;  /* 0x000000700600d985 */ /* 0x0003e2000c101b30 */
[----:B------:R-:W-:Y:S02]  /*1a1a0*/  ISETP.GE.AND P5, PT, R135, UR4, PT ;  /* 0x0000000487007c0c */ /* 0x000fe4000bfa6270 */
[-C--:B------:R-:W-:Y:S02]  /*1a1b0*/  @!P2 LEA.HI.X R9, R144, R65.reuse, R145, 0x2, P6 ;  /* 0x000000419009a211 */ /* 0x080fe400030f1491 */
[C---:B------:R-:W-:Y:S02]  /*1a1c0*/  @!P0 LEA R12, P6, R140.reuse, R64, 0x2 ;  /* 0x000000408c0c8211 */ /* 0x040fe400078c10ff */
[----:B------:R-:W-:Y:S01]  /*1a1d0*/  ISETP.GE.AND P3, PT, R131, UR4, PT ;  /* 0x0000000483007c0c */ /* 0x000fe2000bf66270 */
[----:B------:R2:W-:Y:S01]  /*1a1e0*/  @!P2 ST.E.64 desc[UR48][R8.64], R70 ;  /* 0x000000460800a985 */ /* 0x0005e2000c101b30 */
[----:B------:R-:W-:-:S02]  /*1a1f0*/  @!P0 LEA.HI.X R13, R140, R65, R141, 0x2, P6 ;  /* 0x000000418c0d8211 */ /* 0x000fc400030f148d */
[-C--:B0-----:R-:W-:Y:S01]  /*1a200*/  @!P4 LEA R4, P2, R133, R64.reuse, 0x2 ;  /* 0x000000408504c211 */ /* 0x081fe200078410ff */
[----:B------:R0:W-:Y:S02]  /*1a210*/  @!P1 ST.E.64 desc[UR48][R10.64], R74 ;  /* 0x0000004a0a009985 */ /* 0x0001e4000c101b30 */
[-C--:B------:R-:W-:Y:S02]  /*1a220*/  @!P5 LEA R2, P1, R135, R64.reuse, 0x2 ;  /* 0x000000408702d211 */ /* 0x080fe400078210ff */
[----:B------:R-:W-:Y:S01]  /*1a230*/  @!P0 ST.E.64 desc[UR48][R12.64], R78 ;  /* 0x0000004e0c008985 */ /* 0x000fe2000c101b30 */
[----:B------:R-:W-:Y:S02]  /*1a240*/  ISETP.GE.AND P0, PT, R129, UR4, PT ;  /* 0x0000000481007c0c */ /* 0x000fe4000bf06270 */
[----:B------:R-:W-:Y:S02]  /*1a250*/  @!P5 LEA.HI.X R3, R135, R65, R136, 0x2, P1 ;  /* 0x000000418703d211 */ /* 0x000fe400008f1488 */
[----:B-1----:R-:W-:-:S02]  /*1a260*/  @!P3 LEA R6, P6, R131, R64, 0x2 ;  /* 0x000000408306b211 */ /* 0x002fc400078c10ff */
[----:B------:R-:W-:Y:S01]  /*1a270*/  ISETP.GE.AND P1, PT, R127, UR4, PT ;  /* 0x000000047f007c0c */ /* 0x000fe2000bf26270 */
[----:B------:R1:W-:Y:S01]  /*1a280*/  @!P5 ST.E.64 desc[UR48][R2.64], R82 ;  /* 0x000000520200d985 */ /* 0x0003e2000c101b30 */
[-C--:B------:R-:W-:Y:S02]  /*1a290*/  @!P4 LEA.HI.X R5, R133, R65.reuse, R134, 0x2, P2 ;  /* 0x000000418505c211 */ /* 0x080fe400010f1486 */
[----:B------:R-:W-:Y:S02]  /*1a2a0*/  @!P3 LEA.HI.X R7, R131, R65, R132, 0x2, P6 ;  /* 0x000000418307b211 */ /* 0x000fe400030f1484 */
[----:B------:R-:W-:Y:S01]  /*1a2b0*/  ISETP.GE.AND P2, PT, R121, UR4, PT ;  /* 0x0000000479007c0c */ /* 0x000fe2000bf46270 */
[----:B------:R3:W-:Y:S01]  /*1a2c0*/  @!P4 ST.E.64 desc[UR48][R4.64], R86 ;  /* 0x000000560400c985 */ /* 0x0007e2000c101b30 */
[----:B------:R-:W-:Y:S02]  /*1a2d0*/  ISETP.GE.AND P4, PT, R125, UR4, PT ;  /* 0x000000047d007c0c */ /* 0x000fe4000bf86270 */
[----:B--2---:R-:W-:Y:S01]  /*1a2e0*/  @!P0 LEA R8, P5, R129, R64, 0x2 ;  /* 0x0000004081088211 */ /* 0x004fe200078a10ff */
[----:B------:R2:W-:Y:S01]  /*1a2f0*/  @!P3 ST.E.64 desc[UR48][R6.64], R90 ;  /* 0x0000005a0600b985 */ /* 0x0005e2000c101b30 */
[----:B------:R-:W-:-:S02]  /*1a300*/  ISETP.GE.AND P3, PT, R123, UR4, PT ;  /* 0x000000047b007c0c */ /* 0x000fc4000bf66270 */
[-C--:B------:R-:W-:Y:S02]  /*1a310*/  @!P0 LEA.HI.X R9, R129, R65.reuse, R130, 0x2, P5 ;  /* 0x0000004181098211 */ /* 0x080fe400028f1482 */
[----:B------:R-:W-:Y:S02]  /*1a320*/  ISETP.GE.AND P5, PT, R116, UR4, PT ;  /* 0x0000000474007c0c */ /* 0x000fe4000bfa6270 */
[-C--:B0-----:R-:W-:Y:S01]  /*1a330*/  @!P1 LEA R10, P6, R127, R64.reuse, 0x2 ;  /* 0x000000407f0a9211 */ /* 0x081fe200078c10ff */
[----:B------:R0:W-:Y:S02]  /*1a340*/  @!P0 ST.E.64 desc[UR48][R8.64], R94 ;  /* 0x0000005e08008985 */ /* 0x0001e4000c101b30 */
[-C--:B-1----:R-:W-:Y:S02]  /*1a350*/  @!P4 LEA R2, P0, R125, R64.reuse, 0x2 ;  /* 0x000000407d02c211 */ /* 0x082fe400078010ff */
[----:B------:R-:W-:Y:S02]  /*1a360*/  @!P1 LEA.HI.X R11, R127, R65, R128, 0x2, P6 ;  /* 0x000000417f0b9211 */ /* 0x000fe400030f1480 */
[----:B---3--:R-:W-:-:S02]  /*1a370*/  @!P3 LEA R4, P6, R123, R64, 0x2 ;  /* 0x000000407b04b211 */ /* 0x008fc400078c10ff */
[-C--:B------:R-:W-:Y:S01]  /*1a380*/  @!P4 LEA.HI.X R3, R125, R65.reuse, R126, 0x2, P0 ;  /* 0x000000417d03c211 */ /* 0x080fe200000f147e */
[----:B------:R0:W-:Y:S01]  /*1a390*/  @!P1 ST.E.64 desc[UR48][R10.64], R98 ;  /* 0x000000620a009985 */ /* 0x0001e2000c101b30 */
[-C--:B--2---:R-:W-:Y:S02]  /*1a3a0*/  @!P2 LEA R6, P1, R121, R64.reuse, 0x2 ;  /* 0x000000407906a211 */ /* 0x084fe400078210ff */
[C---:B------:R-:W-:Y:S01]  /*1a3b0*/  @!P5 LEA R12, P0, R116.reuse, R64, 0x2 ;  /* 0x00000040740cd211 */ /* 0x040fe200078010ff */
[----:B------:R0:W-:Y:S01]  /*1a3c0*/  @!P4 ST.E.64 desc[UR48][R2.64], R102 ;  /* 0x000000660200c985 */ /* 0x0001e2000c101b30 */
[-C--:B------:R-:W-:Y:S02]  /*1a3d0*/  @!P3 LEA.HI.X R5, R123, R65.reuse, R124, 0x2, P6 ;  /* 0x000000417b05b211 */ /* 0x080fe400030f147c */
[-C--:B------:R-:W-:Y:S02]  /*1a3e0*/  @!P2 LEA.HI.X R7, R121, R65.reuse, R122, 0x2, P1 ;  /* 0x000000417907a211 */ /* 0x080fe400008f147a */
[----:B------:R-:W-:Y:S01]  /*1a3f0*/  @!P5 LEA.HI.X R13, R116, R65, R120, 0x2, P0 ;  /* 0x00000041740dd211 */ /* 0x000fe200000f1478 */
[----:B------:R0:W-:Y:S01]  /*1a400*/  @!P3 ST.E.64 desc[UR48][R4.64], R106 ;  /* 0x0000006a0400b985 */ /* 0x0001e2000c101b30 */
[----:B------:R-:W-:-:S03]  /*1a410*/  ISETP.GE.AND P0, PT, R66, UR4, PT ;  /* 0x0000000442007c0c */ /* 0x000fc6000bf06270 */
[----:B------:R0:W-:Y:S04]  /*1a420*/  @!P2 ST.E.64 desc[UR48][R6.64], R110 ;  /* 0x0000006e0600a985 */ /* 0x0001e8000c101b30 */
[----:B------:R0:W-:Y:S06]  /*1a430*/  @!P5 ST.E.64 desc[UR48][R12.64], R114 ;  /* 0x000000720c00d985 */ /* 0x0001ec000c101b30 */
[----:B------:R-:W-:Y:S05]  /*1a440*/  @P0 BRA `(.L_x_656) ;  /* 0x0000000c00740947 */ /* 0x000fea0003800000 */
[----:B0-----:R-:W-:-:S04]  /*1a450*/  LEA R2, P0, R66, R64, 0x2 ;  /* 0x0000004042027211 */ /* 0x001fc800078010ff */
[----:B------:R-:W-:-:S05]  /*1a460*/  LEA.HI.X R3, R66, R65, R67, 0x2, P0 ;  /* 0x0000004142037211 */ /* 0x000fca00000f1443 */
[----:B------:R0:W-:Y:S01]  /*1a470*/  ST.E.64 desc[UR48][R2.64], R118 ;  /* 0x0000007602007985 */ /* 0x0001e2000c101b30 */
[----:B------:R-:W-:Y:S05]  /*1a480*/  BRA `(.L_x_656) ;  /* 0x0000000c00647947 */ /* 0x000fea0003800000 */
.L_x_647:
[----:B------:R-:W-:Y:S01]  /*1a490*/  ULDC.64 UR6, c[0x0][0xc08] ;  /* 0x0003020000067ab9 */ /* 0x000fe20000000a00 */
[----:B------:R-:W-:Y:S01]  /*1a4a0*/  ULDC.64 UR4, c[0x0][0xc00] ;  /* 0x0003000000047ab9 */ /* 0x000fe20000000a00 */
[----:B------:R-:W-:Y:S01]  /*1a4b0*/  ISETP.NE.U32.AND P1, PT, RZ, UR6, PT ;  /* 0x00000006ff007c0c */ /* 0x000fe2000bf25070 */
[----:B------:R-:W-:Y:S01]  /*1a4c0*/  IMAD.MOV.U32 R15, RZ, RZ, RZ ;  /* 0x000000ffff0f7224 */ /* 0x000fe200078e00ff */
[----:B------:R-:W-:Y:S02]  /*1a4d0*/  ISETP.NE.U32.AND P0, PT, RZ, UR4, PT ;  /* 0x00000004ff007c0c */ /* 0x000fe4000bf05070 */
[----:B------:R-:W-:Y:S02]  /*1a4e0*/  ISETP.NE.AND.EX P1, PT, RZ, UR7, PT, P1 ;  /* 0x00000007ff007c0c */ /* 0x000fe4000bf25310 */
[----:B------:R-:W-:Y:S02]  /*1a4f0*/  IADD3 R2, P2, R226, UR4, RZ ;  /* 0x00000004e2027c10 */ /* 0x000fe4000ff5e0ff */
[----:B------:R-:W-:-:S02]  /*1a500*/  ISETP.NE.AND.EX P0, PT, RZ, UR5, PT, P0 ;  /* 0x00000005ff007c0c */ /* 0x000fc4000bf05300 */
[----:B------:R-:W-:Y:S01]  /*1a510*/  IADD3.X R3, R227, UR5, RZ, P2, !PT ;  /* 0x00000005e3037c10 */ /* 0x000fe200097fe4ff */
[----:B------:R-:W-:Y:S02]  /*1a520*/  ULDC UR4, c[0x0][0xa88] ;  /* 0x0002a20000047ab9 */ /* 0x000fe40000000800 */
[----:B------:R-:W-:-:S04]  /*1a530*/  IMAD.U32 R0, RZ, RZ, UR4 ;  /* 0x00000004ff007e24 */ /* 0x000fc8000f8e00ff */
[----:B------:R-:W-:-:S04]  /*1a540*/  @P1 IADD3 R226, P2, R226, UR6, RZ ;  /* 0x00000006e2e21c10 */ /* 0x000fc8000ff5e0ff */
[----:B------:R-:W-:Y:S01]  /*1a550*/  @P1 IADD3.X R227, R227, UR7, RZ, P2, !PT ;  /* 0x00000007e3e31c10 */ /* 0x000fe200097fe4ff */
[----:B------:R2:W5:Y:S04]  /*1a560*/  @P0 LDG.E R15, desc[UR48][R2.64] ;  /* 0x00000030020f0981 */ /* 0x000568000c1e1900 */
[----:B------:R2:W5:Y:S01]  /*1a570*/  @P1 LDG.E R0, desc[UR48][R226.64] ;  /* 0x00000030e2001981 */ /* 0x000562000c1e1900 */
[----:B------:R-:W-:Y:S01]  /*1a580*/  ISETP.NE.AND P2, PT, R224, RZ, PT ;  /* 0x000000ffe000720c */ /* 0x000fe20003f45270 */
[----:B------:R-:W3:-:S12]  /*1a590*/  S2R R4, SR_TID.X ;  /* 0x0000000000047919 */ /* 0x000ed80000002100 */
[----:B------:R-:W4:Y:S01]  /*1a5a0*/  @!P2 LDC R224, c[0x0][0xad4] ;  /* 0x0002b500ffe0ab82 */ /* 0x000f220000000800 */
[----:B---3--:R-:W-:Y:S01]  /*1a5b0*/  VIADD R5, R4, 0xffffff80 ;  /* 0xffffff8004057836 */ /* 0x008fe20000000000 */
[----:B----4-:R-:W-:-:S04]  /*1a5c0*/  ISETP.GT.AND P2, PT, R224, 0x1, PT ;  /* 0x00000001e000780c */ /* 0x010fc80003f44270 */
[----:B------:R-:W-:Y:S01]  /*1a5d0*/  ISETP.GT.AND P3, PT, R5, 0x7f, PT ;  /* 0x0000007f0500780c */ /* 0x000fe20003f64270 */
[----:B--2---:R-:W-:-:S12]  /*1a5e0*/  @P1 BRA `(.L_x_659) ;  /* 0x0000000000101947 */ /* 0x004fd80003800000 */
[----:B------:R-:W-:Y:S05]  /*1a5f0*/  @!P0 BRA `(.L_x_659) ;  /* 0x00000000000c8947 */ /* 0x000fea0003800000 */
[----:B------:R-:W2:Y:S04]  /*1a600*/  LDG.E R5, desc[UR48][R2.64] ;  /* 0x0000003002057981 */ /* 0x000ea8000c1e1900 */
[----:B-----5:R-:W2:Y:S02]  /*1a610*/  LDG.E R0, desc[UR48][R2.64+0x4] ;  /* 0x0000043002007981 */ /* 0x020ea4000c1e1900 */
[----:B--2---:R-:W-:-:S07]  /*1a620*/  IMAD.IADD R0, R0, 0x1, -R5 ;  /* 0x0000000100007824 */ /* 0x004fce00078e0a05 */
.L_x_659:
[----:B------:R-:W2:Y:S01]  /*1a630*/  LDL.LU R2, [R1+0xa4] ;  /* 0x0000a40001027983 */ /* 0x000ea20000300800 */
[----:B------:R-:W-:Y:S01]  /*1a640*/  BSSY B1, `(.L_x_660) ;  /* 0x0000038000017945 */ /* 0x000fe20003800000 */
[----:B------:R-:W-:Y:S02]  /*1a650*/  SEL R225, R225, RZ, !P0 ;  /* 0x000000ffe1e17207 */ /* 0x000fe40004000000 */
[----:B-----5:R-:W-:Y:S02]  /*1a660*/  SHF.R.S32.HI R24, RZ, 0x1f, R15 ;  /* 0x0000001fff187819 */ /* 0x020fe4000001140f */
[----:B--2---:R-:W-:Y:S01]  /*1a670*/  SEL R26, R2, RZ, !P0 ;  /* 0x000000ff021a7207 */ /* 0x004fe20004000000 */
[----:B------:R-:W-:Y:S06]  /*1a680*/  @P3 BRA `(.L_x_661) ;  /* 0x0000000000cc3947 */ /* 0x000fec0003800000 */
[----:B------:R-:W2:Y:S01]  /*1a690*/  LDL R2, [R1+0x4] ;  /* 0x0000040001027983 */ /* 0x000ea20000100800 */
[----:B------:R-:W3:Y:S02]  /*1a6a0*/  LDC R29, c[0x0][0xbe8] ;  /* 0x0002fa00ff1d7b82 */ /* 0x000ee40000000800 */
[----:B---3--:R-:W-:Y:S02]  /*1a6b0*/  IMAD R3, R0, R29, RZ ;  /* 0x0000001d00037224 */ /* 0x008fe400078e02ff */
[----:B--2---:R-:W-:-:S04]  /*1a6c0*/  IMAD R2, R2, 0x80, R4 ;  /* 0x0000008002027824 */ /* 0x004fc800078e0204 */
[----:B------:R-:W-:-:S05]  /*1a6d0*/  VIADD R28, R2, 0xffffff80 ;  /* 0xffffff80021c7836 */ /* 0x000fca0000000000 */
[----:B------:R-:W-:-:S13]  /*1a6e0*/  ISETP.GE.AND P0, PT, R28, R3, PT ;  /* 0x000000031c00720c */ /* 0x000fda0003f06270 */
[----:B------:R-:W-:Y:S05]  /*1a6f0*/  @P0 BRA `(.L_x_661) ;  /* 0x0000000000b00947 */ /* 0x000fea0003800000 */
[----:B------:R-:W2:Y:S01]  /*1a700*/  LDL.LU R30, [R1+0x40] ;  /* 0x00004000011e7983 */ /* 0x000ea20000300800 */
[----:B------:R-:W-:Y:S01]  /*1a710*/  IMAD.MOV.U32 R20, RZ, RZ, 0x9b8 ;  /* 0x000009b8ff147424 */ /* 0x000fe200078e00ff */
[----:B------:R-:W-:Y:S01]  /*1a720*/  ISETP.GT.AND P0, PT, R224, 0x1, PT ;  /* 0x00000001e000780c */ /* 0x000fe20003f04270 */
[----:B------:R-:W3:Y:S01]  /*1a730*/  LDC.64 R2, c[0x0][0xba8] ;  /* 0x0002ea00ff027b82 */ /* 0x000ee20000000a00 */
[----:B------:R-:W-:Y:S01]  /*1a740*/  ISETP.NE.AND P1, PT, R29, 0x1, PT ;  /* 0x000000011d00780c */ /* 0x000fe20003f25270 */
[----:B------:R-:W-:Y:S01]  /*1a750*/  IMAD.MOV.U32 R21, RZ, RZ, R28 ;  /* 0x000000ffff157224 */ /* 0x000fe200078e001c */
[----:B------:R-:W-:-:S05]  /*1a760*/  SEL R20, R20, 0x978, P0 ;  /* 0x0000097814147807 */ /* 0x000fca0000000000 */
[----:B------:R-:W4:Y:S08]  /*1a770*/  LDC.64 R10, c[0x0][R20+0x220] ;  /* 0x00008800140a7b82 */ /* 0x000f300000000a00 */
[----:B------:R-:W5:Y:S08]  /*1a780*/  LDC.64 R12, c[0x0][R20+0x218] ;  /* 0x00008600140c7b82 */ /* 0x000f700000000a00 */
[----:B------:R-:W0:Y:S08]  /*1a790*/  LDC.64 R6, c[0x0][R20+0x228] ;  /* 0x00008a0014067b82 */ /* 0x000e300000000a00 */
[----:B------:R-:W1:Y:S08]  /*1a7a0*/  LDC.64 R4, c[0x0][R20+0x210] ;  /* 0x0000840014047b82 */ /* 0x000e700000000a00 */
[----:B------:R-:W5:Y:S08]  /*1a7b0*/  @P1 LDC R9, c[0x0][0xbec] ;  /* 0x0002fb00ff091b82 */ /* 0x000f700000000800 */
[----:B------:R-:W0:Y:S01]  /*1a7c0*/  @P1 LDC R27, c[0x0][0xbf0] ;  /* 0x0002fc00ff1b1b82 */ /* 0x000e220000000800 */
[----:B----4-:R-:W-:-:S07]  /*1a7d0*/  IMAD R11, R11, R225, RZ ;  /* 0x000000e10b0b7224 */ /* 0x010fce00078e02ff */
[----:B---3--:R-:W3:Y:S01]  /*1a7e0*/  @!P0 LDC R2, c[0x0][0xb50] ;  /* 0x0002d400ff028b82 */ /* 0x008ee20000000800 */
[----:B-----5:R-:W-:-:S07]  /*1a7f0*/  @P1 IMAD.HI.U32 R14, R28, R9, RZ ;  /* 0x000000091c0e1227 */ /* 0x020fce00078e00ff */
[----:B------:R-:W4:Y:S01]  /*1a800*/  @!P0 LDC R3, c[0x0][0xb54] ;  /* 0x0002d500ff038b82 */ /* 0x000f220000000800 */
[-C--:B------:R-:W-:Y:S02]  /*1a810*/  IMAD R25, R13, R195.reuse, RZ ;  /* 0x000000c30d197224 */ /* 0x080fe400078e02ff */
[----:B------:R-:W-:Y:S01]  /*1a820*/  IMAD.WIDE.U32 R12, R12, R195, RZ ;  /* 0x000000c30c0c7225 */ /* 0x000fe200078e00ff */
[----:B0-----:R-:W-:-:S03]  /*1a830*/  @P1 SHF.R.U32.HI R21, RZ, R27, R14 ;  /* 0x0000001bff151219 */ /* 0x001fc6000001160e */
[----:B------:R-:W-:-:S04]  /*1a840*/  IMAD.WIDE.U32 R8, R10, R225, RZ ;  /* 0x000000e10a087225 */ /* 0x000fc800078e00ff */
[----:B------:R-:W-:Y:S01]  /*1a850*/  IMAD R27, R10, R26, R11 ;  /* 0x0000001a0a1b7224 */ /* 0x000fe200078e020b */
[----:B------:R-:W-:Y:S01]  /*1a860*/  IADD3 R12, P1, P3, R8, R12, R15 ;  /* 0x0000000c080c7210 */ /* 0x000fe20007b3e00f */
[----:B------:R-:W-:Y:S02]  /*1a870*/  IMAD.IADD R25, R13, 0x1, R25 ;  /* 0x000000010d197824 */ /* 0x000fe400078e0219 */
[----:B------:R-:W-:Y:S02]  /*1a880*/  IMAD.MOV R8, RZ, RZ, -R21 ;  /* 0x000000ffff087224 */ /* 0x000fe400078e0a15 */
[----:B------:R-:W-:Y:S02]  /*1a890*/  IMAD.IADD R27, R9, 0x1, R27 ;  /* 0x00000001091b7824 */ /* 0x000fe400078e021b */
[----:B------:R-:W-:-:S03]  /*1a8a0*/  IMAD R9, R29, R8, R28 ;  /* 0x000000081d097224 */ /* 0x000fc600078e021c */
[----:B------:R-:W-:Y:S01]  /*1a8b0*/  IADD3.X R8, R27, R25, R24, P1, P3 ;  /* 0x000000191b087210 */ /* 0x000fe20000fe6418 */
[----:B-1----:R-:W-:Y:S01]  /*1a8c0*/  IMAD R5, R5, R9, RZ ;  /* 0x0000000905057224 */ /* 0x002fe200078e02ff */
[----:B--2---:R-:W-:-:S05]  /*1a8d0*/  SEL R11, R30, RZ, P0 ;  /* 0x000000ff1e0b7207 */ /* 0x004fca0000000000 */
[-C--:B------:R-:W-:Y:S02]  /*1a8e0*/  IMAD R13, R7, R11.reuse, RZ ;  /* 0x0000000b070d7224 */ /* 0x080fe400078e02ff */
[----:B------:R-:W-:Y:S01]  /*1a8f0*/  IMAD.WIDE.U32 R6, R6, R11, RZ ;  /* 0x0000000b06067225 */ /* 0x000fe200078e00ff */
[----:B------:R-:W-:-:S03]  /*1a900*/  SHF.R.S32.HI R11, RZ, 0x1f, R9 ;  /* 0x0000001fff0b7819 */ /* 0x000fc60000011409 */
[----:B------:R-:W-:Y:S01]  /*1a910*/  IMAD.IADD R13, R7, 0x1, R13 ;  /* 0x00000001070d7824 */ /* 0x000fe200078e020d */
[----:B------:R-:W-:Y:S01]  /*1a920*/  IADD3 R6, P0, P1, R21, R12, R6 ;  /* 0x0000000c15067210 */ /* 0x000fe2000791e006 */
[----:B------:R-:W-:Y:S01]  /*1a930*/  IMAD R11, R4, R11, R5 ;  /* 0x0000000b040b7224 */ /* 0x000fe200078e0205 */
[----:B------:R-:W-:-:S04]  /*1a940*/  SHF.R.S32.HI R21, RZ, 0x1f, R21 ;  /* 0x0000001fff157819 */ /* 0x000fc80000011415 */
[----:B------:R-:W-:-:S03]  /*1a950*/  IADD3.X R7, R21, R8, R13, P0, P1 ;  /* 0x0000000815077210 */ /* 0x000fc600007e240d */
[----:B------:R-:W-:-:S04]  /*1a960*/  IMAD.WIDE.U32 R4, R4, R9, R6 ;  /* 0x0000000904047225 */ /* 0x000fc800078e0006 */
[----:B------:R-:W-:Y:S01]  /*1a970*/  IMAD.IADD R5, R5, 0x1, R11 ;  /* 0x0000000105057824 */ /* 0x000fe200078e020b */
[----:B---3--:R-:W-:-:S04]  /*1a980*/  LEA R2, P0, R4, R2, 0x2 ;  /* 0x0000000204027211 */ /* 0x008fc800078010ff */
[----:B----4-:R-:W-:Y:S01]  /*1a990*/  LEA.HI.X R3, R4, R3, R5, 0x2, P0 ;  /* 0x0000000304037211 */ /* 0x010fe200000f1405 */
[----:B------:R-:W-:-:S05]  /*1a9a0*/  IMAD.MOV.U32 R5, RZ, RZ, -0x800000 ;  /* 0xff800000ff057424 */ /* 0x000fca00078e00ff */
[----:B------:R2:W-:Y:S03]  /*1a9b0*/  STG.E desc[UR48][R2.64], R5 ;  /* 0x0000000502007986 */ /* 0x0005e6000c101930 */
.L_x_661:
[----:B------:R-:W-:Y:S05]  /*1a9c0*/  BSYNC B1 ;  /* 0x0000000000017941 */ /* 0x000fea0003800000 */
.L_x_660:
[----:B------:R-:W-:Y:S05]  /*1a9d0*/  @P2 BRA `(.L_x_656) ;  /* 0x0000000800102947 */ /* 0x000fea0003800000 */
[----:B------:R-:W3:Y:S01]  /*1a9e0*/  LDL.LU R12, [R1+0x4] ;  /* 0x00000400010c7983 */ /* 0x000ee20000300800 */
[----:B------:R-:W4:Y:S01]  /*1a9f0*/  LDC R9, c[0x0][0xbe8] ;  /* 0x0002fa00ff097b82 */ /* 0x000f220000000800 */
[----:B------:R-:W-:Y:S01]  /*1aa00*/  ULDC.64 UR4, c[0x0][0xaa0] ;  /* 0x0002a80000047ab9 */ /* 0x000fe20000000a00 */
[----:B------:R-:W-:Y:S01]  /*1aa10*/  BSSY B1, `(.L_x_662) ;  /* 0x000004a000017945 */ /* 0x000fe20003800000 */
[----:B--2---:R-:W2:Y:S01]  /*1aa20*/  S2R R2, SR_TID.X ;  /* 0x0000000000027919 */ /* 0x004ea20000002100 */
[----:B----4-:R-:W-:Y:S01]  /*1aa30*/  ISETP.NE.AND P0, PT, R9, 0x1, PT ;  /* 0x000000010900780c */ /* 0x010fe20003f05270 */
[----:B--2---:R-:W-:-:S12]  /*1aa40*/  VIADD R4, R2, 0xffffff80 ;  /* 0xffffff8002047836 */ /* 0x004fd80000000000 */
[----:B------:R-:W2:Y:S01]  /*1aa50*/  @P0 LDC R7, c[0x0][0xbec] ;  /* 0x0002fb00ff070b82 */ /* 0x000ea20000000800 */
[----:B------:R-:W-:Y:S01]  /*1aa60*/  IMAD R2, R24, UR4, RZ ;  /* 0x0000000418027c24 */ /* 0x000fe2000f8e02ff */
[----:B------:R-:W-:-:S03]  /*1aa70*/  SHF.R.S32.HI R3, RZ, 0x1f, R4 ;  /* 0x0000001fff037819 */ /* 0x000fc60000011404 */
[----:B------:R-:W-:Y:S01]  /*1aa80*/  IMAD R5, R15, UR5, R2 ;  /* 0x000000050f057c24 */ /* 0x000fe2000f8e0202 */
[----:B------:R-:W-:Y:S02]  /*1aa90*/  LEA.HI R6, R3, R4, RZ, 0x3 ;  /* 0x0000000403067211 */ /* 0x000fe400078f18ff */
[----:B------:R-:W4:Y:S01]  /*1aaa0*/  @P0 LDC R11, c[0x0][0xbf0] ;  /* 0x0002fc00ff0b0b82 */ /* 0x000f220000000800 */
[----:B------:R-:W-:Y:S01]  /*1aab0*/  IMAD.WIDE.U32 R2, R15, UR4, RZ ;  /* 0x000000040f027c25 */ /* 0x000fe2000f8e00ff */
[----:B------:R-:W-:Y:S01]  /*1aac0*/  ULDC.64 UR4, c[0x0][0xae8] ;  /* 0x0002ba0000047ab9 */ /* 0x000fe20000000a00 */
[----:B------:R-:W-:Y:S02]  /*1aad0*/  LOP3.LUT R13, R6, 0xfffffff8, RZ, 0xc0, !PT ;  /* 0xfffffff8060d7812 */ /* 0x000fe400078ec0ff */
[----:B------:R-:W-:Y:S01]  /*1aae0*/  SHF.R.S32.HI R10, RZ, 0x3, R6 ;  /* 0x00000003ff0a7819 */ /* 0x000fe20000011406 */
[----:B------:R-:W-:Y:S02]  /*1aaf0*/  IMAD.IADD R3, R3, 0x1, R5 ;  /* 0x0000000103037824 */ /* 0x000fe400078e0205 */
[----:B------:R-:W-:-:S02]  /*1ab00*/  IMAD.IADD R13, R4, 0x1, -R13 ;  /* 0x00000001040d7824 */ /* 0x000fc400078e0a0d */
[----:B------:R-:W-:-:S04]  /*1ab10*/  IMAD.WIDE.U32 R2, R195, UR4, R2 ;  /* 0x00000004c3027c25 */ /* 0x000fc8000f8e0002 */
[----:B------:R-:W-:Y:S02]  /*1ab20*/  IMAD R4, R13, 0x20, R10 ;  /* 0x000000200d047824 */ /* 0x000fe400078e020a */
[----:B------:R-:W-:Y:S01]  /*1ab30*/  IMAD R3, R195, UR5, R3 ;  /* 0x00000005c3037c24 */ /* 0x000fe2000f8e0203 */
[----:B------:R-:W-:Y:S01]  /*1ab40*/  ULDC.64 UR4, c[0x0][0xaf0] ;  /* 0x0002bc0000047ab9 */ /* 0x000fe20000000a00 */
[----:B------:R-:W-:Y:S02]  /*1ab50*/  IMAD.SHL.U32 R13, R13, 0x8, RZ ;  /* 0x000000080d0d7824 */ /* 0x000fe400078e00ff */
[----:B------:R-:W-:Y:S02]  /*1ab60*/  IMAD R6, R26, UR4, RZ ;  /* 0x000000041a067c24 */ /* 0x000fe4000f8e02ff */
[----:B------:R-:W-:-:S04]  /*1ab70*/  IMAD.WIDE.U32 R2, R225, UR4, R2 ;  /* 0x00000004e1027c25 */ /* 0x000fc8000f8e0002 */
[----:B---3--:R-:W-:-:S04]  /*1ab80*/  IMAD R8, R12, 0x80, R4 ;  /* 0x000000800c087824 */ /* 0x008fc800078e0204 */
[----:B--2---:R-:W-:-:S04]  /*1ab90*/  @P0 IMAD.HI.U32 R4, R8, R7, RZ ;  /* 0x0000000708040227 */ /* 0x004fc800078e00ff */
[----:B------:R-:W-:Y:S01]  /*1aba0*/  IMAD.MOV.U32 R5, RZ, RZ, R8 ;  /* 0x000000ffff057224 */ /* 0x000fe200078e0008 */
[----:B----4-:R-:W-:Y:S01]  /*1abb0*/  @P0 SHF.R.U32.HI R5, RZ, R11, R4 ;  /* 0x0000000bff050219 */ /* 0x010fe20000011604 */
[----:B------:R-:W-:Y:S01]  /*1abc0*/  IMAD R7, R225, UR5, R6 ;  /* 0x00000005e1077c24 */ /* 0x000fe2000f8e0206 */
[----:B------:R-:W-:Y:S01]  /*1abd0*/  ULDC.64 UR4, c[0x0][0xae0] ;  /* 0x0002b80000047ab9 */ /* 0x000fe20000000a00 */
[----:B------:R-:W-:Y:S01]  /*1abe0*/  VIADD R11, R13, 0x80 ;  /* 0x000000800d0b7836 */ /* 0x000fe20000000000 */
[----:B------:R-:W-:Y:S01]  /*1abf0*/  SHF.R.S32.HI R4, RZ, 0x1f, R5 ;  /* 0x0000001fff047819 */ /* 0x000fe20000011405 */
[----:B------:R-:W-:Y:S01]  /*1ac00*/  IMAD.IADD R3, R3, 0x1, R7 ;  /* 0x0000000103037824 */ /* 0x000fe200078e0207 */
[----:B------:R-:W-:-:S03]  /*1ac10*/  IADD3 R7, -R5, RZ, RZ ;  /* 0x000000ff05077210 */ /* 0x000fc60007ffe1ff */
[----:B------:R-:W-:Y:S02]  /*1ac20*/  IMAD R4, R4, UR4, RZ ;  /* 0x0000000404047c24 */ /* 0x000fe4000f8e02ff */
[----:B------:R-:W-:Y:S02]  /*1ac30*/  IMAD R7, R9, R7, R8 ;  /* 0x0000000709077224 */ /* 0x000fe400078e0208 */
[----:B------:R-:W-:-:S04]  /*1ac40*/  IMAD.WIDE.U32 R2, R5, UR4, R2 ;  /* 0x0000000405027c25 */ /* 0x000fc8000f8e0002 */
[----:B------:R-:W-:Y:S01]  /*1ac50*/  IMAD R5, R5, UR5, R4 ;  /* 0x0000000505057c24 */ /* 0x000fe2000f8e0204 */
[----:B------:R-:W-:Y:S01]  /*1ac60*/  SHF.R.S32.HI R4, RZ, 0x1f, R7 ;  /* 0x0000001fff047819 */ /* 0x000fe20000011407 */
[----:B------:R-:W-:Y:S01]  /*1ac70*/  ULDC.64 UR4, c[0x0][0xad8] ;  /* 0x0002b60000047ab9 */ /* 0x000fe20000000a00 */
[----:B------:R-:W-:Y:S01]  /*1ac80*/  IMAD R8, R12, 0x80, R10 ;  /* 0x000000800c087824 */ /* 0x000fe200078e020a */
[----:B------:R-:W-:Y:S01]  /*1ac90*/  SHF.R.S32.HI R12, RZ, 0x1f, R13 ;  /* 0x0000001fff0c7819 */ /* 0x000fe2000001140d */
[----:B------:R-:W-:Y:S02]  /*1aca0*/  IMAD.IADD R3, R3, 0x1, R5 ;  /* 0x0000000103037824 */ /* 0x000fe400078e0205 */
[----:B------:R-:W-:Y:S02]  /*1acb0*/  IMAD R6, R4, UR4, RZ ;  /* 0x0000000404067c24 */ /* 0x000fe4000f8e02ff */
[----:B------:R-:W-:Y:S02]  /*1acc0*/  IMAD R9, R0, R9, RZ ;  /* 0x0000000900097224 */ /* 0x000fe400078e02ff */
[----:B------:R-:W-:-:S02]  /*1acd0*/  VIADD R4, R8, 0x40 ;  /* 0x0000004008047836 */ /* 0x000fc40000000000 */
[C---:B------:R-:W-:Y:S01]  /*1ace0*/  IMAD R5, R7.reuse, UR5, R6 ;  /* 0x0000000507057c24 */ /* 0x040fe2000f8e0206 */
[-C--:B------:R-:W-:Y:S01]  /*1acf0*/  ISETP.GE.AND P2, PT, R8, R9.reuse, PT ;  /* 0x000000090800720c */ /* 0x080fe20003f46270 */
[----:B------:R-:W-:Y:S01]  /*1ad00*/  IMAD.WIDE.U32 R2, R7, UR4, R2 ;  /* 0x0000000407027c25 */ /* 0x000fe2000f8e0002 */
[----:B------:R-:W-:Y:S01]  /*1ad10*/  ULDC.64 UR4, c[0x0][0xa80] ;  /* 0x0002a00000047ab9 */ /* 0x000fe20000000a00 */
[----:B------:R-:W-:Y:S02]  /*1ad20*/  ISETP.GE.AND P1, PT, R4, R9, PT ;  /* 0x000000090400720c */ /* 0x000fe40003f26270 */
[----:B------:R-:W-:Y:S01]  /*1ad30*/  IMAD.IADD R3, R3, 0x1, R5 ;  /* 0x0000000103037824 */ /* 0x000fe200078e0205 */
[----:B------:R-:W-:Y:S01]  /*1ad40*/  LEA R4, P3, R2, UR4, 0x1 ;  /* 0x0000000402047c11 */ /* 0x000fe2000f8608ff */
[----:B------:R-:W-:Y:S01]  /*1ad50*/  VIADD R0, R8, 0x20 ;  /* 0x0000002008007836 */ /* 0x000fe20000000000 */
[----:B------:R-:W-:Y:S01]  /*1ad60*/  SHF.R.S32.HI R6, RZ, 0x1f, R11 ;  /* 0x0000001fff067819 */ /* 0x000fe2000001140b */
[----:B------:R-:W-:Y:S01]  /*1ad70*/  VIADD R7, R13, 0x40 ;  /* 0x000000400d077836 */ /* 0x000fe20000000000 */
[----:B------:R-:W-:-:S02]  /*1ad80*/  LEA.HI.X R5, R2, UR5, R3, 0x1, P3 ;  /* 0x0000000502057c11 */ /* 0x000fc400098f0c03 */
[----:B------:R-:W-:Y:S01]  /*1ad90*/  ISETP.GE.AND P0, PT, R0, R9, PT ;  /* 0x000000090000720c */ /* 0x000fe20003f06270 */
[----:B------:R2:W3:Y:S01]  /*1ada0*/  SHFL.IDX PT, R2, R4, RZ, 0x181f ;  /* 0x00181fff04027589 */ /* 0x0004e200000e0000 */
[----:B------:R-:W-:-:S03]  /*1adb0*/  SHF.R.S32.HI R10, RZ, 0x1f, R7 ;  /* 0x0000001fff0a7819 */ /* 0x000fc60000011407 */
[----:B------:R2:W4:Y:S01]  /*1adc0*/  SHFL.IDX PT, R0, R5, RZ, 0x181f ;  /* 0x00181fff05007589 */ /* 0x00052200000e0000 */
[----:B------:R-:W-:Y:S07]  /*1add0*/  @P2 BRA `(.L_x_663) ;  /* 0x0000000000342947 */ /* 0x000fee0003800000 */
[----:B------:R-:W-:Y:S02]  /*1ade0*/  ULDC UR4, c[0x0][0xac8] ;  /* 0x0002b20000047ab9 */ /* 0x000fe40000000800 */
[----:B------:R-:W-:Y:S02]  /*1adf0*/  ISETP.GE.AND P4, PT, R13, UR4, PT ;  /* 0x000000040d007c0c */ /* 0x000fe4000bf86270 */
[----:B------:R-:W-:Y:S02]  /*1ae00*/  ISETP.GE.AND P3, PT, R7, UR4, PT ;  /* 0x0000000407007c0c */ /* 0x000fe4000bf66270 */
[----:B------:R-:W-:-:S09]  /*1ae10*/  ISETP.GE.AND P2, PT, R11, UR4, PT ;  /* 0x000000040b007c0c */ /* 0x000fd2000bf46270 */
[-C--:B---3--:R-:W-:Y:S02]  /*1ae20*/  @!P4 LEA R14, P6, R13, R2.reuse, 0x1 ;  /* 0x000000020d0ec211 */ /* 0x088fe400078c08ff */
[----:B------:R-:W-:Y:S02]  /*1ae30*/  @!P3 LEA R20, P5, R7, R2, 0x1 ;  /* 0x000000020714b211 */ /* 0x000fe400078a08ff */
[----:B----4-:R-:W-:Y:S02]  /*1ae40*/  @!P4 LEA.HI.X R15, R13, R0, R12, 0x1, P6 ;  /* 0x000000000d0fc211 */ /* 0x010fe400030f0c0c */
[----:B------:R-:W-:Y:S02]  /*1ae50*/  @!P2 LEA R2, P6, R11, R2, 0x1 ;  /* 0x000000020b02a211 */ /* 0x000fe400078c08ff */
[-C--:B------:R-:W-:Y:S01]  /*1ae60*/  @!P3 LEA.HI.X R21, R7, R0.reuse, R10, 0x1, P5 ;  /* 0x000000000715b211 */ /* 0x080fe200028f0c0a */
[----:B------:R3:W-:Y:S01]  /*1ae70*/  @!P4 ST.E.128 desc[UR48][R14.64], RZ ;  /* 0x000000ff0e00c985 */ /* 0x0007e2000c101d30 */
[----:B------:R-:W-:-:S03]  /*1ae80*/  @!P2 LEA.HI.X R3, R11, R0, R6, 0x1, P6 ;  /* 0x000000000b03a211 */ /* 0x000fc600030f0c06 */
[----:B------:R3:W-:Y:S04]  /*1ae90*/  @!P3 ST.E.128 desc[UR48][R20.64], RZ ;  /* 0x000000ff1400b985 */ /* 0x0007e8000c101d30 */
[----:B------:R3:W-:Y:S02]  /*1aea0*/  @!P2 ST.E.128 desc[UR48][R2.64], RZ ;  /* 0x000000ff0200a985 */ /* 0x0007e4000c101d30 */
.L_x_663:
[----:B------:R-:W-:Y:S05]  /*1aeb0*/  BSYNC B1 ;  /* 0x0000000000017941 */ /* 0x000fea0003800000 */
.L_x_662:
        /* <DEDUP_REMOVED lines=17> */
.L_x_665:
[----:B------:R-:W-:Y:S05]  /*1afd0*/  BSYNC B1 ;  /* 0x0000000000017941 */ /* 0x000fea0003800000 */
.L_x_664:
[----:B0-----:R0:W0:Y:S01]  /*1afe0*/  SHFL.IDX PT, R0, R5, 0x2, 0x181f ;  /* 0x00581f0005007f89 */ /* 0x00102200000e0000 */
[----:B------:R-:W-:Y:S03]  /*1aff0*/  BSSY B1, `(.L_x_666) ;  /* 0x0000010000017945 */ /* 0x000fe60003800000 */
[----:B---3--:R3:W0:Y:S01]  /*1b000*/  SHFL.IDX PT, R2, R4, 0x2, 0x181f ;  /* 0x00581f0004027f89 */ /* 0x00862200000e0000 */
        /* <DEDUP_REMOVED lines=8> */
[-C--:B------:R-:W-:Y:S02]  /*1b090*/  @!P3 LEA.HI.X R15, R13, R0.reuse, R12, 0x1, P0 ;  /* 0x000000000d0fb211 */ /* 0x080fe400000f0c0c */
[-C--:B------:R-:W-:Y:S02]  /*1b0a0*/  @!P4 LEA.HI.X R21, R7, R0.reuse, R10, 0x1, P1 ;  /* 0x000000000715c211 */ /* 0x080fe400008f0c0a */
[----:B------:R-:W-:Y:S01]  /*1b0b0*/  @!P5 LEA.HI.X R3, R11, R0, R6, 0x1, P2 ;  /* 0x000000000b03d211 */ /* 0x000fe200010f0c06 */
[----:B------:R0:W-:Y:S04]  /*1b0c0*/  @!P3 ST.E.128 desc[UR48][R14.64], RZ ;  /* 0x000000ff0e00b985 */ /* 0x0001e8000c101d30 */
[----:B------:R0:W-:Y:S04]  /*1b0d0*/  @!P4 ST.E.128 desc[UR48][R20.64], RZ ;  /* 0x000000ff1400c985 */ /* 0x0001e8000c101d30 */
[----:B------:R0:W-:Y:S02]  /*1b0e0*/  @!P5 ST.E.128 desc[UR48][R2.64], RZ ;  /* 0x000000ff0200d985 */ /* 0x0001e4000c101d30 */
.L_x_667:
[----:B------:R-:W-:Y:S05]  /*1b0f0*/  BSYNC B1 ;  /* 0x0000000000017941 */ /* 0x000fea0003800000 */
.L_x_666:
[----:B0-----:R-:W-:Y:S01]  /*1b100*/  VIADD R0, R8, 0x60 ;  /* 0x0000006008007836 */ /* 0x001fe20000000000 */
[----:B--2-4-:R-:W4:Y:S04]  /*1b110*/  SHFL.IDX PT, R5, R5, 0x3, 0x181f ;  /* 0x00781f0005057f89 */ /* 0x014f2800000e0000 */
[----:B------:R-:W-:Y:S01]  /*1b120*/  ISETP.GE.AND P0, PT, R0, R9, PT ;  /* 0x000000090000720c */ /* 0x000fe20003f06270 */
[----:B------:R0:W2:-:S12]  /*1b130*/  SHFL.IDX PT, R2, R4, 0x3, 0x181f ;  /* 0x00781f0004027f89 */ /* 0x00009800000e0000 */
[----:B0-----:R-:W-:Y:S05]  /*1b140*/  @P0 BRA `(.L_x_656) ;  /* 0x0000000000340947 */ /* 0x001fea0003800000 */
[----:B------:R-:W-:Y:S02]  /*1b150*/  ULDC UR4, c[0x0][0xac8] ;  /* 0x0002b20000047ab9 */ /* 0x000fe40000000800 */
[----:B------:R-:W-:Y:S02]  /*1b160*/  ISETP.GE.AND P3, PT, R13, UR4, PT ;  /* 0x000000040d007c0c */ /* 0x000fe4000bf66270 */
[----:B------:R-:W-:Y:S02]  /*1b170*/  ISETP.GE.AND P4, PT, R7, UR4, PT ;  /* 0x0000000407007c0c */ /* 0x000fe4000bf86270 */
[----:B------:R-:W-:-:S09]  /*1b180*/  ISETP.GE.AND P5, PT, R11, UR4, PT ;  /* 0x000000040b007c0c */ /* 0x000fd2000bfa6270 */
[-C--:B--2---:R-:W-:Y:S02]  /*1b190*/  @!P3 LEA R8, P0, R13, R2.reuse, 0x1 ;  /* 0x000000020d08b211 */ /* 0x084fe400078008ff */
        /* <DEDUP_REMOVED lines=8> */
.L_x_656:
[----:B------:R-:W-:Y:S05]  /*1b220*/  BSYNC B0 ;  /* 0x0000000000007941 */ /* 0x000fea0003800000 */
.L_x_646:
[----:B------:R-:W-:Y:S02]  /*1b230*/  ULDC UR4, c[0x0][0xc3c] ;  /* 0x00030f0000047ab9 */ /* 0x000fe40000000800 */
[----:B-1----:R-:W-:-:S13]  /*1b240*/  ISETP.GE.AND P0, PT, R139, UR4, PT ;  /* 0x000000048b007c0c */ /* 0x002fda000bf06270 */
[----:B------:R-:W-:Y:S05]  /*1b250*/  @!P0 BRA `(.L_x_668) ;  /* 0xfffffe6000e88947 */ /* 0x000fea000383ffff */
[----:B------:R-:W-:Y:S05]  /*1b260*/  BRA `(.L_x_446) ;  /* 0x0000007000e47947 */ /* 0x000fea0003800000 */
.L_x_444:
[----:B------:R-:W-:-:S08]  /*1b270*/  NOP ;  /* 0x0000000000007918 */ /* 0x000fd00000000000 */
[----:B0-----:R-:W0:-:S00]  /*1b280*/  USETMAXREG.DEALLOC.CTAPOOL 0x28 ;  /* 0x00000028000079c8 */ /* 0x001e0000080e0500 */
[----:B0-----:R-:W2:Y:S01]  /*1b290*/  LDL.LU R3, [R1] ;  /* 0x0000000001037983 */ /* 0x001ea20000300800 */
[----:B------:R-:W-:Y:S01]  /*1b2a0*/  LOP3.LUT R2, R2, 0x3, RZ, 0xc0, !PT ;  /* 0x0000000302027812 */ /* 0x000fe200078ec0ff */
[----:B------:R-:W-:-:S05]  /*1b2b0*/  IMAD.MOV.U32 R6, RZ, RZ, RZ ;  /* 0x000000ffff067224 */ /* 0x000fca00078e00ff */
[----:B------:R-:W0:Y:S02]  /*1b2c0*/  SHFL.IDX PT, R2, R2, RZ, 0x1f ;  /* 0x00001fff02027589 */ /* 0x000e2400000e0000 */
[----:B0-----:R-:W-:Y:S02]  /*1b2d0*/  ISETP.NE.AND P0, PT, R2, RZ, PT ;  /* 0x000000ff0200720c */ /* 0x001fe40003f05270 */
[----:B--2---:R-:W-:-:S11]  /*1b2e0*/  LOP3.LUT R3, R3, 0xffffffdf, RZ, 0xc0, !PT ;  /* 0xffffffdf03037812 */ /* 0x004fd600078ec0ff */
[----:B------:R-:W-:-:S05]  /*1b2f0*/  @P0 LOP3.LUT R3, R3, 0x20, RZ, 0xfc, !PT ;  /* 0x0000002003030812 */ /* 0x000fca00078efcff */
[----:B------:R0:W-:Y:S01]  /*1b300*/  STL [R1], R3 ;  /* 0x0000000301007387 */ /* 0x0001e20000100800 */
[----:B------:R-:W-:Y:S05]  /*1b310*/  @!P0 BRA `(.L_x_669) ;  /* 0x00000000001c8947 */ /* 0x000fea0003800000 */
[----:B------:R-:W1:Y:S08]  /*1b320*/  S2UR UR5, SR_CgaCtaId ;  /* 0x00000000000579c3 */ /* 0x000e700000008800 */
[----:B------:R-:W-:Y:S06]  /*1b330*/  BAR.SYNC.DEFER_BLOCKING 0x5, 0x180 ;  /* 0x0146000000007b1d */ /* 0x000fec0000010000 */
[----:B------:R-:W-:-:S02]  /*1b340*/  UMOV UR4, 0x400 ;  /* 0x0000040000047882 */ /* 0x000fc40000000000 */
[----:B-1----:R-:W-:-:S09]  /*1b350*/  ULEA UR4, UR5, UR4, 0x18 ;  /* 0x0000000405047291 */ /* 0x002fd2000f8ec03f */
[----:B------:R-:W1:Y:S01]  /*1b360*/  LDS.128 R16, [UR4+0x308d0] ;  /* 0x0308d004ff107984 */ /* 0x000e620008000c00 */
[----:B------:R-:W-:Y:S06]  /*1b370*/  BAR.ARV 0x4, 0x180 ;  /* 0x0106000000007b1d */ /* 0x000fec0000002000 */
[----:B------:R-:W-:Y:S05]  /*1b380*/  BRA `(.L_x_670) ;  /* 0x0000000800947947 */ /* 0x000fea0003800000 */
.L_x_669:
[----:B------:R-:W-:Y:S01]  /*1b390*/  LOP3.LUT R7, R0, 0x1f, RZ, 0xc0, !PT ;  /* 0x0000001f00077812 */ /* 0x000fe200078ec0ff */
[----:B------:R-:W-:Y:S01]  /*1b3a0*/  ULDC UR4, c[0x0][0xc3c] ;  /* 0x00030f0000047ab9 */ /* 0x000fe20000000800 */
[----:B------:R-:W-:Y:S01]  /*1b3b0*/  IMAD.MOV.U32 R9, RZ, RZ, RZ ;  /* 0x000000ffff097224 */ /* 0x000fe200078e00ff */
[----:B------:R-:W1:Y:S01]  /*1b3c0*/  S2UR UR6, SR_CTAID.X ;  /* 0x00000000000679c3 */ /* 0x000e620000002500 */
[----:B------:R-:W-:Y:S01]  /*1b3d0*/  ISETP.NE.AND P0, PT, R7, 0x1f, PT ;  /* 0x0000001f0700780c */ /* 0x000fe20003f05270 */
[----:B------:R-:W-:-:S03]  /*1b3e0*/  ULDC UR5, c[0x0][0xc38] ;  /* 0x00030e0000057ab9 */ /* 0x000fc60000000800 */
[----:B------:R-:W-:-:S13]  /*1b3f0*/  ISETP.GE.OR P1, PT, R7, UR4, !P0 ;  /* 0x0000000407007c0c */ /* 0x000fda000c726670 */
[----:B------:R-:W2:Y:S08]  /*1b400*/  @!P1 LDC.64 R4, c[0x0][0xc80] ;  /* 0x00032000ff049b82 */ /* 0x000eb00000000a00 */
[----:B0-----:R-:W0:Y:S01]  /*1b410*/  @!P1 LDC.64 R2, c[0x0][0xc78] ;  /* 0x00031e00ff029b82 */ /* 0x001e220000000a00 */
[----:B--2---:R-:W-:-:S05]  /*1b420*/  @!P1 IMAD.WIDE.U32 R4, R7, 0x4, R4 ;  /* 0x0000000407049825 */ /* 0x004fca00078e0004 */
[----:B------:R-:W2:Y:S01]  /*1b430*/  @!P1 LDG.E R6, desc[UR48][R4.64] ;  /* 0x0000003004069981 */ /* 0x000ea2000c1e1900 */
[----:B0-----:R-:W-:-:S05]  /*1b440*/  @!P1 IMAD.WIDE.U32 R2, R7, 0x4, R2 ;  /* 0x0000000407029825 */ /* 0x001fca00078e0002 */
[----:B------:R-:W2:Y:S01]  /*1b450*/  @!P1 LDG.E R9, desc[UR48][R2.64] ;  /* 0x0000003002099981 */ /* 0x000ea2000c1e1900 */
[C---:B------:R-:W-:Y:S02]  /*1b460*/  ISETP.NE.AND P1, PT, R7.reuse, RZ, PT ;  /* 0x000000ff0700720c */ /* 0x040fe40003f25270 */
[C---:B------:R-:W-:Y:S02]  /*1b470*/  ISETP.GE.U32.AND P2, PT, R7.reuse, 0x2, PT ;  /* 0x000000020700780c */ /* 0x040fe40003f46070 */
[C---:B------:R-:W-:Y:S02]  /*1b480*/  ISETP.GE.U32.AND P3, PT, R7.reuse, 0x4, PT ;  /* 0x000000040700780c */ /* 0x040fe40003f66070 */
[C---:B------:R-:W-:Y:S02]  /*1b490*/  ISETP.GE.U32.AND P4, PT, R7.reuse, 0x8, PT ;  /* 0x000000080700780c */ /* 0x040fe40003f86070 */
[----:B------:R-:W-:Y:S01]  /*1b4a0*/  ISETP.GE.U32.AND P5, PT, R7, 0x10, PT ;  /* 0x000000100700780c */ /* 0x000fe20003fa6070 */
[----:B------:R-:W-:Y:S01]  /*1b4b0*/  UMOV UR4, URZ ;  /* 0x0000003f00047c82 */ /* 0x000fe20008000000 */
        /* <DEDUP_REMOVED lines=17> */
[----:B0-----:R-:W-:-:S05]  /*1b5d0*/  IMAD R8, R8, UR5, RZ ;  /* 0x0000000508087c24 */ /* 0x001fca000f8e02ff */
[----:B-1----:R-:W-:Y:S01]  /*1b5e0*/  ISETP.GT.AND P6, PT, R8, UR6, PT ;  /* 0x0000000608007c0c */ /* 0x002fe2000bfc4270 */
[----:B------:R-:W-:-:S12]  /*1b5f0*/  IMAD.MOV.U32 R3, RZ, RZ, R8 ;  /* 0x000000ffff037224 */ /* 0x000fd800078e0008 */
[----:B------:R-:W-:Y:S05]  /*1b600*/  @P6 BRA `(.L_x_671) ;  /* 0x0000000000a06947 */ /* 0x000fea0003800000 */
[----:B------:R-:W-:Y:S01]  /*1b610*/  IMAD.MOV.U32 R8, RZ, RZ, R3 ;  /* 0x000000ffff087224 */ /* 0x000fe200078e0003 */
[----:B------:R-:W-:Y:S01]  /*1b620*/  UMOV UR4, URZ ;  /* 0x0000003f00047c82 */ /* 0x000fe20008000000 */
[----:B------:R-:W-:-:S05]  /*1b630*/  ULDC UR5, c[0x0][0xc38] ;  /* 0x00030e0000057ab9 */ /* 0x000fca0000000800 */
.L_x_673:
[----:B------:R-:W0:Y:S01]  /*1b640*/  LDC R2, c[0x0][0xc3c] ;  /* 0x00030f00ff027b82 */ /* 0x000e220000000800 */
[----:B------:R-:W-:Y:S01]  /*1b650*/  UIADD3 UR4, UR4, 0x1f, URZ ;  /* 0x0000001f04047890 */ /* 0x000fe2000fffe03f */
[----:B------:R-:W-:Y:S02]  /*1b660*/  ULDC UR7, c[0x0][0xc3c] ;  /* 0x00030f0000077ab9 */ /* 0x000fe40000000800 */
[----:B------:R-:W-:-:S03]  /*1b670*/  IMAD.U32 R19, RZ, RZ, UR7 ;  /* 0x00000007ff137e24 */ /* 0x000fc6000f8e00ff */
        /* <DEDUP_REMOVED lines=30> */
[----:B------:R-:W-:-:S04]  /*1b860*/  IADD3 R8, R3, R8, RZ ;  /* 0x0000000803087210 */ /* 0x000fc80007ffe0ff */
[----:B------:R-:W-:-:S13]  /*1b870*/  ISETP.GT.AND P6, PT, R8, UR6, PT ;  /* 0x0000000608007c0c */ /* 0x000fda000bfc4270 */
[----:B------:R-:W-:Y:S05]  /*1b880*/  @!P6 BRA `(.L_x_673) ;  /* 0xfffffffc006ce947 */ /* 0x000fea000383ffff */
.L_x_671:
[----:B------:R-:W-:Y:S02]  /*1b890*/  IMAD.IADD R11, R8, 0x1, -R3 ;  /* 0x00000001080b7824 */ /* 0x000fe400078e0a03 */
[----:B------:R-:W-:Y:S02]  /*1b8a0*/  IMAD.MOV.U32 R16, RZ, RZ, RZ ;  /* 0x000000ffff107224 */ /* 0x000fe400078e00ff */
        /* <DEDUP_REMOVED lines=16> */
.L_x_674:
        /* <DEDUP_REMOVED lines=27> */
[----:B------:R-:W-:-:S04]  /*1bb60*/  @P0 VIADD R2, R2, 0x1 ;  /* 0x0000000102020836 */ /* 0x000fc80000000000 */
[----:B------:R-:W-:Y:S02]  /*1bb70*/  IMAD.MOV.U32 R8, RZ, RZ, R2 ;  /* 0x000000ffff087224 */ /* 0x000fe400078e0002 */
[----:B-1----:R-:W-:Y:S02]  /*1bb80*/  IMAD.MOV R2, RZ, RZ, -R3 ;  /* 0x000000ffff027224 */ /* 0x002fe400078e0a03 */
[----:B------:R-:W-:Y:S01]  /*1bb90*/  @!P2 IMAD.MOV R8, RZ, RZ, -R8 ;  /* 0x000000ffff08a224 */ /* 0x000fe200078e0a08 */
[----:B------:R-:W-:Y:S01]  /*1bba0*/  @!P1 LOP3.LUT R8, RZ, R6, RZ, 0x33, !PT ;  /* 0x00000006ff089212 */ /* 0x000fe200078e33ff */
[----:B------:R-:W-:Y:S02]  /*1bbb0*/  IMAD R11, R2, R5, RZ ;  /* 0x00000005020b7224 */ /* 0x000fe400078e02ff */
[----:B------:R-:W-:Y:S01]  /*1bbc0*/  IMAD.MOV.U32 R2, RZ, RZ, RZ ;  /* 0x000000ffff027224 */ /* 0x000fe200078e00ff */
[----:B------:R-:W-:Y:S01]  /*1bbd0*/  IABS R4, R8 ;  /* 0x0000000800047213 */ /* 0x000fe20000000000 */
[----:B------:R-:W-:-:S02]  /*1bbe0*/  IMAD.MOV R10, RZ, RZ, -R10 ;  /* 0x000000ffff0a7224 */ /* 0x000fc400078e0a0a */
[----:B------:R-:W-:-:S04]  /*1bbf0*/  IMAD.HI.U32 R2, R3, R11, R2 ;  /* 0x0000000b03027227 */ /* 0x000fc800078e0002 */
[----:B------:R-:W-:Y:S02]  /*1bc00*/  IMAD.MOV.U32 R3, RZ, RZ, R4 ;  /* 0x000000ffff037224 */ /* 0x000fe400078e0004 */
[----:B------:R-:W-:Y:S02]  /*1bc10*/  IMAD.MOV.U32 R4, RZ, RZ, R10 ;  /* 0x000000ffff047224 */ /* 0x000fe400078e000a */
[----:B------:R-:W-:-:S04]  /*1bc20*/  IMAD.HI.U32 R2, R2, R3, RZ ;  /* 0x0000000302027227 */ /* 0x000fc800078e00ff */
[----:B------:R-:W-:Y:S01]  /*1bc30*/  IMAD R4, R2, R4, R3 ;  /* 0x0000000402047224 */ /* 0x000fe200078e0203 */
[----:B------:R-:W-:Y:S01]  /*1bc40*/  LOP3.LUT R3, R8, R9, RZ, 0x3c, !PT ;  /* 0x0000000908037212 */ /* 0x000fe200078e3cff */
[----:B------:R-:W-:-:S03]  /*1bc50*/  IMAD R6, R6, R8, RZ ;  /* 0x0000000806067224 */ /* 0x000fc600078e02ff */
[----:B------:R-:W-:Y:S02]  /*1bc60*/  ISETP.GT.U32.AND P1, PT, R5, R4, PT ;  /* 0x000000040500720c */ /* 0x000fe40003f24070 */
[----:B------:R-:W-:Y:S02]  /*1bc70*/  ISETP.GE.AND P2, PT, R3, RZ, PT ;  /* 0x000000ff0300720c */ /* 0x000fe40003f46270 */
[----:B------:R-:W-:-:S09]  /*1bc80*/  IADD3 R17, R17, -R6, RZ ;  /* 0x8000000611117210 */ /* 0x000fd20007ffe0ff */
        /* <DEDUP_REMOVED lines=12> */
.L_x_672:
[----:B------:R-:W-:Y:S02]  /*1bd50*/  IMAD.MOV.U32 R17, RZ, RZ, RZ ;  /* 0x000000ffff117224 */ /* 0x000fe400078e00ff */
[----:B------:R-:W-:Y:S02]  /*1bd60*/  IMAD.U32 R16, RZ, RZ, UR6 ;  /* 0x00000006ff107e24 */ /* 0x000fe4000f8e00ff */
[----:B------:R-:W-:-:S07]  /*1bd70*/  IMAD.MOV.U32 R18, RZ, RZ, RZ ;  /* 0x000000ffff127224 */ /* 0x000fce00078e00ff */
.L_x_675:
[----:B------:R-:W-:-:S13]  /*1bd80*/  ISETP.NE.AND P0, PT, R7, RZ, PT ;  /* 0x000000ff0700720c */ /* 0x000fda0003f05270 */
[----:B------:R-:W0:Y:S01]  /*1bd90*/  @!P0 S2R R3, SR_CgaCtaId ;  /* 0x0000000000038919 */ /* 0x000e220000008800 */
[----:B------:R-:W-:-:S04]  /*1bda0*/  @!P0 MOV R2, 0x400 ;  /* 0x0000040000028802 */ /* 0x000fc80000000f00 */
[----:B0-----:R-:W-:-:S05]  /*1bdb0*/  @!P0 LEA R2, R3, R2, 0x18 ;  /* 0x0000000203028211 */ /* 0x001fca00078ec0ff */
[----:B------:R0:W-:Y:S01]  /*1bdc0*/  @!P0 STS.128 [R2+0x308d0], R16 ;  /* 0x0308d01002008388 */ /* 0x0001e20000000c00 */
[----:B------:R-:W-:Y:S06]  /*1bdd0*/  BAR.ARV 0x5, 0x180 ;  /* 0x0146000000007b1d */ /* 0x000fec0000002000 */
.L_x_670:
[----:B------:R2:W-:Y:S01]  /*1bde0*/  STL [R1+0x2c], RZ ;  /* 0x00002cff01007387 */ /* 0x0005e20000100800 */
[----:B------:R-:W-:Y:S01]  /*1bdf0*/  ULDC UR4, c[0x0][0xc3c] ;  /* 0x00030f0000047ab9 */ /* 0x000fe20000000800 */
[----:B------:R-:W-:Y:S01]  /*1be00*/  IMAD.MOV.U32 R28, RZ, RZ, 0x1 ;  /* 0x00000001ff1c7424 */ /* 0x000fe200078e00ff */
[----:B-1----:R-:W-:Y:S01]  /*1be10*/  ISETP.GE.AND P0, PT, R19, UR4, PT ;  /* 0x0000000413007c0c */ /* 0x002fe2000bf06270 */
[----:B------:R-:W-:-:S12]  /*1be20*/  IMAD.MOV.U32 R26, RZ, RZ, RZ ;  /* 0x000000ffff1a7224 */ /* 0x000fd800078e00ff */
[----:B--2---:R-:W-:Y:S05]  /*1be30*/  @P0 BRA `(.L_x_676) ;  /* 0x0000006400140947 */ /* 0x004fea0003800000 */
[----:B------:R-:W2:Y:S01]  /*1be40*/  LDL R4, [R1+0x18] ;  /* 0x0000180001047983 */ /* 0x000ea20000100800 */
[C---:B------:R-:W-:Y:S01]  /*1be50*/  IMAD.SHL.U32 R32, R0.reuse, 0x8, RZ ;  /* 0x0000000800207824 */ /* 0x040fe200078e00ff */
[----:B0-----:R-:W-:Y:S01]  /*1be60*/  LOP3.LUT R2, R0, 0x7f, RZ, 0xc0, !PT ;  /* 0x0000007f00027812 */ /* 0x001fe200078ec0ff */
[----:B------:R-:W0:Y:S01]  /*1be70*/  S2UR UR5, SR_CgaCtaId ;  /* 0x00000000000579c3 */ /* 0x000e220000008800 */
[----:B------:R-:W-:Y:S01]  /*1be80*/  UMOV UR4, 0x400 ;  /* 0x0000040000047882 */ /* 0x000fe20000000000 */
[----:B------:R-:W-:Y:S01]  /*1be90*/  BSSY B8, `(.L_x_676) ;  /* 0x000063f000087945 */ /* 0x000fe20003800000 */
[----:B------:R-:W-:Y:S01]  /*1bea0*/  LOP3.LUT R3, R32, 0x1f8, RZ, 0xc0, !PT ;  /* 0x000001f820037812 */ /* 0x000fe200078ec0ff */
[----:B------:R-:W-:Y:S01]  /*1beb0*/  IMAD.SHL.U32 R36, R2, 0x8, RZ ;  /* 0x0000000802247824 */ /* 0x000fe200078e00ff */
[----:B------:R-:W-:Y:S01]  /*1bec0*/  SHF.R.U32.HI R2, RZ, 0x3, R2 ;  /* 0x00000003ff027819 */ /* 0x000fe20000011602 */
[----:B------:R-:W-:Y:S01]  /*1bed0*/  IMAD.MOV.U32 R29, RZ, RZ, 0x1 ;  /* 0x00000001ff1d7424 */ /* 0x000fe200078e00ff */
[----:B------:R-:W-:Y:S01]  /*1bee0*/  LOP3.LUT R3, R3, 0x38, R0, 0x78, !PT ;  /* 0x0000003803037812 */ /* 0x000fe200078e7800 */
[----:B------:R-:W-:Y:S01]  /*1bef0*/  IMAD.SHL.U32 R0, R0, 0x10, RZ ;  /* 0x0000001000007824 */ /* 0x000fe200078e00ff */
[----:B------:R-:W-:-:S02]  /*1bf00*/  LOP3.LUT R32, R32, 0x38, RZ, 0xc0, !PT ;  /* 0x0000003820207812 */ /* 0x000fc400078ec0ff */
[----:B------:R-:W-:Y:S02]  /*1bf10*/  CS2R R26, SRZ ;  /* 0x00000000001a7805 */ /* 0x000fe4000001ff00 */
[----:B------:R-:W-:Y:S01]  /*1bf20*/  LOP3.LUT R36, R3, 0x200, R36, 0xf8, !PT ;  /* 0x0000020003247812 */ /* 0x000fe200078ef824 */
[----:B------:R-:W-:Y:S01]  /*1bf30*/  IMAD.MOV.U32 R28, RZ, RZ, 0x1 ;  /* 0x00000001ff1c7424 */ /* 0x000fe200078e00ff */
[----:B------:R-:W-:Y:S01]  /*1bf40*/  LOP3.LUT R0, R2, 0x70, R0, 0xf8, !PT ;  /* 0x0000007002007812 */ /* 0x000fe200078ef800 */
[----:B------:R-:W-:Y:S01]  /*1bf50*/  ULDC.64 UR36, c[0x0][0x198] ;  /* 0x0000660000247ab9 */ /* 0x000fe20000000a00 */
[C---:B------:R-:W-:Y:S01]  /*1bf60*/  LOP3.LUT R35, R32.reuse, 0x40, RZ, 0xfc, !PT ;  /* 0x0000004020237812 */ /* 0x040fe200078efcff */
[----:B------:R-:W-:Y:S01]  /*1bf70*/  ULDC UR38, c[0x0][0xc] ;  /* 0x0000030000267ab9 */ /* 0x000fe20000000800 */
[----:B------:R-:W-:Y:S01]  /*1bf80*/  LOP3.LUT R33, R32, 0x80, RZ, 0xfc, !PT ;  /* 0x0000008020217812 */ /* 0x000fe200078efcff */
[----:B0-----:R-:W-:-:S06]  /*1bf90*/  ULEA UR4, UR5, UR4, 0x18 ;  /* 0x0000000405047291 */ /* 0x001fcc000f8ec03f */
[----:B------:R-:W-:-:S04]  /*1bfa0*/  IMAD.U32 R22, RZ, RZ, UR4 ;  /* 0x00000004ff167e24 */ /* 0x000fc8000f8e00ff */
[----:B------:R-:W-:Y:S01]  /*1bfb0*/  IMAD R37, R36, 0x2, R22 ;  /* 0x0000000224257824 */ /* 0x000fe200078e0216 */
[----:B--2---:R-:W-:-:S05]  /*1bfc0*/  LOP3.LUT R3, R4, 0x2, RZ, 0xfc, !PT ;  /* 0x0000000204037812 */ /* 0x004fca00078efcff */
[----:B------:R0:W-:Y:S04]  /*1bfd0*/  STL [R1+0x3c], R3 ;  /* 0x00003c0301007387 */ /* 0x0001e80000100800 */
[----:B------:R0:W-:Y:S02]  /*1bfe0*/  STL [R1+0x2c], RZ ;  /* 0x00002cff01007387 */ /* 0x0001e40000100800 */
.L_x_781:
[----:B------:R-:W1:Y:S02]  /*1bff0*/  LDC.64 R30, c[0x0][0xc88] ;  /* 0x00032200ff1e7b82 */ /* 0x000e640000000a00 */
[----:B-1----:R-:W-:-:S06]  /*1c000*/  IMAD.WIDE R30, R19, 0x4, R30 ;  /* 0x00000004131e7825 */ /* 0x002fcc00078e021e */
[----:B--2---:R-:W2:Y:S01]  /*1c010*/  LDG.E R30, desc[UR48][R30.64] ;  /* 0x000000301e1e7981 */ /* 0x004ea2000c1e1900 */
[----:B------:R-:W-:Y:S05]  /*1c020*/  YIELD ;  /* 0x0000000000007946 */ /* 0x000fea0003800000 */
[----:B------:R-:W-:Y:S01]  /*1c030*/  ULDC.64 UR4, c[0x0][0xa28] ;  /* 0x00028a0000047ab9 */ /* 0x000fe20000000a00 */
[----:B------:R-:W-:Y:S01]  /*1c040*/  ULDC.64 UR8, c[0x0][0xa18] ;  /* 0x0002860000087ab9 */ /* 0x000fe20000000a00 */
[----:B------:R-:W-:Y:S01]  /*1c050*/  ISETP.NE.U32.AND P0, PT, RZ, UR4, PT ;  /* 0x00000004ff007c0c */ /* 0x000fe2000bf05070 */
[----:B------:R-:W-:Y:S01]  /*1c060*/  IMAD.MOV.U32 R10, RZ, RZ, RZ ;  /* 0x000000ffff0a7224 */ /* 0x000fe200078e00ff */
[----:B------:R-:W-:-:S02]  /*1c070*/  ULDC.64 UR6, c[0x0][0xa10] ;  /* 0x0002840000067ab9 */ /* 0x000fc40000000a00 */
[----:B------:R-:W-:Y:S02]  /*1c080*/  ISETP.NE.AND.EX P0, PT, RZ, UR5, PT, P0 ;  /* 0x00000005ff007c0c */ /* 0x000fe4000bf05300 */
[----:B------:R-:W-:-:S04]  /*1c090*/  ISETP.NE.U32.AND P2, PT, RZ, UR6, PT ;  /* 0x00000006ff007c0c */ /* 0x000fc8000bf45070 */
[----:B------:R-:W-:Y:S01]  /*1c0a0*/  ISETP.NE.AND.EX P2, PT, RZ, UR7, PT, P2 ;  /* 0x00000007ff007c0c */ /* 0x000fe2000bf45320 */
[----:B------:R-:W-:Y:S01]  /*1c0b0*/  IMAD.MOV.U32 R34, RZ, RZ, RZ ;  /* 0x000000ffff227224 */ /* 0x000fe200078e00ff */
[----:B--2---:R-:W-:-:S05]  /*1c0c0*/  SHF.R.S32.HI R0, RZ, 0x1f, R30 ;  /* 0x0000001fff007819 */ /* 0x004fca000001141e */
[C---:B------:R-:W-:Y:S01]  /*1c0d0*/  @P0 LEA R2, P1, R30.reuse, UR4, 0x2 ;  /* 0x000000041e020c11 */ /* 0x040fe2000f8210ff */
[C---:B------:R-:W-:Y:S01]  /*1c0e0*/  IMAD.SHL.U32 R23, R30.reuse, 0x4, RZ ;  /* 0x000000041e177824 */ /* 0x040fe200078e00ff */
[C-C-:B------:R-:W-:Y:S01]  /*1c0f0*/  SHF.L.U64.HI R24, R30.reuse, 0x2, R0.reuse ;  /* 0x000000021e187819 */ /* 0x140fe20000010200 */
[----:B------:R1:W-:Y:S01]  /*1c100*/  STL [R1+0x20], R0 ;  /* 0x0000200001007387 */ /* 0x0003e20000100800 */
[----:B0-----:R-:W-:Y:S01]  /*1c110*/  @P0 LEA.HI.X R3, R30, UR5, R0, 0x2, P1 ;  /* 0x000000051e030c11 */ /* 0x001fe200088f1400 */
[----:B------:R-:W-:Y:S01]  /*1c120*/  ULDC.64 UR4, c[0x0][0xa00] ;  /* 0x0002800000047ab9 */ /* 0x000fe20000000a00 */
[----:B------:R-:W-:-:S03]  /*1c130*/  ISETP.NE.U32.AND P1, PT, RZ, UR8, PT ;  /* 0x00000008ff007c0c */ /* 0x000fc6000bf25070 */
[----:B------:R0:W2:Y:S01]  /*1c140*/  @P0 LDG.E R10, desc[UR48][R2.64] ;  /* 0x00000030020a0981 */ /* 0x0000a2000c1e1900 */
[----:B------:R-:W-:Y:S02]  /*1c150*/  ISETP.NE.AND.EX P1, PT, RZ, UR9, PT, P1 ;  /* 0x00000009ff007c0c */ /* 0x000fe4000bf25310 */
[----:B------:R-:W-:Y:S01]  /*1c160*/  ISETP.NE.U32.AND P0, PT, RZ, UR4, PT ;  /* 0x00000004ff007c0c */ /* 0x000fe2000bf05070 */
[----:B-1----:R-:W-:Y:S01]  /*1c170*/  IMAD.MOV.U32 R0, RZ, RZ, RZ ;  /* 0x000000ffff007224 */ /* 0x002fe200078e00ff */
[C---:B------:R-:W-:Y:S02]  /*1c180*/  IADD3 R4, P4, R23.reuse, UR6, RZ ;  /* 0x0000000617047c10 */ /* 0x040fe4000ff9e0ff */
[----:B------:R-:W-:Y:S02]  /*1c190*/  ISETP.NE.AND.EX P0, PT, RZ, UR5, PT, P0 ;  /* 0x00000005ff007c0c */ /* 0x000fe4000bf05300 */
[----:B------:R-:W-:Y:S02]  /*1c1a0*/  IADD3.X R5, R24, UR7, RZ, P4, !PT ;  /* 0x0000000718057c10 */ /* 0x000fe4000a7fe4ff */
[----:B0-----:R-:W-:Y:S01]  /*1c1b0*/  IADD3 R2, P3, R23, UR4, RZ ;  /* 0x0000000417027c10 */ /* 0x001fe2000ff7e0ff */
[----:B------:R-:W-:-:S02]  /*1c1c0*/  ULDC UR4, c[0x0][0x288] ;  /* 0x0000a20000047ab9 */ /* 0x000fc40000000800 */
[----:B------:R-:W5:Y:S01]  /*1c1d0*/  @P2 LDG.E R0, desc[UR48][R4.64] ;  /* 0x0000003004002981 */ /* 0x000f62000c1e1900 */
[C---:B------:R-:W-:Y:S02]  /*1c1e0*/  IADD3.X R3, R24.reuse, UR5, RZ, P3, !PT ;  /* 0x0000000518037c10 */ /* 0x040fe40009ffe4ff */
[----:B------:R-:W-:Y:S01]  /*1c1f0*/  @P1 IADD3 R6, P3, R23, UR8, RZ ;  /* 0x0000000817061c10 */ /* 0x000fe2000ff7e0ff */
[----:B------:R-:W-:Y:S01]  /*1c200*/  IMAD.U32 R8, RZ, RZ, UR4 ;  /* 0x00000004ff087e24 */ /* 0x000fe2000f8e00ff */
[----:B------:R-:W-:Y:S01]  /*1c210*/  ULDC.64 UR4, c[0x0][0x418] ;  /* 0x0001060000047ab9 */ /* 0x000fe20000000a00 */
[----:B------:R-:W5:Y:S01]  /*1c220*/  @P0 LDG.E R34, desc[UR48][R2.64] ;  /* 0x0000003002220981 */ /* 0x000f62000c1e1900 */
[----:B------:R-:W-:-:S05]  /*1c230*/  @P1 IADD3.X R7, R24, UR9, RZ, P3, !PT ;  /* 0x0000000918071c10 */ /* 0x000fca0009ffe4ff */
[----:B------:R0:W3:Y:S01]  /*1c240*/  @P1 LDG.E R8, desc[UR48][R6.64] ;  /* 0x0000003006081981 */ /* 0x0000e2000c1e1900 */
[----:B------:R-:W-:-:S03]  /*1c250*/  UISETP.NE.U32.AND UP0, UPT, UR4, URZ, UPT ;  /* 0x0000003f0400728c */ /* 0x000fc6000bf05070 */
[----:B------:R-:W-:Y:S01]  /*1c260*/  ULDC UR4, c[0x0][0x424] ;  /* 0x0001090000047ab9 */ /* 0x000fe20000000800 */
[----:B------:R-:W-:-:S03]  /*1c270*/  UISETP.NE.AND.EX UP0, UPT, UR5, URZ, UPT, UP0 ;  /* 0x0000003f0500728c */ /* 0x000fc6000bf05300 */
[----:B------:R-:W-:Y:S01]  /*1c280*/  ULDC UR5, c[0x0][0x2f0] ;  /* 0x0000bc0000057ab9 */ /* 0x000fe20000000800 */
[----:B------:R-:W-:-:S04]  /*1c290*/  USEL UR4, UR4, 0x1, UP0 ;  /* 0x0000000104047887 */ /* 0x000fc80008000000 */
[----:B------:R-:W-:-:S03]  /*1c2a0*/  UIMAD UR4, UR4, UR5, URZ ;  /* 0x00000005040472a4 */ /* 0x000fc6000f8e023f */
[----:B------:R-:W-:Y:S02]  /*1c2b0*/  ULDC UR5, c[0x0][0x348] ;  /* 0x0000d20000057ab9 */ /* 0x000fe40000000800 */
[----:B0-----:R-:W-:Y:S02]  /*1c2c0*/  IMAD.U32 R6, RZ, RZ, UR5 ;  /* 0x00000005ff067e24 */ /* 0x001fe4000f8e00ff */
[----:B------:R-:W-:Y:S01]  /*1c2d0*/  IMAD.U32 R9, RZ, RZ, UR4 ;  /* 0x00000004ff097e24 */ /* 0x000fe2000f8e00ff */
[----:B--2---:R0:W-:Y:S04]  /*1c2e0*/  STL [R1+0xc], R10 ;  /* 0x00000c0a01007387 */ /* 0x0041e80000100800 */
[----:B---3--:R0:W-:Y:S01]  /*1c2f0*/  STL [R1+0x28], R8 ;  /* 0x0000280801007387 */ /* 0x0081e20000100800 */
[----:B------:R-:W-:Y:S05]  /*1c300*/  @P1 BRA `(.L_x_677) ;  /* 0x0000000000141947 */ /* 0x000fea0003800000 */
[----:B------:R-:W-:Y:S05]  /*1c310*/  @!P0 BRA `(.L_x_677) ;  /* 0x0000000000108947 */ /* 0x000fea0003800000 */
[----:B------:R-:W2:Y:S04]  /*1c320*/  LDG.E R7, desc[UR48][R2.64] ;  /* 0x0000003002077981 */ /* 0x000ea8000c1e1900 */
[----:B0-----:R-:W2:Y:S02]  /*1c330*/  LDG.E R8, desc[UR48][R2.64+0x4] ;  /* 0x0000043002087981 */ /* 0x001ea4000c1e1900 */
[----:B--2---:R-:W-:-:S05]  /*1c340*/  IMAD.IADD R2, R8, 0x1, -R7 ;  /* 0x0000000108027824 */ /* 0x004fca00078e0a07 */
[----:B------:R1:W-:Y:S02]  /*1c350*/  STL [R1+0x28], R2 ;  /* 0x0000280201007387 */ /* 0x0003e40000100800 */
.L_x_677:
[----:B------:R-:W-:Y:S01]  /*1c360*/  ULDC.64 UR4, c[0x0][0xa20] ;  /* 0x0002880000047ab9 */ /* 0x000fe20000000a00 */
[C---:B-1----:R-:W-:Y:S01]  /*1c370*/  LOP3.LUT R2, R18.reuse, 0xff000000, RZ, 0xc0, !PT ;  /* 0xff00000012027812 */ /* 0x042fe200078ec0ff */
[----:B------:R-:W-:Y:S01]  /*1c380*/  IMAD.MOV.U32 R31, RZ, RZ, R30 ;  /* 0x000000ffff1f7224 */ /* 0x000fe200078e001e */
[----:B------:R-:W-:Y:S02]  /*1c390*/  ISETP.NE.U32.AND P0, PT, RZ, UR4, PT ;  /* 0x00000004ff007c0c */ /* 0x000fe4000bf05070 */
[----:B------:R-:W-:Y:S02]  /*1c3a0*/  SHF.R.U32.HI R3, RZ, 0x8, R2 ;  /* 0x00000008ff037819 */ /* 0x000fe40000011602 */
[----:B------:R-:W-:Y:S02]  /*1c3b0*/  ISETP.NE.AND.EX P0, PT, RZ, UR5, PT, P0 ;  /* 0x00000005ff007c0c */ /* 0x000fe4000bf05300 */
[C---:B0-----:R-:W-:Y:S02]  /*1c3c0*/  LOP3.LUT R8, R18.reuse, 0xff0000, RZ, 0xc0, !PT ;  /* 0x00ff000012087812 */ /* 0x041fe400078ec0ff */
[----:B------:R-:W-:-:S02]  /*1c3d0*/  LOP3.LUT R18, R18, 0xffff, RZ, 0xc0, !PT ;  /* 0x0000ffff12127812 */ /* 0x000fc400078ec0ff */
[----:B------:R-:W-:-:S07]  /*1c3e0*/  LEA.HI R8, R8, R3, RZ, 0x10 ;  /* 0x0000000308087211 */ /* 0x000fce00078f80ff */
[----:B------:R-:W-:Y:S05]  /*1c3f0*/  @!P0 BRA `(.L_x_678) ;  /* 0x0000000000108947 */ /* 0x000fea0003800000 */
[----:B------:R-:W-:-:S04]  /*1c400*/  IADD3 R2, P0, R23, UR4, RZ ;  /* 0x0000000417027c10 */ /* 0x000fc8000ff1e0ff */
[----:B------:R-:W-:-:S05]  /*1c410*/  IADD3.X R3, R24, UR5, RZ, P0, !PT ;  /* 0x0000000518037c10 */ /* 0x000fca00087fe4ff */
[----:B------:R0:W5:Y:S01]  /*1c420*/  LDG.E R9, desc[UR48][R2.64] ;  /* 0x0000003002097981 */ /* 0x000162000c1e1900 */
[----:B------:R-:W-:Y:S05]  /*1c430*/  BRA `(.L_x_679) ;  /* 0x0000000000247947 */ /* 0x000fea0003800000 */
.L_x_678:
[----:B------:R-:W-:Y:S02]  /*1c440*/  ULDC.64 UR4, c[0x0][0xa08] ;  /* 0x0002820000047ab9 */ /* 0x000fe40000000a00 */
[----:B------:R-:W-:-:S04]  /*1c450*/  ISETP.NE.U32.AND P0, PT, RZ, UR4, PT ;  /* 0x00000004ff007c0c */ /* 0x000fc8000bf05070 */
[----:B------:R-:W-:-:S13]  /*1c460*/  ISETP.NE.AND.EX P0, PT, RZ, UR5, PT, P0 ;  /* 0x00000005ff007c0c */ /* 0x000fda000bf05300 */
[----:B------:R-:W-:Y:S05]  /*1c470*/  @!P0 BRA `(.L_x_679) ;  /* 0x0000000000148947 */ /* 0x000fea0003800000 */
[----:B------:R-:W0:Y:S02]  /*1c480*/  LDC.64 R2, c[0x0][0xa08] ;  /* 0x00028200ff027b82 */ /* 0x000e240000000a00 */
[----:B0-----:R-:W-:-:S05]  /*1c490*/  IMAD.WIDE R2, R31, 0x4, R2 ;  /* 0x000000041f027825 */ /* 0x001fca00078e0202 */
[----:B------:R-:W2:Y:S04]  /*1c4a0*/  LDG.E R9, desc[UR48][R2.64] ;  /* 0x0000003002097981 */ /* 0x000ea8000c1e1900 */
[----:B------:R-:W2:Y:S02]  /*1c4b0*/  LDG.E R2, desc[UR48][R2.64+0x4] ;  /* 0x0000043002027981 */ /* 0x000ea4000c1e1900 */
[----:B--2---:R-:W-:-:S07]  /*1c4c0*/  IMAD.IADD R9, R2, 0x1, -R9 ;  /* 0x0000000102097824 */ /* 0x004fce00078e0a09 */
.L_x_679:
[----:B0-----:R-:W2:Y:S04]  /*1c4d0*/  @P2 LDG.E R2, desc[UR48][R4.64] ;  /* 0x0000003004022981 */ /* 0x001ea8000c1e1900 */
[----:B------:R0:W2:Y:S01]  /*1c4e0*/  @P2 LDG.E R3, desc[UR48][R4.64+0x4] ;  /* 0x0000043004032981 */ /* 0x0000a2000c1e1900 */
[----:B-----5:R-:W-:Y:S01]  /*1c4f0*/  IMAD.IADD R9, R9, 0x1, -R10 ;  /* 0x0000000109097824 */ /* 0x020fe200078e0a0a */
[----:B------:R-:W-:Y:S01]  /*1c500*/  BSSY B0, `(.L_x_680) ;  /* 0x000002a000007945 */ /* 0x000fe20003800000 */
[----:B------:R-:W-:Y:S02]  /*1c510*/  LOP3.LUT R7, R8, 0xff, RZ, 0xc0, !PT ;  /* 0x000000ff08077812 */ /* 0x000fe400078ec0ff */
[----:B0-----:R-:W-:Y:S01]  /*1c520*/  SHF.R.U32.HI R5, RZ, 0x10, R8 ;  /* 0x00000010ff057819 */ /* 0x001fe20000011608 */
[----:B--2---:R-:W-:-:S04]  /*1c530*/  @P2 IMAD.IADD R6, R3, 0x1, -R2 ;  /* 0x0000000103062824 */ /* 0x004fc800078e0a02 */
[----:B------:R-:W-:-:S05]  /*1c540*/  IMAD.IADD R3, R9, 0x1, R6 ;  /* 0x0000000109037824 */ /* 0x000fca00078e0206 */
[C---:B------:R-:W-:Y:S01]  /*1c550*/  ISETP.GE.AND P1, PT, R3.reuse, 0x1, PT ;  /* 0x000000010300780c */ /* 0x040fe20003f26270 */
[----:B------:R0:W-:Y:S01]  /*1c560*/  STL [R1+0x4], R3 ;  /* 0x0000040301007387 */ /* 0x0001e20000100800 */
[----:B------:R-:W-:-:S05]  /*1c570*/  IADD3 R2, R3, 0x5f, RZ ;  /* 0x0000005f03027810 */ /* 0x000fca0007ffe0ff */
[----:B------:R-:W-:-:S04]  /*1c580*/  IMAD.HI R4, R2, 0x2aaaaaab, RZ ;  /* 0x2aaaaaab02047827 */ /* 0x000fc800078e02ff */
[----:B0-----:R-:W-:Y:S01]  /*1c590*/  IMAD.MOV.U32 R3, RZ, RZ, RZ ;  /* 0x000000ffff037224 */ /* 0x001fe200078e00ff */
[----:B------:R-:W-:-:S04]  /*1c5a0*/  SHF.R.U32.HI R2, RZ, 0x1f, R4 ;  /* 0x0000001fff027819 */ /* 0x000fc80000011604 */
[----:B------:R-:W-:Y:S01]  /*1c5b0*/  LEA.HI.SX32 R4, R4, R2, 0x1c ;  /* 0x0000000204047211 */ /* 0x000fe200078fe2ff */
[----:B------:R-:W-:Y:S06]  /*1c5c0*/  @!P1 BRA `(.L_x_681) ;  /* 0x0000000000749947 */ /* 0x000fec0003800000 */
[----:B------:R-:W-:Y:S01]  /*1c5d0*/  ISETP.NE.AND P0, PT, R5, RZ, PT ;  /* 0x000000ff0500720c */ /* 0x000fe20003f05270 */
[----:B------:R-:W-:-:S03]  /*1c5e0*/  ULDC UR4, c[0x0][0x9f0] ;  /* 0x00027c0000047ab9 */ /* 0x000fc60000000800 */
[----:B------:R-:W-:-:S04]  /*1c5f0*/  SEL R8, R5, UR4, P0 ;  /* 0x0000000405087c07 */ /* 0x000fc80008000000 */
[----:B------:R-:W-:Y:S02]  /*1c600*/  IABS R10, R8 ;  /* 0x00000008000a7213 */ /* 0x000fe40000000000 */
[----:B------:R-:W-:Y:S02]  /*1c610*/  IADD3 R11, R8, -0x1, R4 ;  /* 0xffffffff080b7810 */ /* 0x000fe40007ffe004 */
[----:B------:R-:W0:Y:S08]  /*1c620*/  I2F.RP R2, R10 ;  /* 0x0000000a00027306 */ /* 0x000e300000209400 */
[----:B0-----:R-:W0:Y:S02]  /*1c630*/  MUFU.RCP R2, R2 ;  /* 0x0000000200027308 */ /* 0x001e240000001000 */
[----:B0-----:R-:W-:-:S06]  /*1c640*/  VIADD R2, R2, 0xffffffe ;  /* 0x0ffffffe02027836 */ /* 0x001fcc0000000000 */
[----:B------:R0:W1:Y:S02]  /*1c650*/  F2I.FTZ.U32.TRUNC.NTZ R3, R2 ;  /* 0x0000000200037305 */ /* 0x000064000021f000 */
[----:B0-----:R-:W-:-:S04]  /*1c660*/  LOP3.LUT R2, R11, R8, RZ, 0x3c, !PT ;  /* 0x000000080b027212 */ /* 0x001fc800078e3cff */
[----:B------:R-:W-:Y:S01]  /*1c670*/  ISETP.GE.AND P4, PT, R2, RZ, PT ;  /* 0x000000ff0200720c */ /* 0x000fe20003f86270 */
[----:B-1----:R-:W-:-:S04]  /*1c680*/  IMAD.MOV R2, RZ, RZ, -R3 ;  /* 0x000000ffff027224 */ /* 0x002fc800078e0a03 */
[----:B------:R-:W-:Y:S02]  /*1c690*/  IMAD R12, R2, R10, RZ ;  /* 0x0000000a020c7224 */ /* 0x000fe400078e02ff */
[----:B------:R-:W-:-:S04]  /*1c6a0*/  IMAD.MOV.U32 R2, RZ, RZ, RZ ;  /* 0x000000ffff027224 */ /* 0x000fc800078e00ff */
[----:B------:R-:W-:Y:S01]  /*1c6b0*/  IMAD.HI.U32 R2, R3, R12, R2 ;  /* 0x0000000c03027227 */ /* 0x000fe200078e0002 */
[----:B------:R-:W-:Y:S02]  /*1c6c0*/  IABS R3, R11 ;  /* 0x0000000b00037213 */ /* 0x000fe40000000000 */
[----:B------:R-:W-:-:S03]  /*1c6d0*/  IABS R11, R8 ;  /* 0x00000008000b7213 */ /* 0x000fc60000000000 */
[----:B------:R-:W-:-:S04]  /*1c6e0*/  IMAD.HI.U32 R2, R2, R3, RZ ;  /* 0x0000000302027227 */ /* 0x000fc800078e00ff */
[----:B------:R-:W-:-:S04]  /*1c6f0*/  IMAD.MOV R11, RZ, RZ, -R11 ;  /* 0x000000ffff0b7224 */ /* 0x000fc800078e0a0b */
        /* <DEDUP_REMOVED lines=10> */
.L_x_681:
[----:B------:R-:W-:Y:S05]  /*1c7a0*/  BSYNC B0 ;  /* 0x0000000000007941 */ /* 0x000fea0003800000 */
.L_x_680:
[-C--:B------:R-:W-:Y:S01]  /*1c7b0*/  IMAD R2, R7, R3.reuse, RZ ;  /* 0x0000000307027224 */ /* 0x080fe200078e02ff */
[----:B------:R-:W-:Y:S04]  /*1c7c0*/  BSSY B0, `(.L_x_682) ;  /* 0x0000151000007945 */ /* 0x000fe80003800000 */
[C---:B------:R-:W-:Y:S01]  /*1c7d0*/  VIADDMNMX R3, R2.reuse, R3, R4, PT ;  /* 0x0000000302037246 */ /* 0x040fe20003800104 */
[----:B------:R-:W-:-:S04]  /*1c7e0*/  IMAD R2, R2, 0x60, -R9 ;  /* 0x0000006002027824 */ /* 0x000fc800078e0a09 */
[----:B------:R-:W-:Y:S01]  /*1c7f0*/  IMAD R3, R3, 0x60, -R9 ;  /* 0x0000006003037824 */ /* 0x000fe200078e0a09 */
[----:B------:R-:W-:-:S04]  /*1c800*/  VIMNMX R2, RZ, R2, !PT ;  /* 0x00000002ff027248 */ /* 0x000fc80007fe0100 */
[----:B------:R-:W-:-:S04]  /*1c810*/  VIMNMX R3, R3, R6, PT ;  /* 0x0000000603037248 */ /* 0x000fc80003fe0100 */
[----:B------:R-:W-:-:S13]  /*1c820*/  ISETP.GT.AND P0, PT, R3, R2, PT ;  /* 0x000000020300720c */ /* 0x000fda0003f04270 */
[----:B------:R-:W-:Y:S02]  /*1c830*/  @P0 VIADD R8, R3, 0x5f ;  /* 0x0000005f03080836 */ /* 0x000fe40000000000 */
[----:B------:R-:W-:-:S04]  /*1c840*/  IMAD.WIDE.U32 R2, R2, -0x55555555, RZ ;  /* 0xaaaaaaab02027825 */ /* 0x000fc800078e00ff */
[----:B------:R-:W-:Y:S01]  /*1c850*/  @P0 IMAD.HI R8, R8, 0x2aaaaaab, RZ ;  /* 0x2aaaaaab08080827 */ /* 0x000fe200078e02ff */
[----:B------:R-:W-:-:S04]  /*1c860*/  SHF.R.U32.HI R6, RZ, 0x6, R3 ;  /* 0x00000006ff067819 */ /* 0x000fc80000011603 */
[----:B------:R-:W-:Y:S01]  /*1c870*/  @P0 SHF.R.U32.HI R2, RZ, 0x1f, R8 ;  /* 0x0000001fff020819 */ /* 0x000fe20000011608 */
[----:B------:R-:W-:-:S03]  /*1c880*/  IMAD.MOV.U32 R3, RZ, RZ, R6 ;  /* 0x000000ffff037224 */ /* 0x000fc600078e0006 */
[----:B------:R-:W-:Y:S02]  /*1c890*/  @P0 LEA.HI.SX32 R3, R8, R2, 0x1c ;  /* 0x0000000208030211 */ /* 0x000fe400078fe2ff */
[----:B------:R-:W-:Y:S02]  /*1c8a0*/  PLOP3.LUT P0, PT, PT, PT, PT, 0x80, 0x0 ;  /* 0x000000000000781c */ /* 0x000fe40003f0f070 */
[----:B------:R-:W-:-:S13]  /*1c8b0*/  ISETP.GT.AND P3, PT, R3, R6, PT ;  /* 0x000000060300720c */ /* 0x000fda0003f64270 */
[----:B------:R-:W-:Y:S05]  /*1c8c0*/  @!P3 BRA `(.L_x_683) ;  /* 0x000000140000b947 */ /* 0x000fea0003800000 */
[----:B------:R-:W-:Y:S01]  /*1c8d0*/  UMOV UR4, 0xffffffff ;  /* 0xffffffff00047882 */ /* 0x000fe20000000000 */
[----:B------:R-:W-:Y:S02]  /*1c8e0*/  SEL R2, R31, RZ, !P2 ;  /* 0x000000ff1f027207 */ /* 0x000fe40005000000 */
[----:B------:R-:W-:Y:S05]  /*1c8f0*/  BRA.DIV UR4, `(.L_x_684) ;  /* 0x0000006a04c07947 */ /* 0x000fea000b800000 */
[----:B------:R-:W0:Y:S02]  /*1c900*/  S2R R8, SR_TID.X ;  /* 0x0000000000087919 */ /* 0x000e240000002100 */
[----:B0-----:R-:W-:-:S04]  /*1c910*/  SHF.R.U32.HI R8, RZ, 0x5, R8 ;  /* 0x00000005ff087819 */ /* 0x001fc80000011608 */
[----:B------:R-:W-:-:S05]  /*1c920*/  LOP3.LUT R8, R8, 0x3, RZ, 0xc0, !PT ;  /* 0x0000000308087812 */ /* 0x000fca00078ec0ff */
[----:B------:R0:W1:Y:S02]  /*1c930*/  SHFL.IDX PT, R14, R8, RZ, 0x1f ;  /* 0x00001fff080e7589 */ /* 0x00006400000e0000 */
.L_x_837:
[----:B-1----:R-:W-:Y:S02]  /*1c940*/  ISETP.NE.AND P0, PT, R14, RZ, PT ;  /* 0x000000ff0e00720c */ /* 0x002fe40003f05270 */
[----:B------:R-:W-:-:S11]  /*1c950*/  PLOP3.LUT P6, PT, PT, PT, PT, 0x8, 0x0 ;  /* 0x000000000000781c */ /* 0x000fd60003fce170 */
[----:B------:R-:W-:Y:S05]  /*1c960*/  @P0 BRA `(.L_x_685) ;  /* 0x00000000000c0947 */ /* 0x000fea0003800000 */
[----:B------:R-:W-:-:S03]  /*1c970*/  UMOV UR4, 0xffffffff ;  /* 0xffffffff00047882 */ /* 0x000fc60000000000 */
[----:B------:R-:W-:Y:S05]  /*1c980*/  BRA.DIV UR4, `(.L_x_686) ;  /* 0x0000006a04d07947 */ /* 0x000fea000b800000 */
[----:B------:R-:W-:-:S13]  /*1c990*/  ELECT P6, URZ, PT ;  /* 0x00000000003f782f */ /* 0x000fda00038c0000 */
.L_x_685:
[----:B0-----:R-:W2:Y:S01]  /*1c9a0*/  LDL R8, [R1+0x2c] ;  /* 0x00002c0001087983 */ /* 0x001ea20000100800 */
[----:B------:R-:W-:Y:S01]  /*1c9b0*/  BSSY B1, `(.L_x_687) ;  /* 0x0000008000017945 */ /* 0x000fe20003800000 */
[----:B--2---:R-:W-:-:S05]  /*1c9c0*/  VIADD R8, R8, 0x1 ;  /* 0x0000000108087836 */ /* 0x004fca0000000000 */
[----:B------:R-:W-:-:S04]  /*1c9d0*/  LEA.HI R9, R8, R8, RZ, 0x1 ;  /* 0x0000000808097211 */ /* 0x000fc800078f08ff */
[----:B------:R-:W-:-:S05]  /*1c9e0*/  LOP3.LUT R9, R9, 0xfffffffe, RZ, 0xc0, !PT ;  /* 0xfffffffe09097812 */ /* 0x000fca00078ec0ff */
[----:B------:R-:W-:-:S05]  /*1c9f0*/  IMAD.IADD R8, R8, 0x1, -R9 ;  /* 0x0000000108087824 */ /* 0x000fca00078e0a09 */
[----:B------:R-:W-:-:S04]  /*1ca00*/  SHF.L.U32 R8, R8, 0x1f, RZ ;  /* 0x0000001f08087819 */ /* 0x000fc800000006ff */
[----:B------:R-:W0:Y:S02]  /*1ca10*/  SYNCS.PHASECHK.TRANS64.TRYWAIT P0, [R22+URZ+0x30820], R8 ;  /* 0x03082008160075a7 */ /* 0x000e24000800017f */
[----:B0-----:R-:W-:Y:S05]  /*1ca20*/  @!P0 BRA `(.L_x_688) ;  /* 0x0000006800c88947 */ /* 0x001fea0003800000 */
.L_x_840:
[----:B------:R-:W-:Y:S05]  /*1ca30*/  BSYNC B1 ;  /* 0x0000000000017941 */ /* 0x000fea0003800000 */
.L_x_687:
[----:B------:R-:W-:Y:S04]  /*1ca40*/  BSSY B1, `(.L_x_689) ;  /* 0x000008b000017945 */ /* 0x000fe80003800000 */
[----:B------:R-:W-:Y:S05]  /*1ca50*/  @!P6 BRA `(.L_x_690) ;  /* 0x000000080024e947 */ /* 0x000fea0003800000 */
[----:B------:R-:W-:Y:S01]  /*1ca60*/  IMAD R12, R27, 0x8, R22 ;  /* 0x000000081b0c7824 */ /* 0x000fe200078e0216 */
[----:B------:R-:W-:Y:S01]  /*1ca70*/  SHF.L.U32 R11, R29, 0x1f, RZ ;  /* 0x0000001f1d0b7819 */ /* 0x000fe200000006ff */
[----:B------:R-:W1:Y:S01]  /*1ca80*/  S2R R9, SR_TID.X ;  /* 0x0000000000097919 */ /* 0x000e620000002100 */
[----:B------:R-:W-:Y:S02]  /*1ca90*/  BSSY B2, `(.L_x_691) ;  /* 0x0000005000027945 */ /* 0x000fe40003800000 */
[----:B------:R-:W2:Y:S01]  /*1caa0*/  SYNCS.PHASECHK.TRANS64.TRYWAIT P0, [R12+URZ+0x308a0], R11 ;  /* 0x0308a00b0c0075a7 */ /* 0x000ea2000800017f */
[----:B-1----:R-:W-:-:S04]  /*1cab0*/  LOP3.LUT R9, R9, 0x7f, RZ, 0xc0, !PT ;  /* 0x0000007f09097812 */ /* 0x002fc800078ec0ff */
[----:B------:R-:W-:Y:S01]  /*1cac0*/  ISETP.NE.AND P2, PT, R9, RZ, PT ;  /* 0x000000ff0900720c */ /* 0x000fe20003f45270 */
[----:B--2---:R-:W-:-:S12]  /*1cad0*/  @!P0 BRA `(.L_x_692) ;  /* 0x0000006800b08947 */ /* 0x004fd80003800000 */
.L_x_841:
[----:B------:R-:W-:Y:S05]  /*1cae0*/  BSYNC B2 ;  /* 0x0000000000027941 */ /* 0x000fea0003800000 */
.L_x_691:
[----:B------:R-:W-:Y:S04]  /*1caf0*/  BSSY B2, `(.L_x_693) ;  /* 0x0000009000027945 */ /* 0x000fe80003800000 */
[----:B------:R-:W-:Y:S05]  /*1cb00*/  @P2 BRA `(.L_x_694) ;  /* 0x00000000001c2947 */ /* 0x000fea0003800000 */
[----:B------:R-:W2:Y:S01]  /*1cb10*/  S2R R9, SR_TID.X ;  /* 0x0000000000097919 */ /* 0x000ea20000002100 */
[----:B0-----:R-:W-:-:S04]  /*1cb20*/  IMAD.MOV.U32 R8, RZ, RZ, 0x9000 ;  /* 0x00009000ff087424 */ /* 0x001fc800078e00ff */
[----:B------:R3:W-:Y:S01]  /*1cb30*/  SYNCS.ARRIVE.TRANS64 RZ, [R12+URZ+0x30890], R8 ;  /* 0x030890080cff79a7 */ /* 0x0007e2000800003f */
[----:B--2---:R-:W-:-:S04]  /*1cb40*/  LOP3.LUT R9, R9, 0x1f, RZ, 0xc0, !PT ;  /* 0x0000001f09097812 */ /* 0x004fc800078ec0ff */
[----:B------:R-:W-:-:S13]  /*1cb50*/  ISETP.NE.AND P0, PT, R9, RZ, PT ;  /* 0x000000ff0900720c */ /* 0x000fda0003f05270 */
[----:B---3--:R-:W-:Y:S05]  /*1cb60*/  @!P0 BRA `(.L_x_694) ;  /* 0x0000000000048947 */ /* 0x008fea0003800000 */
[----:B------:R-:W-:Y:S01]  /*1cb70*/  BPT.TRAP 0x1 ;  /* 0x000000040000795c */ /* 0x000fe20000300000 */
.L_x_694:
[----:B------:R-:W-:Y:S05]  /*1cb80*/  BSYNC B2 ;  /* 0x0000000000027941 */ /* 0x000fea0003800000 */
.L_x_693:
[----:B------:R-:W-:Y:S01]  /*1cb90*/  IMAD.MOV.U32 R25, RZ, RZ, RZ ;  /* 0x000000ffff197224 */ /* 0x000fe200078e00ff */
[----:B------:R-:W-:Y:S01]  /*1cba0*/  UIADD3 UR4, UP0, UR36, 0x570, URZ ;  /* 0x0000057024047890 */ /* 0x000fe2000ff1e03f */
[----:B------:R-:W-:Y:S01]  /*1cbb0*/  IMAD R9, R3, 0x60, R0 ;  /* 0x0000006003097824 */ /* 0x000fe200078e0200 */
[----:B------:R-:W-:Y:S01]  /*1cbc0*/  PLOP3.LUT P0, PT, PT, PT, PT, 0x80, 0x0 ;  /* 0x000000000000781c */ /* 0x000fe20003f0f070 */
[----:B------:R-:W-:Y:S01]  /*1cbd0*/  IMAD R10, R27, 0x9000, R22 ;  /* 0x000090001b0a7824 */ /* 0x000fe200078e0216 */
[----:B------:R-:W-:Y:S01]  /*1cbe0*/  R2UR UR10, R25 ;  /* 0x00000000190a72ca */ /* 0x000fe200000e0000 */
[----:B------:R-:W-:Y:S01]  /*1cbf0*/  VIADD R9, R9, 0xffffffa0 ;  /* 0xffffffa009097836 */ /* 0x000fe20000000000 */
[----:B------:R-:W-:Y:S01]  /*1cc00*/  UIADD3.X UR5, URZ, UR37, URZ, UP0, !UPT ;  /* 0x000000253f057290 */ /* 0x000fe200087fe43f */
[----:B0-----:R-:W-:Y:S01]  /*1cc10*/  VIADD R8, R12, 0x30890 ;  /* 0x000308900c087836 */ /* 0x001fe20000000000 */
[----:B------:R-:W-:Y:S01]  /*1cc20*/  UMOV UR6, 0x0 ;  /* 0x0000000000067882 */ /* 0x000fe20000000000 */
[----:B------:R-:W-:Y:S01]  /*1cc30*/  VIADD R13, R10, 0x1e400 ;  /* 0x0001e4000a0d7836 */ /* 0x000fe20000000000 */
[----:B------:R-:W-:-:S09]  /*1cc40*/  UMOV UR7, 0x12f00000 ;  /* 0x12f0000000077882 */ /* 0x000fd20000000000 */
.L_x_695:
[----:B------:R-:W-:-:S13]  /*1cc50*/  @P0 ELECT P3, URZ, PT ;  /* 0x00000000003f082f */ /* 0x000fda0003860000 */
[----:B------:R-:W-:Y:S02]  /*1cc60*/  @P3 R2UR UR13, R2 ;  /* 0x00000000020d32ca */ /* 0x000fe400000e0000 */
[----:B------:R-:W-:Y:S02]  /*1cc70*/  @P3 R2UR UR12, R18 ;  /* 0x00000000120c32ca */ /* 0x000fe400000e0000 */
[----:B------:R-:W-:Y:S02]  /*1cc80*/  @P3 R2UR UR11, R9 ;  /* 0x00000000090b32ca */ /* 0x000fe400000e0000 */
[----:B------:R-:W-:Y:S02]  /*1cc90*/  @P3 R2UR UR9, R8 ;  /* 0x00000000080932ca */ /* 0x000fe400000e0000 */
[----:B------:R-:W-:Y:S02]  /*1cca0*/  @P3 R2UR UR8, R13 ;  /* 0x000000000d0832ca */ /* 0x000fe400000e0000 */
[----:B------:R-:W-:-:S02]  /*1ccb0*/  @P3 PLOP3.LUT P0, PT, P3, PT, PT, 0x8, 0x0 ;  /* 0x000000000000381c */ /* 0x000fc40001f0e170 */
[----:B------:R-:W-:-:S09]  /*1ccc0*/  PLOP3.LUT P3, PT, PT, PT, PT, 0x8, 0x0 ;  /* 0x000000000000781c */ /* 0x000fd20003f6e170 */
[----:B------:R0:W-:Y:S02]  /*1ccd0*/  UTMALDG.4D [UR8], [UR4], desc[UR6] ;  /* 0x00000608040075b4 */ /* 0x0001e40008019000 */
[----:B0-----:R-:W-:Y:S05]  /*1cce0*/  @P0 BRA.U.ANY `(.L_x_695) ;  /* 0xfffffffd00d80947 */ /* 0x001fea000393ffff */
[----:B------:R-:W-:Y:S01]  /*1ccf0*/  IMAD.MOV.U32 R21, RZ, RZ, 0x40 ;  /* 0x00000040ff157424 */ /* 0x000fe200078e00ff */
[----:B------:R-:W-:Y:S01]  /*1cd00*/  PLOP3.LUT P0, PT, PT, PT, PT, 0x80, 0x0 ;  /* 0x000000000000781c */ /* 0x000fe20003f0f070 */
[----:B------:R-:W-:Y:S01]  /*1cd10*/  VIADD R13, R10, 0x21400 ;  /* 0x000214000a0d7836 */ /* 0x000fe20000000000 */
[----:B------:R-:W-:Y:S01]  /*1cd20*/  UMOV UR6, 0x0 ;  /* 0x0000000000067882 */ /* 0x000fe20000000000 */
[----:B------:R-:W-:Y:S01]  /*1cd30*/  UMOV UR7, 0x12f00000 ;  /* 0x12f0000000077882 */ /* 0x000fe20000000000 */
[----:B------:R-:W-:-:S15]  /*1cd40*/  R2UR UR10, R21 ;  /* 0x00000000150a72ca */ /* 0x000fde00000e0000 */
.L_x_696:
        /* <DEDUP_REMOVED lines=16> */
.L_x_697:
        /* <DEDUP_REMOVED lines=10> */
[----:B------:R-:W0:Y:S01]  /*1cef0*/  SYNCS.PHASECHK.TRANS64.TRYWAIT P0, [R12+URZ+0x308c0], R11 ;  /* 0x0308c00b0c0075a7 */ /* 0x000e22000800017f */
[----:B------:R-:W-:Y:S04]  /*1cf00*/  BSSY B2, `(.L_x_698) ;  /* 0x0000002000027945 */ /* 0x000fe80003800000 */
[----:B0-----:R-:W-:Y:S05]  /*1cf10*/  @!P0 BRA `(.L_x_699) ;  /* 0x0000006400b48947 */ /* 0x001fea0003800000 */
.L_x_842:
[----:B------:R-:W-:Y:S05]  /*1cf20*/  BSYNC B2 ;  /* 0x0000000000027941 */ /* 0x000fea0003800000 */
.L_x_698:
[----:B------:R-:W-:Y:S01]  /*1cf30*/  BSSY B2, `(.L_x_700) ;  /* 0x000000b000027945 */ /* 0x000fe20003800000 */
[----:B------:R-:W-:Y:S02]  /*1cf40*/  IMAD.MOV.U32 R14, RZ, RZ, 0x0 ;  /* 0x00000000ff0e7424 */ /* 0x000fe400078e00ff */
[----:B------:R-:W-:Y:S01]  /*1cf50*/  IMAD.MOV.U32 R15, RZ, RZ, 0x12f00000 ;  /* 0x12f00000ff0f7424 */ /* 0x000fe200078e00ff */
[----:B------:R-:W-:Y:S06]  /*1cf60*/  @P2 BRA `(.L_x_701) ;  /* 0x00000000001c2947 */ /* 0x000fec0003800000 */
[----:B------:R-:W2:Y:S01]  /*1cf70*/  S2R R8, SR_TID.X ;  /* 0x0000000000087919 */ /* 0x000ea20000002100 */
[----:B01----:R-:W-:-:S04]  /*1cf80*/  IMAD.MOV.U32 R11, RZ, RZ, 0x9000 ;  /* 0x00009000ff0b7424 */ /* 0x003fc800078e00ff */
[----:B------:R3:W-:Y:S01]  /*1cf90*/  SYNCS.ARRIVE.TRANS64 RZ, [R12+URZ+0x308b0], R11 ;  /* 0x0308b00b0cff79a7 */ /* 0x0007e2000800003f */
[----:B--2---:R-:W-:-:S04]  /*1cfa0*/  LOP3.LUT R8, R8, 0x1f, RZ, 0xc0, !PT ;  /* 0x0000001f08087812 */ /* 0x004fc800078ec0ff */
[----:B------:R-:W-:-:S13]  /*1cfb0*/  ISETP.NE.AND P0, PT, R8, RZ, PT ;  /* 0x000000ff0800720c */ /* 0x000fda0003f05270 */
[----:B---3--:R-:W-:Y:S05]  /*1cfc0*/  @!P0 BRA `(.L_x_701) ;  /* 0x0000000000048947 */ /* 0x008fea0003800000 */
[----:B------:R-:W-:Y:S01]  /*1cfd0*/  BPT.TRAP 0x1 ;  /* 0x000000040000795c */ /* 0x000fe20000300000 */
.L_x_701:
[----:B------:R-:W-:Y:S05]  /*1cfe0*/  BSYNC B2 ;  /* 0x0000000000027941 */ /* 0x000fea0003800000 */
.L_x_700:
[----:B------:R-:W-:Y:S01]  /*1cff0*/  R2UR UR10, R25 ;  /* 0x00000000190a72ca */ /* 0x000fe200000e0000 */
[----:B------:R-:W-:Y:S01]  /*1d000*/  UIADD3 UR4, UP0, UR36, 0x670, URZ ;  /* 0x0000067024047890 */ /* 0x000fe2000ff1e03f */
[----:B------:R-:W-:Y:S01]  /*1d010*/  R2UR UR6, R14 ;  /* 0x000000000e0672ca */ /* 0x000fe200000e0000 */
[----:B------:R-:W-:Y:S01]  /*1d020*/  VIADD R8, R10, 0x400 ;  /* 0x000004000a087836 */ /* 0x000fe20000000000 */
[----:B------:R-:W-:Y:S01]  /*1d030*/  R2UR UR7, R15 ;  /* 0x000000000f0772ca */ /* 0x000fe200000e0000 */
[----:B------:R-:W-:Y:S01]  /*1d040*/  UIADD3.X UR5, URZ, UR37, URZ, UP0, !UPT ;  /* 0x000000253f057290 */ /* 0x000fe200087fe43f */
[----:B------:R-:W-:Y:S02]  /*1d050*/  PLOP3.LUT P0, PT, PT, PT, PT, 0x80, 0x0 ;  /* 0x000000000000781c */ /* 0x000fe40003f0f070 */
[----:B01----:R-:W-:-:S11]  /*1d060*/  IADD3 R12, R12, 0x308b0, RZ ;  /* 0x000308b00c0c7810 */ /* 0x003fd60007ffe0ff */
.L_x_702:
        /* <DEDUP_REMOVED lines=10> */
[----:B------:R-:W-:Y:S01]  /*1d110*/  R2UR UR10, R21 ;  /* 0x00000000150a72ca */ /* 0x000fe200000e0000 */
[----:B------:R-:W-:Y:S01]  /*1d120*/  VIADD R8, R10, 0x3400 ;  /* 0x000034000a087836 */ /* 0x000fe20000000000 */
[----:B------:R-:W-:Y:S02]  /*1d130*/  R2UR UR6, R14 ;  /* 0x000000000e0672ca */ /* 0x000fe400000e0000 */
[----:B------:R-:W-:Y:S02]  /*1d140*/  R2UR UR7, R15 ;  /* 0x000000000f0772ca */ /* 0x000fe400000e0000 */
[----:B------:R-:W-:-:S13]  /*1d150*/  PLOP3.LUT P0, PT, PT, PT, PT, 0x80, 0x0 ;  /* 0x000000000000781c */ /* 0x000fda0003f0f070 */
.L_x_703:
        /* <DEDUP_REMOVED lines=15> */
.L_x_704:
        /* <DEDUP_REMOVED lines=9> */
[----:B-1----:R-:W-:Y:S05]  /*1d2e0*/  @P0 BRA.U.ANY `(.L_x_704) ;  /* 0xfffffffd00d80947 */ /* 0x002fea000393ffff */
.L_x_690:
[----:B------:R-:W-:Y:S05]  /*1d2f0*/  BSYNC B1 ;  /* 0x0000000000017941 */ /* 0x000fea0003800000 */
.L_x_689:
[----:B------:R-:W-:Y:S01]  /*1d300*/  VIADD R12, R3, 0xfffffffe ;  /* 0xfffffffe030c7836 */ /* 0x000fe20000000000 */
[----:B------:R-:W-:Y:S01]  /*1d310*/  PLOP3.LUT P0, PT, PT, PT, PT, 0x8, 0x0 ;  /* 0x000000000000781c */ /* 0x000fe20003f0e170 */
[----:B------:R-:W-:-:S03]  /*1d320*/  VIADD R27, R27, 0x1 ;  /* 0x000000011b1b7836 */ /* 0x000fc60000000000 */
[----:B------:R-:W-:Y:S02]  /*1d330*/  ISETP.GE.AND P3, PT, R12, R6, PT ;  /* 0x000000060c00720c */ /* 0x000fe40003f66270 */
[----:B------:R-:W-:-:S04]  /*1d340*/  ISETP.NE.AND P2, PT, R27, 0x2, PT ;  /* 0x000000021b00780c */ /* 0x000fc80003f45270 */
[----:B------:R-:W-:Y:S02]  /*1d350*/  SEL R3, RZ, 0x1, P2 ;  /* 0x00000001ff037807 */ /* 0x000fe40001000000 */
[----:B------:R-:W-:Y:S02]  /*1d360*/  SEL R27, R27, RZ, P2 ;  /* 0x000000ff1b1b7207 */ /* 0x000fe40001000000 */
[----:B------:R-:W-:-:S03]  /*1d370*/  LOP3.LUT R29, R29, R3, RZ, 0x3c, !PT ;  /* 0x000000031d1d7212 */ /* 0x000fc600078e3cff */
[----:B------:R-:W-:Y:S05]  /*1d380*/  @!P3 BRA `(.L_x_683) ;  /* 0x000000080050b947 */ /* 0x000fea0003800000 */
.L_x_721:
[----:B------:R-:W-:Y:S05]  /*1d390*/  YIELD ;  /* 0x0000000000007946 */ /* 0x000fea0003800000 */
        /* <DEDUP_REMOVED lines=10> */
.L_x_843:
[----:B------:R-:W-:Y:S05]  /*1d440*/  BSYNC B2 ;  /* 0x0000000000027941 */ /* 0x000fea0003800000 */
.L_x_707:
[----:B------:R-:W-:Y:S04]  /*1d450*/  BSSY B2, `(.L_x_709) ;  /* 0x0000009000027945 */ /* 0x000fe80003800000 */
[----:B------:R-:W-:Y:S05]  /*1d460*/  @P3 BRA `(.L_x_710) ;  /* 0x00000000001c3947 */ /* 0x000fea0003800000 */
[----:B0-----:R-:W0:Y:S01]  /*1d470*/  S2R R8, SR_TID.X ;  /* 0x0000000000087919 */ /* 0x001e220000002100 */
[----:B------:R-:W-:-:S04]  /*1d480*/  IMAD.MOV.U32 R3, RZ, RZ, 0x9000 ;  /* 0x00009000ff037424 */ /* 0x000fc800078e00ff */
[----:B------:R2:W-:Y:S01]  /*1d490*/  SYNCS.ARRIVE.TRANS64 RZ, [R11+URZ+0x30890], R3 ;  /* 0x030890030bff79a7 */ /* 0x0005e2000800003f */
[----:B0-----:R-:W-:-:S04]  /*1d4a0*/  LOP3.LUT R8, R8, 0x1f, RZ, 0xc0, !PT ;  /* 0x0000001f08087812 */ /* 0x001fc800078ec0ff */
[----:B------:R-:W-:-:S13]  /*1d4b0*/  ISETP.NE.AND P2, PT, R8, RZ, PT ;  /* 0x000000ff0800720c */ /* 0x000fda0003f45270 */
[----:B--2---:R-:W-:Y:S05]  /*1d4c0*/  @!P2 BRA `(.L_x_710) ;  /* 0x000000000004a947 */ /* 0x004fea0003800000 */
[----:B------:R-:W-:Y:S01]  /*1d4d0*/  BPT.TRAP 0x1 ;  /* 0x000000040000795c */ /* 0x000fe20000300000 */
.L_x_710:
[----:B------:R-:W-:Y:S05]  /*1d4e0*/  BSYNC B2 ;  /* 0x0000000000027941 */ /* 0x000fea0003800000 */
.L_x_709:
[----:B------:R-:W-:Y:S01]  /*1d4f0*/  IMAD.MOV.U32 R20, RZ, RZ, RZ ;  /* 0x000000ffff147224 */ /* 0x000fe200078e00ff */
[----:B------:R-:W-:Y:S01]  /*1d500*/  UIADD3 UR4, UP0, UR36, 0x570, URZ ;  /* 0x0000057024047890 */ /* 0x000fe2000ff1e03f */
[----:B------:R-:W-:Y:S01]  /*1d510*/  IMAD R9, R27, 0x9000, R22 ;  /* 0x000090001b097824 */ /* 0x000fe200078e0216 */
[----:B------:R-:W-:Y:S01]  /*1d520*/  PLOP3.LUT P2, PT, PT, PT, PT, 0x80, 0x0 ;  /* 0x000000000000781c */ /* 0x000fe20003f4f070 */
[----:B0-----:R-:W-:Y:S01]  /*1d530*/  IMAD R8, R12, 0x60, R0 ;  /* 0x000000600c087824 */ /* 0x001fe200078e0200 */
[----:B------:R-:W-:Y:S01]  /*1d540*/  R2UR UR10, R20 ;  /* 0x00000000140a72ca */ /* 0x000fe200000e0000 */
[----:B------:R-:W-:Y:S01]  /*1d550*/  VIADD R3, R11, 0x30890 ;  /* 0x000308900b037836 */ /* 0x000fe20000000000 */
[----:B------:R-:W-:Y:S01]  /*1d560*/  UIADD3.X UR5, URZ, UR37, URZ, UP0, !UPT ;  /* 0x000000253f057290 */ /* 0x000fe200087fe43f */
[----:B------:R-:W-:Y:S01]  /*1d570*/  VIADD R13, R9, 0x1e400 ;  /* 0x0001e400090d7836 */ /* 0x000fe20000000000 */
[----:B------:R-:W-:Y:S01]  /*1d580*/  UMOV UR6, 0x0 ;  /* 0x0000000000067882 */ /* 0x000fe20000000000 */
[----:B------:R-:W-:-:S10]  /*1d590*/  UMOV UR7, 0x12f00000 ;  /* 0x12f0000000077882 */ /* 0x000fd40000000000 */
.L_x_711:
        /* <DEDUP_REMOVED lines=16> */
.L_x_712:
        /* <DEDUP_REMOVED lines=16> */
.L_x_713:
        /* <DEDUP_REMOVED lines=13> */
.L_x_844:
[----:B------:R-:W-:Y:S05]  /*1d870*/  BSYNC B2 ;  /* 0x0000000000027941 */ /* 0x000fea0003800000 */
.L_x_714:
[----:B------:R-:W-:Y:S01]  /*1d880*/  BSSY B2, `(.L_x_716) ;  /* 0x000000b000027945 */ /* 0x000fe20003800000 */
[----:B------:R-:W-:Y:S02]  /*1d890*/  IMAD.MOV.U32 R14, RZ, RZ, 0x0 ;  /* 0x00000000ff0e7424 */ /* 0x000fe400078e00ff */
[----:B------:R-:W-:Y:S01]  /*1d8a0*/  IMAD.MOV.U32 R15, RZ, RZ, 0x12f00000 ;  /* 0x12f00000ff0f7424 */ /* 0x000fe200078e00ff */
[----:B------:R-:W-:Y:S06]  /*1d8b0*/  @P3 BRA `(.L_x_717) ;  /* 0x00000000001c3947 */ /* 0x000fec0003800000 */
[----:B------:R-:W2:Y:S01]  /*1d8c0*/  S2R R13, SR_TID.X ;  /* 0x00000000000d7919 */ /* 0x000ea20000002100 */
[----:B------:R-:W-:-:S04]  /*1d8d0*/  IMAD.MOV.U32 R3, RZ, RZ, 0x9000 ;  /* 0x00009000ff037424 */ /* 0x000fc800078e00ff */
[----:B------:R3:W-:Y:S01]  /*1d8e0*/  SYNCS.ARRIVE.TRANS64 RZ, [R11+URZ+0x308b0], R3 ;  /* 0x0308b0030bff79a7 */ /* 0x0007e2000800003f */
[----:B--2---:R-:W-:-:S04]  /*1d8f0*/  LOP3.LUT R13, R13, 0x1f, RZ, 0xc0, !PT ;  /* 0x0000001f0d0d7812 */ /* 0x004fc800078ec0ff */
[----:B------:R-:W-:-:S13]  /*1d900*/  ISETP.NE.AND P2, PT, R13, RZ, PT ;  /* 0x000000ff0d00720c */ /* 0x000fda0003f45270 */
[----:B---3--:R-:W-:Y:S05]  /*1d910*/  @!P2 BRA `(.L_x_717) ;  /* 0x000000000004a947 */ /* 0x008fea0003800000 */
[----:B------:R-:W-:Y:S01]  /*1d920*/  BPT.TRAP 0x1 ;  /* 0x000000040000795c */ /* 0x000fe20000300000 */
.L_x_717:
[----:B------:R-:W-:Y:S05]  /*1d930*/  BSYNC B2 ;  /* 0x0000000000027941 */ /* 0x000fea0003800000 */
.L_x_716:
[----:B------:R-:W-:Y:S01]  /*1d940*/  R2UR UR10, R20 ;  /* 0x00000000140a72ca */ /* 0x000fe200000e0000 */
[----:B------:R-:W-:Y:S01]  /*1d950*/  UIADD3 UR4, UP0, UR36, 0x670, URZ ;  /* 0x0000067024047890 */ /* 0x000fe2000ff1e03f */
[----:B------:R-:W-:Y:S01]  /*1d960*/  R2UR UR6, R14 ;  /* 0x000000000e0672ca */ /* 0x000fe200000e0000 */
[----:B01----:R-:W-:Y:S01]  /*1d970*/  VIADD R11, R11, 0x308b0 ;  /* 0x000308b00b0b7836 */ /* 0x003fe20000000000 */
[----:B------:R-:W-:Y:S01]  /*1d980*/  R2UR UR7, R15 ;  /* 0x000000000f0772ca */ /* 0x000fe200000e0000 */
[----:B------:R-:W-:Y:S01]  /*1d990*/  VIADD R3, R9, 0x400 ;  /* 0x0000040009037836 */ /* 0x000fe20000000000 */
[----:B------:R-:W-:Y:S01]  /*1d9a0*/  PLOP3.LUT P2, PT, PT, PT, PT, 0x80, 0x0 ;  /* 0x000000000000781c */ /* 0x000fe20003f4f070 */
[----:B------:R-:W-:-:S12]  /*1d9b0*/  UIADD3.X UR5, URZ, UR37, URZ, UP0, !UPT ;  /* 0x000000253f057290 */ /* 0x000fd800087fe43f */
.L_x_718:
        /* <DEDUP_REMOVED lines=15> */
.L_x_719:
        /* <DEDUP_REMOVED lines=15> */
.L_x_720:
        /* <DEDUP_REMOVED lines=10> */
.L_x_706:
[----:B------:R-:W-:Y:S05]  /*1dc40*/  BSYNC B1 ;  /* 0x0000000000017941 */ /* 0x000fea0003800000 */
.L_x_705:
[C---:B------:R-:W-:Y:S01]  /*1dc50*/  ISETP.GT.AND P3, PT, R12.reuse, R6, PT ;  /* 0x000000060c00720c */ /* 0x040fe20003f64270 */
[----:B------:R-:W-:Y:S02]  /*1dc60*/  VIADD R27, R27, 0x1 ;  /* 0x000000011b1b7836 */ /* 0x000fe40000000000 */
[----:B------:R-:W-:-:S03]  /*1dc70*/  VIADD R12, R12, 0xffffffff ;  /* 0xffffffff0c0c7836 */ /* 0x000fc60000000000 */
[----:B------:R-:W-:-:S04]  /*1dc80*/  ISETP.NE.AND P2, PT, R27, 0x2, PT ;  /* 0x000000021b00780c */ /* 0x000fc80003f45270 */
[----:B------:R-:W-:Y:S02]  /*1dc90*/  SEL R3, RZ, 0x1, P2 ;  /* 0x00000001ff037807 */ /* 0x000fe40001000000 */
[----:B------:R-:W-:Y:S02]  /*1dca0*/  SEL R27, R27, RZ, P2 ;  /* 0x000000ff1b1b7207 */ /* 0x000fe40001000000 */
[----:B------:R-:W-:Y:S01]  /*1dcb0*/  LOP3.LUT R29, R29, R3, RZ, 0x3c, !PT ;  /* 0x000000031d1d7212 */ /* 0x000fe200078e3cff */
[----:B------:R-:W-:Y:S06]  /*1dcc0*/  @P3 BRA `(.L_x_721) ;  /* 0xfffffff400b03947 */ /* 0x000fec000383ffff */
.L_x_683:
[----:B------:R-:W-:Y:S05]  /*1dcd0*/  BSYNC B0 ;  /* 0x0000000000007941 */ /* 0x000fea0003800000 */
.L_x_682:
[----:B------:R-:W-:Y:S05]  /*1dce0*/  @!P0 WARPSYNC.ALL ;  /* 0x0000000000008948 */ /* 0x000fea0003800000 */
[----:B------:R-:W-:Y:S01]  /*1dcf0*/  @!P0 BAR.SYNC.DEFER_BLOCKING 0xc, 0x180 ;  /* 0x0306000000008b1d */ /* 0x000fe20000010000 */
[----:B------:R-:W-:-:S05]  /*1dd00*/  IMAD.MOV.U32 R0, RZ, RZ, RZ ;  /* 0x000000ffff007224 */ /* 0x000fca00078e00ff */
[----:B------:R-:W-:Y:S04]  /*1dd10*/  BSSY B0, `(.L_x_722) ;  /* 0x000001e000007945 */ /* 0x000fe80003800000 */
[----:B------:R-:W-:Y:S05]  /*1dd20*/  @!P1 BRA `(.L_x_723) ;  /* 0x0000000000709947 */ /* 0x000fea0003800000 */
[----:B------:R-:W-:-:S13]  /*1dd30*/  ISETP.NE.AND P0, PT, R5, RZ, PT ;  /* 0x000000ff0500720c */ /* 0x000fda0003f05270 */
[----:B------:R-:W1:Y:S02]  /*1dd40*/  @!P0 LDC R5, c[0x0][0x9f0] ;  /* 0x00027c00ff058b82 */ /* 0x000e640000000800 */
[-C--:B-1----:R-:W-:Y:S02]  /*1dd50*/  IABS R0, R5.reuse ;  /* 0x0000000500007213 */ /* 0x082fe40000000000 */
[----:B0-----:R-:W-:Y:S02]  /*1dd60*/  IABS R8, R5 ;  /* 0x0000000500087213 */ /* 0x001fe40000000000 */
[----:B------:R-:W0:Y:S02]  /*1dd70*/  I2F.RP R9, R0 ;  /* 0x0000000000097306 */ /* 0x000e240000209400 */
[----:B------:R-:W-:-:S06]  /*1dd80*/  IADD3 R8, RZ, -R8, RZ ;  /* 0x80000008ff087210 */ /* 0x000fcc0007ffe0ff */
[----:B0-----:R-:W0:Y:S02]  /*1dd90*/  MUFU.RCP R9, R9 ;  /* 0x0000000900097308 */ /* 0x001e240000001000 */
[----:B0-----:R-:W-:-:S06]  /*1dda0*/  VIADD R10, R9, 0xffffffe ;  /* 0x0ffffffe090a7836 */ /* 0x001fcc0000000000 */
[----:B------:R-:W0:Y:S02]  /*1ddb0*/  F2I.FTZ.U32.TRUNC.NTZ R3, R10 ;  /* 0x0000000a00037305 */ /* 0x000e24000021f000 */
[----:B0-----:R-:W-:-:S04]  /*1ddc0*/  IMAD.MOV R2, RZ, RZ, -R3 ;  /* 0x000000ffff027224 */ /* 0x001fc800078e0a03 */
[----:B------:R-:W-:Y:S02]  /*1ddd0*/  IMAD R6, R2, R0, RZ ;  /* 0x0000000002067224 */ /* 0x000fe400078e02ff */
[----:B------:R-:W-:-:S04]  /*1dde0*/  IMAD.MOV.U32 R2, RZ, RZ, RZ ;  /* 0x000000ffff027224 */ /* 0x000fc800078e00ff */
[----:B------:R-:W-:Y:S01]  /*1ddf0*/  IMAD.HI.U32 R6, R3, R6, R2 ;  /* 0x0000000603067227 */ /* 0x000fe200078e0002 */
[----:B------:R-:W-:-:S04]  /*1de00*/  IADD3 R3, R4, -0x1, R5 ;  /* 0xffffffff04037810 */ /* 0x000fc80007ffe005 */
[----:B------:R-:W-:Y:S02]  /*1de10*/  IABS R2, R3 ;  /* 0x0000000300027213 */ /* 0x000fe40000000000 */
[----:B------:R-:W-:-:S03]  /*1de20*/  LOP3.LUT R3, R3, R5, RZ, 0x3c, !PT ;  /* 0x0000000503037212 */ /* 0x000fc600078e3cff */
[----:B------:R-:W-:Y:S01]  /*1de30*/  IMAD.HI.U32 R6, R6, R2, RZ ;  /* 0x0000000206067227 */ /* 0x000fe200078e00ff */
[----:B------:R-:W-:-:S03]  /*1de40*/  ISETP.GE.AND P2, PT, R3, RZ, PT ;  /* 0x000000ff0300720c */ /* 0x000fc60003f46270 */
        /* <DEDUP_REMOVED lines=10> */
.L_x_723:
[----:B------:R-:W-:Y:S05]  /*1def0*/  BSYNC B0 ;  /* 0x0000000000007941 */ /* 0x000fea0003800000 */
.L_x_722:
[-C--:B------:R-:W-:Y:S01]  /*1df00*/  IMAD R3, R7, R0.reuse, RZ ;  /* 0x0000000007037224 */ /* 0x080fe200078e02ff */
[----:B------:R-:W-:Y:S04]  /*1df10*/  BSSY B7, `(.L_x_724) ;  /* 0x0000373000077945 */ /* 0x000fe80003800000 */
[----:B------:R-:W-:Y:S01]  /*1df20*/  VIADDMNMX R2, R3, R0, R4, PT ;  /* 0x0000000003027246 */ /* 0x000fe20003800104 */
[----:B------:R1:W-:Y:S03]  /*1df30*/  STL [R1+0x8], R3 ;  /* 0x0000080301007387 */ /* 0x0003e60000100800 */
[----:B------:R-:W-:Y:S01]  /*1df40*/  ISETP.GT.AND P0, PT, R2, R3, PT ;  /* 0x000000030200720c */ /* 0x000fe20003f04270 */
[----:B------:R1:W-:-:S12]  /*1df50*/  STL [R1+0x1c], R2 ;  /* 0x00001c0201007387 */ /* 0x0003d80000100800 */
[----:B-1----:R-:W-:Y:S05]  /*1df60*/  @P0 BRA `(.L_x_725) ;  /* 0x0000000000440947 */ /* 0x002fea0003800000 */
[----:B------:R-:W1:Y:S02]  /*1df70*/  S2R R2, SR_TID.X ;  /* 0x0000000000027919 */ /* 0x000e640000002100 */
[----:B-1----:R-:W-:-:S04]  /*1df80*/  LOP3.LUT R2, R2, 0x7f, RZ, 0xc0, !PT ;  /* 0x0000007f02027812 */ /* 0x002fc800078ec0ff */
[----:B------:R-:W-:-:S13]  /*1df90*/  ISETP.NE.AND P0, PT, R2, RZ, PT ;  /* 0x000000ff0200720c */ /* 0x000fda0003f05270 */
[----:B------:R-:W-:Y:S05]  /*1dfa0*/  @P0 BRA `(.L_x_726) ;  /* 0x0000003400a40947 */ /* 0x000fea0003800000 */
[----:B------:R-:W1:Y:S01]  /*1dfb0*/  S2R R5, SR_LANEID ;  /* 0x0000000000057919 */ /* 0x000e620000000000 */
[----:B------:R-:W-:Y:S01]  /*1dfc0*/  VOTEU.ANY UR4, UPT, PT ;  /* 0x0000000000047886 */ /* 0x000fe200038e0100 */
[----:B------:R-:W2:Y:S01]  /*1dfd0*/  LDC.64 R2, c[0x0][0xc60] ;  /* 0x00031800ff027b82 */ /* 0x000ea20000000a00 */
[----:B------:R-:W1:Y:S02]  /*1dfe0*/  FLO.U32 R0, UR4 ;  /* 0x0000000400007d00 */ /* 0x000e6400080e0000 */
[----:B-1----:R-:W-:-:S06]  /*1dff0*/  ISETP.EQ.U32.AND P0, PT, R0, R5, PT ;  /* 0x000000050000720c */ /* 0x002fcc0003f02070 */
[----:B------:R-:W2:Y:S07]  /*1e000*/  POPC R5, UR4 ;  /* 0x0000000400057d09 */ /* 0x000eae0008000000 */
[----:B--2---:R-:W2:Y:S01]  /*1e010*/  @P0 ATOMG.E.ADD.STRONG.GPU PT, R3, desc[UR48][R2.64], R5 ;  /* 0x00000005020309a8 */ /* 0x004ea200081ee1f0 */
[----:B------:R-:W1:Y:S02]  /*1e020*/  S2R R4, SR_LTMASK ;  /* 0x0000000000047919 */ /* 0x000e640000003900 */
[----:B-1----:R-:W-:-:S04]  /*1e030*/  LOP3.LUT R4, R4, UR4, RZ, 0xc0, !PT ;  /* 0x0000000404047c12 */ /* 0x002fc8000f8ec0ff */
[----:B------:R-:W1:Y:S01]  /*1e040*/  POPC R7, R4 ;  /* 0x0000000400077309 */ /* 0x000e620000000000 */
[----:B--2---:R-:W1:Y:S02]  /*1e050*/  SHFL.IDX PT, R0, R3, R0, 0x1f ;  /* 0x00001f0003007589 */ /* 0x004e6400000e0000 */
[----:B-1----:R-:W-:Y:S01]  /*1e060*/  IADD3 R16, R0, UR38, R7 ;  /* 0x0000002600107c10 */ /* 0x002fe2000fffe007 */
[----:B------:R-:W-:Y:S06]  /*1e070*/  BRA `(.L_x_726) ;  /* 0x0000003400707947 */ /* 0x000fec0003800000 */
.L_x_725:
        /* <DEDUP_REMOVED lines=8> */
[----:B------:R-:W-:Y:S02]  /*1e100*/  IMAD.U32 R4, RZ, RZ, UR6 ;  /* 0x00000006ff047e24 */ /* 0x000fe4000f8e00ff */
[----:B------:R-:W1:Y:S01]  /*1e110*/  LDC.64 R2, c[0x4][R2] ;  /* 0x0100000002027b82 */ /* 0x000e620000000a00 */
[----:B------:R-:W-:Y:S02]  /*1e120*/  IMAD.U32 R5, RZ, RZ, UR7 ;  /* 0x00000007ff057e24 */ /* 0x000fe4000f8e00ff */
[----:B------:R-:W-:Y:S02]  /*1e130*/  IMAD.U32 R6, RZ, RZ, UR8 ;  /* 0x00000008ff067e24 */ /* 0x000fe4000f8e00ff */
[----:B------:R-:W-:-:S02]  /*1e140*/  IMAD.U32 R7, RZ, RZ, UR9 ;  /* 0x00000009ff077e24 */ /* 0x000fc4000f8e00ff */
[----:B------:R-:W-:Y:S02]  /*1e150*/  IMAD.U32 R10, RZ, RZ, UR4 ;  /* 0x00000004ff0a7e24 */ /* 0x000fe4000f8e00ff */
[----:B------:R-:W-:Y:S02]  /*1e160*/  IMAD.U32 R11, RZ, RZ, UR5 ;  /* 0x00000005ff0b7e24 */ /* 0x000fe4000f8e00ff */
[----:B0-----:R-:W-:Y:S02]  /*1e170*/  IMAD.MOV.U32 R8, RZ, RZ, 0x70 ;  /* 0x00000070ff087424 */ /* 0x001fe400078e00ff */
[----:B------:R-:W-:Y:S02]  /*1e180*/  IMAD.MOV.U32 R12, RZ, RZ, 0x1 ;  /* 0x00000001ff0c7424 */ /* 0x000fe400078e00ff */
[----:B------:R-:W-:-:S07]  /*1e190*/  IMAD.MOV.U32 R13, RZ, RZ, RZ ;  /* 0x000000ffff0d7224 */ /* 0x000fce00078e00ff */
[----:B------:R-:W-:-:S07]  /*1e1a0*/  LEPC R20, `(.L_x_728) ;  /* 0x000000001014794e */ /* 0x000fce0000000000 */
[----:B-1----:R-:W-:Y:S05]  /*1e1b0*/  CALL.ABS.NOINC R2 ;  /* 0x0000000002007343 */ /* 0x002fea0003c00000 */
.L_x_728:
[----:B------:R-:W-:Y:S05]  /*1e1c0*/  BSYNC B6 ;  /* 0x0000000000067941 */ /* 0x000fea0003800000 */
.L_x_727:
        /* <DEDUP_REMOVED lines=8> */
[----:B------:R1:W2:Y:S01]  /*1e250*/  LDC.64 R2, c[0x4][R25] ;  /* 0x0100000019027b82 */ /* 0x0002a20000000a00 */
[----:B------:R-:W-:Y:S02]  /*1e260*/  IMAD.U32 R4, RZ, RZ, UR6 ;  /* 0x00000006ff047e24 */ /* 0x000fe4000f8e00ff */
[----:B------:R-:W-:Y:S02]  /*1e270*/  IMAD.U32 R5, RZ, RZ, UR7 ;  /* 0x00000007ff057e24 */ /* 0x000fe4000f8e00ff */
[----:B------:R-:W-:Y:S02]  /*1e280*/  IMAD.U32 R6, RZ, RZ, UR8 ;  /* 0x00000008ff067e24 */ /* 0x000fe4000f8e00ff */
[----:B------:R-:W-:-:S02]  /*1e290*/  IMAD.U32 R7, RZ, RZ, UR9 ;  /* 0x00000009ff077e24 */ /* 0x000fc4000f8e00ff */
[----:B------:R-:W-:Y:S02]  /*1e2a0*/  IMAD.U32 R10, RZ, RZ, UR4 ;  /* 0x00000004ff0a7e24 */ /* 0x000fe4000f8e00ff */
[----:B------:R-:W-:Y:S02]  /*1e2b0*/  IMAD.U32 R11, RZ, RZ, UR5 ;  /* 0x00000005ff0b7e24 */ /* 0x000fe4000f8e00ff */
[----:B0-----:R-:W-:Y:S02]  /*1e2c0*/  IMAD.MOV.U32 R8, RZ, RZ, 0x70 ;  /* 0x00000070ff087424 */ /* 0x001fe400078e00ff */
[----:B------:R-:W-:Y:S02]  /*1e2d0*/  IMAD.MOV.U32 R12, RZ, RZ, 0x1 ;  /* 0x00000001ff0c7424 */ /* 0x000fe400078e00ff */
[----:B-1----:R-:W-:-:S07]  /*1e2e0*/  IMAD.MOV.U32 R13, RZ, RZ, RZ ;  /* 0x000000ffff0d7224 */ /* 0x002fce00078e00ff */
[----:B------:R-:W-:-:S07]  /*1e2f0*/  LEPC R20, `(.L_x_731) ;  /* 0x000000001014794e */ /* 0x000fce0000000000 */
[----:B--2---:R-:W-:Y:S05]  /*1e300*/  CALL.ABS.NOINC R2 ;  /* 0x0000000002007343 */ /* 0x004fea0003c00000 */
.L_x_731:
        /* <DEDUP_REMOVED lines=15> */
.L_x_730:
[----:B------:R-:W-:Y:S05]  /*1e400*/  BSYNC B6 ;  /* 0x0000000000067941 */ /* 0x000fea0003800000 */
.L_x_729:
[----:B------:R-:W2:Y:S01]  /*1e410*/  LDL R25, [R1+0x1c] ;  /* 0x00001c0001197983 */ /* 0x000ea20000100800 */
[----:B------:R-:W-:Y:S01]  /*1e420*/  ULDC.64 UR4, c[0x0][0x9f8] ;  /* 0x00027e0000047ab9 */ /* 0x000fe20000000a00 */
[----:B------:R-:W1:Y:S02]  /*1e430*/  LDC R6, c[0x0][0x430] ;  /* 0x00010c00ff067b82 */ /* 0x000e640000000800 */
[----:B0-----:R-:W3:Y:S01]  /*1e440*/  LDL R8, [R1+0x4] ;  /* 0x0000040001087983 */ /* 0x001ee20000100800 */
[----:B------:R-:W-:-:S03]  /*1e450*/  ISETP.NE.U32.AND P0, PT, RZ, UR4, PT ;  /* 0x00000004ff007c0c */ /* 0x000fc6000bf05070 */
[----:B------:R-:W4:Y:S01]  /*1e460*/  LDL R4, [R1+0xc] ;  /* 0x00000c0001047983 */ /* 0x000f220000100800 */
[----:B------:R-:W-:-:S03]  /*1e470*/  ISETP.NE.AND.EX P0, PT, RZ, UR5, PT, P0 ;  /* 0x00000005ff007c0c */ /* 0x000fc6000bf05300 */
[----:B------:R-:W4:Y:S04]  /*1e480*/  LDL R21, [R1+0x3c] ;  /* 0x00003c0001157983 */ /* 0x000f280000100800 */
[----:B------:R-:W4:Y:S01]  /*1e490*/  LDL.LU R20, [R1] ;  /* 0x0000000001147983 */ /* 0x000f220000300800 */
[----:B------:R-:W0:Y:S05]  /*1e4a0*/  S2R R0, SR_TID.X ;  /* 0x0000000000007919 */ /* 0x000e2a0000002100 */
[----:B------:R-:W-:Y:S01]  /*1e4b0*/  @P0 IADD3 R2, P1, R23, UR4, RZ ;  /* 0x0000000417020c10 */ /* 0x000fe2000ff3e0ff */
[----:B------:R-:W-:-:S03]  /*1e4c0*/  ULDC UR4, c[0x0][0x2f4] ;  /* 0x0000bd0000047ab9 */ /* 0x000fc60000000800 */
[----:B------:R-:W-:-:S05]  /*1e4d0*/  @P0 IADD3.X R3, R24, UR5, RZ, P1, !PT ;  /* 0x0000000518030c10 */ /* 0x000fca0008ffe4ff */
[----:B------:R0:W4:Y:S01]  /*1e4e0*/  @P0 LDG.E R31, desc[UR48][R2.64] ;  /* 0x00000030021f0981 */ /* 0x000122000c1e1900 */
[----:B------:R-:W0:Y:S01]  /*1e4f0*/  S2R R7, SR_TID.X ;  /* 0x0000000000077919 */ /* 0x000e220000002100 */
[----:B-1----:R-:W-:-:S13]  /*1e500*/  ISETP.NE.AND P1, PT, R6, 0x1, PT ;  /* 0x000000010600780c */ /* 0x002fda0003f25270 */
[----:B------:R-:W1:Y:S01]  /*1e510*/  @P1 LDC R5, c[0x0][0x434] ;  /* 0x00010d00ff051b82 */ /* 0x000e620000000800 */
[----:B0-----:R-:W-:-:S04]  /*1e520*/  LOP3.LUT R0, R0, 0x7f, RZ, 0xc0, !PT ;  /* 0x0000007f00007812 */ /* 0x001fc800078ec0ff */
[----:B------:R-:W-:-:S03]  /*1e530*/  SHF.R.U32.HI R0, RZ, 0x3, R0 ;  /* 0x00000003ff007819 */ /* 0x000fc60000011600 */
[----:B------:R-:W0:Y:S01]  /*1e540*/  @P1 LDC R2, c[0x0][0x438] ;  /* 0x00010e00ff021b82 */ /* 0x000e220000000800 */
[----:B------:R-:W-:-:S05]  /*1e550*/  IMAD.SHL.U32 R7, R7, 0x10, RZ ;  /* 0x0000001007077824 */ /* 0x000fca00078e00ff */
[----:B------:R-:W-:Y:S02]  /*1e560*/  LOP3.LUT R7, R0, 0x70, R7, 0xf8, !PT ;  /* 0x0000007000077812 */ /* 0x000fe400078ef807 */
[----:B------:R-:W-:Y:S01]  /*1e570*/  ISETP.GE.AND P2, PT, R35, UR4, PT ;  /* 0x0000000423007c0c */ /* 0x000fe2000bf46270 */
[----:B------:R-:W-:Y:S01]  /*1e580*/  UMOV UR5, 0xffffffff ;  /* 0xffffffff00057882 */ /* 0x000fe20000000000 */
[----:B--2---:R-:W-:-:S04]  /*1e590*/  VIADD R25, R25, 0xffffffff ;  /* 0xffffffff19197836 */ /* 0x004fc80000000000 */
[----:B------:R-:W-:-:S05]  /*1e5a0*/  IMAD R0, R25, 0x60, R7 ;  /* 0x0000006019007824 */ /* 0x000fca00078e0207 */
[C---:B---3--:R-:W-:Y:S01]  /*1e5b0*/  ISETP.GE.AND P0, PT, R0.reuse, R8, PT ;  /* 0x000000080000720c */ /* 0x048fe20003f06270 */
[----:B----4-:R-:W-:-:S03]  /*1e5c0*/  IMAD.IADD R0, R0, 0x1, R4 ;  /* 0x0000000100007824 */ /* 0x010fc600078e0204 */
[----:B------:R-:W-:Y:S01]  /*1e5d0*/  ISETP.GT.U32.OR P0, PT, R7, 0x5f, P0 ;  /* 0x0000005f0700780c */ /* 0x000fe20000704470 */
[----:B-1----:R-:W-:-:S04]  /*1e5e0*/  @P1 IMAD.HI.U32 R3, R0, R5, RZ ;  /* 0x0000000500031227 */ /* 0x002fc800078e00ff */
[----:B------:R-:W-:Y:S01]  /*1e5f0*/  IMAD.MOV.U32 R4, RZ, RZ, R0 ;  /* 0x000000ffff047224 */ /* 0x000fe200078e0000 */
[----:B0-----:R-:W-:-:S07]  /*1e600*/  @P1 SHF.R.U32.HI R4, RZ, R2, R3 ;  /* 0x00000002ff041219 */ /* 0x001fce0000011603 */
[----:B------:R-:W0:Y:S01]  /*1e610*/  @!P0 LDC.64 R2, c[0x0][0x428] ;  /* 0x00010a00ff028b82 */ /* 0x000e220000000a00 */
[----:B------:R-:W-:Y:S01]  /*1e620*/  IMAD.MOV R5, RZ, RZ, -R4 ;  /* 0x000000ffff057224 */ /* 0x000fe200078e0a04 */
[----:B------:R-:W-:-:S03]  /*1e630*/  SHF.R.S32.HI R8, RZ, 0x1f, R31 ;  /* 0x0000001fff087819 */ /* 0x000fc6000001141f */
[----:B------:R-:W-:Y:S01]  /*1e640*/  IMAD R0, R6, R5, R0 ;  /* 0x0000000506007224 */ /* 0x000fe200078e0200 */
[--C-:B------:R-:W-:Y:S01]  /*1e650*/  @!P0 SHF.R.S32.HI R5, RZ, 0x1f, R4.reuse ;  /* 0x0000001fff058819 */ /* 0x100fe20000011404 */
[-C--:B0-----:R-:W-:Y:S02]  /*1e660*/  @!P0 IMAD R6, R8, R2.reuse, RZ ;  /* 0x0000000208068224 */ /* 0x081fe400078e02ff */
[----:B------:R-:W-:-:S04]  /*1e670*/  @!P0 IMAD.WIDE.U32 R4, R31, R2, R4 ;  /* 0x000000021f048225 */ /* 0x000fc800078e0004 */
[----:B------:R-:W-:Y:S02]  /*1e680*/  @!P0 IMAD R6, R31, R3, R6 ;  /* 0x000000031f068224 */ /* 0x000fe400078e0206 */
[----:B------:R-:W0:Y:S02]  /*1e690*/  @!P0 LDC.64 R2, c[0x0][0x418] ;  /* 0x00010600ff028b82 */ /* 0x000e240000000a00 */
[----:B------:R-:W-:Y:S01]  /*1e6a0*/  @!P0 IMAD.IADD R6, R5, 0x1, R6 ;  /* 0x0000000105068824 */ /* 0x000fe200078e0206 */
[----:B------:R-:W-:Y:S02]  /*1e6b0*/  LOP3.LUT R20, R20, 0xfffffff7, RZ, 0xc0, !PT ;  /* 0xfffffff714147812 */ /* 0x000fe400078ec0ff */
[----:B0-----:R-:W-:-:S04]  /*1e6c0*/  @!P0 LEA R2, P1, R4, R2, 0x2 ;  /* 0x0000000204028211 */ /* 0x001fc800078210ff */
[----:B------:R-:W-:Y:S01]  /*1e6d0*/  @!P0 LEA.HI.X R3, R4, R3, R6, 0x2, P1 ;  /* 0x0000000304038211 */ /* 0x000fe200008f1406 */
[----:B------:R-:W-:Y:S01]  /*1e6e0*/  IMAD.MOV.U32 R4, RZ, RZ, RZ ;  /* 0x000000ffff047224 */ /* 0x000fe200078e00ff */
[----:B------:R-:W-:-:S05]  /*1e6f0*/  ISETP.GT.U32.AND P1, PT, R7, 0x5f, PT ;  /* 0x0000005f0700780c */ /* 0x000fca0003f24070 */
[----:B------:R0:W5:Y:S01]  /*1e700*/  @!P0 LDG.E R4, desc[UR48][R2.64] ;  /* 0x0000003002048981 */ /* 0x000162000c1e1900 */
[----:B------:R-:W-:-:S07]  /*1e710*/  ISETP.NE.AND P0, PT, R21, 0x3, PT ;  /* 0x000000031500780c */ /* 0x000fce0003f05270 */
[----:B------:R-:W-:Y:S02]  /*1e720*/  @P1 LOP3.LUT R20, R20, 0x8, RZ, 0xfc, !PT ;  /* 0x0000000814141812 */ /* 0x000fe400078efcff */
[----:B------:R-:W-:Y:S02]  /*1e730*/  ISETP.GE.AND P1, PT, R32, UR4, PT ;  /* 0x0000000420007c0c */ /* 0x000fe4000bf26270 */
[----:B------:R-:W-:-:S04]  /*1e740*/  LOP3.LUT R20, R20, 0xffffffef, RZ, 0xc0, !PT ;  /* 0xffffffef14147812 */ /* 0x000fc800078ec0ff */
[----:B------:R-:W-:-:S04]  /*1e750*/  @P0 LOP3.LUT R20, R20, 0x10, RZ, 0xfc, !PT ;  /* 0x0000001014140812 */ /* 0x000fc800078efcff */
[----:B------:R-:W-:-:S04]  /*1e760*/  LOP3.LUT R20, R20, 0xfffffffb, RZ, 0xc0, !PT ;  /* 0xfffffffb14147812 */ /* 0x000fc800078ec0ff */
[----:B------:R-:W-:Y:S02]  /*1e770*/  @P1 LOP3.LUT R20, R20, 0x4, RZ, 0xfc, !PT ;  /* 0x0000000414141812 */ /* 0x000fe400078efcff */
[----:B------:R-:W-:Y:S02]  /*1e780*/  ISETP.GE.AND P1, PT, R33, UR4, PT ;  /* 0x0000000421007c0c */ /* 0x000fe4000bf26270 */
[----:B------:R-:W-:-:S04]  /*1e790*/  LOP3.LUT R20, R20, 0xfffffffe, RZ, 0xc0, !PT ;  /* 0xfffffffe14147812 */ /* 0x000fc800078ec0ff */
[----:B------:R-:W-:-:S04]  /*1e7a0*/  LOP3.LUT R20, R20, 0xfffffffd, RZ, 0xc0, !PT ;  /* 0xfffffffd14147812 */ /* 0x000fc800078ec0ff */
[----:B------:R-:W-:-:S04]  /*1e7b0*/  @P2 LOP3.LUT R20, R20, 0x2, RZ, 0xfc, !PT ;  /* 0x0000000214142812 */ /* 0x000fc800078efcff */
[----:B------:R-:W-:Y:S01]  /*1e7c0*/  @P1 LOP3.LUT R20, R20, 0x1, RZ, 0xfc, !PT ;  /* 0x0000000114141812 */ /* 0x000fe200078efcff */
[----:B------:R0:W-:Y:S04]  /*1e7d0*/  STL [R1+0x10], R8 ;  /* 0x0000100801007387 */ /* 0x0001e80000100800 */
[----:B------:R0:W-:Y:S01]  /*1e7e0*/  STL [R1], R20 ;  /* 0x0000001401007387 */ /* 0x0001e20000100800 */
[----:B------:R-:W-:Y:S05]  /*1e7f0*/  BRA.DIV UR5, `(.L_x_732) ;  /* 0x0000004e05b87947 */ /* 0x000fea000b800000 */
.L_x_847:
[----:B------:R-:W-:Y:S05]  /*1e800*/  @!P0 BRA `(.L_x_733) ;  /* 0x0000000000048947 */ /* 0x000fea0003800000 */
[----:B------:R-:W-:Y:S01]  /*1e810*/  BPT.TRAP 0x1 ;  /* 0x000000040000795c */ /* 0x000fe20000300000 */
.L_x_733:
[----:B------:R-:W-:Y:S01]  /*1e820*/  SHF.R.S32.HI R5, RZ, 0x1f, R0 ;  /* 0x0000001fff057819 */ /* 0x000fe20000011400 */
[----:B------:R-:W-:Y:S01]  /*1e830*/  ULDC.64 UR4, c[0x0][0x328] ;  /* 0x0000ca0000047ab9 */ /* 0x000fe20000000a00 */
[----:B------:R-:W-:Y:S01]  /*1e840*/  ULDC.64 UR6, c[0x0][0x318] ;  /* 0x0000c60000067ab9 */ /* 0x000fe20000000a00 */
[----:B0-----:R-:W-:Y:S01]  /*1e850*/  IMAD.WIDE.U32 R2, R0, UR4, RZ ;  /* 0x0000000400027c25 */ /* 0x001fe2000f8e00ff */
[----:B------:R-:W-:Y:S03]  /*1e860*/  BSSY B0, `(.L_x_734) ;  /* 0x0000013000007945 */ /* 0x000fe60003800000 */
[----:B------:R-:W-:-:S04]  /*1e870*/  IMAD R6, R5, UR4, RZ ;  /* 0x0000000405067c24 */ /* 0x000fc8000f8e02ff */
[----:B------:R-:W-:Y:S01]  /*1e880*/  IMAD R6, R0, UR5, R6 ;  /* 0x0000000500067c24 */ /* 0x000fe2000f8e0206 */
        /* <DEDUP_REMOVED lines=16> */
.L_x_848:
[----:B------:R-:W-:Y:S05]  /*1e990*/  BSYNC B0 ;  /* 0x0000000000007941 */ /* 0x000fea0003800000 */
.L_x_734:
[----:B------:R-:W2:Y:S01]  /*1e9a0*/  LDL R3, [R1] ;  /* 0x0000000001037983 */ /* 0x000ea20000100800 */
[----:B------:R-:W-:Y:S01]  /*1e9b0*/  ULDC.64 UR4, c[0x0][0x300] ;  /* 0x0000c00000047ab9 */ /* 0x000fe20000000a00 */
[----:B------:R-:W-:Y:S02]  /*1e9c0*/  ULDC.64 UR6, c[0x0][0x2e8] ;  /* 0x0000ba0000067ab9 */ /* 0x000fe40000000a00 */
[----:B------:R-:W3:Y:S01]  /*1e9d0*/  LDL R9, [R1+0x4] ;  /* 0x0000040001097983 */ /* 0x000ee20000100800 */
[----:B------:R-:W-:Y:S01]  /*1e9e0*/  IMAD R5, R5, UR4, RZ ;  /* 0x0000000405057c24 */ /* 0x000fe2000f8e02ff */
[----:B------:R-:W1:Y:S03]  /*1e9f0*/  S2R R8, SR_TID.X ;  /* 0x0000000000087919 */ /* 0x000e660000002100 */
[----:B------:R-:W-:Y:S01]  /*1ea00*/  IMAD R5, R0, UR5, R5 ;  /* 0x0000000500057c24 */ /* 0x000fe2000f8e0205 */
[----:B-1----:R-:W-:-:S04]  /*1ea10*/  LOP3.LUT R8, R8, 0x7f, RZ, 0xc0, !PT ;  /* 0x0000007f08087812 */ /* 0x002fc800078ec0ff */
[----:B------:R-:W-:Y:S02]  /*1ea20*/  SHF.R.U32.HI R8, RZ, 0x3, R8 ;  /* 0x00000003ff087819 */ /* 0x000fe40000011608 */
[C---:B--2---:R-:W-:Y:S02]  /*1ea30*/  LOP3.LUT P4, RZ, R3.reuse, 0x4, RZ, 0xc0, !PT ;  /* 0x0000000403ff7812 */ /* 0x044fe4000788c0ff */
[C---:B------:R-:W-:Y:S02]  /*1ea40*/  LOP3.LUT P3, RZ, R3.reuse, 0x2, RZ, 0xc0, !PT ;  /* 0x0000000203ff7812 */ /* 0x040fe4000786c0ff */
[----:B------:R-:W-:Y:S01]  /*1ea50*/  LOP3.LUT P2, RZ, R3, 0x1, RZ, 0xc0, !PT ;  /* 0x0000000103ff7812 */ /* 0x000fe2000784c0ff */
[----:B0-----:R-:W-:Y:S01]  /*1ea60*/  IMAD.WIDE.U32 R2, R0, UR4, RZ ;  /* 0x0000000400027c25 */ /* 0x001fe2000f8e00ff */
[----:B------:R-:W-:-:S03]  /*1ea70*/  ULDC.64 UR4, c[0x0][0x310] ;  /* 0x0000c40000047ab9 */ /* 0x000fc60000000a00 */
[----:B------:R-:W-:Y:S02]  /*1ea80*/  IMAD.IADD R3, R3, 0x1, R5 ;  /* 0x0000000103037824 */ /* 0x000fe400078e0205 */
[----:B------:R-:W-:Y:S02]  /*1ea90*/  IMAD R6, R6, UR4, RZ ;  /* 0x0000000406067c24 */ /* 0x000fe4000f8e02ff */
[----:B------:R-:W-:-:S04]  /*1eaa0*/  IMAD.WIDE.U32 R2, R4, UR4, R2 ;  /* 0x0000000404027c25 */ /* 0x000fc8000f8e0002 */
[----:B------:R-:W-:Y:S01]  /*1eab0*/  IMAD R6, R4, UR5, R6 ;  /* 0x0000000504067c24 */ /* 0x000fe2000f8e0206 */
[----:B------:R-:W-:Y:S01]  /*1eac0*/  ULDC.64 UR4, c[0x0][0x308] ;  /* 0x0000c20000047ab9 */ /* 0x000fe20000000a00 */
[----:B------:R-:W-:Y:S02]  /*1ead0*/  IMAD R5, R26, 0x4800, R36 ;  /* 0x000048001a057824 */ /* 0x000fe400078e0224 */
[----:B------:R-:W-:Y:S02]  /*1eae0*/  IMAD.IADD R3, R3, 0x1, R6 ;  /* 0x0000000103037824 */ /* 0x000fe400078e0206 */
[----:B---3--:R-:W-:Y:S02]  /*1eaf0*/  IMAD R6, R25, -0x60, R9 ;  /* 0xffffffa019067824 */ /* 0x008fe400078e0209 */
[----:B------:R-:W-:Y:S01]  /*1eb00*/  IMAD.WIDE.U32 R2, R18, UR4, R2 ;  /* 0x0000000412027c25 */ /* 0x000fe2000f8e0002 */
[----:B------:R-:W-:-:S03]  /*1eb10*/  UMOV UR4, 0xffffffff ;  /* 0xffffffff00047882 */ /* 0x000fc60000000000 */
[----:B------:R-:W-:Y:S01]  /*1eb20*/  IMAD R0, R18, UR5, R3 ;  /* 0x0000000512007c24 */ /* 0x000fe2000f8e0203 */
[----:B------:R-:W-:Y:S01]  /*1eb30*/  LEA R4, P0, R2, UR6, 0x1 ;  /* 0x0000000602047c11 */ /* 0x000fe2000f8008ff */
[----:B------:R-:W-:-:S03]  /*1eb40*/  IMAD.IADD R6, R6, 0x1, -R8 ;  /* 0x0000000106067824 */ /* 0x000fc600078e0a08 */
[----:B------:R-:W-:Y:S02]  /*1eb50*/  LEA.HI.X R0, R2, UR7, R0, 0x1, P0 ;  /* 0x0000000702007c11 */ /* 0x000fe400080f0c00 */
        /* <DEDUP_REMOVED lines=55> */
[----:B0-----:R-:W-:-:S04]  /*1eed0*/  @P1 LEA R3, P0, R32, R3, 0x1 ;  /* 0x0000000320031211 */ /* 0x001fc800078008ff */
[----:B-1----:R-:W-:-:S04]  /*1eee0*/  @P1 IADD3.X R2, RZ, R2, RZ, P0, !PT ;  /* 0x00000002ff021210 */ /* 0x002fc800007fe4ff */
[----:B------:R-:W-:-:S04]  /*1eef0*/  @P1 LOP3.LUT R3, R3, R2, RZ, 0x3c, !PT ;  /* 0x0000000203031212 */ /* 0x000fc800078e3cff */
[----:B------:R-:W-:-:S04]  /*1ef00*/  @P1 LOP3.LUT R2, R3, R2, RZ, 0x3c, !PT ;  /* 0x0000000203021212 */ /* 0x000fc800078e3cff */
[----:B------:R-:W-:-:S05]  /*1ef10*/  @P1 LOP3.LUT R3, R3, R2, RZ, 0x3c, !PT ;  /* 0x0000000203031212 */ /* 0x000fca00078e3cff */
[----:B------:R-:W-:Y:S04]  /*1ef20*/  @P1 LDGSTS.E.BYPASS.LTC128B.128 [R8+0x20400], desc[UR48][R2.64], !P4 ;  /* 0x2040000002081fae */ /* 0x000fe8000e101d70 */
[----:B------:R-:W-:Y:S04]  /*1ef30*/  @P1 LDGSTS.E.BYPASS.LTC128B.128 [R8+0x23400], desc[UR48][R2.64+0x80], !P3 ;  /* 0x2340008002081fae */ /* 0x000fe8000d901d70 */
[----:B------:R0:W-:Y:S04]  /*1ef40*/  @P1 LDGSTS.E.BYPASS.LTC128B.128 [R8+0x26400], desc[UR48][R2.64+0x100], !P2 ;  /* 0x2640010002081fae */ /* 0x0001e8000d101d70 */
[----:B0-2---:R0:W1:Y:S02]  /*1ef50*/  SHFL.IDX PT, R2, R4, 0x5, 0x181f ;  /* 0x00b81f0004027f89 */ /* 0x00506400000e0000 */
.L_x_862:
        /* <DEDUP_REMOVED lines=12> */
.L_x_737:
[----:B------:R-:W-:Y:S02]  /*1f020*/  PLOP3.LUT P1, PT, P1, P0, PT, 0xa2, 0x0 ;  /* 0x000000000000781c */ /* 0x000fe40000f21472 */
[----:B------:R-:W-:-:S08]  /*1f030*/  @P0 R2UR P1, UR4, R7 ;  /* 0x00000000070402ca */ /* 0x000fd00000020000 */
[----:B------:R-:W-:-:S05]  /*1f040*/  @P0 PLOP3.LUT P0, PT, P1, PT, PT, 0x80, 0x0 ;  /* 0x000000000000081c */ /* 0x000fca0000f0f070 */
[----:B------:R-:W-:Y:S01]  /*1f050*/  @!P1 SYNCS.ARRIVE.TRANS64.RED.A0T1 RZ, [UR4+0x30830], RZ ;  /* 0x030830ffffff99a7 */ /* 0x000fe20008200404 */
[----:B------:R-:W-:Y:S07]  /*1f060*/  @!P1 ARRIVES.LDGSTSBAR.64.TRANSCNT [UR4+0x30830] ;  /* 0x03083000ff0099b0 */ /* 0x000fee0008000a84 */
[----:B------:R-:W-:Y:S05]  /*1f070*/  @P0 BRA.U.ANY `(.L_x_737) ;  /* 0xfffffffd00e80947 */ /* 0x000fea000393ffff */
[----:B------:R-:W-:Y:S01]  /*1f080*/  NOP ;  /* 0x0000000000007918 */ /* 0x000fe20000000000 */
[----:B------:R-:W2:Y:S02]  /*1f090*/  LDL R0, [R1+0x3c] ;  /* 0x00003c0001007983 */ /* 0x000ea40000100800 */
[----:B--2---:R-:W-:-:S13]  /*1f0a0*/  ISETP.NE.AND P2, PT, R0, 0x3, PT ;  /* 0x000000030000780c */ /* 0x004fda0003f45270 */
[----:B------:R-:W-:Y:S05]  /*1f0b0*/  @!P2 BRA `(.L_x_738) ;  /* 0x000000000004a947 */ /* 0x000fea0003800000 */
[----:B------:R-:W-:Y:S01]  /*1f0c0*/  BPT.TRAP 0x1 ;  /* 0x000000040000795c */ /* 0x000fe20000300000 */
.L_x_738:
[----:B-1----:R1:W5:Y:S01]  /*1f0d0*/  LDL.LU R3, [R1+0x20] ;  /* 0x0000200001037983 */ /* 0x0023620000300800 */
[----:B------:R1:W-:Y:S02]  /*1f0e0*/  SYNCS.ARRIVE.TRANS64.A1T0 RZ, [R7+URZ+0x30830], RZ ;  /* 0x030830ff07ff79a7 */ /* 0x0003e4000810003f */
[----:B------:R-:W-:Y:S05]  /*1f0f0*/  WARPSYNC.ALL ;  /* 0x0000000000007948 */ /* 0x000fea0003800000 */
[----:B------:R-:W-:Y:S01]  /*1f100*/  ULDC.64 UR6, c[0x0][0xa00] ;  /* 0x0002800000067ab9 */ /* 0x000fe20000000a00 */
[----:B------:R-:W-:Y:S01]  /*1f110*/  ULDC.64 UR4, c[0x0][0x298] ;  /* 0x0000a60000047ab9 */ /* 0x000fe20000000a00 */
[----:B------:R-:W-:Y:S01]  /*1f120*/  BAR.SYNC.DEFER_BLOCKING 0x8, 0x180 ;  /* 0x0206000000007b1d */ /* 0x000fe20000010000 */
[----:B------:R-:W-:Y:S01]  /*1f130*/  ISETP.NE.U32.AND P0, PT, RZ, UR6, PT ;  /* 0x00000006ff007c0c */ /* 0x000fe2000bf05070 */
[----:B0-----:R-:W-:Y:S01]  /*1f140*/  IMAD.WIDE.U32 R4, R34, UR4, RZ ;  /* 0x0000000422047c25 */ /* 0x001fe2000f8e00ff */
[----:B------:R-:W-:-:S02]  /*1f150*/  SHF.R.S32.HI R0, RZ, 0x1f, R34 ;  /* 0x0000001fff007819 */ /* 0x000fc40000011422 */
[----:B------:R-:W-:Y:S01]  /*1f160*/  ISETP.NE.AND.EX P0, PT, RZ, UR7, PT, P0 ;  /* 0x00000007ff007c0c */ /* 0x000fe2000bf05300 */
[----:B------:R-:W-:Y:S01]  /*1f170*/  VIADD R2, R22, 0x12400 ;  /* 0x0001240016027836 */ /* 0x000fe20000000000 */
[----:B------:R-:W-:Y:S01]  /*1f180*/  BSSY B6, `(.L_x_739) ;  /* 0x000001a000067945 */ /* 0x000fe20003800000 */
[----:B------:R-:W-:Y:S01]  /*1f190*/  IMAD R0, R0, UR4, RZ ;  /* 0x0000000400007c24 */ /* 0x000fe2000f8e02ff */
[----:B------:R-:W-:-:S03]  /*1f1a0*/  SEL R30, R30, RZ, !P0 ;  /* 0x000000ff1e1e7207 */ /* 0x000fc60004000000 */
[----:B------:R-:W-:-:S04]  /*1f1b0*/  IMAD R0, R34, UR5, R0 ;  /* 0x0000000522007c24 */ /* 0x000fc8000f8e0200 */
[----:B------:R-:W-:Y:S01]  /*1f1c0*/  IMAD.IADD R34, R5, 0x1, R0 ;  /* 0x0000000105227824 */ /* 0x000fe200078e0200 */
[----:B-----5:R-:W-:Y:S02]  /*1f1d0*/  SEL R3, R3, RZ, !P0 ;  /* 0x000000ff03037207 */ /* 0x020fe40004000000 */
[----:B------:R-:W-:-:S03]  /*1f1e0*/  LOP3.LUT P0, RZ, R2, 0x3ff, RZ, 0xc0, !PT ;  /* 0x000003ff02ff7812 */ /* 0x000fc6000780c0ff */
[----:B------:R0:W-:Y:S04]  /*1f1f0*/  STL [R1+0x30], R3 ;  /* 0x0000300301007387 */ /* 0x0001e80000100800 */
[----:B------:R0:W-:Y:S06]  /*1f200*/  STL.64 [R1+0x20], R4 ;  /* 0x0000200401007387 */ /* 0x0001ec0000100a00 */
[----:B------:R-:W-:Y:S05]  /*1f210*/  @!P0 BRA `(.L_x_740) ;  /* 0x0000000000408947 */ /* 0x000fea0003800000 */
[----:B------:R-:W-:Y:S01]  /*1f220*/  MOV R2, 0x0 ;  /* 0x0000000000027802 */ /* 0x000fe20000000f00 */
[----:B------:R-:W-:Y:S01]  /*1f230*/  ULDC.64 UR4, c[0x4][0x88] ;  /* 0x0100220000047ab9 */ /* 0x000fe20000000a00 */
[----:B------:R-:W-:Y:S01]  /*1f240*/  ULDC.64 UR6, c[0x4][0x90] ;  /* 0x0100240000067ab9 */ /* 0x000fe20000000a00 */
[----:B------:R-:W-:Y:S01]  /*1f250*/  ULDC.64 UR8, c[0x4][0x20] ;  /* 0x0100080000087ab9 */ /* 0x000fe20000000a00 */
[----:B0-----:R-:W-:Y:S02]  /*1f260*/  IMAD.U32 R4, RZ, RZ, UR4 ;  /* 0x00000004ff047e24 */ /* 0x001fe4000f8e00ff */
[----:B------:R-:W0:Y:S01]  /*1f270*/  LDC.64 R2, c[0x4][R2] ;  /* 0x0100000002027b82 */ /* 0x000e220000000a00 */
[----:B------:R-:W-:Y:S02]  /*1f280*/  IMAD.U32 R5, RZ, RZ, UR5 ;  /* 0x00000005ff057e24 */ /* 0x000fe4000f8e00ff */
[----:B------:R-:W-:Y:S02]  /*1f290*/  IMAD.U32 R6, RZ, RZ, UR6 ;  /* 0x00000006ff067e24 */ /* 0x000fe4000f8e00ff */
[----:B-1----:R-:W-:-:S02]  /*1f2a0*/  IMAD.U32 R7, RZ, RZ, UR7 ;  /* 0x00000007ff077e24 */ /* 0x002fc4000f8e00ff */
[----:B------:R-:W-:Y:S02]  /*1f2b0*/  IMAD.U32 R10, RZ, RZ, UR8 ;  /* 0x00000008ff0a7e24 */ /* 0x000fe4000f8e00ff */
[----:B------:R-:W-:Y:S02]  /*1f2c0*/  IMAD.U32 R11, RZ, RZ, UR9 ;  /* 0x00000009ff0b7e24 */ /* 0x000fe4000f8e00ff */
[----:B------:R-:W-:Y:S02]  /*1f2d0*/  IMAD.MOV.U32 R8, RZ, RZ, 0x70 ;  /* 0x00000070ff087424 */ /* 0x000fe400078e00ff */
[----:B------:R-:W-:Y:S02]  /*1f2e0*/  IMAD.MOV.U32 R12, RZ, RZ, 0x1 ;  /* 0x00000001ff0c7424 */ /* 0x000fe400078e00ff */
[----:B------:R-:W-:-:S07]  /*1f2f0*/  IMAD.MOV.U32 R13, RZ, RZ, RZ ;  /* 0x000000ffff0d7224 */ /* 0x000fce00078e00ff */
[----:B------:R-:W-:-:S07]  /*1f300*/  LEPC R20, `(.L_x_740) ;  /* 0x000000001014794e */ /* 0x000fce0000000000 */
[----:B0-----:R-:W-:Y:S05]  /*1f310*/  CALL.ABS.NOINC R2 ;  /* 0x0000000002007343 */ /* 0x001fea0003c00000 */
.L_x_740:
[----:B------:R-:W-:Y:S05]  /*1f320*/  BSYNC B6 ;  /* 0x0000000000067941 */ /* 0x000fea0003800000 */
.L_x_739:
[----:B------:R-:W2:Y:S01]  /*1f330*/  LDL.LU R20, [R1+0x30] ;  /* 0x0000300001147983 */ /* 0x000ea20000300800 */
[----:B------:R-:W-:Y:S01]  /*1f340*/  ULDC.64 UR4, c[0x0][0x2d8] ;  /* 0x0000b60000047ab9 */ /* 0x000fe20000000a00 */
[----:B------:R-:W3:Y:S02]  /*1f350*/  LDC R8, c[0x0][0x448] ;  /* 0x00011200ff087b82 */ /* 0x000ee40000000800 */
[----:B0-----:R-:W4:Y:S04]  /*1f360*/  LDL.LU.64 R2, [R1+0x20] ;  /* 0x0000200001027983 */ /* 0x001f280000300a00 */
[----:B------:R0:W5:Y:S01]  /*1f370*/  LDL R10, [R1+0x28] ;  /* 0x00002800010a7983 */ /* 0x0001620000100800 */
[----:B---3--:R-:W-:Y:S01]  /*1f380*/  ISETP.NE.AND P0, PT, R8, 0x1, PT ;  /* 0x000000010800780c */ /* 0x008fe20003f05270 */
[----:B------:R-:W-:-:S02]  /*1f390*/  IMAD.SHL.U32 R4, R17, 0x80, RZ ;  /* 0x0000008011047824 */ /* 0x000fc400078e00ff */
[----:B----4-:R-:W-:Y:S02]  /*1f3a0*/  IMAD.MOV.U32 R3, RZ, RZ, R34 ;  /* 0x000000ffff037224 */ /* 0x010fe400078e0022 */
[----:B------:R-:W-:-:S04]  /*1f3b0*/  IMAD.WIDE.U32 R2, R18, UR4, R2 ;  /* 0x0000000412027c25 */ /* 0x000fc8000f8e0002 */
[----:B------:R-:W-:Y:S01]  /*1f3c0*/  IMAD R3, R18, UR5, R3 ;  /* 0x0000000512037c24 */ /* 0x000fe2000f8e0203 */
[----:B------:R-:W-:Y:S02]  /*1f3d0*/  ULDC.64 UR4, c[0x0][0x2e0] ;  /* 0x0000b80000047ab9 */ /* 0x000fe40000000a00 */
[----:B--2---:R-:W-:Y:S02]  /*1f3e0*/  IMAD R5, R20, UR4, RZ ;  /* 0x0000000414057c24 */ /* 0x004fe4000f8e02ff */
[----:B------:R-:W2:Y:S01]  /*1f3f0*/  S2R R20, SR_TID.X ;  /* 0x0000000000147919 */ /* 0x000ea20000002100 */
[----:B------:R-:W-:-:S04]  /*1f400*/  IMAD.WIDE.U32 R2, R30, UR4, R2 ;  /* 0x000000041e027c25 */ /* 0x000fc8000f8e0002 */
[----:B------:R-:W-:Y:S01]  /*1f410*/  IMAD R0, R30, UR5, R5 ;  /* 0x000000051e007c24 */ /* 0x000fe2000f8e0205 */
[----:B------:R-:W-:Y:S01]  /*1f420*/  ULDC.64 UR4, c[0x0][0x2d0] ;  /* 0x0000b40000047ab9 */ /* 0x000fe20000000a00 */
[----:B------:R-:W1:Y:S01]  /*1f430*/  @P0 LDC R5, c[0x0][0x44c] ;  /* 0x00011300ff050b82 */ /* 0x000e620000000800 */
[----:B--2---:R-:W-:-:S04]  /*1f440*/  LOP3.LUT R20, R20, 0x7f, RZ, 0xc0, !PT ;  /* 0x0000007f14147812 */ /* 0x004fc800078ec0ff */
[----:B------:R-:W-:Y:S02]  /*1f450*/  SHF.R.U32.HI R21, RZ, 0x3, R20 ;  /* 0x00000003ff157819 */ /* 0x000fe40000011614 */
[----:B------:R-:W2:Y:S01]  /*1f460*/  S2R R20, SR_TID.X ;  /* 0x0000000000147919 */ /* 0x000ea20000002100 */
[----:B------:R-:W-:Y:S02]  /*1f470*/  IMAD.IADD R3, R3, 0x1, R0 ;  /* 0x0000000103037824 */ /* 0x000fe400078e0200 */
[----:B------:R-:W3:Y:S01]  /*1f480*/  @P0 LDC R0, c[0x0][0x450] ;  /* 0x00011400ff000b82 */ /* 0x000ee20000000800 */
[----:B--2---:R-:W-:-:S05]  /*1f490*/  IMAD.SHL.U32 R20, R20, 0x10, RZ ;  /* 0x0000001014147824 */ /* 0x004fca00078e00ff */
[----:B------:R-:W-:-:S04]  /*1f4a0*/  LOP3.LUT R20, R21, 0x70, R20, 0xf8, !PT ;  /* 0x0000007015147812 */ /* 0x000fc800078ef814 */
[----:B------:R-:W-:-:S05]  /*1f4b0*/  LOP3.LUT R6, R20, R4, RZ, 0xfc, !PT ;  /* 0x0000000414067212 */ /* 0x000fca00078efcff */
[----:B-1----:R-:W-:-:S04]  /*1f4c0*/  @P0 IMAD.HI.U32 R7, R6, R5, RZ ;  /* 0x0000000506070227 */ /* 0x002fc800078e00ff */
[----:B------:R-:W-:Y:S01]  /*1f4d0*/  IMAD.MOV.U32 R5, RZ, RZ, R6 ;  /* 0x000000ffff057224 */ /* 0x000fe200078e0006 */
[----:B---3--:R-:W-:Y:S01]  /*1f4e0*/  @P0 SHF.R.U32.HI R5, RZ, R0, R7 ;  /* 0x00000000ff050219 */ /* 0x008fe20000011607 */
[----:B------:R-:W1:Y:S04]  /*1f4f0*/  S2R R20, SR_TID.X ;  /* 0x0000000000147919 */ /* 0x000e680000002100 */
        /* <DEDUP_REMOVED lines=12> */
[----:B------:R-:W-:Y:S02]  /*1f5c0*/  ULDC.64 UR4, c[0x0][0x280] ;  /* 0x0000a00000047ab9 */ /* 0x000fe40000000a00 */
[----:B------:R-:W-:Y:S01]  /*1f5d0*/  LEA R0, P0, R2, UR4, 0x1 ;  /* 0x0000000402007c11 */ /* 0x000fe2000f8008ff */
[----:B------:R-:W-:Y:S01]  /*1f5e0*/  IMAD.IADD R5, R3, 0x1, R5 ;  /* 0x0000000103057824 */ /* 0x000fe200078e0205 */
[----:B------:R-:W-:Y:S01]  /*1f5f0*/  ULDC UR4, c[0x0][0x2b8] ;  /* 0x0000ae0000047ab9 */ /* 0x000fe20000000800 */
[----:B-1----:R-:W-:-:S03]  /*1f600*/  LOP3.LUT R20, R20, 0x7f, RZ, 0xc0, !PT ;  /* 0x0000007f14147812 */ /* 0x002fc600078ec0ff */
[----:B------:R-:W-:Y:S01]  /*1f610*/  LEA.HI.X R5, R2, UR5, R5, 0x1, P0 ;  /* 0x0000000502057c11 */ /* 0x000fe200080f0c05 */
[----:B------:R-:W-:Y:S01]  /*1f620*/  UMOV UR5, 0xffffffff ;  /* 0xffffffff00057882 */ /* 0x000fe20000000000 */
[----:B------:R-:W-:Y:S02]  /*1f630*/  ISETP.GE.AND P3, PT, R32, UR4, PT ;  /* 0x0000000420007c0c */ /* 0x000fe4000bf66270 */
[----:B------:R-:W-:Y:S02]  /*1f640*/  ISETP.GE.AND P2, PT, R35, UR4, PT ;  /* 0x0000000423007c0c */ /* 0x000fe4000bf46270 */
[----:B------:R-:W-:Y:S02]  /*1f650*/  ISETP.GE.AND P0, PT, R33, UR4, PT ;  /* 0x0000000421007c0c */ /* 0x000fe4000bf06270 */
[----:B------:R-:W-:Y:S01]  /*1f660*/  SHF.R.U32.HI R9, RZ, 0x3, R20 ;  /* 0x00000003ff097819 */ /* 0x000fe20000011614 */
[----:B0-----:R-:W-:Y:S10]  /*1f670*/  BRA.DIV UR5, `(.L_x_741) ;  /* 0x0000004a05887947 */ /* 0x001ff4000b800000 */
[----:B------:R-:W0:Y:S01]  /*1f680*/  SHFL.IDX PT, R3, R0, RZ, 0x181f ;  /* 0x00181fff00037589 */ /* 0x000e2200000e0000 */
[----:B-----5:R-:W-:Y:S02]  /*1f690*/  IMAD R6, R10, R8, RZ ;  /* 0x000000080a067224 */ /* 0x020fe400078e02ff */
[----:B------:R-:W-:Y:S01]  /*1f6a0*/  IMAD.IADD R4, R9, 0x1, R4 ;  /* 0x0000000109047824 */ /* 0x000fe200078e0204 */
[----:B------:R-:W1:Y:S04]  /*1f6b0*/  SHFL.IDX PT, R2, R5, RZ, 0x181f ;  /* 0x00181fff05027589 */ /* 0x000e6800000e0000 */
[----:B------:R-:W-:Y:S01]  /*1f6c0*/  ISETP.GE.AND P1, PT, R4, R6, PT ;  /* 0x000000060400720c */ /* 0x000fe20003f26270 */
[----:B------:R-:W-:-:S12]  /*1f6d0*/  SHFL.IDX PT, R14, R0, 0x7, 0x181f ;  /* 0x00f81f00000e7f89 */ /* 0x000fd800000e0000 */
[----:B0-----:R-:W-:-:S05]  /*1f6e0*/  @!P1 LEA R7, P4, R32, R3, 0x1 ;  /* 0x0000000320079211 */ /* 0x001fca00078808ff */
[----:B-1----:R-:W-:Y:S02]  /*1f6f0*/  @!P1 IMAD.X R3, RZ, RZ, R2, P4 ;  /* 0x000000ffff039224 */ /* 0x002fe400020e0602 */
[----:B------:R-:W-:Y:S02]  /*1f700*/  @!P1 IMAD.MOV.U32 R2, RZ, RZ, R7 ;  /* 0x000000ffff029224 */ /* 0x000fe400078e0007 */
[----:B------:R-:W-:-:S03]  /*1f710*/  VIADD R7, R4, 0x10 ;  /* 0x0000001004077836 */ /* 0x000fc60000000000 */
[----:B------:R-:W-:Y:S04]  /*1f720*/  @!P1 LDGSTS.E.BYPASS.LTC128B.128 [R37+0x12400], desc[UR48][R2.64], !P3 ;  /* 0x1240000002259fae */ /* 0x000fe8000d901d70 */
[----:B------:R-:W-:Y:S04]  /*1f730*/  @!P1 LDGSTS.E.BYPASS.LTC128B.128 [R37+0x16400], desc[UR48][R2.64+0x80], !P2 ;  /* 0x1640008002259fae */ /* 0x000fe8000d101d70 */
[----:B------:R0:W-:Y:S01]  /*1f740*/  @!P1 LDGSTS.E.BYPASS.LTC128B.128 [R37+0x1a400], desc[UR48][R2.64+0x100], !P0 ;  /* 0x1a40010002259fae */ /* 0x0001e2000c101d70 */
[----:B------:R-:W-:-:S03]  /*1f750*/  ISETP.GE.AND P1, PT, R7, R6, PT ;  /* 0x000000060700720c */ /* 0x000fc60003f26270 */
[----:B0-----:R-:W0:Y:S04]  /*1f760*/  SHFL.IDX PT, R3, R0, 0x1, 0x181f ;  /* 0x00381f0000037f89 */ /* 0x001e2800000e0000 */
[----:B------:R-:W1:Y:S06]  /*1f770*/  SHFL.IDX PT, R2, R5, 0x1, 0x181f ;  /* 0x00381f0005027f89 */ /* 0x000e6c00000e0000 */
[----:B0-----:R-:W-:-:S05]  /*1f780*/  @!P1 LEA R7, P4, R32, R3, 0x1 ;  /* 0x0000000320079211 */ /* 0x001fca00078808ff */
[----:B-1----:R-:W-:Y:S01]  /*1f790*/  @!P1 IMAD.X R8, RZ, RZ, R2, P4 ;  /* 0x000000ffff089224 */ /* 0x002fe200020e0602 */
[----:B------:R-:W-:Y:S01]  /*1f7a0*/  @!P1 MOV R2, R7 ;  /* 0x0000000700029202 */ /* 0x000fe20000000f00 */
[----:B------:R-:W-:Y:S02]  /*1f7b0*/  VIADD R7, R4, 0x20 ;  /* 0x0000002004077836 */ /* 0x000fe40000000000 */
[----:B------:R-:W-:-:S05]  /*1f7c0*/  @!P1 IMAD.MOV.U32 R3, RZ, RZ, R8 ;  /* 0x000000ffff039224 */ /* 0x000fca00078e0008 */
[----:B------:R-:W-:Y:S04]  /*1f7d0*/  @!P1 LDGSTS.E.BYPASS.LTC128B.128 [R37+0x12c00], desc[UR48][R2.64], !P3 ;  /* 0x12c0000002259fae */ /* 0x000fe8000d901d70 */
[----:B------:R-:W-:Y:S04]  /*1f7e0*/  @!P1 LDGSTS.E.BYPASS.LTC128B.128 [R37+0x16c00], desc[UR48][R2.64+0x80], !P2 ;  /* 0x16c0008002259fae */ /* 0x000fe8000d101d70 */
[----:B------:R0:W-:Y:S01]  /*1f7f0*/  @!P1 LDGSTS.E.BYPASS.LTC128B.128 [R37+0x1ac00], desc[UR48][R2.64+0x100], !P0 ;  /* 0x1ac0010002259fae */ /* 0x0001e2000c101d70 */
[----:B------:R-:W-:-:S03]  /*1f800*/  ISETP.GE.AND P1, PT, R7, R6, PT ;  /* 0x000000060700720c */ /* 0x000fc60003f26270 */
[----:B0-----:R-:W0:Y:S04]  /*1f810*/  SHFL.IDX PT, R3, R0, 0x2, 0x181f ;  /* 0x00581f0000037f89 */ /* 0x001e2800000e0000 */
[----:B------:R-:W1:Y:S06]  /*1f820*/  SHFL.IDX PT, R2, R5, 0x2, 0x181f ;  /* 0x00581f0005027f89 */ /* 0x000e6c00000e0000 */
[----:B0-----:R-:W-:-:S05]  /*1f830*/  @!P1 LEA R7, P4, R32, R3, 0x1 ;  /* 0x0000000320079211 */ /* 0x001fca00078808ff */
[----:B-1----:R-:W-:Y:S02]  /*1f840*/  @!P1 IMAD.X R8, RZ, RZ, R2, P4 ;  /* 0x000000ffff089224 */ /* 0x002fe400020e0602 */
[----:B------:R-:W-:Y:S02]  /*1f850*/  @!P1 IMAD.MOV.U32 R2, RZ, RZ, R7 ;  /* 0x000000ffff029224 */ /* 0x000fe400078e0007 */
        /* <DEDUP_REMOVED lines=40> */
[----:B------:R-:W1:Y:S04]  /*1fae0*/  SHFL.IDX PT, R2, R5, 0x6, 0x181f ;  /* 0x00d81f0005027f89 */ /* 0x000e6800000e0000 */
[----:B------:R-:W2:Y:S02]  /*1faf0*/  SHFL.IDX PT, R5, R5, 0x7, 0x181f ;  /* 0x00f81f0005057f89 */ /* 0x000ea400000e0000 */
[----:B0-----:R-:W-:-:S05]  /*1fb00*/  @!P1 LEA R7, P4, R32, R3, 0x1 ;  /* 0x0000000320079211 */ /* 0x001fca00078808ff */
[----:B-1----:R-:W-:Y:S02]  /*1fb10*/  @!P1 IMAD.X R8, RZ, RZ, R2, P4 ;  /* 0x000000ffff089224 */ /* 0x002fe400020e0602 */
[----:B------:R-:W-:Y:S02]  /*1fb20*/  @!P1 IMAD.MOV.U32 R2, RZ, RZ, R7 ;  /* 0x000000ffff029224 */ /* 0x000fe400078e0007 */
[----:B------:R-:W-:-:S05]  /*1fb30*/  @!P1 IMAD.MOV.U32 R3, RZ, RZ, R8 ;  /* 0x000000ffff039224 */ /* 0x000fca00078e0008 */
[----:B------:R0:W-:Y:S04]  /*1fb40*/  @!P1 LDGSTS.E.BYPASS.LTC128B.128 [R37+0x15400], desc[UR48][R2.64], !P3 ;  /* 0x1540000002259fae */ /* 0x0001e8000d901d70 */
[----:B------:R0:W-:Y:S04]  /*1fb50*/  @!P1 LDGSTS.E.BYPASS.LTC128B.128 [R37+0x19400], desc[UR48][R2.64+0x80], !P2 ;  /* 0x1940008002259fae */ /* 0x0001e8000d101d70 */
[----:B--2---:R0:W-:Y:S02]  /*1fb60*/  @!P1 LDGSTS.E.BYPASS.LTC128B.128 [R37+0x1d400], desc[UR48][R2.64+0x100], !P0 ;  /* 0x1d40010002259fae */ /* 0x0041e4000c101d70 */
.L_x_879:
[----:B0-----:R-:W-:Y:S01]  /*1fb70*/  VIADD R3, R4, 0x70 ;  /* 0x0000007004037836 */ /* 0x001fe20000000000 */
[----:B------:R-:W-:Y:S04]  /*1fb80*/  BSSY B0, `(.L_x_742) ;  /* 0x000000b000007945 */ /* 0x000fe80003800000 */
[----:B------:R-:W-:-:S13]  /*1fb90*/  ISETP.GE.AND P1, PT, R3, R6, PT ;  /* 0x000000060300720c */ /* 0x000fda0003f26270 */
[----:B------:R-:W-:Y:S05]  /*1fba0*/  @P1 BRA `(.L_x_743) ;  /* 0x0000000000201947 */ /* 0x000fea0003800000 */
[----:B------:R-:W-:-:S05]  /*1fbb0*/  LEA R2, P1, R32, R14, 0x1 ;  /* 0x0000000e20027211 */ /* 0x000fca00078208ff */
[----:B------:R-:W-:-:S05]  /*1fbc0*/  IMAD.X R3, RZ, RZ, R5, P1 ;  /* 0x000000ffff037224 */ /* 0x000fca00008e0605 */
[----:B------:R-:W-:Y:S01]  /*1fbd0*/  @!PT LDS RZ, [RZ] ;  /* 0x00000000fffff984 */ /* 0x000fe20000000800 */
[----:B------:R-:W-:Y:S01]  /*1fbe0*/  @!PT LDS RZ, [RZ] ;  /* 0x00000000fffff984 */ /* 0x000fe20000000800 */
[----:B------:R-:W-:Y:S01]  /*1fbf0*/  @!PT LDS RZ, [RZ] ;  /* 0x00000000fffff984 */ /* 0x000fe20000000800 */
[----:B------:R0:W-:Y:S04]  /*1fc00*/  LDGSTS.E.BYPASS.LTC128B.128 [R37+0x15c00], desc[UR48][R2.64], !P3 ;  /* 0x15c0000002257fae */ /* 0x0001e8000d901d70 */
[----:B------:R0:W-:Y:S04]  /*1fc10*/  LDGSTS.E.BYPASS.LTC128B.128 [R37+0x19c00], desc[UR48][R2.64+0x80], !P2 ;  /* 0x19c0008002257fae */ /* 0x0001e8000d101d70 */
[----:B------:R0:W-:Y:S02]  /*1fc20*/  LDGSTS.E.BYPASS.LTC128B.128 [R37+0x1dc00], desc[UR48][R2.64+0x100], !P0 ;  /* 0x1dc0010002257fae */ /* 0x0001e4000c101d70 */
.L_x_743:
[----:B------:R-:W-:Y:S05]  /*1fc30*/  BSYNC B0 ;  /* 0x0000000000007941 */ /* 0x000fea0003800000 */
.L_x_742:
[----:B------:R-:W-:Y:S01]  /*1fc40*/  NOP ;  /* 0x0000000000007918 */ /* 0x000fe20000000000 */
[----:B------:R-:W-:-:S13]  /*1fc50*/  PLOP3.LUT P0, PT, PT, PT, PT, 0x80, 0x0 ;  /* 0x000000000000781c */ /* 0x000fda0003f0f070 */
.L_x_744:
[----:B------:R-:W-:Y:S02]  /*1fc60*/  PLOP3.LUT P1, PT, P1, P0, PT, 0xa2, 0x0 ;  /* 0x000000000000781c */ /* 0x000fe40000f21472 */
[----:B------:R-:W-:-:S08]  /*1fc70*/  @P0 R2UR P1, UR4, R22 ;  /* 0x00000000160402ca */ /* 0x000fd00000020000 */
[----:B------:R-:W-:-:S05]  /*1fc80*/  @P0 PLOP3.LUT P0, PT, P1, PT, PT, 0x80, 0x0 ;  /* 0x000000000000081c */ /* 0x000fca0000f0f070 */
[----:B------:R-:W-:Y:S01]  /*1fc90*/  @!P1 SYNCS.ARRIVE.TRANS64.RED.A0T1 RZ, [UR4+0x30800], RZ ;  /* 0x030800ffffff99a7 */ /* 0x000fe20008200404 */
[----:B------:R-:W-:Y:S07]  /*1fca0*/  @!P1 ARRIVES.LDGSTSBAR.64.TRANSCNT [UR4+0x30800] ;  /* 0x03080000ff0099b0 */ /* 0x000fee0008000a84 */
[----:B------:R-:W-:Y:S05]  /*1fcb0*/  @P0 BRA.U.ANY `(.L_x_744) ;  /* 0xfffffffd00e80947 */ /* 0x000fea000393ffff */
[----:B0-----:R-:W2:Y:S02]  /*1fcc0*/  LDL.LU R2, [R1+0x2c] ;  /* 0x00002c0001027983 */ /* 0x001ea40000300800 */
[----:B--2---:R-:W-:-:S05]  /*1fcd0*/  VIADD R2, R2, 0x1 ;  /* 0x0000000102027836 */ /* 0x004fca0000000000 */
[----:B------:R0:W-:Y:S01]  /*1fce0*/  STL [R1+0x2c], R2 ;  /* 0x00002c0201007387 */ /* 0x0001e20000100800 */
[----:B------:R-:W-:-:S04]  /*1fcf0*/  LEA.HI R0, R2, R2, RZ, 0x1 ;  /* 0x0000000202007211 */ /* 0x000fc800078f08ff */
[----:B------:R-:W-:-:S05]  /*1fd00*/  LOP3.LUT R0, R0, 0xfffffffe, RZ, 0xc0, !PT ;  /* 0xfffffffe00007812 */ /* 0x000fca00078ec0ff */
[----:B------:R-:W-:-:S05]  /*1fd10*/  IMAD.IADD R0, R2, 0x1, -R0 ;  /* 0x0000000102007824 */ /* 0x000fca00078e0a00 */
[----:B------:R-:W-:Y:S01]  /*1fd20*/  SHF.L.U32 R3, R0, 0x1f, RZ ;  /* 0x0000001f00037819 */ /* 0x000fe200000006ff */
[----:B------:R-:W-:Y:S01]  /*1fd30*/  NOP ;  /* 0x0000000000007918 */ /* 0x000fe20000000000 */
[----:B0-----:R-:W2:Y:S01]  /*1fd40*/  LDL.LU R2, [R1+0x1c] ;  /* 0x00001c0001027983 */ /* 0x001ea20000300800 */
[----:B------:R0:W-:Y:S01]  /*1fd50*/  SYNCS.ARRIVE.TRANS64.A1T0 RZ, [R22+URZ+0x30800], RZ ;  /* 0x030800ff16ff79a7 */ /* 0x0001e2000810003f */
[----:B------:R-:W-:Y:S01]  /*1fd60*/  BSSY B0, `(.L_x_745) ;  /* 0x0000004000007945 */ /* 0x000fe20003800000 */
[----:B------:R-:W1:Y:S01]  /*1fd70*/  SYNCS.PHASECHK.TRANS64.TRYWAIT P0, [R22+URZ+0x30820], R3 ;  /* 0x03082003160075a7 */ /* 0x000e62000800017f */
[----:B--2---:R-:W-:Y:S02]  /*1fd80*/  VIADD R6, R2, 0xfffffffe ;  /* 0xfffffffe02067836 */ /* 0x004fe40000000000 */
[----:B01----:R-:W-:Y:S05]  /*1fd90*/  @!P0 BRA `(.L_x_746) ;  /* 0x0000004c00788947 */ /* 0x003fea0003800000 */
.L_x_880:
[----:B------:R-:W-:Y:S05]  /*1fda0*/  BSYNC B0 ;  /* 0x0000000000007941 */ /* 0x000fea0003800000 */
.L_x_745:
[----:B------:R-:W2:Y:S01]  /*1fdb0*/  LDL R0, [R1+0x8] ;  /* 0x0000080001007983 */ /* 0x000ea20000100800 */
[----:B------:R-:W-:Y:S01]  /*1fdc0*/  BSSY B0, `(.L_x_747) ;  /* 0x000010a000007945 */ /* 0x000fe20003800000 */
[----:B--2---:R-:W-:-:S13]  /*1fdd0*/  ISETP.GE.AND P0, PT, R6, R0, PT ;  /* 0x000000000600720c */ /* 0x004fda0003f06270 */
        /* <DEDUP_REMOVED lines=8> */
.L_x_761:
[----:B------:R-:W2:Y:S01]  /*1fe60*/  LDL R2, [R1+0xc] ;  /* 0x00000c0001027983 */ /* 0x000ea20000100800 */
[----:B------:R-:W1:Y:S03]  /*1fe70*/  LDC R9, c[0x0][0x430] ;  /* 0x00010c00ff097b82 */ /* 0x000e660000000800 */
[----:B------:R-:W3:Y:S04]  /*1fe80*/  LDL R7, [R1+0x10] ;  /* 0x0000100001077983 */ /* 0x000ee80000100800 */
[----:B------:R-:W4:Y:S01]  /*1fe90*/  LDL R8, [R1+0x3c] ;  /* 0x00003c0001087983 */ /* 0x000f220000100800 */
[----:B------:R-:W0:Y:S01]  /*1fea0*/  S2R R0, SR_TID.X ;  /* 0x0000000000007919 */ /* 0x000e220000002100 */
[----:B------:R-:W0:Y:S01]  /*1feb0*/  S2R R5, SR_TID.X ;  /* 0x0000000000057919 */ /* 0x000e220000002100 */
[----:B-1----:R-:W-:-:S13]  /*1fec0*/  ISETP.NE.AND P0, PT, R9, 0x1, PT ;  /* 0x000000010900780c */ /* 0x002fda0003f05270 */
[----:B0-----:R-:W0:Y:S01]  /*1fed0*/  @P0 LDC R3, c[0x0][0x434] ;  /* 0x00010d00ff030b82 */ /* 0x001e220000000800 */
[----:B------:R-:W-:-:S04]  /*1fee0*/  LOP3.LUT R0, R0, 0x7f, RZ, 0xc0, !PT ;  /* 0x0000007f00007812 */ /* 0x000fc800078ec0ff */
[----:B------:R-:W-:Y:S01]  /*1fef0*/  SHF.R.U32.HI R0, RZ, 0x3, R0 ;  /* 0x00000003ff007819 */ /* 0x000fe20000011600 */
[----:B------:R-:W-:-:S05]  /*1ff00*/  IMAD.SHL.U32 R5, R5, 0x10, RZ ;  /* 0x0000001005057824 */ /* 0x000fca00078e00ff */
[----:B------:R-:W-:Y:S02]  /*1ff10*/  LOP3.LUT R5, R0, 0x70, R5, 0xf8, !PT ;  /* 0x0000007000057812 */ /* 0x000fe400078ef805 */
[----:B------:R-:W1:Y:S02]  /*1ff20*/  @P0 LDC R0, c[0x0][0x438] ;  /* 0x00010e00ff000b82 */ /* 0x000e640000000800 */
[----:B------:R-:W-:Y:S01]  /*1ff30*/  ISETP.GT.U32.AND P4, PT, R5, 0x5f, PT ;  /* 0x0000005f0500780c */ /* 0x000fe20003f84070 */
[----:B------:R-:W-:Y:S01]  /*1ff40*/  VIADD R26, R10, 0x1 ;  /* 0x000000010a1a7836 */ /* 0x000fe20000000000 */
[----:B------:R-:W-:Y:S05]  /*1ff50*/  YIELD ;  /* 0x0000000000007946 */ /* 0x000fea0003800000 */
[----:B------:R-:W-:-:S02]  /*1ff60*/  IMAD.MOV.U32 R25, RZ, RZ, R6 ;  /* 0x000000ffff197224 */ /* 0x000fc400078e0006 */
[----:B--2---:R-:W-:-:S04]  /*1ff70*/  IMAD R4, R6, 0x60, R2 ;  /* 0x0000006006047824 */ /* 0x004fc800078e0202 */
[----:B------:R-:W-:-:S04]  /*1ff80*/  IMAD.IADD R4, R5, 0x1, R4 ;  /* 0x0000000105047824 */ /* 0x000fc800078e0204 */
[----:B0-----:R-:W-:-:S04]  /*1ff90*/  @P0 IMAD.HI.U32 R3, R4, R3, RZ ;  /* 0x0000000304030227 */ /* 0x001fc800078e00ff */
[----:B------:R-:W-:Y:S01]  /*1ffa0*/  IMAD.MOV.U32 R2, RZ, RZ, R4 ;  /* 0x000000ffff027224 */ /* 0x000fe200078e0004 */
[----:B-1----:R-:W-:-:S05]  /*1ffb0*/  @P0 SHF.R.U32.HI R2, RZ, R0, R3 ;  /* 0x00000000ff020219 */ /* 0x002fca0000011603 */
[----:B------:R-:W-:-:S04]  /*1ffc0*/  IMAD.MOV R0, RZ, RZ, -R2 ;  /* 0x000000ffff007224 */ /* 0x000fc800078e0a02 */
[----:B------:R-:W-:Y:S02]  /*1ffd0*/  IMAD R9, R9, R0, R4 ;  /* 0x0000000009097224 */ /* 0x000fe400078e0204 */
[----:B------:R-:W0:Y:S01]  /*1ffe0*/  @!P4 LDC.64 R4, c[0x0][0x428] ;  /* 0x00010a00ff04cb82 */ /* 0x000e220000000a00 */
[----:B------:R-:W-:-:S03]  /*1fff0*/  @!P4 SHF.R.S32.HI R3, RZ, 0x1f, R2 ;  /* 0x0000001fff03c819 */ /* 0x000fc60000011402 */
[----:B0-----:R-:W-:-:S04]  /*20000*/  @!P4 IMAD.WIDE.U32 R2, R31, R4, R2 ;  /* 0x000000041f02c225 */ /* 0x001fc800078e0002 */
[----:B---3--:R-:W-:-:S04]  /*20010*/  @!P4 IMAD R4, R7, R4, RZ ;  /* 0x000000040704c224 */ /* 0x008fc800078e02ff */
[----:B------:R-:W-:Y:S02]  /*20020*/  @!P4 IMAD R7, R31, R5, R4 ;  /* 0x000000051f07c224 */ /* 0x000fe400078e0204 */
[----:B------:R-:W0:Y:S02]  /*20030*/  @!P4 LDC.64 R4, c[0x0][0x418] ;  /* 0x00010600ff04cb82 */ /* 0x000e240000000a00 */
[----:B------:R-:W-:Y:S01]  /*20040*/  @!P4 IMAD.IADD R0, R7, 0x1, R3 ;  /* 0x000000010700c824 */ /* 0x000fe200078e0203 */
[----:B0-----:R-:W-:-:S04]  /*20050*/  @!P4 LEA R4, P0, R2, R4, 0x2 ;  /* 0x000000040204c211 */ /* 0x001fc800078010ff */
[----:B------:R-:W-:Y:S01]  /*20060*/  @!P4 LEA.HI.X R5, R2, R5, R0, 0x2, P0 ;  /* 0x000000050205c211 */ /* 0x000fe200000f1400 */
[----:B------:R-:W-:-:S06]  /*20070*/  IMAD.MOV.U32 R0, RZ, RZ, RZ ;  /* 0x000000ffff007224 */ /* 0x000fcc00078e00ff */
[----:B------:R0:W5:Y:S01]  /*20080*/  @!P4 LDG.E R0, desc[UR48][R4.64] ;  /* 0x000000300400c981 */ /* 0x000162000c1e1900 */
[----:B----4-:R-:W-:Y:S02]  /*20090*/  ISETP.NE.AND P4, PT, R8, 0x3, PT ;  /* 0x000000030800780c */ /* 0x010fe40003f85270 */
[----:B------:R-:W-:-:S04]  /*200a0*/  ISETP.NE.AND P0, PT, R26, 0x2, PT ;  /* 0x000000021a00780c */ /* 0x000fc80003f05270 */
[----:B------:R-:W-:Y:S02]  /*200b0*/  SEL R28, RZ, 0x1, P0 ;  /* 0x00000001ff1c7807 */ /* 0x000fe40000000000 */
[----:B------:R-:W-:Y:S02]  /*200c0*/  SEL R26, R26, RZ, P0 ;  /* 0x000000ff1a1a7207 */ /* 0x000fe40000000000 */
[----:B------:R-:W-:-:S03]  /*200d0*/  LOP3.LUT R28, R17, R28, RZ, 0x3c, !PT ;  /* 0x0000001c111c7212 */ /* 0x000fc600078e3cff */
[----:B0-----:R-:W-:Y:S05]  /*200e0*/  @!P4 BRA `(.L_x_749) ;  /* 0x000000000004c947 */ /* 0x001fea0003800000 */
[----:B------:R-:W-:Y:S01]  /*200f0*/  BPT.TRAP 0x1 ;  /* 0x000000040000795c */ /* 0x000fe20000300000 */
.L_x_749:
[----:B------:R-:W-:Y:S01]  /*20100*/  IMAD R7, R26, 0x8, R22 ;  /* 0x000000081a077824 */ /* 0x000fe200078e0216 */
[----:B------:R-:W-:Y:S01]  /*20110*/  SHF.L.U32 R2, R28, 0x1f, RZ ;  /* 0x0000001f1c027819 */ /* 0x000fe200000006ff */
[----:B------:R-:W-:Y:S03]  /*20120*/  BSSY B1, `(.L_x_750) ;  /* 0x0000003000017945 */ /* 0x000fe60003800000 */
[----:B------:R-:W0:Y:S02]  /*20130*/  SYNCS.PHASECHK.TRANS64.TRYWAIT P0, [R7+URZ+0x30840], R2 ;  /* 0x03084002070075a7 */ /* 0x000e24000800017f */
[----:B0-----:R-:W-:Y:S05]  /*20140*/  @!P0 BRA `(.L_x_751) ;  /* 0x0000004800a08947 */ /* 0x001fea0003800000 */
.L_x_881:
[----:B------:R-:W-:Y:S05]  /*20150*/  BSYNC B1 ;  /* 0x0000000000017941 */ /* 0x000fea0003800000 */
.L_x_750:
[----:B------:R-:W2:Y:S01]  /*20160*/  LDL R3, [R1] ;  /* 0x0000000001037983 */ /* 0x000ea20000100800 */
[----:B------:R-:W-:Y:S01]  /*20170*/  SHF.R.S32.HI R20, RZ, 0x1f, R9 ;  /* 0x0000001fff147819 */ /* 0x000fe20000011409 */
[----:B------:R-:W-:Y:S01]  /*20180*/  ULDC.64 UR4, c[0x0][0x300] ;  /* 0x0000c00000047ab9 */ /* 0x000fe20000000a00 */
[----:B-----5:R-:W-:Y:S01]  /*20190*/  SHF.R.S32.HI R21, RZ, 0x1f, R0 ;  /* 0x0000001fff157819 */ /* 0x020fe20000011400 */
[----:B------:R-:W-:Y:S01]  /*201a0*/  ULDC.64 UR6, c[0x0][0x2e8] ;  /* 0x0000ba0000067ab9 */ /* 0x000fe20000000a00 */
[----:B------:R-:W-:Y:S02]  /*201b0*/  IMAD R5, R26, 0x4800, R36 ;  /* 0x000048001a057824 */ /* 0x000fe400078e0224 */
[----:B------:R-:W-:-:S04]  /*201c0*/  IMAD R4, R20, UR4, RZ ;  /* 0x0000000414047c24 */ /* 0x000fc8000f8e02ff */
[----:B------:R-:W-:Y:S01]  /*201d0*/  IMAD R4, R9, UR5, R4 ;  /* 0x0000000509047c24 */ /* 0x000fe2000f8e0204 */
[C---:B--2---:R-:W-:Y:S02]  /*201e0*/  LOP3.LUT P5, RZ, R3.reuse, 0x2, RZ, 0xc0, !PT ;  /* 0x0000000203ff7812 */ /* 0x044fe400078ac0ff */
[----:B------:R-:W-:Y:S01]  /*201f0*/  LOP3.LUT P4, RZ, R3, 0x1, RZ, 0xc0, !PT ;  /* 0x0000000103ff7812 */ /* 0x000fe2000788c0ff */
[----:B0-----:R-:W-:Y:S01]  /*20200*/  IMAD.WIDE.U32 R2, R9, UR4, RZ ;  /* 0x0000000409027c25 */ /* 0x001fe2000f8e00ff */
        /* <DEDUP_REMOVED lines=13> */
[----:B------:R-:W2:Y:S01]  /*202e0*/  LDL R3, [R1] ;  /* 0x0000000001037983 */ /* 0x000ea20000100800 */
[----:B------:R-:W-:Y:S02]  /*202f0*/  IMAD.SHL.U32 R4, R32, 0x2, RZ ;  /* 0x0000000220047824 */ /* 0x000fe400078e00ff */
[----:B------:R-:W-:Y:S01]  /*20300*/  IMAD R5, R5, 0x2, R22 ;  /* 0x0000000205057824 */ /* 0x000fe200078e0216 */
[----:B------:R-:W0:Y:S04]  /*20310*/  SHFL.IDX PT, R2, R8, RZ, 0x181f ;  /* 0x00181fff08027589 */ /* 0x000e2800000e0000 */
[----:B------:R-:W-:Y:S01]  /*20320*/  SHFL.IDX PT, R34, R6, 0x2, 0x181f ;  /* 0x00581f0006227f89 */ /* 0x000fe200000e0000 */
[----:B0-----:R-:W-:Y:S02]  /*20330*/  IADD3 R2, P0, R2, R4, RZ ;  /* 0x0000000402027210 */ /* 0x001fe40007f1e0ff */
[----:B--2---:R-:W-:-:S02]  /*20340*/  LOP3.LUT P6, RZ, R3, 0x4, RZ, 0xc0, !PT ;  /* 0x0000000403ff7812 */ /* 0x004fc400078cc0ff */
[----:B------:R-:W0:Y:S02]  /*20350*/  SHFL.IDX PT, R3, R6, RZ, 0x181f ;  /* 0x00181fff06037589 */ /* 0x000e2400000e0000 */
[----:B0-----:R-:W-:-:S09]  /*20360*/  IMAD.X R3, RZ, RZ, R3, P0 ;  /* 0x000000ffff037224 */ /* 0x001fd200000e0603 */
        /* <DEDUP_REMOVED lines=32> */
.L_x_895:
[----:B------:R-:W3:Y:S01]  /*20570*/  LDL R3, [R1] ;  /* 0x0000000001037983 */ /* 0x000ee20000100800 */
[----:B--2---:R-:W-:Y:S02]  /*20580*/  IADD3 R2, P0, R2, R4, RZ ;  /* 0x0000000402027210 */ /* 0x004fe40007f1e0ff */
[----:B---3--:R-:W-:-:S03]  /*20590*/  LOP3.LUT P6, RZ, R3, 0x4, RZ, 0xc0, !PT ;  /* 0x0000000403ff7812 */ /* 0x008fc600078cc0ff */
[----:B------:R-:W-:Y:S01]  /*205a0*/  IMAD.X R3, RZ, RZ, R34, P0 ;  /* 0x000000ffff037224 */ /* 0x000fe200000e0622 */
[----:B------:R-:W-:-:S09]  /*205b0*/  PLOP3.LUT P0, PT, PT, PT, PT, 0x80, 0x0 ;  /* 0x000000000000781c */ /* 0x000fd20003f0f070 */
[----:B------:R-:W-:Y:S01]  /*205c0*/  @!PT LDS RZ, [RZ] ;  /* 0x00000000fffff984 */ /* 0x000fe20000000800 */
[----:B------:R-:W-:Y:S01]  /*205d0*/  @!PT LDS RZ, [RZ] ;  /* 0x00000000fffff984 */ /* 0x000fe20000000800 */
[----:B------:R-:W-:Y:S01]  /*205e0*/  @!PT LDS RZ, [RZ] ;  /* 0x00000000fffff984 */ /* 0x000fe20000000800 */
[----:B------:R1:W-:Y:S04]  /*205f0*/  LDGSTS.E.BYPASS.LTC128B.128 [R5+0x20c00], desc[UR48][R2.64], !P6 ;  /* 0x20c0000002057fae */ /* 0x0003e8000f101d70 */
[----:B------:R1:W-:Y:S04]  /*20600*/  LDGSTS.E.BYPASS.LTC128B.128 [R5+0x23c00], desc[UR48][R2.64+0x80], !P5 ;  /* 0x23c0008002057fae */ /* 0x0003e8000e901d70 */
[----:B------:R1:W-:Y:S01]  /*20610*/  LDGSTS.E.BYPASS.LTC128B.128 [R5+0x26c00], desc[UR48][R2.64+0x100], !P4 ;  /* 0x26c0010002057fae */ /* 0x0003e2000e101d70 */
[----:B------:R-:W-:Y:S01]  /*20620*/  NOP ;  /* 0x0000000000007918 */ /* 0x000fe20000000000 */
.L_x_753:
[----:B------:R-:W-:Y:S02]  /*20630*/  PLOP3.LUT P4, PT, P4, P0, PT, 0xa2, 0x0 ;  /* 0x000000000000781c */ /* 0x000fe40002781472 */
[----:B------:R-:W-:-:S08]  /*20640*/  @P0 R2UR P4, UR4, R7 ;  /* 0x00000000070402ca */ /* 0x000fd00000080000 */
[----:B------:R-:W-:-:S05]  /*20650*/  @P0 PLOP3.LUT P0, PT, P4, PT, PT, 0x80, 0x0 ;  /* 0x000000000000081c */ /* 0x000fca000270f070 */
[----:B------:R-:W-:Y:S01]  /*20660*/  @!P4 SYNCS.ARRIVE.TRANS64.RED.A0T1 RZ, [UR4+0x30830], RZ ;  /* 0x030830ffffffc9a7 */ /* 0x000fe20008200404 */
[----:B------:R-:W-:Y:S07]  /*20670*/  @!P4 ARRIVES.LDGSTSBAR.64.TRANSCNT [UR4+0x30830] ;  /* 0x03083000ff00c9b0 */ /* 0x000fee0008000a84 */
[----:B------:R-:W-:Y:S05]  /*20680*/  @P0 BRA.U.ANY `(.L_x_753) ;  /* 0xfffffffd00e80947 */ /* 0x000fea000393ffff */
[----:B------:R-:W-:Y:S01]  /*20690*/  NOP ;  /* 0x0000000000007918 */ /* 0x000fe20000000000 */
[----:B-1----:R-:W2:Y:S02]  /*206a0*/  LDL R2, [R1+0x3c] ;  /* 0x00003c0001027983 */ /* 0x002ea40000100800 */
[----:B--2---:R-:W-:-:S13]  /*206b0*/  ISETP.NE.AND P5, PT, R2, 0x3, PT ;  /* 0x000000030200780c */ /* 0x004fda0003fa5270 */
[----:B------:R-:W-:Y:S05]  /*206c0*/  @!P5 BRA `(.L_x_754) ;  /* 0x000000000004d947 */ /* 0x000fea0003800000 */
[----:B------:R-:W-:Y:S01]  /*206d0*/  BPT.TRAP 0x1 ;  /* 0x000000040000795c */ /* 0x000fe20000300000 */
.L_x_754:
[----:B------:R1:W-:Y:S01]  /*206e0*/  SYNCS.ARRIVE.TRANS64.A1T0 RZ, [R7+URZ+0x30830], RZ ;  /* 0x030830ff07ff79a7 */ /* 0x0003e2000810003f */
[----:B------:R-:W-:Y:S05]  /*206f0*/  @!P5 BRA `(.L_x_755) ;  /* 0x000000000004d947 */ /* 0x000fea0003800000 */
[----:B------:R-:W-:Y:S01]  /*20700*/  BPT.TRAP 0x1 ;  /* 0x000000040000795c */ /* 0x000fe20000300000 */
.L_x_755:
[----:B------:R-:W-:Y:S01]  /*20710*/  SHF.L.U32 R2, R17, 0x1f, RZ ;  /* 0x0000001f11027819 */ /* 0x000fe200000006ff */
[----:B0-----:R-:W-:Y:S01]  /*20720*/  IMAD R6, R10, 0x8, R22 ;  /* 0x000000080a067824 */ /* 0x001fe200078e0216 */
[----:B------:R-:W-:Y:S03]  /*20730*/  BSSY B1, `(.L_x_756) ;  /* 0x0000003000017945 */ /* 0x000fe60003800000 */
[----:B------:R-:W0:Y:S02]  /*20740*/  SYNCS.PHASECHK.TRANS64.TRYWAIT P0, [R6+URZ+0x30860], R2 ;  /* 0x03086002060075a7 */ /* 0x000e24000800017f */
[----:B0-----:R-:W-:Y:S05]  /*20750*/  @!P0 BRA `(.L_x_757) ;  /* 0x0000004c002c8947 */ /* 0x001fea0003800000 */
.L_x_896:
[----:B------:R-:W-:Y:S05]  /*20760*/  BSYNC B1 ;  /* 0x0000000000017941 */ /* 0x000fea0003800000 */
.L_x_756:
[----:B------:R-:W1:Y:S01]  /*20770*/  LDL R5, [R1+0x4] ;  /* 0x0000040001057983 */ /* 0x000e620000100800 */
[----:B------:R-:W2:Y:S01]  /*20780*/  S2R R3, SR_TID.X ;  /* 0x0000000000037919 */ /* 0x000ea20000002100 */
[----:B------:R-:W-:Y:S01]  /*20790*/  UMOV UR4, 0xffffffff ;  /* 0xffffffff00047882 */ /* 0x000fe20000000000 */
[----:B--2---:R-:W-:-:S04]  /*207a0*/  LOP3.LUT R3, R3, 0x7f, RZ, 0xc0, !PT ;  /* 0x0000007f03037812 */ /* 0x004fc800078ec0ff */
[----:B------:R-:W-:Y:S01]  /*207b0*/  SHF.R.U32.HI R3, RZ, 0x3, R3 ;  /* 0x00000003ff037819 */ /* 0x000fe20000011603 */
[----:B-1----:R-:W-:Y:S02]  /*207c0*/  IMAD R7, R30, -0x60, R5 ;  /* 0xffffffa01e077824 */ /* 0x002fe400078e0205 */
[----:B------:R-:W-:Y:S02]  /*207d0*/  IMAD R5, R10, 0x4800, R36 ;  /* 0x000048000a057824 */ /* 0x000fe400078e0224 */
[----:B------:R-:W-:Y:S01]  /*207e0*/  IMAD.IADD R7, R7, 0x1, -R3 ;  /* 0x0000000107077824 */ /* 0x000fe200078e0a03 */
[----:B------:R-:W-:Y:S06]  /*207f0*/  BRA.DIV UR4, `(.L_x_758) ;  /* 0x0000004e04187947 */ /* 0x000fec000b800000 */
[----:B0-----:R-:W0:Y:S01]  /*20800*/  SHFL.IDX PT, R2, R23, RZ, 0x181f ;  /* 0x00181fff17027589 */ /* 0x001e2200000e0000 */
[----:B------:R-:W-:-:S03]  /*20810*/  IMAD R5, R5, 0x2, R22 ;  /* 0x0000000205057824 */ /* 0x000fc600078e0216 */
[----:B------:R-:W1:Y:S01]  /*20820*/  SHFL.IDX PT, R3, R24, RZ, 0x181f ;  /* 0x00181fff18037589 */ /* 0x000e6200000e0000 */
[----:B0-----:R-:W-:-:S05]  /*20830*/  IADD3 R2, P0, R2, R4, RZ ;  /* 0x0000000402027210 */ /* 0x001fca0007f1e0ff */
[----:B-1----:R-:W-:Y:S01]  /*20840*/  IMAD.X R3, RZ, RZ, R3, P0 ;  /* 0x000000ffff037224 */ /* 0x002fe200000e0603 */
[----:B------:R-:W-:-:S13]  /*20850*/  ISETP.LT.OR P0, PT, R7, 0x1, P3 ;  /* 0x000000010700780c */ /* 0x000fda0001f01670 */
[----:B------:R-:W-:Y:S01]  /*20860*/  @!PT LDS RZ, [RZ] ;  /* 0x00000000fffff984 */ /* 0x000fe20000000800 */
        /* <DEDUP_REMOVED lines=38> */
[----:B0-----:R-:W-:-:S04]  /*20ad0*/  IADD3 R2, P0, R2, R4, RZ ;  /* 0x0000000402027210 */ /* 0x001fc80007f1e0ff */
[----:B-1----:R-:W-:Y:S02]  /*20ae0*/  IADD3.X R3, RZ, R3, RZ, P0, !PT ;  /* 0x00000003ff037210 */ /* 0x002fe400007fe4ff */
[----:B------:R-:W-:-:S13]  /*20af0*/  ISETP.LT.OR P0, PT, R7, 0x41, P3 ;  /* 0x000000410700780c */ /* 0x000fda0001f01670 */
[----:B------:R-:W-:Y:S01]  /*20b00*/  LDGSTS.E.BYPASS.LTC128B.128 [R5+0x2400], desc[UR48][R2.64], !P0 ;  /* 0x0240000002057fae */ /* 0x000fe2000c101d70 */
[----:B------:R-:W-:-:S13]  /*20b10*/  ISETP.LT.OR P0, PT, R7, 0x41, P2 ;  /* 0x000000410700780c */ /* 0x000fda0001701670 */
[----:B------:R-:W-:Y:S01]  /*20b20*/  LDGSTS.E.BYPASS.LTC128B.128 [R5+0x5400], desc[UR48][R2.64+0x80], !P0 ;  /* 0x0540008002057fae */ /* 0x000fe2000c101d70 */
[----:B------:R-:W-:-:S13]  /*20b30*/  ISETP.LT.OR P0, PT, R7, 0x41, P1 ;  /* 0x000000410700780c */ /* 0x000fda0000f01670 */
[----:B------:R0:W-:Y:S04]  /*20b40*/  LDGSTS.E.BYPASS.LTC128B.128 [R5+0x8400], desc[UR48][R2.64+0x100], !P0 ;  /* 0x0840010002057fae */ /* 0x0001e8000c101d70 */
[----:B0-2---:R0:W1:Y:S02]  /*20b50*/  SHFL.IDX PT, R2, R23, 0x5, 0x181f ;  /* 0x00b81f0017027f89 */ /* 0x00506400000e0000 */
.L_x_910:
[----:B-1----:R-:W-:Y:S01]  /*20b60*/  IADD3 R2, P0, R2, R4, RZ ;  /* 0x0000000402027210 */ /* 0x002fe20007f1e0ff */
        /* <DEDUP_REMOVED lines=14> */
[----:B-1----:R-:W-:Y:S01]  /*20c50*/  IMAD.WIDE.U32 R2, R9, UR4, RZ ;  /* 0x0000000409027c25 */ /* 0x002fe2000f8e00ff */
        /* <DEDUP_REMOVED lines=10> */
[----:B0-----:R-:W-:-:S04]  /*20d00*/  LEA R23, P0, R2, UR6, 0x1 ;  /* 0x0000000602177c11 */ /* 0x001fc8000f8008ff */
[----:B------:R-:W-:Y:S02]  /*20d10*/  LEA.HI.X R24, R2, UR7, R3, 0x1, P0 ;  /* 0x0000000702187c11 */ /* 0x000fe400080f0c03 */
[----:B------:R-:W-:-:S13]  /*20d20*/  PLOP3.LUT P0, PT, PT, PT, PT, 0x80, 0x0 ;  /* 0x000000000000781c */ /* 0x000fda0003f0f070 */
.L_x_759:
        /* <DEDUP_REMOVED lines=11> */
.L_x_760:
[----:B------:R-:W2:Y:S01]  /*20de0*/  LDL R0, [R1+0x8] ;  /* 0x0000080001007983 */ /* 0x000ea20000100800 */
[----:B------:R0:W-:Y:S01]  /*20df0*/  SYNCS.ARRIVE.TRANS64.A1T0 RZ, [R6+URZ+0x30850], RZ ;  /* 0x030850ff06ff79a7 */ /* 0x0001e2000810003f */
[----:B------:R-:W-:Y:S02]  /*20e00*/  IMAD.MOV.U32 R10, RZ, RZ, R26 ;  /* 0x000000ffff0a7224 */ /* 0x000fe400078e001a */
[----:B------:R-:W-:Y:S02]  /*20e10*/  IMAD.MOV.U32 R17, RZ, RZ, R28 ;  /* 0x000000ffff117224 */ /* 0x000fe400078e001c */
[----:B------:R-:W-:Y:S02]  /*20e20*/  IMAD.MOV.U32 R30, RZ, RZ, R25 ;  /* 0x000000ffff1e7224 */ /* 0x000fe400078e0019 */
[C---:B0-----:R-:W-:Y:S01]  /*20e30*/  VIADD R6, R25.reuse, 0xffffffff ;  /* 0xffffffff19067836 */ /* 0x041fe20000000000 */
[----:B--2---:R-:W-:-:S13]  /*20e40*/  ISETP.GT.AND P0, PT, R25, R0, PT ;  /* 0x000000001900720c */ /* 0x004fda0003f04270 */
[----:B------:R-:W-:Y:S05]  /*20e50*/  @P0 BRA `(.L_x_761) ;  /* 0xfffffff000000947 */ /* 0x000fea000383ffff */
.L_x_748:
[----:B------:R-:W-:Y:S05]  /*20e60*/  BSYNC B0 ;  /* 0x0000000000007941 */ /* 0x000fea0003800000 */
.L_x_747:
        /* <DEDUP_REMOVED lines=11> */
[----:B0-----:R-:W2:Y:S01]  /*20f20*/  @P0 ATOMG.E.ADD.STRONG.GPU PT, R3, desc[UR48][R2.64], R5 ;  /* 0x00000005020309a8 */ /* 0x001ea200081ee1f0 */
[----:B------:R-:W0:Y:S02]  /*20f30*/  S2R R4, SR_LTMASK ;  /* 0x0000000000047919 */ /* 0x000e240000003900 */
[----:B0-----:R-:W-:-:S04]  /*20f40*/  LOP3.LUT R4, R4, UR4, RZ, 0xc0, !PT ;  /* 0x0000000404047c12 */ /* 0x001fc8000f8ec0ff */
[----:B------:R-:W0:Y:S01]  /*20f50*/  POPC R7, R4 ;  /* 0x0000000400077309 */ /* 0x000e220000000000 */
[----:B--2---:R-:W0:Y:S02]  /*20f60*/  SHFL.IDX PT, R0, R3, R0, 0x1f ;  /* 0x00001f0003007589 */ /* 0x004e2400000e0000 */
[----:B0-----:R-:W-:-:S07]  /*20f70*/  IADD3 R16, R0, UR38, R7 ;  /* 0x0000002600107c10 */ /* 0x001fce000fffe007 */
.L_x_763:
[----:B------:R-:W-:Y:S05]  /*20f80*/  BSYNC B0 ;  /* 0x0000000000007941 */ /* 0x000fea0003800000 */
.L_x_762:
[----:B------:R-:W2:Y:S02]  /*20f90*/  LDL R0, [R1+0x3c] ;  /* 0x00003c0001007983 */ /* 0x000ea40000100800 */
[----:B--2---:R-:W-:-:S13]  /*20fa0*/  ISETP.NE.AND P0, PT, R0, 0x3, PT ;  /* 0x000000030000780c */ /* 0x004fda0003f05270 */
[----:B------:R-:W-:Y:S05]  /*20fb0*/  @!P0 BRA `(.L_x_764) ;  /* 0x0000000000048947 */ /* 0x000fea0003800000 */
[----:B------:R-:W-:Y:S01]  /*20fc0*/  BPT.TRAP 0x1 ;  /* 0x000000040000795c */ /* 0x000fe20000300000 */
.L_x_764:
[----:B------:R-:W2:Y:S01]  /*20fd0*/  LDL.LU R2, [R1+0x4] ;  /* 0x0000040001027983 */ /* 0x000ea20000300800 */
[----:B------:R-:W-:Y:S01]  /*20fe0*/  IMAD R0, R26, 0x8, R22 ;  /* 0x000000081a007824 */ /* 0x000fe200078e0216 */
[----:B0-----:R-:W-:Y:S01]  /*20ff0*/  SHF.L.U32 R3, R28, 0x1f, RZ ;  /* 0x0000001f1c037819 */ /* 0x001fe200000006ff */
[----:B------:R-:W-:Y:S03]  /*21000*/  BSSY B0, `(.L_x_765) ;  /* 0x0000004000007945 */ /* 0x000fe60003800000 */
[----:B------:R-:W0:Y:S01]  /*21010*/  SYNCS.PHASECHK.TRANS64.TRYWAIT P0, [R0+URZ+0x30860], R3 ;  /* 0x03086003000075a7 */ /* 0x000e22000800017f */
[----:B--2---:R-:W-:Y:S01]  /*21020*/  IMAD R6, R25, -0x60, R2 ;  /* 0xffffffa019067824 */ /* 0x004fe200078e0202 */
[----:B0-----:R-:W-:Y:S06]  /*21030*/  @!P0 BRA `(.L_x_766) ;  /* 0x0000004c001c8947 */ /* 0x001fec0003800000 */
.L_x_911:
[----:B------:R-:W-:Y:S05]  /*21040*/  BSYNC B0 ;  /* 0x0000000000007941 */ /* 0x000fea0003800000 */
.L_x_765:
[----:B------:R-:W1:Y:S01]  /*21050*/  S2R R2, SR_TID.X ;  /* 0x0000000000027919 */ /* 0x000e620000002100 */
[----:B------:R-:W-:Y:S01]  /*21060*/  UMOV UR4, 0xffffffff ;  /* 0xffffffff00047882 */ /* 0x000fe20000000000 */
[----:B------:R-:W-:Y:S01]  /*21070*/  IMAD R7, R26, 0x4800, R36 ;  /* 0x000048001a077824 */ /* 0x000fe200078e0224 */
[----:B-1----:R-:W-:-:S04]  /*21080*/  LOP3.LUT R2, R2, 0x7f, RZ, 0xc0, !PT ;  /* 0x0000007f02027812 */ /* 0x002fc800078ec0ff */
[----:B------:R-:W-:-:S05]  /*21090*/  SHF.R.U32.HI R2, RZ, 0x3, R2 ;  /* 0x00000003ff027819 */ /* 0x000fca0000011602 */
[----:B------:R-:W-:Y:S01]  /*210a0*/  IMAD.IADD R6, R6, 0x1, -R2 ;  /* 0x0000000106067824 */ /* 0x000fe200078e0a02 */
[----:B------:R-:W-:Y:S06]  /*210b0*/  BRA.DIV UR4, `(.L_x_767) ;  /* 0x0000004e04107947 */ /* 0x000fec000b800000 */
[----:B------:R-:W1:Y:S01]  /*210c0*/  SHFL.IDX PT, R14, R23, RZ, 0x181f ;  /* 0x00181fff170e7589 */ /* 0x000e6200000e0000 */
        /* <DEDUP_REMOVED lines=57> */
.L_x_925:
        /* <DEDUP_REMOVED lines=13> */
.L_x_768:
[----:B------:R-:W-:Y:S02]  /*21530*/  PLOP3.LUT P1, PT, P1, P0, PT, 0xa2, 0x0 ;  /* 0x000000000000781c */ /* 0x000fe40000f21472 */
[----:B------:R-:W-:-:S08]  /*21540*/  @P0 R2UR P1, UR4, R0 ;  /* 0x00000000000402ca */ /* 0x000fd00000020000 */
[----:B------:R-:W-:-:S05]  /*21550*/  @P0 PLOP3.LUT P0, PT, P1, PT, PT, 0x80, 0x0 ;  /* 0x000000000000081c */ /* 0x000fca0000f0f070 */
[----:B------:R-:W-:Y:S01]  /*21560*/  @!P1 SYNCS.ARRIVE.TRANS64.RED.A0T1 RZ, [UR4+0x30850], RZ ;  /* 0x030850ffffff99a7 */ /* 0x000fe20008200404 */
[----:B------:R-:W-:Y:S07]  /*21570*/  @!P1 ARRIVES.LDGSTSBAR.64.TRANSCNT [UR4+0x30850] ;  /* 0x03085000ff0099b0 */ /* 0x000fee0008000a84 */
[----:B------:R-:W-:Y:S05]  /*21580*/  @P0 BRA.U.ANY `(.L_x_768) ;  /* 0xfffffffd00e80947 */ /* 0x000fea000393ffff */
[----:B------:R-:W-:Y:S01]  /*21590*/  NOP ;  /* 0x0000000000007918 */ /* 0x000fe20000000000 */
[----:B0-----:R-:W2:Y:S02]  /*215a0*/  LDL R2, [R1+0x3c] ;  /* 0x00003c0001027983 */ /* 0x001ea40000100800 */
[----:B--2---:R-:W-:-:S13]  /*215b0*/  ISETP.NE.AND P2, PT, R2, 0x3, PT ;  /* 0x000000030200780c */ /* 0x004fda0003f45270 */
[----:B------:R-:W-:Y:S05]  /*215c0*/  @!P2 BRA `(.L_x_769) ;  /* 0x000000000004a947 */ /* 0x000fea0003800000 */
[----:B------:R-:W-:Y:S01]  /*215d0*/  BPT.TRAP 0x1 ;  /* 0x000000040000795c */ /* 0x000fe20000300000 */
.L_x_769:
[----:B------:R1:W-:Y:S01]  /*215e0*/  SYNCS.ARRIVE.TRANS64.A1T0 RZ, [R0+URZ+0x30850], RZ ;  /* 0x030850ff00ff79a7 */ /* 0x0003e2000810003f */
[----:B------:R-:W-:-:S05]  /*215f0*/  VIADD R26, R26, 0x1 ;  /* 0x000000011a1a7836 */ /* 0x000fca0000000000 */
[----:B------:R-:W-:-:S04]  /*21600*/  ISETP.NE.AND P0, PT, R26, 0x2, PT ;  /* 0x000000021a00780c */ /* 0x000fc80003f05270 */
[----:B------:R-:W-:Y:S02]  /*21610*/  SEL R3, RZ, 0x1, P0 ;  /* 0x00000001ff037807 */ /* 0x000fe40000000000 */
[----:B------:R-:W-:Y:S02]  /*21620*/  SEL R26, R26, RZ, P0 ;  /* 0x000000ff1a1a7207 */ /* 0x000fe40000000000 */
[----:B-1----:R-:W-:-:S07]  /*21630*/  LOP3.LUT R28, R28, R3, RZ, 0x3c, !PT ;  /* 0x000000031c1c7212 */ /* 0x002fce00078e3cff */
.L_x_726:
[----:B------:R-:W-:Y:S05]  /*21640*/  BSYNC B7 ;  /* 0x0000000000077941 */ /* 0x000fea0003800000 */
.L_x_724:
[----:B------:R-:W2:Y:S02]  /*21650*/  LDL R0, [R1] ;  /* 0x0000000001007983 */ /* 0x000ea40000100800 */
[----:B--2---:R-:W-:-:S13]  /*21660*/  LOP3.LUT P0, RZ, R0, 0x20, RZ, 0xc0, !PT ;  /* 0x0000002000ff7812 */ /* 0x004fda000780c0ff */
[----:B------:R-:W-:Y:S05]  /*21670*/  @!P0 BRA `(.L_x_770) ;  /* 0x0000000000248947 */ /* 0x000fea0003800000 */
[----:B------:R-:W-:Y:S05]  /*21680*/  WARPSYNC.ALL ;  /* 0x0000000000007948 */ /* 0x000fea0003800000 */
[----:B------:R-:W1:Y:S08]  /*21690*/  S2UR UR5, SR_CgaCtaId ;  /* 0x00000000000579c3 */ /* 0x000e700000008800 */
[----:B------:R-:W-:Y:S06]  /*216a0*/  BAR.SYNC.DEFER_BLOCKING 0x5, 0x180 ;  /* 0x0146000000007b1d */ /* 0x000fec0000010000 */
[----:B------:R-:W-:-:S02]  /*216b0*/  UMOV UR4, 0x400 ;  /* 0x0000040000047882 */ /* 0x000fc40000000000 */
[----:B-1----:R-:W-:-:S06]  /*216c0*/  ULEA UR4, UR5, UR4, 0x18 ;  /* 0x0000000405047291 */ /* 0x002fcc000f8ec03f */
[----:B0-----:R-:W-:-:S05]  /*216d0*/  IMAD.U32 R22, RZ, RZ, UR4 ;  /* 0x00000004ff167e24 */ /* 0x001fca000f8e00ff */
[----:B------:R0:W1:Y:S01]  /*216e0*/  LDS.128 R16, [R22+0x308d0] ;  /* 0x0308d00016107984 */ /* 0x0000620000000c00 */
[----:B------:R-:W-:Y:S06]  /*216f0*/  BAR.ARV 0x4, 0x180 ;  /* 0x0106000000007b1d */ /* 0x000fec0000002000 */
[----:B------:R-:W-:Y:S05]  /*21700*/  BRA `(.L_x_771) ;  /* 0x0000000800d07947 */ /* 0x000fea0003800000 */
.L_x_770:
[----:B------:R-:W1:Y:S01]  /*21710*/  S2R R9, SR_TID.X ;  /* 0x0000000000097919 */ /* 0x000e620000002100 */
[----:B------:R-:W-:Y:S01]  /*21720*/  UMOV UR4, 0xffffffff ;  /* 0xffffffff00047882 */ /* 0x000fe20000000000 */
[----:B-1----:R-:W-:-:S04]  /*21730*/  LOP3.LUT R9, R9, 0x1f, RZ, 0xc0, !PT ;  /* 0x0000001f09097812 */ /* 0x002fc800078ec0ff */
[----:B------:R-:W-:Y:S01]  /*21740*/  ISETP.NE.AND P0, PT, R9, 0x1f, PT ;  /* 0x0000001f0900780c */ /* 0x000fe20003f05270 */
[----:B------:R-:W-:-:S12]  /*21750*/  BRA.DIV UR4, `(.L_x_772) ;  /* 0x0000004e046c7947 */ /* 0x000fd8000b800000 */
[----:B------:R-:W-:Y:S01]  /*21760*/  IMAD.IADD R7, R19, 0x1, R9 ;  /* 0x0000000113077824 */ /* 0x000fe200078e0209 */
[----:B------:R-:W-:-:S04]  /*21770*/  ULDC UR4, c[0x0][0xc3c] ;  /* 0x00030f0000047ab9 */ /* 0x000fc80000000800 */
[----:B------:R-:W-:-:S13]  /*21780*/  ISETP.GE.OR P1, PT, R7, UR4, !P0 ;  /* 0x0000000407007c0c */ /* 0x000fda000c726670 */
[----:B------:R-:W1:Y:S08]  /*21790*/  @!P1 LDC.64 R2, c[0x0][0xc80] ;  /* 0x00032000ff029b82 */ /* 0x000e700000000a00 */
[----:B------:R-:W2:Y:S01]  /*217a0*/  @!P1 LDC.64 R4, c[0x0][0xc78] ;  /* 0x00031e00ff049b82 */ /* 0x000ea20000000a00 */
[----:B-1----:R-:W-:-:S05]  /*217b0*/  @!P1 IMAD.WIDE R2, R7, 0x4, R2 ;  /* 0x0000000407029825 */ /* 0x002fca00078e0202 */
[----:B------:R2:W3:Y:S02]  /*217c0*/  @!P1 LDG.E R6, desc[UR48][R2.64] ;  /* 0x0000003002069981 */ /* 0x0004e4000c1e1900 */
[----:B--2---:R-:W-:-:S05]  /*217d0*/  @!P1 IMAD.WIDE R2, R7, 0x4, R4 ;  /* 0x0000000407029825 */ /* 0x004fca00078e0204 */
[----:B------:R-:W2:Y:S01]  /*217e0*/  @!P1 LDG.E R4, desc[UR48][R2.64] ;  /* 0x0000003002049981 */ /* 0x000ea2000c1e1900 */
[----:B------:R-:W-:Y:S01]  /*217f0*/  IMAD.MOV.U32 R7, RZ, RZ, RZ ;  /* 0x000000ffff077224 */ /* 0x000fe200078e00ff */
[C---:B------:R-:W-:Y:S01]  /*21800*/  ISETP.GE.U32.AND P2, PT, R9.reuse, 0x2, PT ;  /* 0x000000020900780c */ /* 0x040fe20003f46070 */
[----:B------:R-:W-:Y:S01]  /*21810*/  IMAD.MOV.U32 R10, RZ, RZ, RZ ;  /* 0x000000ffff0a7224 */ /* 0x000fe200078e00ff */
[C---:B------:R-:W-:Y:S01]  /*21820*/  ISETP.GE.U32.AND P3, PT, R9.reuse, 0x4, PT ;  /* 0x000000040900780c */ /* 0x040fe20003f66070 */
[----:B------:R-:W-:Y:S01]  /*21830*/  SHFL.IDX PT, R0, R16, RZ, 0x1f ;  /* 0x00001fff10007589 */ /* 0x000fe200000e0000 */
[C---:B------:R-:W-:Y:S02]  /*21840*/  ISETP.GE.U32.AND P4, PT, R9.reuse, 0x8, PT ;  /* 0x000000080900780c */ /* 0x040fe40003f86070 */
[----:B------:R-:W-:Y:S01]  /*21850*/  ISETP.GE.U32.AND P5, PT, R9, 0x10, PT ;  /* 0x000000100900780c */ /* 0x000fe20003fa6070 */
[----:B0-----:R-:W-:Y:S01]  /*21860*/  SHFL.IDX PT, R8, R16, 0x1, 0x1f ;  /* 0x00201f0010087f89 */ /* 0x001fe200000e0000 */
[----:B---3--:R-:W-:-:S02]  /*21870*/  @!P1 IMAD.MOV.U32 R7, RZ, RZ, R6 ;  /* 0x000000ffff079224 */ /* 0x008fc400078e0006 */
[----:B------:R-:W-:Y:S02]  /*21880*/  IMAD.MOV.U32 R6, RZ, RZ, RZ ;  /* 0x000000ffff067224 */ /* 0x000fe400078e00ff */
[----:B--2---:R-:W-:Y:S01]  /*21890*/  @!P1 IMAD.MOV.U32 R10, RZ, RZ, R4 ;  /* 0x000000ffff0a9224 */ /* 0x004fe200078e0004 */
[----:B------:R-:W-:-:S03]  /*218a0*/  ISETP.NE.AND P1, PT, R9, RZ, PT ;  /* 0x000000ff0900720c */ /* 0x000fc60003f25270 */
[----:B------:R-:W-:-:S05]  /*218b0*/  IMAD R13, R10, R7, RZ ;  /* 0x000000070a0d7224 */ /* 0x000fca00078e02ff */
        /* <DEDUP_REMOVED lines=16> */
.L_x_935:
[----:B------:R-:W-:Y:S02]  /*219c0*/  ULDC UR4, c[0x0][0xc38] ;  /* 0x00030e0000047ab9 */ /* 0x000fe40000000800 */
[----:B------:R-:W-:-:S04]  /*219d0*/  IMAD.U32 R5, RZ, RZ, UR4 ;  /* 0x00000004ff057e24 */ /* 0x000fc8000f8e00ff */
[----:B-1----:R-:W-:-:S04]  /*219e0*/  IMAD R14, R14, R5, RZ ;  /* 0x000000050e0e7224 */ /* 0x002fc800078e02ff */
[----:B------:R-:W-:-:S05]  /*219f0*/  IMAD.IADD R9, R8, 0x1, R14 ;  /* 0x0000000108097824 */ /* 0x000fca00078e020e */
[----:B------:R-:W-:-:S13]  /*21a00*/  ISETP.GT.AND P6, PT, R9, R0, PT ;  /* 0x000000000900720c */ /* 0x000fda0003fc4270 */
[----:B------:R-:W-:Y:S05]  /*21a10*/  @P6 BRA `(.L_x_773) ;  /* 0x0000000000a46947 */ /* 0x000fea0003800000 */
.L_x_776:
        /* <DEDUP_REMOVED lines=34> */
[----:B------:R0:W1:Y:S02]  /*21c40*/  SHFL.IDX PT, R14, R2, 0x1f, 0x1f ;  /* 0x03e01f00020e7f89 */ /* 0x00006400000e0000 */
.L_x_943:
[----:B------:R-:W-:Y:S02]  /*21c50*/  ULDC UR4, c[0x0][0xc38] ;  /* 0x00030e0000047ab9 */ /* 0x000fe40000000800 */
[----:B------:R-:W-:-:S04]  /*21c60*/  IMAD.U32 R5, RZ, RZ, UR4 ;  /* 0x00000004ff057e24 */ /* 0x000fc8000f8e00ff */
[----:B-1----:R-:W-:-:S04]  /*21c70*/  IMAD R14, R14, R5, RZ ;  /* 0x000000050e0e7224 */ /* 0x002fc800078e02ff */
[----:B------:R-:W-:-:S05]  /*21c80*/  IMAD.IADD R9, R14, 0x1, R9 ;  /* 0x000000010e097824 */ /* 0x000fca00078e0209 */
[----:B------:R-:W-:-:S13]  /*21c90*/  ISETP.GT.AND P6, PT, R9, R0, PT ;  /* 0x000000000900720c */ /* 0x000fda0003fc4270 */
[----:B------:R-:W-:Y:S05]  /*21ca0*/  @!P6 BRA `(.L_x_776) ;  /* 0xfffffffc005ce947 */ /* 0x000fea000383ffff */
.L_x_773:
        /* <DEDUP_REMOVED lines=9> */
.L_x_948:
[----:B------:R-:W-:-:S13]  /*21d40*/  ISETP.NE.AND P0, PT, R3, RZ, PT ;  /* 0x000000ff0300720c */ /* 0x000fda0003f05270 */
[----:B------:R-:W-:Y:S05]  /*21d50*/  @!P0 BRA `(.L_x_778) ;  /* 0x0000000000108947 */ /* 0x000fea0003800000 */
[----:B------:R-:W-:Y:S01]  /*21d60*/  UMOV UR4, 0xffffffff ;  /* 0xffffffff00047882 */ /* 0x000fe20000000000 */
[----:B------:R-:W-:Y:S02]  /*21d70*/  VIADD R12, R4, 0xffffffff ;  /* 0xffffffff040c7836 */ /* 0x000fe40000000000 */
[----:B------:R-:W-:Y:S05]  /*21d80*/  BRA.DIV UR4, `(.L_x_779) ;  /* 0x00000052042c7947 */ /* 0x000fea000b800000 */
[----:B------:R4:W0:Y:S02]  /*21d90*/  SHFL.IDX PT, R6, R2, R12, 0x1f ;  /* 0x00001f0c02067589 */ /* 0x00082400000e0000 */
.L_x_778:
        /* <DEDUP_REMOVED lines=32> */
[----:B------:R-:W-:Y:S02]  /*21fa0*/  ISETP.GE.AND P2, PT, R2, RZ, PT ;  /* 0x000000ff0200720c */ /* 0x000fe40003f46270 */
[----:B------:R-:W-:Y:S02]  /*21fb0*/  @P0 IADD3 R6, R6, 0x1, RZ ;  /* 0x0000000106060810 */ /* 0x000fe40007ffe0ff */
[----:B------:R-:W-:-:S05]  /*21fc0*/  IABS R2, R10 ;  /* 0x0000000a00027213 */ /* 0x000fca0000000000 */
[----:B------:R-:W-:-:S04]  /*21fd0*/  IMAD.MOV R2, RZ, RZ, -R2 ;  /* 0x000000ffff027224 */ /* 0x000fc800078e0a02 */
[----:B------:R-:W-:Y:S01]  /*21fe0*/  @!P2 IMAD.MOV R6, RZ, RZ, -R6 ;  /* 0x000000ffff06a224 */ /* 0x000fe200078e0a06 */
        /* <DEDUP_REMOVED lines=21> */
.L_x_774:
[----:B------:R-:W-:Y:S01]  /*22140*/  UMOV UR4, URZ ;  /* 0x0000003f00047c82 */ /* 0x000fe20008000000 */
[----:B------:R-:W-:Y:S01]  /*22150*/  UMOV UR5, URZ ;  /* 0x0000003f00057c82 */ /* 0x000fe20008000000 */
[----:B------:R-:W-:Y:S01]  /*22160*/  ULDC UR6, c[0x0][0xc3c] ;  /* 0x00030f0000067ab9 */ /* 0x000fe20000000800 */
[----:B------:R-:W-:Y:S02]  /*22170*/  IMAD.MOV.U32 R16, RZ, RZ, R0 ;  /* 0x000000ffff107224 */ /* 0x000fe400078e0000 */
[----:B------:R-:W-:Y:S02]  /*22180*/  IMAD.U32 R17, RZ, RZ, UR4 ;  /* 0x00000004ff117e24 */ /* 0x000fe4000f8e00ff */
[----:B------:R-:W-:Y:S02]  /*22190*/  IMAD.U32 R18, RZ, RZ, UR5 ;  /* 0x00000005ff127e24 */ /* 0x000fe4000f8e00ff */
[----:B------:R-:W-:-:S07]  /*221a0*/  IMAD.U32 R19, RZ, RZ, UR6 ;  /* 0x00000006ff137e24 */ /* 0x000fce000f8e00ff */
.L_x_780:
        /* <DEDUP_REMOVED lines=10> */
.L_x_771:
[----:B------:R-:W-:Y:S02]  /*22250*/  ULDC UR4, c[0x0][0xc3c] ;  /* 0x00030f0000047ab9 */ /* 0x000fe40000000800 */
[----:B-1----:R-:W-:-:S13]  /*22260*/  ISETP.GE.AND P0, PT, R19, UR4, PT ;  /* 0x0000000413007c0c */ /* 0x002fda000bf06270 */
[----:B------:R-:W-:Y:S05]  /*22270*/  @!P0 BRA `(.L_x_781) ;  /* 0xffffff9c005c8947 */ /* 0x000fea000383ffff */
[----:B------:R-:W-:Y:S05]  /*22280*/  BSYNC B8 ;  /* 0x0000000000087941 */ /* 0x000fea0003800000 */
.L_x_676:
[----:B------:R-:W3:Y:S01]  /*22290*/  LDL.LU R0, [R1+0x2c] ;  /* 0x00002c0001007983 */ /* 0x000ee20000300800 */
[----:B------:R-:W-:Y:S01]  /*222a0*/  BSSY B0, `(.L_x_782) ;  /* 0x000000b000007945 */ /* 0x000fe20003800000 */
[----:B------:R-:W1:Y:S01]  /*222b0*/  S2R R5, SR_CgaCtaId ;  /* 0x0000000000057919 */ /* 0x000e620000008800 */
[----:B---3--:R-:W-:-:S05]  /*222c0*/  VIADD R0, R0, 0x1 ;  /* 0x0000000100007836 */ /* 0x008fca0000000000 */
[----:B0-----:R-:W-:-:S04]  /*222d0*/  LEA.HI R2, R0, R0, RZ, 0x1 ;  /* 0x0000000000027211 */ /* 0x001fc800078f08ff */
[----:B------:R-:W-:Y:S02]  /*222e0*/  LOP3.LUT R3, R2, 0xfffffffe, RZ, 0xc0, !PT ;  /* 0xfffffffe02037812 */ /* 0x000fe400078ec0ff */
[----:B------:R-:W-:-:S03]  /*222f0*/  MOV R2, 0x400 ;  /* 0x0000040000027802 */ /* 0x000fc60000000f00 */
[----:B------:R-:W-:Y:S01]  /*22300*/  IMAD.IADD R0, R0, 0x1, -R3 ;  /* 0x0000000100007824 */ /* 0x000fe200078e0a03 */
[----:B-1----:R-:W-:-:S04]  /*22310*/  LEA R7, R5, R2, 0x18 ;  /* 0x0000000205077211 */ /* 0x002fc800078ec0ff */
[----:B------:R-:W-:-:S04]  /*22320*/  SHF.L.U32 R0, R0, 0x1f, RZ ;  /* 0x0000001f00007819 */ /* 0x000fc800000006ff */
[----:B------:R-:W0:Y:S02]  /*22330*/  SYNCS.PHASECHK.TRANS64.TRYWAIT P0, [R7+URZ+0x30820], R0 ;  /* 0x03082000070075a7 */ /* 0x000e24000800017f */
[----:B0-----:R-:W-:Y:S05]  /*22340*/  @!P0 BRA `(.L_x_783) ;  /* 0x0000004800e48947 */ /* 0x001fea0003800000 */
.L_x_951:
[----:B------:R-:W-:Y:S05]  /*22350*/  BSYNC B0 ;  /* 0x0000000000007941 */ /* 0x000fea0003800000 */
.L_x_782:
[----:B------:R-:W-:-:S03]  /*22360*/  UMOV UR4, 0xffffffff ;  /* 0xffffffff00047882 */ /* 0x000fc60000000000 */
[----:B------:R-:W-:Y:S05]  /*22370*/  BRA.DIV UR4, `(.L_x_784) ;  /* 0x0000004a04ec7947 */ /* 0x000fea000b800000 */
[----:B0-----:R-:W0:Y:S02]  /*22380*/  S2R R0, SR_TID.X ;  /* 0x0000000000007919 */ /* 0x001e240000002100 */
[----:B0-----:R-:W-:-:S04]  /*22390*/  SHF.R.U32.HI R0, RZ, 0x5, R0 ;  /* 0x00000005ff007819 */ /* 0x001fc80000011600 */
[----:B------:R-:W-:-:S05]  /*223a0*/  LOP3.LUT R0, R0, 0x3, RZ, 0xc0, !PT ;  /* 0x0000000300007812 */ /* 0x000fca00078ec0ff */
[----:B------:R0:W1:Y:S02]  /*223b0*/  SHFL.IDX PT, R14, R0, RZ, 0x1f ;  /* 0x00001fff000e7589 */ /* 0x00006400000e0000 */
.L_x_954:
[----:B-1----:R-:W-:-:S13]  /*223c0*/  ISETP.NE.AND P0, PT, R14, RZ, PT ;  /* 0x000000ff0e00720c */ /* 0x002fda0003f05270 */
[----:B------:R-:W-:Y:S05]  /*223d0*/  @P0 BRA `(.L_x_446) ;  /* 0x0000000000880947 */ /* 0x000fea0003800000 */
[----:B------:R-:W-:-:S03]  /*223e0*/  UMOV UR4, 0xffffffff ;  /* 0xffffffff00047882 */ /* 0x000fc60000000000 */
[----:B------:R-:W-:Y:S05]  /*223f0*/  BRA.DIV UR4, `(.L_x_785) ;  /* 0x0000004e04007947 */ /* 0x000fea000b800000 */
[----:B------:R-:W-:-:S13]  /*22400*/  ELECT P6, URZ, PT ;  /* 0x00000000003f782f */ /* 0x000fda00038c0000 */
.L_x_957:
[----:B------:R-:W-:Y:S05]  /*22410*/  @!P6 BRA `(.L_x_446) ;  /* 0x000000000078e947 */ /* 0x000fea0003800000 */
[----:B0-----:R-:W3:Y:S02]  /*22420*/  LDL.LU R0, [R1+0x18] ;  /* 0x0000180001007983 */ /* 0x001ee40000300800 */
[----:B---3--:R-:W-:-:S04]  /*22430*/  LOP3.LUT R0, R0, 0x2, RZ, 0xfc, !PT ;  /* 0x0000000200007812 */ /* 0x008fc800078efcff */
[----:B------:R-:W-:-:S13]  /*22440*/  ISETP.NE.AND P0, PT, R0, 0x3, PT ;  /* 0x000000030000780c */ /* 0x000fda0003f05270 */
[----:B------:R-:W-:Y:S05]  /*22450*/  @!P0 BRA `(.L_x_786) ;  /* 0x0000000000048947 */ /* 0x000fea0003800000 */
[----:B------:R-:W-:Y:S01]  /*22460*/  BPT.TRAP 0x1 ;  /* 0x000000040000795c */ /* 0x000fe20000300000 */
.L_x_786:
[----:B------:R-:W-:Y:S01]  /*22470*/  IMAD R5, R26, 0x8, R7 ;  /* 0x000000081a057824 */ /* 0x000fe200078e0207 */
[----:B------:R-:W-:Y:S01]  /*22480*/  SHF.L.U32 R0, R28, 0x1f, RZ ;  /* 0x0000001f1c007819 */ /* 0x000fe200000006ff */
[----:B------:R-:W-:-:S03]  /*22490*/  VIADD R26, R26, 0x1 ;  /* 0x000000011a1a7836 */ /* 0x000fc60000000000 */
[----:B------:R-:W0:Y:S02]  /*224a0*/  SYNCS.PHASECHK.TRANS64.TRYWAIT P1, [R5+URZ+0x30840], R0 ;  /* 0x03084000050075a7 */ /* 0x000e24000802017f */
[----:B------:R-:W-:-:S04]  /*224b0*/  ISETP.NE.AND P2, PT, R26, 0x2, PT ;  /* 0x000000021a00780c */ /* 0x000fc80003f45270 */
[----:B------:R-:W-:Y:S01]  /*224c0*/  SEL R3, RZ, 0x1, P2 ;  /* 0x00000001ff037807 */ /* 0x000fe20001000000 */
[----:B0-----:R-:W-:Y:S08]  /*224d0*/  @!P1 BRA `(.L_x_787) ;  /* 0x0000004800e89947 */ /* 0x001ff00003800000 */
.L_x_958:
[----:B------:R-:W-:Y:S02]  /*224e0*/  SEL R26, R26, RZ, P2 ;  /* 0x000000ff1a1a7207 */ /* 0x000fe40001000000 */
[----:B------:R-:W-:Y:S01]  /*224f0*/  LOP3.LUT R2, R28, R3, RZ, 0x3c, !PT ;  /* 0x000000031c027212 */ /* 0x000fe200078e3cff */
[----:B------:R-:W-:Y:S06]  /*22500*/  @!P0 BRA `(.L_x_788) ;  /* 0x0000000000048947 */ /* 0x000fec0003800000 */
[----:B------:R-:W-:Y:S01]  /*22510*/  BPT.TRAP 0x1 ;  /* 0x000000040000795c */ /* 0x000fe20000300000 */
.L_x_788:
[----:B------:R-:W-:Y:S01]  /*22520*/  IMAD R3, R26, 0x8, R7 ;  /* 0x000000081a037824 */ /* 0x000fe200078e0207 */
[----:B------:R-:W-:-:S04]  /*22530*/  SHF.L.U32 R2, R2, 0x1f, RZ ;  /* 0x0000001f02027819 */ /* 0x000fc800000006ff */
[----:B------:R-:W1:Y:S02]  /*22540*/  SYNCS.PHASECHK.TRANS64.TRYWAIT P1, [R3+URZ+0x30840], R2 ;  /* 0x03084002030075a7 */ /* 0x000e64000802017f */
[----:B-1----:R-:W-:Y:S05]  /*22550*/  @!P1 BRA `(.L_x_789) ;  /* 0x0000004800dc9947 */ /* 0x002fea0003800000 */
.L_x_959:
[----:B------:R-:W-:Y:S05]  /*22560*/  @!P0 BRA `(.L_x_790) ;  /* 0x0000000000048947 */ /* 0x000fea0003800000 */
[----:B------:R-:W-:Y:S01]  /*22570*/  BPT.TRAP 0x1 ;  /* 0x000000040000795c */ /* 0x000fe20000300000 */
.L_x_790:
[----:B------:R-:W3:Y:S02]  /*22580*/  SYNCS.PHASECHK.TRANS64.TRYWAIT P1, [R5+URZ+0x30860], R0 ;  /* 0x03086000050075a7 */ /* 0x000ee4000802017f */
[----:B---3--:R-:W-:Y:S05]  /*22590*/  @!P1 BRA `(.L_x_791) ;  /* 0x0000004800e09947 */ /* 0x008fea0003800000 */
.L_x_960:
[----:B------:R-:W-:Y:S05]  /*225a0*/  @!P0 BRA `(.L_x_792) ;  /* 0x0000000000048947 */ /* 0x000fea0003800000 */
[----:B------:R-:W-:Y:S01]  /*225b0*/  BPT.TRAP 0x1 ;  /* 0x000000040000795c */ /* 0x000fe20000300000 */
.L_x_792:
[----:B----4-:R4:W0:Y:S02]  /*225c0*/  SYNCS.PHASECHK.TRANS64.TRYWAIT P0, [R3+URZ+0x30860], R2 ;  /* 0x03086002030075a7 */ /* 0x010824000800017f */
[----:B0-----:R-:W-:Y:S05]  /*225d0*/  @!P0 NANOSLEEP.SYNCS 0x989680 ;  /* 0x009896800000895d */ /* 0x001fea0003900000 */
[----:B------:R-:W0:Y:S02]  /*225e0*/  @!P0 SYNCS.PHASECHK.TRANS64 P0, [R3+URZ+0x30860], R2 ;  /* 0x03086002030085a7 */ /* 0x000e24000800007f */
[----:B0-----:R-:W-:Y:S05]  /*225f0*/  @!P0 BRA `(.L_x_792) ;  /* 0xfffffffc00f08947 */ /* 0x001fea000383ffff */
.L_x_446:
[----:B------:R-:W-:Y:S05]  /*22600*/  BSYNC B9 ;  /* 0x0000000000097941 */ /* 0x000fea0003800000 */
.L_x_443:
[----:B------:R-:W-:Y:S05]  /*22610*/  EXIT ;  /* 0x000000000000794d */ /* 0x000fea0003800000 */
.L_x_466:
[----:B0-----:R0:W1:Y:S02]  /*22620*/  SYNCS.PHASECHK.TRANS64.TRYWAIT P5, [R83+URZ+0x30890], R84 ;  /* 0x03089054530075a7 */ /* 0x00106400080a017f */
[----:B-1----:R-:W-:Y:S05]  /*22630*/  @!P5 NANOSLEEP.SYNCS 0x989680 ;  /* 0x009896800000d95d */ /* 0x002fea0003900000 */
[----:B------:R-:W1:Y:S02]  /*22640*/  @!P5 SYNCS.PHASECHK.TRANS64 P5, [R83+URZ+0x30890], R84 ;  /* 0x030890545300d5a7 */ /* 0x000e6400080a007f */
[----:B-1----:R-:W-:Y:S05]  /*22650*/  @!P5 BRA `(.L_x_466) ;  /* 0xfffffffc00f0d947 */ /* 0x002fea000383ffff */
[----:B------:R-:W-:Y:S05]  /*22660*/  BRA `(.L_x_793) ;  /* 0xfffffe14008c7947 */ /* 0x000fea000383ffff */
.L_x_467:
        /* <DEDUP_REMOVED lines=8> */
.L_x_795:
[----:B------:R-:W-:Y:S05]  /*226f0*/  BSYNC B1 ;  /* 0x0000000000017941 */ /* 0x000fea0003800000 */
.L_x_794:
[----:B------:R-:W-:Y:S01]  /*22700*/  IMAD.MOV.U32 R13, RZ, RZ, R116 ;  /* 0x000000ffff0d7224 */ /* 0x000fe200078e0074 */
[----:B------:R-:W-:Y:S01]  /*22710*/  MOV R11, 0x1c1f ;  /* 0x00001c1f000b7802 */ /* 0x000fe20000000f00 */
[----:B------:R-:W-:Y:S02]  /*22720*/  IMAD.MOV.U32 R12, RZ, RZ, RZ ;  /* 0x000000ffff0c7224 */ /* 0x000fe400078e00ff */
[----:B------:R-:W-:Y:S02]  /*22730*/  IMAD.MOV.U32 R15, RZ, RZ, -0x1 ;  /* 0xffffffffff0f7424 */ /* 0x000fe400078e00ff */
[----:B------:R-:W-:-:S07]  /*22740*/  IMAD.MOV.U32 R76, RZ, RZ, R14 ;  /* 0x000000ffff4c7224 */ /* 0x000fce00078e000e */
[----:B------:R-:W-:Y:S05]  /*22750*/  WARPSYNC.COLLECTIVE R15, `(.L_x_796) ;  /* 0x000000000f087348 */ /* 0x000fea0003c00000 */
[----:B------:R0:W1:Y:S02]  /*22760*/  SHFL.IDX P6, R14, R13, R12, R11 ;  /* 0x0000000c0d0e7389 */ /* 0x00006400000c000b */
[----:B01----:R-:W-:Y:S01]  /*22770*/  ENDCOLLECTIVE ;  /* 0x000000000000791b */ /* 0x003fe20003800000 */
.L_x_796:
[----:B------:R-:W-:Y:S01]  /*22780*/  IMAD.MOV.U32 R11, RZ, RZ, R14 ;  /* 0x000000ffff0b7224 */ /* 0x000fe200078e000e */
[----:B------:R-:W-:Y:S06]  /*22790*/  BRA `(.L_x_797) ;  /* 0xfffffe1400547947 */ /* 0x000fec000383ffff */
.L_x_492:
[----:B------:R-:W-:Y:S01]  /*227a0*/  BSSY B1, `(.L_x_798) ;  /* 0x0000008000017945 */ /* 0x000fe20003800000 */
[----:B0---4-:R-:W-:Y:S02]  /*227b0*/  IMAD.MOV.U32 R13, RZ, RZ, R113 ;  /* 0x000000ffff0d7224 */ /* 0x011fe400078e0071 */
[----:B------:R-:W-:Y:S02]  /*227c0*/  IMAD.MOV.U32 R12, RZ, RZ, 0x1 ;  /* 0x00000001ff0c7424 */ /* 0x000fe400078e00ff */
[----:B---3--:R-:W-:Y:S02]  /*227d0*/  IMAD.MOV.U32 R11, RZ, RZ, 0x1c1f ;  /* 0x00001c1fff0b7424 */ /* 0x008fe400078e00ff */
[----:B------:R-:W-:-:S07]  /*227e0*/  IMAD.MOV.U32 R15, RZ, RZ, -0x1 ;  /* 0xffffffffff0f7424 */ /* 0x000fce00078e00ff */
[----:B-12---:R-:W-:Y:S05]  /*227f0*/  WARPSYNC.COLLECTIVE R15, `(.L_x_799) ;  /* 0x000000000f087348 */ /* 0x006fea0003c00000 */
[----:B------:R0:W3:Y:S02]  /*22800*/  SHFL.IDX P6, R14, R13, R12, R11 ;  /* 0x0000000c0d0e7389 */ /* 0x0000e400000c000b */
[----:B0123--:R-:W-:Y:S01]  /*22810*/  ENDCOLLECTIVE ;  /* 0x000000000000791b */ /* 0x00ffe20003800000 */
.L_x_799:
[----:B------:R-:W-:Y:S05]  /*22820*/  BSYNC B1 ;  /* 0x0000000000017941 */ /* 0x000fea0003800000 */
.L_x_798:
[----:B------:R-:W-:Y:S02]  /*22830*/  IMAD.MOV.U32 R13, RZ, RZ, R116 ;  /* 0x000000ffff0d7224 */ /* 0x000fe400078e0074 */
[----:B------:R-:W-:Y:S02]  /*22840*/  IMAD.MOV.U32 R12, RZ, RZ, 0x1 ;  /* 0x00000001ff0c7424 */ /* 0x000fe400078e00ff */
[----:B------:R-:W-:Y:S02]  /*22850*/  IMAD.MOV.U32 R11, RZ, RZ, 0x1c1f ;  /* 0x00001c1fff0b7424 */ /* 0x000fe400078e00ff */
[----:B------:R-:W-:Y:S02]  /*22860*/  IMAD.MOV.U32 R15, RZ, RZ, -0x1 ;  /* 0xffffffffff0f7424 */ /* 0x000fe400078e00ff */
[----:B------:R-:W-:-:S07]  /*22870*/  IMAD.MOV.U32 R113, RZ, RZ, R14 ;  /* 0x000000ffff717224 */ /* 0x000fce00078e000e */
[----:B------:R-:W-:Y:S05]  /*22880*/  WARPSYNC.COLLECTIVE R15, `(.L_x_800) ;  /* 0x000000000f087348 */ /* 0x000fea0003c00000 */
[----:B------:R0:W1:Y:S02]  /*22890*/  SHFL.IDX P6, R14, R13, R12, R11 ;  /* 0x0000000c0d0e7389 */ /* 0x00006400000c000b */
[----:B01----:R-:W-:Y:S01]  /*228a0*/  ENDCOLLECTIVE ;  /* 0x000000000000791b */ /* 0x003fe20003800000 */
.L_x_800:
[----:B------:R-:W-:Y:S01]  /*228b0*/  IMAD.MOV.U32 R116, RZ, RZ, R14 ;  /* 0x000000ffff747224 */ /* 0x000fe200078e000e */
[----:B------:R-:W-:Y:S06]  /*228c0*/  BRA `(.L_x_801) ;  /* 0xfffffe2800b47947 */ /* 0x000fec000383ffff */
.L_x_522:
[----:B0-----:R0:W1:Y:S02]  /*228d0*/  SYNCS.PHASECHK.TRANS64.TRYWAIT P5, [R83+URZ+0x30890], R84 ;  /* 0x03089054530075a7 */ /* 0x00106400080a017f */
[----:B-1----:R-:W-:Y:S05]  /*228e0*/  @!P5 NANOSLEEP.SYNCS 0x989680 ;  /* 0x009896800000d95d */ /* 0x002fea0003900000 */
[----:B------:R-:W1:Y:S02]  /*228f0*/  @!P5 SYNCS.PHASECHK.TRANS64 P5, [R83+URZ+0x30890], R84 ;  /* 0x030890545300d5a7 */ /* 0x000e6400080a007f */
[----:B-1----:R-:W-:Y:S05]  /*22900*/  @!P5 BRA `(.L_x_522) ;  /* 0xfffffffc00f0d947 */ /* 0x002fea000383ffff */
[----:B------:R-:W-:Y:S05]  /*22910*/  BRA `(.L_x_802) ;  /* 0xfffffe4800dc7947 */ /* 0x000fea000383ffff */
.L_x_523:
        /* <DEDUP_REMOVED lines=8> */
.L_x_804:
[----:B------:R-:W-:Y:S05]  /*229a0*/  BSYNC B1 ;  /* 0x0000000000017941 */ /* 0x000fea0003800000 */
.L_x_803:
[----:B------:R-:W-:Y:S02]  /*229b0*/  IMAD.MOV.U32 R13, RZ, RZ, R116 ;  /* 0x000000ffff0d7224 */ /* 0x000fe400078e0074 */
[----:B------:R-:W-:Y:S02]  /*229c0*/  IMAD.MOV.U32 R12, RZ, RZ, RZ ;  /* 0x000000ffff0c7224 */ /* 0x000fe400078e00ff */
[----:B------:R-:W-:Y:S02]  /*229d0*/  IMAD.MOV.U32 R11, RZ, RZ, 0x1c1f ;  /* 0x00001c1fff0b7424 */ /* 0x000fe400078e00ff */
[----:B------:R-:W-:Y:S02]  /*229e0*/  IMAD.MOV.U32 R15, RZ, RZ, -0x1 ;  /* 0xffffffffff0f7424 */ /* 0x000fe400078e00ff */
[----:B------:R-:W-:-:S07]  /*229f0*/  IMAD.MOV.U32 R115, RZ, RZ, R14 ;  /* 0x000000ffff737224 */ /* 0x000fce00078e000e */
[----:B------:R-:W-:Y:S05]  /*22a00*/  WARPSYNC.COLLECTIVE R15, `(.L_x_805) ;  /* 0x000000000f087348 */ /* 0x000fea0003c00000 */
[----:B------:R0:W1:Y:S02]  /*22a10*/  SHFL.IDX P6, R14, R13, R12, R11 ;  /* 0x0000000c0d0e7389 */ /* 0x00006400000c000b */
[----:B01----:R-:W-:Y:S01]  /*22a20*/  ENDCOLLECTIVE ;  /* 0x000000000000791b */ /* 0x003fe20003800000 */
.L_x_805:
[----:B------:R-:W-:Y:S01]  /*22a30*/  IMAD.MOV.U32 R11, RZ, RZ, R14 ;  /* 0x000000ffff0b7224 */ /* 0x000fe200078e000e */
[----:B------:R-:W-:Y:S06]  /*22a40*/  BRA `(.L_x_806) ;  /* 0xfffffe4800ac7947 */ /* 0x000fec000383ffff */
.L_x_536:
[----:B------:R-:W-:Y:S01]  /*22a50*/  BSSY B1, `(.L_x_807) ;  /* 0x0000008000017945 */ /* 0x000fe20003800000 */
[----:B--234-:R-:W-:Y:S02]  /*22a60*/  IMAD.MOV.U32 R13, RZ, RZ, R113 ;  /* 0x000000ffff0d7224 */ /* 0x01cfe400078e0071 */
[----:B------:R-:W-:Y:S02]  /*22a70*/  IMAD.MOV.U32 R12, RZ, RZ, 0x1 ;  /* 0x00000001ff0c7424 */ /* 0x000fe400078e00ff */
[----:B------:R-:W-:Y:S02]  /*22a80*/  IMAD.MOV.U32 R11, RZ, RZ, 0x1c1f ;  /* 0x00001c1fff0b7424 */ /* 0x000fe400078e00ff */
[----:B------:R-:W-:-:S07]  /*22a90*/  IMAD.MOV.U32 R15, RZ, RZ, -0x1 ;  /* 0xffffffffff0f7424 */ /* 0x000fce00078e00ff */
[----:B01----:R-:W-:Y:S05]  /*22aa0*/  WARPSYNC.COLLECTIVE R15, `(.L_x_808) ;  /* 0x000000000f087348 */ /* 0x003fea0003c00000 */
[----:B------:R2:W3:Y:S02]  /*22ab0*/  SHFL.IDX P6, R14, R13, R12, R11 ;  /* 0x0000000c0d0e7389 */ /* 0x0004e400000c000b */
[----:B0123--:R-:W-:Y:S01]  /*22ac0*/  ENDCOLLECTIVE ;  /* 0x000000000000791b */ /* 0x00ffe20003800000 */
.L_x_808:
[----:B------:R-:W-:Y:S05]  /*22ad0*/  BSYNC B1 ;  /* 0x0000000000017941 */ /* 0x000fea0003800000 */
.L_x_807:
[----:B------:R-:W-:Y:S01]  /*22ae0*/  MOV R13, R116 ;  /* 0x00000074000d7202 */ /* 0x000fe20000000f00 */
[----:B------:R-:W-:Y:S02]  /*22af0*/  IMAD.MOV.U32 R12, RZ, RZ, 0x1 ;  /* 0x00000001ff0c7424 */ /* 0x000fe400078e00ff */
[----:B------:R-:W-:Y:S02]  /*22b00*/  IMAD.MOV.U32 R11, RZ, RZ, 0x1c1f ;  /* 0x00001c1fff0b7424 */ /* 0x000fe400078e00ff */
[----:B------:R-:W-:Y:S02]  /*22b10*/  IMAD.MOV.U32 R15, RZ, RZ, -0x1 ;  /* 0xffffffffff0f7424 */ /* 0x000fe400078e00ff */
[----:B------:R-:W-:-:S07]  /*22b20*/  IMAD.MOV.U32 R113, RZ, RZ, R14 ;  /* 0x000000ffff717224 */ /* 0x000fce00078e000e */
[----:B------:R-:W-:Y:S05]  /*22b30*/  WARPSYNC.COLLECTIVE R15, `(.L_x_809) ;  /* 0x000000000f087348 */ /* 0x000fea0003c00000 */
[----:B------:R0:W1:Y:S02]  /*22b40*/  SHFL.IDX P6, R14, R13, R12, R11 ;  /* 0x0000000c0d0e7389 */ /* 0x00006400000c000b */
[----:B01----:R-:W-:Y:S01]  /*22b50*/  ENDCOLLECTIVE ;  /* 0x000000000000791b */ /* 0x003fe20003800000 */
.L_x_809:
[----:B------:R-:W-:Y:S01]  /*22b60*/  IMAD.MOV.U32 R116, RZ, RZ, R14 ;  /* 0x000000ffff747224 */ /* 0x000fe200078e000e */
[----:B------:R-:W-:Y:S06]  /*22b70*/  BRA `(.L_x_810) ;  /* 0xfffffe6000687947 */ /* 0x000fec000383ffff */
.L_x_549:
[----:B0-----:R0:W1:Y:S02]  /*22b80*/  SYNCS.PHASECHK.TRANS64.TRYWAIT P3, [R83+URZ+0x30890], R84 ;  /* 0x03089054530075a7 */ /* 0x001064000806017f */
[----:B-1----:R-:W-:Y:S05]  /*22b90*/  @!P3 NANOSLEEP.SYNCS 0x989680 ;  /* 0x009896800000b95d */ /* 0x002fea0003900000 */
[----:B------:R-:W1:Y:S02]  /*22ba0*/  @!P3 SYNCS.PHASECHK.TRANS64 P3, [R83+URZ+0x30890], R84 ;  /* 0x030890545300b5a7 */ /* 0x000e64000806007f */
[----:B-1----:R-:W-:Y:S05]  /*22bb0*/  @!P3 BRA `(.L_x_549) ;  /* 0xfffffffc00f0b947 */ /* 0x002fea000383ffff */
[----:B------:R-:W-:Y:S05]  /*22bc0*/  BRA `(.L_x_811) ;  /* 0xfffffe7800707947 */ /* 0x000fea000383ffff */
.L_x_550:
        /* <DEDUP_REMOVED lines=8> */
.L_x_813:
[----:B------:R-:W-:Y:S05]  /*22c50*/  BSYNC B1 ;  /* 0x0000000000017941 */ /* 0x000fea0003800000 */
.L_x_812:
        /* <DEDUP_REMOVED lines=8> */
.L_x_814:
[----:B------:R-:W-:Y:S01]  /*22ce0*/  IMAD.MOV.U32 R38, RZ, RZ, R14 ;  /* 0x000000ffff267224 */ /* 0x000fe200078e000e */
[----:B------:R-:W-:Y:S06]  /*22cf0*/  BRA `(.L_x_815) ;  /* 0xfffffe78008c7947 */ /* 0x000fec000383ffff */
.L_x_553:
[----:B------:R-:W-:Y:S01]  /*22d00*/  BSSY B1, `(.L_x_816) ;  /* 0x0000008000017945 */ /* 0x000fe20003800000 */
[----:B----4-:R-:W-:Y:S02]  /*22d10*/  IMAD.MOV.U32 R13, RZ, RZ, R35 ;  /* 0x000000ffff0d7224 */ /* 0x010fe400078e0023 */
[----:B------:R-:W-:Y:S02]  /*22d20*/  IMAD.MOV.U32 R12, RZ, RZ, 0x1 ;  /* 0x00000001ff0c7424 */ /* 0x000fe400078e00ff */
[----:B------:R-:W-:Y:S02]  /*22d30*/  IMAD.MOV.U32 R11, RZ, RZ, 0x1c1f ;  /* 0x00001c1fff0b7424 */ /* 0x000fe400078e00ff */
[----:B------:R-:W-:-:S07]  /*22d40*/  IMAD.MOV.U32 R15, RZ, RZ, -0x1 ;  /* 0xffffffffff0f7424 */ /* 0x000fce00078e00ff */
[----:B0123--:R-:W-:Y:S05]  /*22d50*/  WARPSYNC.COLLECTIVE R15, `(.L_x_817) ;  /* 0x000000000f087348 */ /* 0x00ffea0003c00000 */
[----:B------:R4:W0:Y:S02]  /*22d60*/  SHFL.IDX P6, R14, R13, R12, R11 ;  /* 0x0000000c0d0e7389 */ /* 0x00082400000c000b */
[----:B01234-:R-:W-:Y:S01]  /*22d70*/  ENDCOLLECTIVE ;  /* 0x000000000000791b */ /* 0x01ffe20003800000 */
.L_x_817:
[----:B------:R-:W-:Y:S05]  /*22d80*/  BSYNC B1 ;  /* 0x0000000000017941 */ /* 0x000fea0003800000 */
.L_x_816:
        /* <DEDUP_REMOVED lines=8> */
.L_x_818:
[----:B------:R-:W-:Y:S01]  /*22e10*/  IMAD.MOV.U32 R34, RZ, RZ, R14 ;  /* 0x000000ffff227224 */ /* 0x000fe200078e000e */
[----:B------:R-:W-:Y:S06]  /*22e20*/  BRA `(.L_x_819) ;  /* 0xfffffe7800e87947 */ /* 0x000fec000383ffff */
.L_x_557:
[----:B---3--:R3:W0:Y:S02]  /*22e30*/  SYNCS.PHASECHK.TRANS64.TRYWAIT P2, [R83+URZ+0x308b0], R84 ;  /* 0x0308b054530075a7 */ /* 0x008624000804017f */
[----:B0-----:R-:W-:Y:S05]  /*22e40*/  @!P2 NANOSLEEP.SYNCS 0x989680 ;  /* 0x009896800000a95d */ /* 0x001fea0003900000 */
[----:B------:R-:W0:Y:S02]  /*22e50*/  @!P2 SYNCS.PHASECHK.TRANS64 P2, [R83+URZ+0x308b0], R84 ;  /* 0x0308b0545300a5a7 */ /* 0x000e24000804007f */
[----:B0-----:R-:W-:Y:S05]  /*22e60*/  @!P2 BRA `(.L_x_557) ;  /* 0xfffffffc00f0a947 */ /* 0x001fea000383ffff */
[----:B------:R-:W-:Y:S05]  /*22e70*/  BRA `(.L_x_820) ;  /* 0xfffffe7c00c47947 */ /* 0x000fea000383ffff */
.L_x_577:
        /* <DEDUP_REMOVED lines=8> */
.L_x_822:
[----:B------:R-:W-:Y:S05]  /*22f00*/  BSYNC B1 ;  /* 0x0000000000017941 */ /* 0x000fea0003800000 */
.L_x_821:
        /* <DEDUP_REMOVED lines=8> */
.L_x_823:
[----:B------:R-:W-:Y:S02]  /*22f90*/  IMAD.MOV.U32 R13, RZ, RZ, R35 ;  /* 0x000000ffff0d7224 */ /* 0x000fe400078e0023 */
[----:B------:R-:W-:-:S07]  /*22fa0*/  IMAD.MOV.U32 R3, RZ, RZ, R14 ;  /* 0x000000ffff037224 */ /* 0x000fce00078e000e */
[----:B------:R-:W-:Y:S05]  /*22fb0*/  WARPSYNC.COLLECTIVE R15, `(.L_x_824) ;  /* 0x000000000f087348 */ /* 0x000fea0003c00000 */
[----:B------:R0:W1:Y:S02]  /*22fc0*/  SHFL.IDX P6, R14, R13, R12, R11 ;  /* 0x0000000c0d0e7389 */ /* 0x00006400000c000b */
[----:B01----:R-:W-:Y:S01]  /*22fd0*/  ENDCOLLECTIVE ;  /* 0x000000000000791b */ /* 0x003fe20003800000 */
.L_x_824:
[----:B------:R-:W-:Y:S02]  /*22fe0*/  IMAD.MOV.U32 R13, RZ, RZ, R40 ;  /* 0x000000ffff0d7224 */ /* 0x000fe400078e0028 */
[----:B------:R-:W-:-:S07]  /*22ff0*/  IMAD.MOV.U32 R35, RZ, RZ, R14 ;  /* 0x000000ffff237224 */ /* 0x000fce00078e000e */
[----:B------:R-:W-:Y:S05]  /*23000*/  WARPSYNC.COLLECTIVE R15, `(.L_x_825) ;  /* 0x000000000f087348 */ /* 0x000fea0003c00000 */
[----:B------:R0:W1:Y:S02]  /*23010*/  SHFL.IDX P6, R14, R13, R12, R11 ;  /* 0x0000000c0d0e7389 */ /* 0x00006400000c000b */
[----:B01----:R-:W-:Y:S01]  /*23020*/  ENDCOLLECTIVE ;  /* 0x000000000000791b */ /* 0x003fe20003800000 */
.L_x_825:
[----:B------:R-:W-:Y:S01]  /*23030*/  IMAD.MOV.U32 R44, RZ, RZ, R14 ;  /* 0x000000ffff2c7224 */ /* 0x000fe200078e000e */
[----:B------:R-:W-:Y:S06]  /*23040*/  BRA `(.L_x_826) ;  /* 0xfffffe90000c7947 */ /* 0x000fec000383ffff */
.L_x_581:
[----:B0-----:R0:W1:Y:S02]  /*23050*/  SYNCS.PHASECHK.TRANS64.TRYWAIT P0, [R18+URZ+0x30800], R11 ;  /* 0x0308000b120075a7 */ /* 0x001064000800017f */
[----:B-1----:R-:W-:Y:S05]  /*23060*/  @!P0 NANOSLEEP.SYNCS 0x989680 ;  /* 0x009896800000895d */ /* 0x002fea0003900000 */
[----:B------:R-:W1:Y:S02]  /*23070*/  @!P0 SYNCS.PHASECHK.TRANS64 P0, [R18+URZ+0x30800], R11 ;  /* 0x0308000b120085a7 */ /* 0x000e64000800007f */
[----:B-1----:R-:W-:Y:S05]  /*23080*/  @!P0 BRA `(.L_x_581) ;  /* 0xfffffffc00f08947 */ /* 0x002fea000383ffff */
[----:B------:R-:W-:Y:S05]  /*23090*/  BRA `(.L_x_827) ;  /* 0xfffffe9800cc7947 */ /* 0x000fea000383ffff */
.L_x_605:
        /* <DEDUP_REMOVED lines=8> */
.L_x_829:
[----:B------:R-:W-:Y:S05]  /*23120*/  BSYNC B1 ;  /* 0x0000000000017941 */ /* 0x000fea0003800000 */
.L_x_828:
        /* <DEDUP_REMOVED lines=8> */
.L_x_830:
[----:B------:R-:W-:Y:S02]  /*231b0*/  IMAD.MOV.U32 R13, RZ, RZ, R35 ;  /* 0x000000ffff0d7224 */ /* 0x000fe400078e0023 */
[----:B------:R-:W-:-:S07]  /*231c0*/  IMAD.MOV.U32 R0, RZ, RZ, R14 ;  /* 0x000000ffff007224 */ /* 0x000fce00078e000e */
[----:B------:R-:W-:Y:S05]  /*231d0*/  WARPSYNC.COLLECTIVE R15, `(.L_x_831) ;  /* 0x000000000f087348 */ /* 0x000fea0003c00000 */
[----:B------:R0:W1:Y:S02]  /*231e0*/  SHFL.IDX P6, R14, R13, R12, R11 ;  /* 0x0000000c0d0e7389 */ /* 0x00006400000c000b */
[----:B01----:R-:W-:Y:S01]  /*231f0*/  ENDCOLLECTIVE ;  /* 0x000000000000791b */ /* 0x003fe20003800000 */
.L_x_831:
[----:B------:R-:W-:Y:S02]  /*23200*/  IMAD.MOV.U32 R13, RZ, RZ, R40 ;  /* 0x000000ffff0d7224 */ /* 0x000fe400078e0028 */
[----:B------:R-:W-:-:S07]  /*23210*/  IMAD.MOV.U32 R39, RZ, RZ, R14 ;  /* 0x000000ffff277224 */ /* 0x000fce00078e000e */
[----:B------:R-:W-:Y:S05]  /*23220*/  WARPSYNC.COLLECTIVE R15, `(.L_x_832) ;  /* 0x000000000f087348 */ /* 0x000fea0003c00000 */
[----:B------:R0:W1:Y:S02]  /*23230*/  SHFL.IDX P6, R14, R13, R12, R11 ;  /* 0x0000000c0d0e7389 */ /* 0x00006400000c000b */
[----:B01----:R-:W-:Y:S01]  /*23240*/  ENDCOLLECTIVE ;  /* 0x000000000000791b */ /* 0x003fe20003800000 */
.L_x_832:
[----:B------:R-:W-:Y:S01]  /*23250*/  IMAD.MOV.U32 R40, RZ, RZ, R14 ;  /* 0x000000ffff287224 */ /* 0x000fe200078e000e */
[----:B------:R-:W-:Y:S06]  /*23260*/  BRA `(.L_x_833) ;  /* 0xfffffeb800787947 */ /* 0x000fec000383ffff */
.L_x_609:
[----:B0-----:R0:W1:Y:S02]  /*23270*/  SYNCS.PHASECHK.TRANS64.TRYWAIT P0, [R18+URZ+0x30800], R5 ;  /* 0x03080005120075a7 */ /* 0x001064000800017f */
[----:B-1----:R-:W-:Y:S05]  /*23280*/  @!P0 NANOSLEEP.SYNCS 0x989680 ;  /* 0x009896800000895d */ /* 0x002fea0003900000 */
[----:B------:R-:W1:Y:S02]  /*23290*/  @!P0 SYNCS.PHASECHK.TRANS64 P0, [R18+URZ+0x30800], R5 ;  /* 0x03080005120085a7 */ /* 0x000e64000800007f */
[----:B-1----:R-:W-:Y:S05]  /*232a0*/  @!P0 BRA `(.L_x_609) ;  /* 0xfffffffc00f08947 */ /* 0x002fea000383ffff */
[----:B------:R-:W-:Y:S05]  /*232b0*/  BRA `(.L_x_834) ;  /* 0xfffffec0007c7947 */ /* 0x000fea000383ffff */
.L_x_623:
[----:B-1----:R1:W2:Y:S02]  /*232c0*/  SYNCS.PHASECHK.TRANS64.TRYWAIT P1, [R3+URZ+0x30830], R0 ;  /* 0x03083000030075a7 */ /* 0x0022a4000802017f */
[----:B--2---:R-:W-:Y:S05]  /*232d0*/  @!P1 NANOSLEEP.SYNCS 0x989680 ;  /* 0x009896800000995d */ /* 0x004fea0003900000 */
[----:B------:R-:W2:Y:S02]  /*232e0*/  @!P1 SYNCS.PHASECHK.TRANS64 P1, [R3+URZ+0x30830], R0 ;  /* 0x03083000030095a7 */ /* 0x000ea4000802007f */
[----:B--2---:R-:W-:Y:S05]  /*232f0*/  @!P1 BRA `(.L_x_623) ;  /* 0xfffffffc00f09947 */ /* 0x004fea000383ffff */
[----:B------:R-:W-:Y:S05]  /*23300*/  BRA `(.L_x_622) ;  /* 0xfffffee800187947 */ /* 0x000fea000383ffff */
.L_x_631:
[----:B-1----:R1:W2:Y:S02]  /*23310*/  SYNCS.PHASECHK.TRANS64.TRYWAIT P1, [R0+URZ+0x30830], R4 ;  /* 0x03083004000075a7 */ /* 0x0022a4000802017f */
[----:B--2---:R-:W-:Y:S05]  /*23320*/  @!P1 NANOSLEEP.SYNCS 0x989680 ;  /* 0x009896800000995d */ /* 0x004fea0003900000 */
[----:B------:R-:W2:Y:S02]  /*23330*/  @!P1 SYNCS.PHASECHK.TRANS64 P1, [R0+URZ+0x30830], R4 ;  /* 0x03083004000095a7 */ /* 0x000ea4000802007f */
[----:B--2---:R-:W-:Y:S05]  /*23340*/  @!P1 BRA `(.L_x_631) ;  /* 0xfffffffc00f09947 */ /* 0x004fea000383ffff */
[----:B------:R-:W-:Y:S05]  /*23350*/  BRA `(.L_x_630) ;  /* 0xffffff0c00d07947 */ /* 0x000fea000383ffff */
.L_x_636:
[----:B-1----:R1:W2:Y:S02]  /*23360*/  SYNCS.PHASECHK.TRANS64.TRYWAIT P1, [R10+URZ+0x30850], R2 ;  /* 0x030850020a0075a7 */ /* 0x0022a4000802017f */
[----:B--2---:R-:W-:Y:S05]  /*23370*/  @!P1 NANOSLEEP.SYNCS 0x989680 ;  /* 0x009896800000995d */ /* 0x004fea0003900000 */
[----:B------:R-:W2:Y:S02]  /*23380*/  @!P1 SYNCS.PHASECHK.TRANS64 P1, [R10+URZ+0x30850], R2 ;  /* 0x030850020a0095a7 */ /* 0x000ea4000802007f */
[----:B--2---:R-:W-:Y:S05]  /*23390*/  @!P1 BRA `(.L_x_636) ;  /* 0xfffffffc00f09947 */ /* 0x004fea000383ffff */
[----:B------:R-:W-:Y:S05]  /*233a0*/  BRA `(.L_x_635) ;  /* 0xffffff1c006c7947 */ /* 0x000fea000383ffff */
.L_x_644:
[----:B-1----:R1:W2:Y:S02]  /*233b0*/  SYNCS.PHASECHK.TRANS64.TRYWAIT P1, [R7+URZ+0x30850], R2 ;  /* 0x03085002070075a7 */ /* 0x0022a4000802017f */
[----:B--2---:R-:W-:Y:S05]  /*233c0*/  @!P1 NANOSLEEP.SYNCS 0x989680 ;  /* 0x009896800000995d */ /* 0x004fea0003900000 */
[----:B------:R-:W2:Y:S02]  /*233d0*/  @!P1 SYNCS.PHASECHK.TRANS64 P1, [R7+URZ+0x30850], R2 ;  /* 0x03085002070095a7 */ /* 0x000ea4000802007f */
[----:B--2---:R-:W-:Y:S05]  /*233e0*/  @!P1 BRA `(.L_x_644) ;  /* 0xfffffffc00f09947 */ /* 0x004fea000383ffff */
[----:B------:R-:W-:Y:S05]  /*233f0*/  BRA `(.L_x_643) ;  /* 0xffffff3400c47947 */ /* 0x000fea000383ffff */
.L_x_684:
[----:B------:R-:W0:Y:S01]  /*23400*/  S2R R10, SR_TID.X ;  /* 0x00000000000a7919 */ /* 0x000e220000002100 */
[----:B------:R-:W-:Y:S01]  /*23410*/  BSSY B1, `(.L_x_835) ;  /* 0x000000a000017945 */ /* 0x000fe20003800000 */
[----:B------:R-:W-:Y:S01]  /*23420*/  IMAD.MOV.U32 R12, RZ, RZ, RZ ;  /* 0x000000ffff0c7224 */ /* 0x000fe200078e00ff */
[----:B------:R-:W-:Y:S01]  /*23430*/  MOV R15, 0xffffffff ;  /* 0xffffffff000f7802 */ /* 0x000fe20000000f00 */
[----:B------:R-:W-:Y:S01]  /*23440*/  IMAD.MOV.U32 R11, RZ, RZ, 0x1f ;  /* 0x0000001fff0b7424 */ /* 0x000fe200078e00ff */
[----:B0-----:R-:W-:-:S04]  /*23450*/  SHF.R.U32.HI R10, RZ, 0x5, R10 ;  /* 0x00000005ff0a7819 */ /* 0x001fc8000001160a */
[----:B------:R-:W-:-:S05]  /*23460*/  LOP3.LUT R10, R10, 0x3, RZ, 0xc0, !PT ;  /* 0x000000030a0a7812 */ /* 0x000fca00078ec0ff */
[----:B------:R-:W-:-:S07]  /*23470*/  IMAD.MOV.U32 R13, RZ, RZ, R10 ;  /* 0x000000ffff0d7224 */ /* 0x000fce00078e000a */
[----:B------:R-:W-:Y:S05]  /*23480*/  WARPSYNC.COLLECTIVE R15, `(.L_x_836) ;  /* 0x000000000f087348 */ /* 0x000fea0003c00000 */
[----:B------:R0:W1:Y:S02]  /*23490*/  SHFL.IDX P6, R14, R13, R12, R11 ;  /* 0x0000000c0d0e7389 */ /* 0x00006400000c000b */
[----:B01----:R-:W-:Y:S01]  /*234a0*/  ENDCOLLECTIVE ;  /* 0x000000000000791b */ /* 0x003fe20003800000 */
.L_x_836:
[----:B------:R-:W-:Y:S05]  /*234b0*/  BSYNC B1 ;  /* 0x0000000000017941 */ /* 0x000fea0003800000 */
.L_x_835:
[----:B------:R-:W-:Y:S05]  /*234c0*/  BRA `(.L_x_837) ;  /* 0xffffff94001c7947 */ /* 0x000fea000383ffff */
.L_x_686:
[----:B------:R-:W-:Y:S01]  /*234d0*/  BSSY B1, `(.L_x_838) ;  /* 0x0000006000017945 */ /* 0x000fe20003800000 */
[----:B------:R-:W-:-:S07]  /*234e0*/  IMAD.MOV.U32 R15, RZ, RZ, -0x1 ;  /* 0xffffffffff0f7424 */ /* 0x000fce00078e00ff */
[----:B0-----:R-:W-:Y:S05]  /*234f0*/  WARPSYNC.COLLECTIVE R15, `(.L_x_839) ;  /* 0x000000000f0c7348 */ /* 0x001fea0003c00000 */
[----:B------:R-:W-:Y:S02]  /*23500*/  ELECT P6, UR62, PT ;  /* 0x00000000003e782f */ /* 0x000fe400038c0000 */
[----:B------:R-:W-:Y:S01]  /*23510*/  MOV R14, UR62 ;  /* 0x0000003e000e7c02 */ /* 0x000fe20008000f00 */
[----:B0-----:R-:W-:Y:S10]  /*23520*/  ENDCOLLECTIVE ;  /* 0x000000000000791b */ /* 0x001ff40003800000 */
.L_x_839:
[----:B------:R-:W-:Y:S05]  /*23530*/  BSYNC B1 ;  /* 0x0000000000017941 */ /* 0x000fea0003800000 */
.L_x_838:
[----:B------:R-:W-:Y:S05]  /*23540*/  BRA `(.L_x_685) ;  /* 0xffffff9400147947 */ /* 0x000fea000383ffff */
.L_x_688:
[----:B0-----:R0:W1:Y:S02]  /*23550*/  SYNCS.PHASECHK.TRANS64.TRYWAIT P0, [R22+URZ+0x30820], R8 ;  /* 0x03082008160075a7 */ /* 0x001064000800017f */
[----:B-1----:R-:W-:Y:S05]  /*23560*/  @!P0 NANOSLEEP.SYNCS 0x989680 ;  /* 0x009896800000895d */ /* 0x002fea0003900000 */
[----:B------:R-:W1:Y:S02]  /*23570*/  @!P0 SYNCS.PHASECHK.TRANS64 P0, [R22+URZ+0x30820], R8 ;  /* 0x03082008160085a7 */ /* 0x000e64000800007f */
[----:B-1----:R-:W-:Y:S05]  /*23580*/  @!P0 BRA `(.L_x_688) ;  /* 0xfffffffc00f08947 */ /* 0x002fea000383ffff */
[----:B------:R-:W-:Y:S05]  /*23590*/  BRA `(.L_x_840) ;  /* 0xffffff9400247947 */ /* 0x000fea000383ffff */
.L_x_692:
[----:B-1----:R1:W2:Y:S02]  /*235a0*/  SYNCS.PHASECHK.TRANS64.TRYWAIT P0, [R12+URZ+0x308a0], R11 ;  /* 0x0308a00b0c0075a7 */ /* 0x0022a4000800017f */
[----:B--2---:R-:W-:Y:S05]  /*235b0*/  @!P0 NANOSLEEP.SYNCS 0x989680 ;  /* 0x009896800000895d */ /* 0x004fea0003900000 */
[----:B------:R-:W2:Y:S02]  /*235c0*/  @!P0 SYNCS.PHASECHK.TRANS64 P0, [R12+URZ+0x308a0], R11 ;  /* 0x0308a00b0c0085a7 */ /* 0x000ea4000800007f */
[----:B--2---:R-:W-:Y:S05]  /*235d0*/  @!P0 BRA `(.L_x_692) ;  /* 0xfffffffc00f08947 */ /* 0x004fea000383ffff */
[----:B------:R-:W-:Y:S05]  /*235e0*/  BRA `(.L_x_841) ;  /* 0xffffff94003c7947 */ /* 0x000fea000383ffff */
.L_x_699:
[----:B0-----:R0:W2:Y:S02]  /*235f0*/  SYNCS.PHASECHK.TRANS64.TRYWAIT P0, [R12+URZ+0x308c0], R11 ;  /* 0x0308c00b0c0075a7 */ /* 0x0010a4000800017f */
[----:B--2---:R-:W-:Y:S05]  /*23600*/  @!P0 NANOSLEEP.SYNCS 0x989680 ;  /* 0x009896800000895d */ /* 0x004fea0003900000 */
[----:B------:R-:W2:Y:S02]  /*23610*/  @!P0 SYNCS.PHASECHK.TRANS64 P0, [R12+URZ+0x308c0], R11 ;  /* 0x0308c00b0c0085a7 */ /* 0x000ea4000800007f */
[----:B--2---:R-:W-:Y:S05]  /*23620*/  @!P0 BRA `(.L_x_699) ;  /* 0xfffffffc00f08947 */ /* 0x004fea000383ffff */
[----:B------:R-:W-:Y:S05]  /*23630*/  BRA `(.L_x_842) ;  /* 0xffffff9800387947 */ /* 0x000fea000383ffff */
.L_x_708:
[----:B-1----:R1:W2:Y:S02]  /*23640*/  SYNCS.PHASECHK.TRANS64.TRYWAIT P2, [R11+URZ+0x308a0], R10 ;  /* 0x0308a00a0b0075a7 */ /* 0x0022a4000804017f */
[----:B--2---:R-:W-:Y:S05]  /*23650*/  @!P2 NANOSLEEP.SYNCS 0x989680 ;  /* 0x009896800000a95d */ /* 0x004fea0003900000 */
[----:B------:R-:W2:Y:S02]  /*23660*/  @!P2 SYNCS.PHASECHK.TRANS64 P2, [R11+URZ+0x308a0], R10 ;  /* 0x0308a00a0b00a5a7 */ /* 0x000ea4000804007f */
[----:B--2---:R-:W-:Y:S05]  /*23670*/  @!P2 BRA `(.L_x_708) ;  /* 0xfffffffc00f0a947 */ /* 0x004fea000383ffff */
[----:B------:R-:W-:Y:S05]  /*23680*/  BRA `(.L_x_843) ;  /* 0xffffff9c006c7947 */ /* 0x000fea000383ffff */
.L_x_715:
[----:B0-----:R0:W2:Y:S02]  /*23690*/  SYNCS.PHASECHK.TRANS64.TRYWAIT P2, [R11+URZ+0x308c0], R10 ;  /* 0x0308c00a0b0075a7 */ /* 0x0010a4000804017f */
[----:B--2---:R-:W-:Y:S05]  /*236a0*/  @!P2 NANOSLEEP.SYNCS 0x989680 ;  /* 0x009896800000a95d */ /* 0x004fea0003900000 */
[----:B------:R-:W2:Y:S02]  /*236b0*/  @!P2 SYNCS.PHASECHK.TRANS64 P2, [R11+URZ+0x308c0], R10 ;  /* 0x0308c00a0b00a5a7 */ /* 0x000ea4000804007f */
[----:B--2---:R-:W-:Y:S05]  /*236c0*/  @!P2 BRA `(.L_x_715) ;  /* 0xfffffffc00f0a947 */ /* 0x004fea000383ffff */
[----:B------:R-:W-:Y:S05]  /*236d0*/  BRA `(.L_x_844) ;  /* 0xffffffa000647947 */ /* 0x000fea000383ffff */
.L_x_732:
[----:B------:R-:W1:Y:S01]  /*236e0*/  S2R R7, SR_TID.X ;  /* 0x0000000000077919 */ /* 0x000e620000002100 */
[----:B------:R-:W-:Y:S01]  /*236f0*/  BSSY B0, `(.L_x_845) ;  /* 0x000000a000007945 */ /* 0x000fe20003800000 */
[----:B------:R-:W-:Y:S02]  /*23700*/  IMAD.MOV.U32 R12, RZ, RZ, RZ ;  /* 0x000000ffff0c7224 */ /* 0x000fe400078e00ff */
[----:B------:R-:W-:Y:S02]  /*23710*/  IMAD.MOV.U32 R11, RZ, RZ, 0x1f ;  /* 0x0000001fff0b7424 */ /* 0x000fe400078e00ff */
[----:B------:R-:W-:Y:S01]  /*23720*/  IMAD.MOV.U32 R15, RZ, RZ, -0x1 ;  /* 0xffffffffff0f7424 */ /* 0x000fe200078e00ff */
[----:B-1----:R-:W-:-:S04]  /*23730*/  SHF.R.U32.HI R7, RZ, 0x5, R7 ;  /* 0x00000005ff077819 */ /* 0x002fc80000011607 */
[----:B------:R-:W-:-:S05]  /*23740*/  LOP3.LUT R7, R7, 0x3, RZ, 0xc0, !PT ;  /* 0x0000000307077812 */ /* 0x000fca00078ec0ff */
[----:B------:R-:W-:-:S07]  /*23750*/  IMAD.MOV.U32 R13, RZ, RZ, R7 ;  /* 0x000000ffff0d7224 */ /* 0x000fce00078e0007 */
[----:B0----5:R-:W-:Y:S05]  /*23760*/  WARPSYNC.COLLECTIVE R15, `(.L_x_846) ;  /* 0x000000000f087348 */ /* 0x021fea0003c00000 */
[----:B------:R1:W2:Y:S02]  /*23770*/  SHFL.IDX P6, R14, R13, R12, R11 ;  /* 0x0000000c0d0e7389 */ /* 0x0002a400000c000b */
[----:B012--5:R-:W-:Y:S01]  /*23780*/  ENDCOLLECTIVE ;  /* 0x000000000000791b */ /* 0x027fe20003800000 */
.L_x_846:
[----:B------:R-:W-:Y:S05]  /*23790*/  BSYNC B0 ;  /* 0x0000000000007941 */ /* 0x000fea0003800000 */
.L_x_845:
[----:B------:R-:W-:Y:S05]  /*237a0*/  BRA `(.L_x_847) ;  /* 0xffffffb000147947 */ /* 0x000fea000383ffff */
.L_x_735:
[----:B0-----:R0:W1:Y:S02]  /*237b0*/  SYNCS.PHASECHK.TRANS64.TRYWAIT P0, [R7+URZ+0x30840], R2 ;  /* 0x03084002070075a7 */ /* 0x001064000800017f */
[----:B-1----:R-:W-:Y:S05]  /*237c0*/  @!P0 NANOSLEEP.SYNCS 0x989680 ;  /* 0x009896800000895d */ /* 0x002fea0003900000 */
[----:B------:R-:W1:Y:S02]  /*237d0*/  @!P0 SYNCS.PHASECHK.TRANS64 P0, [R7+URZ+0x30840], R2 ;  /* 0x03084002070085a7 */ /* 0x000e64000800007f */
[----:B-1----:R-:W-:Y:S05]  /*237e0*/  @!P0 BRA `(.L_x_735) ;  /* 0xfffffffc00f08947 */ /* 0x002fea000383ffff */
[----:B------:R-:W-:Y:S05]  /*237f0*/  BRA `(.L_x_848) ;  /* 0xffffffb000647947 */ /* 0x000fea000383ffff */
.L_x_736:
        /* <DEDUP_REMOVED lines=8> */
.L_x_850:
[----:B------:R-:W-:Y:S05]  /*23880*/  BSYNC B0 ;  /* 0x0000000000007941 */ /* 0x000fea0003800000 */
.L_x_849:
[----:B------:R-:W-:Y:S02]  /*23890*/  IMAD.MOV.U32 R13, RZ, RZ, R4 ;  /* 0x000000ffff0d7224 */ /* 0x000fe400078e0004 */
[----:B------:R-:W-:Y:S02]  /*238a0*/  IMAD.MOV.U32 R12, RZ, RZ, RZ ;  /* 0x000000ffff0c7224 */ /* 0x000fe400078e00ff */
[----:B------:R-:W-:Y:S02]  /*238b0*/  IMAD.MOV.U32 R11, RZ, RZ, 0x181f ;  /* 0x0000181fff0b7424 */ /* 0x000fe400078e00ff */
[----:B------:R-:W-:Y:S02]  /*238c0*/  IMAD.MOV.U32 R15, RZ, RZ, -0x1 ;  /* 0xffffffffff0f7424 */ /* 0x000fe400078e00ff */
[----:B------:R-:W-:Y:S02]  /*238d0*/  IMAD.MOV.U32 R2, RZ, RZ, R14 ;  /* 0x000000ffff027224 */ /* 0x000fe400078e000e */
[----:B------:R-:W-:-:S07]  /*238e0*/  @P0 IMAD R8, R5, 0x2, R22 ;  /* 0x0000000205080824 */ /* 0x000fce00078e0216 */
[----:B------:R-:W-:Y:S05]  /*238f0*/  WARPSYNC.COLLECTIVE R15, `(.L_x_851) ;  /* 0x000000000f087348 */ /* 0x000fea0003c00000 */
[----:B------:R0:W1:Y:S02]  /*23900*/  SHFL.IDX P6, R14, R13, R12, R11 ;  /* 0x0000000c0d0e7389 */ /* 0x00006400000c000b */
[----:B01----:R-:W-:Y:S01]  /*23910*/  ENDCOLLECTIVE ;  /* 0x000000000000791b */ /* 0x003fe20003800000 */
.L_x_851:
[----:B------:R-:W-:Y:S02]  /*23920*/  IMAD.MOV.U32 R13, RZ, RZ, R0 ;  /* 0x000000ffff0d7224 */ /* 0x000fe400078e0000 */
[----:B------:R-:W-:Y:S02]  /*23930*/  IMAD.MOV.U32 R12, RZ, RZ, 0x1 ;  /* 0x00000001ff0c7424 */ /* 0x000fe400078e00ff */
[----:B------:R-:W-:-:S07]  /*23940*/  IMAD.MOV.U32 R3, RZ, RZ, R14 ;  /* 0x000000ffff037224 */ /* 0x000fce00078e000e */
[----:B------:R-:W-:Y:S05]  /*23950*/  WARPSYNC.COLLECTIVE R15, `(.L_x_852) ;  /* 0x000000000f087348 */ /* 0x000fea0003c00000 */
[----:B------:R0:W1:Y:S02]  /*23960*/  SHFL.IDX P6, R14, R13, R12, R11 ;  /* 0x0000000c0d0e7389 */ /* 0x00006400000c000b */
[----:B01----:R-:W-:Y:S01]  /*23970*/  ENDCOLLECTIVE ;  /* 0x000000000000791b */ /* 0x003fe20003800000 */
.L_x_852:
        /* <DEDUP_REMOVED lines=17> */
.L_x_853:
[----:B------:R-:W-:Y:S02]  /*23a90*/  @P1 IMAD R8, R5, 0x2, R22 ;  /* 0x0000000205081824 */ /* 0x000fe400078e0216 */
[----:B------:R-:W-:Y:S02]  /*23aa0*/  IMAD.MOV.U32 R13, RZ, RZ, R0 ;  /* 0x000000ffff0d7224 */ /* 0x000fe400078e0000 */
[----:B------:R-:W-:Y:S02]  /*23ab0*/  IMAD.MOV.U32 R12, RZ, RZ, 0x2 ;  /* 0x00000002ff0c7424 */ /* 0x000fe400078e00ff */
[----:B------:R-:W-:-:S07]  /*23ac0*/  IMAD.MOV.U32 R3, RZ, RZ, R14 ;  /* 0x000000ffff037224 */ /* 0x000fce00078e000e */
[----:B------:R-:W-:Y:S05]  /*23ad0*/  WARPSYNC.COLLECTIVE R15, `(.L_x_854) ;  /* 0x000000000f087348 */ /* 0x000fea0003c00000 */
[----:B------:R0:W1:Y:S02]  /*23ae0*/  SHFL.IDX P6, R14, R13, R12, R11 ;  /* 0x0000000c0d0e7389 */ /* 0x00006400000c000b */
[----:B01----:R-:W-:Y:S01]  /*23af0*/  ENDCOLLECTIVE ;  /* 0x000000000000791b */ /* 0x003fe20003800000 */
.L_x_854:
[----:B------:R-:W-:-:S05]  /*23b00*/  @P1 LEA R3, P0, R32, R3, 0x1 ;  /* 0x0000000320031211 */ /* 0x000fca00078008ff */
[----:B------:R-:W-:-:S05]  /*23b10*/  @P1 IMAD.X R2, RZ, RZ, R2, P0 ;  /* 0x000000ffff021224 */ /* 0x000fca00000e0602 */
[----:B------:R-:W-:Y:S02]  /*23b20*/  @P1 LOP3.LUT R3, R3, R2, RZ, 0x3c, !PT ;  /* 0x0000000203031212 */ /* 0x000fe400078e3cff */
[----:B------:R-:W-:Y:S02]  /*23b30*/  MOV R13, R4 ;  /* 0x00000004000d7202 */ /* 0x000fe40000000f00 */
        /* <DEDUP_REMOVED lines=13> */
.L_x_855:
[----:B------:R-:W-:Y:S02]  /*23c10*/  @P1 IMAD R8, R5, 0x2, R22 ;  /* 0x0000000205081824 */ /* 0x000fe400078e0216 */
[----:B------:R-:W-:Y:S02]  /*23c20*/  IMAD.MOV.U32 R13, RZ, RZ, R0 ;  /* 0x000000ffff0d7224 */ /* 0x000fe400078e0000 */
[----:B------:R-:W-:Y:S02]  /*23c30*/  IMAD.MOV.U32 R12, RZ, RZ, 0x3 ;  /* 0x00000003ff0c7424 */ /* 0x000fe400078e00ff */
[----:B------:R-:W-:-:S07]  /*23c40*/  IMAD.MOV.U32 R3, RZ, RZ, R14 ;  /* 0x000000ffff037224 */ /* 0x000fce00078e000e */
[----:B------:R-:W-:Y:S05]  /*23c50*/  WARPSYNC.COLLECTIVE R15, `(.L_x_856) ;  /* 0x000000000f087348 */ /* 0x000fea0003c00000 */
[----:B------:R0:W1:Y:S02]  /*23c60*/  SHFL.IDX P6, R14, R13, R12, R11 ;  /* 0x0000000c0d0e7389 */ /* 0x00006400000c000b */
[----:B01----:R-:W-:Y:S01]  /*23c70*/  ENDCOLLECTIVE ;  /* 0x000000000000791b */ /* 0x003fe20003800000 */
.L_x_856:
        /* <DEDUP_REMOVED lines=17> */
.L_x_857:
[----:B------:R-:W-:Y:S02]  /*23d90*/  @P1 IMAD R8, R5, 0x2, R22 ;  /* 0x0000000205081824 */ /* 0x000fe400078e0216 */
[----:B------:R-:W-:Y:S02]  /*23da0*/  IMAD.MOV.U32 R13, RZ, RZ, R0 ;  /* 0x000000ffff0d7224 */ /* 0x000fe400078e0000 */
[----:B------:R-:W-:Y:S02]  /*23db0*/  IMAD.MOV.U32 R12, RZ, RZ, 0x4 ;  /* 0x00000004ff0c7424 */ /* 0x000fe400078e00ff */
[----:B------:R-:W-:-:S07]  /*23dc0*/  IMAD.MOV.U32 R3, RZ, RZ, R14 ;  /* 0x000000ffff037224 */ /* 0x000fce00078e000e */
[----:B------:R-:W-:Y:S05]  /*23dd0*/  WARPSYNC.COLLECTIVE R15, `(.L_x_858) ;  /* 0x000000000f087348 */ /* 0x000fea0003c00000 */
[----:B------:R0:W1:Y:S02]  /*23de0*/  SHFL.IDX P6, R14, R13, R12, R11 ;  /* 0x0000000c0d0e7389 */ /* 0x00006400000c000b */
[----:B01----:R-:W-:Y:S01]  /*23df0*/  ENDCOLLECTIVE ;  /* 0x000000000000791b */ /* 0x003fe20003800000 */
.L_x_858:
        /* <DEDUP_REMOVED lines=17> */
.L_x_859:
[----:B------:R-:W-:Y:S02]  /*23f10*/  @P1 IMAD R8, R5, 0x2, R22 ;  /* 0x0000000205081824 */ /* 0x000fe400078e0216 */
[----:B------:R-:W-:Y:S02]  /*23f20*/  IMAD.MOV.U32 R13, RZ, RZ, R0 ;  /* 0x000000ffff0d7224 */ /* 0x000fe400078e0000 */
[----:B------:R-:W-:Y:S02]  /*23f30*/  IMAD.MOV.U32 R12, RZ, RZ, 0x5 ;  /* 0x00000005ff0c7424 */ /* 0x000fe400078e00ff */
[----:B------:R-:W-:-:S07]  /*23f40*/  IMAD.MOV.U32 R3, RZ, RZ, R14 ;  /* 0x000000ffff037224 */ /* 0x000fce00078e000e */
[----:B------:R-:W-:Y:S05]  /*23f50*/  WARPSYNC.COLLECTIVE R15, `(.L_x_860) ;  /* 0x000000000f087348 */ /* 0x000fea0003c00000 */
[----:B------:R0:W1:Y:S02]  /*23f60*/  SHFL.IDX P6, R14, R13, R12, R11 ;  /* 0x0000000c0d0e7389 */ /* 0x00006400000c000b */
[----:B01----:R-:W-:Y:S01]  /*23f70*/  ENDCOLLECTIVE ;  /* 0x000000000000791b */ /* 0x003fe20003800000 */
.L_x_860:
        /* <DEDUP_REMOVED lines=10> */
.L_x_861:
        /* <DEDUP_REMOVED lines=8> */
.L_x_741:
        /* <DEDUP_REMOVED lines=9> */
.L_x_863:
[----:B------:R-:W-:Y:S02]  /*24130*/  ISETP.GE.AND P1, PT, R4, R6, PT ;  /* 0x000000060400720c */ /* 0x000fe40003f26270 */
[----:B------:R-:W-:Y:S01]  /*24140*/  MOV R13, R0 ;  /* 0x00000000000d7202 */ /* 0x000fe20000000f00 */
[----:B------:R-:W-:-:S10]  /*24150*/  IMAD.MOV.U32 R2, RZ, RZ, R14 ;  /* 0x000000ffff027224 */ /* 0x000fd400078e000e */
[----:B------:R-:W-:Y:S05]  /*24160*/  WARPSYNC.COLLECTIVE R15, `(.L_x_864) ;  /* 0x000000000f087348 */ /* 0x000fea0003c00000 */
[----:B------:R0:W1:Y:S02]  /*24170*/  SHFL.IDX P6, R14, R13, R12, R11 ;  /* 0x0000000c0d0e7389 */ /* 0x00006400000c000b */
[----:B01----:R-:W-:Y:S01]  /*24180*/  ENDCOLLECTIVE ;  /* 0x000000000000791b */ /* 0x003fe20003800000 */
.L_x_864:
[----:B------:R-:W-:Y:S02]  /*24190*/  IMAD.MOV.U32 R13, RZ, RZ, R5 ;  /* 0x000000ffff0d7224 */ /* 0x000fe400078e0005 */
[----:B------:R-:W-:Y:S02]  /*241a0*/  IMAD.MOV.U32 R12, RZ, RZ, 0x1 ;  /* 0x00000001ff0c7424 */ /* 0x000fe400078e00ff */
[----:B------:R-:W-:-:S07]  /*241b0*/  IMAD.MOV.U32 R3, RZ, RZ, R14 ;  /* 0x000000ffff037224 */ /* 0x000fce00078e000e */
[----:B------:R-:W-:Y:S05]  /*241c0*/  WARPSYNC.COLLECTIVE R15, `(.L_x_865) ;  /* 0x000000000f087348 */ /* 0x000fea0003c00000 */
[----:B------:R0:W1:Y:S02]  /*241d0*/  SHFL.IDX P6, R14, R13, R12, R11 ;  /* 0x0000000c0d0e7389 */ /* 0x00006400000c000b */
[----:B01----:R-:W-:Y:S01]  /*241e0*/  ENDCOLLECTIVE ;  /* 0x000000000000791b */ /* 0x003fe20003800000 */
.L_x_865:
[----:B------:R-:W-:-:S05]  /*241f0*/  @!P1 LEA R7, P4, R32, R3, 0x1 ;  /* 0x0000000320079211 */ /* 0x000fca00078808ff */
[----:B------:R-:W-:Y:S02]  /*24200*/  @!P1 IMAD.X R3, RZ, RZ, R2, P4 ;  /* 0x000000ffff039224 */ /* 0x000fe400020e0602 */
[----:B------:R-:W-:Y:S02]  /*24210*/  @!P1 IMAD.MOV.U32 R2, RZ, RZ, R7 ;  /* 0x000000ffff029224 */ /* 0x000fe400078e0007 */
[----:B------:R-:W-:Y:S02]  /*24220*/  VIADD R7, R4, 0x10 ;  /* 0x0000001004077836 */ /* 0x000fe40000000000 */
[----:B------:R-:W-:Y:S01]  /*24230*/  IMAD.MOV.U32 R13, RZ, RZ, R0 ;  /* 0x000000ffff0d7224 */ /* 0x000fe200078e0000 */
[----:B------:R-:W-:Y:S01]  /*24240*/  @!PT LDS RZ, [RZ] ;  /* 0x00000000fffff984 */ /* 0x000fe20000000800 */
[----:B------:R-:W-:Y:S01]  /*24250*/  @!PT LDS RZ, [RZ] ;  /* 0x00000000fffff984 */ /* 0x000fe20000000800 */
[----:B------:R-:W-:Y:S01]  /*24260*/  @!PT LDS RZ, [RZ] ;  /* 0x00000000fffff984 */ /* 0x000fe20000000800 */
[----:B------:R-:W-:Y:S04]  /*24270*/  @!P1 LDGSTS.E.BYPASS.LTC128B.128 [R37+0x12400], desc[UR48][R2.64], !P3 ;  /* 0x1240000002259fae */ /* 0x000fe8000d901d70 */
[----:B------:R-:W-:Y:S04]  /*24280*/  @!P1 LDGSTS.E.BYPASS.LTC128B.128 [R37+0x16400], desc[UR48][R2.64+0x80], !P2 ;  /* 0x1640008002259fae */ /* 0x000fe8000d101d70 */
[----:B------:R0:W-:Y:S01]  /*24290*/  @!P1 LDGSTS.E.BYPASS.LTC128B.128 [R37+0x1a400], desc[UR48][R2.64+0x100], !P0 ;  /* 0x1a40010002259fae */ /* 0x0001e2000c101d70 */
[----:B------:R-:W-:Y:S01]  /*242a0*/  ISETP.GE.AND P1, PT, R7, R6, PT ;  /* 0x000000060700720c */ /* 0x000fe20003f26270 */
[----:B0-----:R-:W-:-:S12]  /*242b0*/  IMAD.MOV.U32 R2, RZ, RZ, R14 ;  /* 0x000000ffff027224 */ /* 0x001fd800078e000e */
[----:B------:R-:W-:Y:S05]  /*242c0*/  WARPSYNC.COLLECTIVE R15, `(.L_x_866) ;  /* 0x000000000f087348 */ /* 0x000fea0003c00000 */
[----:B------:R0:W1:Y:S02]  /*242d0*/  SHFL.IDX P6, R14, R13, R12, R11 ;  /* 0x0000000c0d0e7389 */ /* 0x00006400000c000b */
[----:B01----:R-:W-:Y:S01]  /*242e0*/  ENDCOLLECTIVE ;  /* 0x000000000000791b */ /* 0x003fe20003800000 */
.L_x_866:
[----:B------:R-:W-:Y:S02]  /*242f0*/  IMAD.MOV.U32 R13, RZ, RZ, R5 ;  /* 0x000000ffff0d7224 */ /* 0x000fe400078e0005 */
[----:B------:R-:W-:Y:S02]  /*24300*/  IMAD.MOV.U32 R12, RZ, RZ, 0x2 ;  /* 0x00000002ff0c7424 */ /* 0x000fe400078e00ff */
[----:B------:R-:W-:-:S07]  /*24310*/  IMAD.MOV.U32 R3, RZ, RZ, R14 ;  /* 0x000000ffff037224 */ /* 0x000fce00078e000e */
[----:B------:R-:W-:Y:S05]  /*24320*/  WARPSYNC.COLLECTIVE R15, `(.L_x_867) ;  /* 0x000000000f087348 */ /* 0x000fea0003c00000 */
[----:B------:R0:W1:Y:S02]  /*24330*/  SHFL.IDX P6, R14, R13, R12, R11 ;  /* 0x0000000c0d0e7389 */ /* 0x00006400000c000b */
[----:B01----:R-:W-:Y:S01]  /*24340*/  ENDCOLLECTIVE ;  /* 0x000000000000791b */ /* 0x003fe20003800000 */
.L_x_867:
[----:B------:R-:W-:-:S05]  /*24350*/  @!P1 LEA R7, P4, R32, R3, 0x1 ;  /* 0x0000000320079211 */ /* 0x000fca00078808ff */
[----:B------:R-:W-:Y:S02]  /*24360*/  @!P1 IMAD.X R8, RZ, RZ, R2, P4 ;  /* 0x000000ffff089224 */ /* 0x000fe400020e0602 */
[----:B------:R-:W-:Y:S02]  /*24370*/  @!P1 IMAD.MOV.U32 R2, RZ, RZ, R7 ;  /* 0x000000ffff029224 */ /* 0x000fe400078e0007 */
[----:B------:R-:W-:Y:S02]  /*24380*/  @!P1 IMAD.MOV.U32 R3, RZ, RZ, R8 ;  /* 0x000000ffff039224 */ /* 0x000fe400078e0008 */
[----:B------:R-:W-:Y:S02]  /*24390*/  IMAD.MOV.U32 R13, RZ, RZ, R0 ;  /* 0x000000ffff0d7224 */ /* 0x000fe400078e0000 */
[----:B------:R-:W-:Y:S01]  /*243a0*/  VIADD R7, R4, 0x20 ;  /* 0x0000002004077836 */ /* 0x000fe20000000000 */
        /* <DEDUP_REMOVED lines=11> */
.L_x_868:
[----:B------:R-:W-:Y:S02]  /*24460*/  IMAD.MOV.U32 R13, RZ, RZ, R5 ;  /* 0x000000ffff0d7224 */ /* 0x000fe400078e0005 */
[----:B------:R-:W-:Y:S02]  /*24470*/  IMAD.MOV.U32 R12, RZ, RZ, 0x3 ;  /* 0x00000003ff0c7424 */ /* 0x000fe400078e00ff */
[----:B------:R-:W-:-:S07]  /*24480*/  IMAD.MOV.U32 R3, RZ, RZ, R14 ;  /* 0x000000ffff037224 */ /* 0x000fce00078e000e */
[----:B------:R-:W-:Y:S05]  /*24490*/  WARPSYNC.COLLECTIVE R15, `(.L_x_869) ;  /* 0x000000000f087348 */ /* 0x000fea0003c00000 */
[----:B------:R0:W1:Y:S02]  /*244a0*/  SHFL.IDX P6, R14, R13, R12, R11 ;  /* 0x0000000c0d0e7389 */ /* 0x00006400000c000b */
[----:B01----:R-:W-:Y:S01]  /*244b0*/  ENDCOLLECTIVE ;  /* 0x000000000000791b */ /* 0x003fe20003800000 */
.L_x_869:
        /* <DEDUP_REMOVED lines=17> */
.L_x_870:
[----:B------:R-:W-:Y:S02]  /*245d0*/  IMAD.MOV.U32 R13, RZ, RZ, R5 ;  /* 0x000000ffff0d7224 */ /* 0x000fe400078e0005 */
[----:B------:R-:W-:Y:S01]  /*245e0*/  IMAD.MOV.U32 R12, RZ, RZ, 0x4 ;  /* 0x00000004ff0c7424 */ /* 0x000fe200078e00ff */
[----:B------:R-:W-:-:S07]  /*245f0*/  MOV R3, R14 ;  /* 0x0000000e00037202 */ /* 0x000fce0000000f00 */
[----:B------:R-:W-:Y:S05]  /*24600*/  WARPSYNC.COLLECTIVE R15, `(.L_x_871) ;  /* 0x000000000f087348 */ /* 0x000fea0003c00000 */
[----:B------:R0:W1:Y:S02]  /*24610*/  SHFL.IDX P6, R14, R13, R12, R11 ;  /* 0x0000000c0d0e7389 */ /* 0x00006400000c000b */
[----:B01----:R-:W-:Y:S01]  /*24620*/  ENDCOLLECTIVE ;  /* 0x000000000000791b */ /* 0x003fe20003800000 */
.L_x_871:
[----:B------:R-:W-:-:S05]  /*24630*/  @!P1 LEA R7, P4, R32, R3, 0x1 ;  /* 0x0000000320079211 */ /* 0x000fca00078808ff */
[----:B------:R-:W-:Y:S02]  /*24640*/  @!P1 IMAD.X R8, RZ, RZ, R2, P4 ;  /* 0x000000ffff089224 */ /* 0x000fe400020e0602 */
[----:B------:R-:W-:Y:S02]  /*24650*/  @!P1 IMAD.MOV.U32 R2, RZ, RZ, R7 ;  /* 0x000000ffff029224 */ /* 0x000fe400078e0007 */
        /* <DEDUP_REMOVED lines=14> */
.L_x_872:
[----:B------:R-:W-:Y:S02]  /*24740*/  IMAD.MOV.U32 R13, RZ, RZ, R5 ;  /* 0x000000ffff0d7224 */ /* 0x000fe400078e0005 */
[----:B------:R-:W-:Y:S02]  /*24750*/  IMAD.MOV.U32 R12, RZ, RZ, 0x5 ;  /* 0x00000005ff0c7424 */ /* 0x000fe400078e00ff */
[----:B------:R-:W-:-:S07]  /*24760*/  IMAD.MOV.U32 R3, RZ, RZ, R14 ;  /* 0x000000ffff037224 */ /* 0x000fce00078e000e */
[----:B------:R-:W-:Y:S05]  /*24770*/  WARPSYNC.COLLECTIVE R15, `(.L_x_873) ;  /* 0x000000000f087348 */ /* 0x000fea0003c00000 */
[----:B------:R0:W1:Y:S02]  /*24780*/  SHFL.IDX P6, R14, R13, R12, R11 ;  /* 0x0000000c0d0e7389 */ /* 0x00006400000c000b */
[----:B01----:R-:W-:Y:S01]  /*24790*/  ENDCOLLECTIVE ;  /* 0x000000000000791b */ /* 0x003fe20003800000 */
.L_x_873:
        /* <DEDUP_REMOVED lines=17> */
.L_x_874:
[----:B------:R-:W-:Y:S02]  /*248b0*/  IMAD.MOV.U32 R13, RZ, RZ, R5 ;  /* 0x000000ffff0d7224 */ /* 0x000fe400078e0005 */
[----:B------:R-:W-:Y:S02]  /*248c0*/  IMAD.MOV.U32 R12, RZ, RZ, 0x6 ;  /* 0x00000006ff0c7424 */ /* 0x000fe400078e00ff */
[----:B------:R-:W-:-:S07]  /*248d0*/  IMAD.MOV.U32 R3, RZ, RZ, R14 ;  /* 0x000000ffff037224 */ /* 0x000fce00078e000e */
[----:B------:R-:W-:Y:S05]  /*248e0*/  WARPSYNC.COLLECTIVE R15, `(.L_x_875) ;  /* 0x000000000f087348 */ /* 0x000fea0003c00000 */
[----:B------:R0:W1:Y:S02]  /*248f0*/  SHFL.IDX P6, R14, R13, R12, R11 ;  /* 0x0000000c0d0e7389 */ /* 0x00006400000c000b */
[----:B01----:R-:W-:Y:S01]  /*24900*/  ENDCOLLECTIVE ;  /* 0x000000000000791b */ /* 0x003fe20003800000 */
.L_x_875:
        /* <DEDUP_REMOVED lines=17> */
.L_x_876:
[----:B------:R-:W-:Y:S02]  /*24a20*/  IMAD.MOV.U32 R13, RZ, RZ, R5 ;  /* 0x000000ffff0d7224 */ /* 0x000fe400078e0005 */
[----:B------:R-:W-:Y:S02]  /*24a30*/  IMAD.MOV.U32 R12, RZ, RZ, 0x7 ;  /* 0x00000007ff0c7424 */ /* 0x000fe400078e00ff */
[----:B------:R-:W-:-:S07]  /*24a40*/  IMAD.MOV.U32 R3, RZ, RZ, R14 ;  /* 0x000000ffff037224 */ /* 0x000fce00078e000e */
[----:B------:R-:W-:Y:S05]  /*24a50*/  WARPSYNC.COLLECTIVE R15, `(.L_x_877) ;  /* 0x000000000f087348 */ /* 0x000fea0003c00000 */
[----:B------:R0:W1:Y:S02]  /*24a60*/  SHFL.IDX P6, R14, R13, R12, R11 ;  /* 0x0000000c0d0e7389 */ /* 0x00006400000c000b */
[----:B01----:R-:W-:Y:S01]  /*24a70*/  ENDCOLLECTIVE ;  /* 0x000000000000791b */ /* 0x003fe20003800000 */
.L_x_877:
[----:B------:R-:W-:-:S04]  /*24a80*/  @!P1 LEA R7, P4, R32, R3, 0x1 ;  /* 0x0000000320079211 */ /* 0x000fc800078808ff */
[----:B------:R-:W-:Y:S01]  /*24a90*/  @!P1 IADD3.X R8, RZ, R2, RZ, P4, !PT ;  /* 0x00000002ff089210 */ /* 0x000fe200027fe4ff */
[----:B------:R-:W-:-:S04]  /*24aa0*/  @!P1 IMAD.MOV.U32 R2, RZ, RZ, R7 ;  /* 0x000000ffff029224 */ /* 0x000fc800078e0007 */
[----:B------:R-:W-:Y:S02]  /*24ab0*/  @!P1 IMAD.MOV.U32 R3, RZ, RZ, R8 ;  /* 0x000000ffff039224 */ /* 0x000fe400078e0008 */
[----:B------:R-:W-:-:S03]  /*24ac0*/  IMAD.MOV.U32 R13, RZ, RZ, R0 ;  /* 0x000000ffff0d7224 */ /* 0x000fc600078e0000 */
[----:B------:R-:W-:Y:S01]  /*24ad0*/  @!PT LDS RZ, [RZ] ;  /* 0x00000000fffff984 */ /* 0x000fe20000000800 */
[----:B------:R-:W-:Y:S01]  /*24ae0*/  @!PT LDS RZ, [RZ] ;  /* 0x00000000fffff984 */ /* 0x000fe20000000800 */
[----:B------:R-:W-:Y:S01]  /*24af0*/  @!PT LDS RZ, [RZ] ;  /* 0x00000000fffff984 */ /* 0x000fe20000000800 */
[----:B------:R0:W-:Y:S04]  /*24b00*/  @!P1 LDGSTS.E.BYPASS.LTC128B.128 [R37+0x15400], desc[UR48][R2.64], !P3 ;  /* 0x1540000002259fae */ /* 0x0001e8000d901d70 */
[----:B------:R0:W-:Y:S01]  /*24b10*/  @!P1 LDGSTS.E.BYPASS.LTC128B.128 [R37+0x19400], desc[UR48][R2.64+0x80], !P2 ;  /* 0x1940008002259fae */ /* 0x0001e2000d101d70 */
[----:B------:R-:W-:-:S03]  /*24b20*/  IMAD.MOV.U32 R5, RZ, RZ, R14 ;  /* 0x000000ffff057224 */ /* 0x000fc600078e000e */
[----:B------:R0:W-:Y:S04]  /*24b30*/  @!P1 LDGSTS.E.BYPASS.LTC128B.128 [R37+0x1d400], desc[UR48][R2.64+0x100], !P0 ;  /* 0x1d40010002259fae */ /* 0x0001e8000c101d70 */
[----:B0-----:R-:W-:Y:S05]  /*24b40*/  WARPSYNC.COLLECTIVE R15, `(.L_x_878) ;  /* 0x000000000f087348 */ /* 0x001fea0003c00000 */
[----:B------:R1:W2:Y:S02]  /*24b50*/  SHFL.IDX P6, R14, R13, R12, R11 ;  /* 0x0000000c0d0e7389 */ /* 0x0002a400000c000b */
[----:B012---:R-:W-:Y:S01]  /*24b60*/  ENDCOLLECTIVE ;  /* 0x000000000000791b */ /* 0x007fe20003800000 */
.L_x_878:
[----:B------:R-:W-:Y:S05]  /*24b70*/  BRA `(.L_x_879) ;  /* 0xffffffac00fc7947 */ /* 0x000fea000383ffff */
.L_x_746:
[----:B0-----:R0:W1:Y:S02]  /*24b80*/  SYNCS.PHASECHK.TRANS64.TRYWAIT P0, [R22+URZ+0x30820], R3 ;  /* 0x03082003160075a7 */ /* 0x001064000800017f */
[----:B-1----:R-:W-:Y:S05]  /*24b90*/  @!P0 NANOSLEEP.SYNCS 0x989680 ;  /* 0x009896800000895d */ /* 0x002fea0003900000 */
[----:B------:R-:W1:Y:S02]  /*24ba0*/  @!P0 SYNCS.PHASECHK.TRANS64 P0, [R22+URZ+0x30820], R3 ;  /* 0x03082003160085a7 */ /* 0x000e64000800007f */
[----:B-1----:R-:W-:Y:S05]  /*24bb0*/  @!P0 BRA `(.L_x_746) ;  /* 0xfffffffc00f08947 */ /* 0x002fea000383ffff */
[----:B------:R-:W-:Y:S05]  /*24bc0*/  BRA `(.L_x_880) ;  /* 0xffffffb000747947 */ /* 0x000fea000383ffff */
.L_x_751:
[----:B0-----:R0:W1:Y:S02]  /*24bd0*/  SYNCS.PHASECHK.TRANS64.TRYWAIT P0, [R7+URZ+0x30840], R2 ;  /* 0x03084002070075a7 */ /* 0x001064000800017f */
[----:B-1----:R-:W-:Y:S05]  /*24be0*/  @!P0 NANOSLEEP.SYNCS 0x989680 ;  /* 0x009896800000895d */ /* 0x002fea0003900000 */
[----:B------:R-:W1:Y:S02]  /*24bf0*/  @!P0 SYNCS.PHASECHK.TRANS64 P0, [R7+URZ+0x30840], R2 ;  /* 0x03084002070085a7 */ /* 0x000e64000800007f */
[----:B-1----:R-:W-:Y:S05]  /*24c00*/  @!P0 BRA `(.L_x_751) ;  /* 0xfffffffc00f08947 */ /* 0x002fea000383ffff */
[----:B------:R-:W-:Y:S05]  /*24c10*/  BRA `(.L_x_881) ;  /* 0xffffffb4004c7947 */ /* 0x000fea000383ffff */
.L_x_752:
        /* <DEDUP_REMOVED lines=8> */
.L_x_883:
[----:B------:R-:W-:Y:S05]  /*24ca0*/  BSYNC B1 ;  /* 0x0000000000017941 */ /* 0x000fea0003800000 */
.L_x_882:
[----:B------:R0:W-:Y:S04]  /*24cb0*/  STL [R1+0x118], R0 ;  /* 0x0001180001007387 */ /* 0x0001e80000100800 */
[----:B0-----:R0:W5:Y:S01]  /*24cc0*/  LDL.LU R0, [R1] ;  /* 0x0000000001007983 */ /* 0x0011620000300800 */
[----:B------:R-:W-:Y:S02]  /*24cd0*/  IMAD.MOV.U32 R13, RZ, RZ, R8 ;  /* 0x000000ffff0d7224 */ /* 0x000fe400078e0008 */
[----:B------:R-:W-:Y:S02]  /*24ce0*/  IMAD.MOV.U32 R12, RZ, RZ, RZ ;  /* 0x000000ffff0c7224 */ /* 0x000fe400078e00ff */
[----:B------:R-:W-:Y:S02]  /*24cf0*/  IMAD.MOV.U32 R11, RZ, RZ, 0x181f ;  /* 0x0000181fff0b7424 */ /* 0x000fe400078e00ff */
[----:B------:R-:W-:-:S02]  /*24d00*/  IMAD.MOV.U32 R15, RZ, RZ, -0x1 ;  /* 0xffffffffff0f7424 */ /* 0x000fc400078e00ff */
[----:B------:R-:W-:Y:S02]  /*24d10*/  IMAD.MOV.U32 R3, RZ, RZ, R14 ;  /* 0x000000ffff037224 */ /* 0x000fe400078e000e */
[----:B0-----:R-:W-:-:S07]  /*24d20*/  IMAD.SHL.U32 R4, R32, 0x2, RZ ;  /* 0x0000000220047824 */ /* 0x001fce00078e00ff */
[----:B-----5:R-:W-:Y:S05]  /*24d30*/  WARPSYNC.COLLECTIVE R15, `(.L_x_884) ;  /* 0x000000000f087348 */ /* 0x020fea0003c00000 */
[----:B------:R0:W1:Y:S02]  /*24d40*/  SHFL.IDX P6, R14, R13, R12, R11 ;  /* 0x0000000c0d0e7389 */ /* 0x00006400000c000b */
[----:B01---5:R-:W-:Y:S01]  /*24d50*/  ENDCOLLECTIVE ;  /* 0x000000000000791b */ /* 0x023fe20003800000 */
.L_x_884:
[----:B------:R-:W-:Y:S02]  /*24d60*/  IMAD R5, R5, 0x2, R22 ;  /* 0x0000000205057824 */ /* 0x000fe400078e0216 */
[----:B------:R-:W-:Y:S02]  /*24d70*/  IMAD.MOV.U32 R13, RZ, RZ, R6 ;  /* 0x000000ffff0d7224 */ /* 0x000fe400078e0006 */
[----:B------:R-:W-:Y:S02]  /*24d80*/  IMAD.MOV.U32 R12, RZ, RZ, 0x1 ;  /* 0x00000001ff0c7424 */ /* 0x000fe400078e00ff */
[----:B------:R-:W-:-:S07]  /*24d90*/  IMAD.MOV.U32 R2, RZ, RZ, R14 ;  /* 0x000000ffff027224 */ /* 0x000fce00078e000e */
[----:B------:R-:W-:Y:S05]  /*24da0*/  WARPSYNC.COLLECTIVE R15, `(.L_x_885) ;  /* 0x000000000f087348 */ /* 0x000fea0003c00000 */
[----:B------:R0:W1:Y:S02]  /*24db0*/  SHFL.IDX P6, R14, R13, R12, R11 ;  /* 0x0000000c0d0e7389 */ /* 0x00006400000c000b */
[----:B01----:R-:W-:Y:S01]  /*24dc0*/  ENDCOLLECTIVE ;  /* 0x000000000000791b */ /* 0x003fe20003800000 */
.L_x_885:
[----:B------:R-:W-:-:S05]  /*24dd0*/  IADD3 R2, P0, R2, R4, RZ ;  /* 0x0000000402027210 */ /* 0x000fca0007f1e0ff */
[----:B------:R-:W-:Y:S02]  /*24de0*/  IMAD.X R3, RZ, RZ, R3, P0 ;  /* 0x000000ffff037224 */ /* 0x000fe400000e0603 */
[----:B------:R-:W-:Y:S01]  /*24df0*/  IMAD.MOV.U32 R13, RZ, RZ, R8 ;  /* 0x000000ffff0d7224 */ /* 0x000fe200078e0008 */
[----:B------:R-:W-:-:S04]  /*24e00*/  LOP3.LUT R0, R0, 0xffffffbf, RZ, 0xc0, !PT ;  /* 0xffffffbf00007812 */ /* 0x000fc800078ec0ff */
[----:B------:R-:W-:-:S04]  /*24e10*/  @P1 LOP3.LUT R0, R0, 0x40, RZ, 0xfc, !PT ;  /* 0x0000004000001812 */ /* 0x000fc800078efcff */
[----:B------:R-:W-:Y:S01]  /*24e20*/  LOP3.LUT P1, RZ, R0, 0x4, RZ, 0xc0, !PT ;  /* 0x0000000400ff7812 */ /* 0x000fe2000782c0ff */
[----:B------:R0:W-:-:S12]  /*24e30*/  STL [R1], R0 ;  /* 0x0000000001007387 */ /* 0x0001d80000100800 */
[----:B------:R-:W-:Y:S01]  /*24e40*/  @!PT LDS RZ, [RZ] ;  /* 0x00000000fffff984 */ /* 0x000fe20000000800 */
[----:B------:R-:W-:Y:S01]  /*24e50*/  @!PT LDS RZ, [RZ] ;  /* 0x00000000fffff984 */ /* 0x000fe20000000800 */
[----:B------:R-:W-:Y:S01]  /*24e60*/  @!PT LDS RZ, [RZ] ;  /* 0x00000000fffff984 */ /* 0x000fe20000000800 */
[----:B------:R-:W-:Y:S04]  /*24e70*/  LDGSTS.E.BYPASS.LTC128B.128 [R5+0x1e400], desc[UR48][R2.64], !P1 ;  /* 0x1e40000002057fae */ /* 0x000fe8000c901d70 */
[----:B------:R-:W-:Y:S04]  /*24e80*/  LDGSTS.E.BYPASS.LTC128B.128 [R5+0x21400], desc[UR48][R2.64+0x80], !P5 ;  /* 0x2140008002057fae */ /* 0x000fe8000e901d70 */
[----:B------:R1:W-:Y:S02]  /*24e90*/  LDGSTS.E.BYPASS.LTC128B.128 [R5+0x24400], desc[UR48][R2.64+0x100], !P4 ;  /* 0x2440010002057fae */ /* 0x0003e4000e101d70 */
[----:B01----:R-:W-:-:S07]  /*24ea0*/  IMAD.MOV.U32 R3, RZ, RZ, R14 ;  /* 0x000000ffff037224 */ /* 0x003fce00078e000e */
[----:B------:R-:W-:Y:S05]  /*24eb0*/  WARPSYNC.COLLECTIVE R15, `(.L_x_886) ;  /* 0x000000000f087348 */ /* 0x000fea0003c00000 */
[----:B------:R0:W1:Y:S02]  /*24ec0*/  SHFL.IDX P6, R14, R13, R12, R11 ;  /* 0x0000000c0d0e7389 */ /* 0x00006400000c000b */
[----:B01----:R-:W-:Y:S01]  /*24ed0*/  ENDCOLLECTIVE ;  /* 0x000000000000791b */ /* 0x003fe20003800000 */
.L_x_886:
[----:B------:R-:W-:Y:S02]  /*24ee0*/  IMAD.MOV.U32 R13, RZ, RZ, R6 ;  /* 0x000000ffff0d7224 */ /* 0x000fe400078e0006 */
[----:B------:R-:W-:Y:S02]  /*24ef0*/  IMAD.MOV.U32 R12, RZ, RZ, 0x2 ;  /* 0x00000002ff0c7424 */ /* 0x000fe400078e00ff */
[----:B------:R-:W-:-:S07]  /*24f00*/  IMAD.MOV.U32 R2, RZ, RZ, R14 ;  /* 0x000000ffff027224 */ /* 0x000fce00078e000e */
[----:B------:R-:W-:Y:S05]  /*24f10*/  WARPSYNC.COLLECTIVE R15, `(.L_x_887) ;  /* 0x000000000f087348 */ /* 0x000fea0003c00000 */
[----:B------:R0:W1:Y:S02]  /*24f20*/  SHFL.IDX P6, R14, R13, R12, R11 ;  /* 0x0000000c0d0e7389 */ /* 0x00006400000c000b */
[----:B01----:R-:W-:Y:S01]  /*24f30*/  ENDCOLLECTIVE ;  /* 0x000000000000791b */ /* 0x003fe20003800000 */
.L_x_887:
        /* <DEDUP_REMOVED lines=13> */
.L_x_888:
[----:B------:R-:W-:Y:S02]  /*25010*/  IMAD.MOV.U32 R13, RZ, RZ, R6 ;  /* 0x000000ffff0d7224 */ /* 0x000fe400078e0006 */
[----:B------:R-:W-:Y:S02]  /*25020*/  IMAD.MOV.U32 R12, RZ, RZ, 0x3 ;  /* 0x00000003ff0c7424 */ /* 0x000fe400078e00ff */
[----:B------:R-:W-:-:S07]  /*25030*/  IMAD.MOV.U32 R2, RZ, RZ, R14 ;  /* 0x000000ffff027224 */ /* 0x000fce00078e000e */
[----:B------:R-:W-:Y:S05]  /*25040*/  WARPSYNC.COLLECTIVE R15, `(.L_x_889) ;  /* 0x000000000f087348 */ /* 0x000fea0003c00000 */
[----:B------:R0:W1:Y:S02]  /*25050*/  SHFL.IDX P6, R14, R13, R12, R11 ;  /* 0x0000000c0d0e7389 */ /* 0x00006400000c000b */
[----:B01----:R-:W-:Y:S01]  /*25060*/  ENDCOLLECTIVE ;  /* 0x000000000000791b */ /* 0x003fe20003800000 */
.L_x_889:
        /* <DEDUP_REMOVED lines=13> */
.L_x_890:
[----:B------:R-:W-:Y:S02]  /*25140*/  IMAD.MOV.U32 R13, RZ, RZ, R6 ;  /* 0x000000ffff0d7224 */ /* 0x000fe400078e0006 */
[----:B------:R-:W-:Y:S02]  /*25150*/  IMAD.MOV.U32 R12, RZ, RZ, 0x4 ;  /* 0x00000004ff0c7424 */ /* 0x000fe400078e00ff */
[----:B------:R-:W-:-:S07]  /*25160*/  IMAD.MOV.U32 R2, RZ, RZ, R14 ;  /* 0x000000ffff027224 */ /* 0x000fce00078e000e */
[----:B------:R-:W-:Y:S05]  /*25170*/  WARPSYNC.COLLECTIVE R15, `(.L_x_891) ;  /* 0x000000000f087348 */ /* 0x000fea0003c00000 */
[----:B------:R0:W1:Y:S02]  /*25180*/  SHFL.IDX P6, R14, R13, R12, R11 ;  /* 0x0000000c0d0e7389 */ /* 0x00006400000c000b */
[----:B01----:R-:W-:Y:S01]  /*25190*/  ENDCOLLECTIVE ;  /* 0x000000000000791b */ /* 0x003fe20003800000 */
.L_x_891:
        /* <DEDUP_REMOVED lines=13> */
.L_x_892:
[----:B------:R-:W-:-:S05]  /*25270*/  IMAD.MOV.U32 R2, RZ, RZ, R14 ;  /* 0x000000ffff027224 */ /* 0x000fca00078e000e */
[----:B------:R-:W-:-:S05]  /*25280*/  IADD3 R2, P0, R2, R4, RZ ;  /* 0x0000000402027210 */ /* 0x000fca0007f1e0ff */
[----:B------:R-:W-:-:S05]  /*25290*/  IMAD.X R3, RZ, RZ, R34, P0 ;  /* 0x000000ffff037224 */ /* 0x000fca00000e0622 */
[----:B------:R-:W-:Y:S01]  /*252a0*/  @!PT LDS RZ, [RZ] ;  /* 0x00000000fffff984 */ /* 0x000fe20000000800 */
[----:B------:R-:W-:Y:S01]  /*252b0*/  @!PT LDS RZ, [RZ] ;  /* 0x00000000fffff984 */ /* 0x000fe20000000800 */
[----:B------:R-:W-:Y:S01]  /*252c0*/  @!PT LDS RZ, [RZ] ;  /* 0x00000000fffff984 */ /* 0x000fe20000000800 */
[----:B------:R0:W-:Y:S01]  /*252d0*/  LDGSTS.E.BYPASS.LTC128B.128 [R5+0x20400], desc[UR48][R2.64], !P1 ;  /* 0x2040000002057fae */ /* 0x0001e2000c901d70 */
[----:B------:R-:W-:-:S03]  /*252e0*/  LOP3.LUT P1, RZ, R0, 0x40, RZ, 0xc0, !PT ;  /* 0x0000004000ff7812 */ /* 0x000fc6000782c0ff */
[----:B------:R0:W5:Y:S01]  /*252f0*/  LDL.LU R0, [R1+0x118] ;  /* 0x0001180001007983 */ /* 0x0001620000300800 */
[----:B------:R-:W-:Y:S02]  /*25300*/  IMAD.MOV.U32 R13, RZ, RZ, R6 ;  /* 0x000000ffff0d7224 */ /* 0x000fe400078e0006 */
[----:B------:R-:W-:Y:S01]  /*25310*/  IMAD.MOV.U32 R12, RZ, RZ, 0x5 ;  /* 0x00000005ff0c7424 */ /* 0x000fe200078e00ff */
[----:B------:R0:W-:Y:S06]  /*25320*/  LDGSTS.E.BYPASS.LTC128B.128 [R5+0x23400], desc[UR48][R2.64+0x80], !P5 ;  /* 0x2340008002057fae */ /* 0x0001ec000e901d70 */
[----:B0----5:R-:W-:Y:S05]  /*25330*/  WARPSYNC.COLLECTIVE R15, `(.L_x_893) ;  /* 0x000000000f087348 */ /* 0x021fea0003c00000 */
[----:B------:R1:W2:Y:S02]  /*25340*/  SHFL.IDX P6, R14, R13, R12, R11 ;  /* 0x0000000c0d0e7389 */ /* 0x0002a400000c000b */
[----:B012--5:R-:W-:Y:S01]  /*25350*/  ENDCOLLECTIVE ;  /* 0x000000000000791b */ /* 0x027fe20003800000 */
.L_x_893:
[----:B------:R-:W-:Y:S01]  /*25360*/  @!PT LDS RZ, [RZ] ;  /* 0x00000000fffff984 */ /* 0x000fe20000000800 */
[----:B------:R-:W-:Y:S01]  /*25370*/  @!PT LDS RZ, [RZ] ;  /* 0x00000000fffff984 */ /* 0x000fe20000000800 */
[----:B------:R-:W-:Y:S01]  /*25380*/  @!PT LDS RZ, [RZ] ;  /* 0x00000000fffff984 */ /* 0x000fe20000000800 */
[----:B------:R0:W-:Y:S01]  /*25390*/  LDGSTS.E.BYPASS.LTC128B.128 [R5+0x26400], desc[UR48][R2.64+0x100], !P4 ;  /* 0x2640010002057fae */ /* 0x0001e2000e101d70 */
[----:B------:R-:W-:Y:S02]  /*253a0*/  IMAD.MOV.U32 R13, RZ, RZ, R8 ;  /* 0x000000ffff0d7224 */ /* 0x000fe400078e0008 */
[----:B------:R-:W-:-:S07]  /*253b0*/  IMAD.MOV.U32 R34, RZ, RZ, R14 ;  /* 0x000000ffff227224 */ /* 0x000fce00078e000e */
[----:B0-----:R-:W-:Y:S05]  /*253c0*/  WARPSYNC.COLLECTIVE R15, `(.L_x_894) ;  /* 0x000000000f087348 */ /* 0x001fea0003c00000 */
[----:B------:R1:W2:Y:S02]  /*253d0*/  SHFL.IDX P6, R14, R13, R12, R11 ;  /* 0x0000000c0d0e7389 */ /* 0x0002a400000c000b */
[----:B012---:R-:W-:Y:S01]  /*253e0*/  ENDCOLLECTIVE ;  /* 0x000000000000791b */ /* 0x007fe20003800000 */
.L_x_894:
[----:B------:R-:W-:Y:S01]  /*253f0*/  IMAD.MOV.U32 R2, RZ, RZ, R14 ;  /* 0x000000ffff027224 */ /* 0x000fe200078e000e */
[----:B------:R-:W-:Y:S06]  /*25400*/  BRA `(.L_x_895) ;  /* 0xffffffb000587947 */ /* 0x000fec000383ffff */
.L_x_757:
[----:B0-----:R0:W2:Y:S02]  /*25410*/  SYNCS.PHASECHK.TRANS64.TRYWAIT P0, [R6+URZ+0x30860], R2 ;  /* 0x03086002060075a7 */ /* 0x0010a4000800017f */
[----:B--2---:R-:W-:Y:S05]  /*25420*/  @!P0 NANOSLEEP.SYNCS 0x989680 ;  /* 0x009896800000895d */ /* 0x004fea0003900000 */
[----:B------:R-:W2:Y:S02]  /*25430*/  @!P0 SYNCS.PHASECHK.TRANS64 P0, [R6+URZ+0x30860], R2 ;  /* 0x03086002060085a7 */ /* 0x000ea4000800007f */
[----:B--2---:R-:W-:Y:S05]  /*25440*/  @!P0 BRA `(.L_x_757) ;  /* 0xfffffffc00f08947 */ /* 0x004fea000383ffff */
[----:B------:R-:W-:Y:S05]  /*25450*/  BRA `(.L_x_896) ;  /* 0xffffffb000c07947 */ /* 0x000fea000383ffff */
.L_x_758:
        /* <DEDUP_REMOVED lines=8> */
.L_x_898:
[----:B------:R-:W-:Y:S05]  /*254e0*/  BSYNC B1 ;  /* 0x0000000000017941 */ /* 0x000fea0003800000 */
.L_x_897:
[----:B------:R-:W-:Y:S01]  /*254f0*/  IMAD.MOV.U32 R13, RZ, RZ, R23 ;  /* 0x000000ffff0d7224 */ /* 0x000fe200078e0017 */
[----:B------:R-:W-:Y:S01]  /*25500*/  MOV R11, 0x181f ;  /* 0x0000181f000b7802 */ /* 0x000fe20000000f00 */
[----:B------:R-:W-:Y:S02]  /*25510*/  IMAD.MOV.U32 R12, RZ, RZ, RZ ;  /* 0x000000ffff0c7224 */ /* 0x000fe400078e00ff */
[----:B------:R-:W-:Y:S02]  /*25520*/  IMAD.MOV.U32 R15, RZ, RZ, -0x1 ;  /* 0xffffffffff0f7424 */ /* 0x000fe400078e00ff */
[----:B------:R-:W-:Y:S02]  /*25530*/  IMAD.MOV.U32 R3, RZ, RZ, R14 ;  /* 0x000000ffff037224 */ /* 0x000fe400078e000e */
[----:B------:R-:W-:-:S07]  /*25540*/  IMAD R5, R5, 0x2, R22 ;  /* 0x0000000205057824 */ /* 0x000fce00078e0216 */
[----:B------:R-:W-:Y:S05]  /*25550*/  WARPSYNC.COLLECTIVE R15, `(.L_x_899) ;  /* 0x000000000f087348 */ /* 0x000fea0003c00000 */
[----:B------:R0:W1:Y:S02]  /*25560*/  SHFL.IDX P6, R14, R13, R12, R11 ;  /* 0x0000000c0d0e7389 */ /* 0x00006400000c000b */
[----:B01----:R-:W-:Y:S01]  /*25570*/  ENDCOLLECTIVE ;  /* 0x000000000000791b */ /* 0x003fe20003800000 */
.L_x_899:
[----:B------:R-:W-:Y:S02]  /*25580*/  IMAD.MOV.U32 R13, RZ, RZ, R24 ;  /* 0x000000ffff0d7224 */ /* 0x000fe400078e0018 */
[----:B------:R-:W-:Y:S02]  /*25590*/  IMAD.MOV.U32 R12, RZ, RZ, 0x1 ;  /* 0x00000001ff0c7424 */ /* 0x000fe400078e00ff */
[----:B------:R-:W-:-:S07]  /*255a0*/  IMAD.MOV.U32 R2, RZ, RZ, R14 ;  /* 0x000000ffff027224 */ /* 0x000fce00078e000e */
[----:B------:R-:W-:Y:S05]  /*255b0*/  WARPSYNC.COLLECTIVE R15, `(.L_x_900) ;  /* 0x000000000f087348 */ /* 0x000fea0003c00000 */
[----:B------:R0:W1:Y:S02]  /*255c0*/  SHFL.IDX P6, R14, R13, R12, R11 ;  /* 0x0000000c0d0e7389 */ /* 0x00006400000c000b */
[----:B01----:R-:W-:Y:S01]  /*255d0*/  ENDCOLLECTIVE ;  /* 0x000000000000791b */ /* 0x003fe20003800000 */
.L_x_900:
        /* <DEDUP_REMOVED lines=16> */
.L_x_901:
[----:B------:R-:W-:Y:S02]  /*256e0*/  IMAD.MOV.U32 R13, RZ, RZ, R24 ;  /* 0x000000ffff0d7224 */ /* 0x000fe400078e0018 */
[----:B------:R-:W-:Y:S02]  /*256f0*/  IMAD.MOV.U32 R12, RZ, RZ, 0x2 ;  /* 0x00000002ff0c7424 */ /* 0x000fe400078e00ff */
[----:B------:R-:W-:-:S07]  /*25700*/  IMAD.MOV.U32 R2, RZ, RZ, R14 ;  /* 0x000000ffff027224 */ /* 0x000fce00078e000e */
[----:B------:R-:W-:Y:S05]  /*25710*/  WARPSYNC.COLLECTIVE R15, `(.L_x_902) ;  /* 0x000000000f087348 */ /* 0x000fea0003c00000 */
[----:B------:R0:W1:Y:S02]  /*25720*/  SHFL.IDX P6, R14, R13, R12, R11 ;  /* 0x0000000c0d0e7389 */ /* 0x00006400000c000b */
[----:B01----:R-:W-:Y:S01]  /*25730*/  ENDCOLLECTIVE ;  /* 0x000000000000791b */ /* 0x003fe20003800000 */
.L_x_902:
        /* <DEDUP_REMOVED lines=16> */
.L_x_903:
[----:B------:R-:W-:Y:S02]  /*25840*/  IMAD.MOV.U32 R13, RZ, RZ, R24 ;  /* 0x000000ffff0d7224 */ /* 0x000fe400078e0018 */
[----:B------:R-:W-:Y:S02]  /*25850*/  IMAD.MOV.U32 R12, RZ, RZ, 0x3 ;  /* 0x00000003ff0c7424 */ /* 0x000fe400078e00ff */
[----:B------:R-:W-:-:S07]  /*25860*/  IMAD.MOV.U32 R2, RZ, RZ, R14 ;  /* 0x000000ffff027224 */ /* 0x000fce00078e000e */
[----:B------:R-:W-:Y:S05]  /*25870*/  WARPSYNC.COLLECTIVE R15, `(.L_x_904) ;  /* 0x000000000f087348 */ /* 0x000fea0003c00000 */
[----:B------:R0:W1:Y:S02]  /*25880*/  SHFL.IDX P6, R14, R13, R12, R11 ;  /* 0x0000000c0d0e7389 */ /* 0x00006400000c000b */
[----:B01----:R-:W-:Y:S01]  /*25890*/  ENDCOLLECTIVE ;  /* 0x000000000000791b */ /* 0x003fe20003800000 */
.L_x_904:
        /* <DEDUP_REMOVED lines=16> */
.L_x_905:
[----:B------:R-:W-:Y:S02]  /*259a0*/  IMAD.MOV.U32 R13, RZ, RZ, R24 ;  /* 0x000000ffff0d7224 */ /* 0x000fe400078e0018 */
[----:B------:R-:W-:Y:S02]  /*259b0*/  IMAD.MOV.U32 R12, RZ, RZ, 0x4 ;  /* 0x00000004ff0c7424 */ /* 0x000fe400078e00ff */
[----:B------:R-:W-:-:S07]  /*259c0*/  IMAD.MOV.U32 R2, RZ, RZ, R14 ;  /* 0x000000ffff027224 */ /* 0x000fce00078e000e */
[----:B------:R-:W-:Y:S05]  /*259d0*/  WARPSYNC.COLLECTIVE R15, `(.L_x_906) ;  /* 0x000000000f087348 */ /* 0x000fea0003c00000 */
[----:B------:R0:W1:Y:S02]  /*259e0*/  SHFL.IDX P6, R14, R13, R12, R11 ;  /* 0x0000000c0d0e7389 */ /* 0x00006400000c000b */
[----:B01----:R-:W-:Y:S01]  /*259f0*/  ENDCOLLECTIVE ;  /* 0x000000000000791b */ /* 0x003fe20003800000 */
.L_x_906:
        /* <DEDUP_REMOVED lines=16> */
.L_x_907:
[----:B------:R-:W-:Y:S02]  /*25b00*/  IMAD.MOV.U32 R13, RZ, RZ, R24 ;  /* 0x000000ffff0d7224 */ /* 0x000fe400078e0018 */
[----:B------:R-:W-:Y:S02]  /*25b10*/  IMAD.MOV.U32 R12, RZ, RZ, 0x5 ;  /* 0x00000005ff0c7424 */ /* 0x000fe400078e00ff */
[----:B------:R-:W-:-:S07]  /*25b20*/  IMAD.MOV.U32 R2, RZ, RZ, R14 ;  /* 0x000000ffff027224 */ /* 0x000fce00078e000e */
[----:B------:R-:W-:Y:S05]  /*25b30*/  WARPSYNC.COLLECTIVE R15, `(.L_x_908) ;  /* 0x000000000f087348 */ /* 0x000fea0003c00000 */
[----:B------:R0:W1:Y:S02]  /*25b40*/  SHFL.IDX P6, R14, R13, R12, R11 ;  /* 0x0000000c0d0e7389 */ /* 0x00006400000c000b */
[----:B01----:R-:W-:Y:S01]  /*25b50*/  ENDCOLLECTIVE ;  /* 0x000000000000791b */ /* 0x003fe20003800000 */
.L_x_908:
[----:B------:R-:W-:-:S04]  /*25b60*/  IADD3 R2, P0, R2, R4, RZ ;  /* 0x0000000402027210 */ /* 0x000fc80007f1e0ff */
[----:B------:R-:W-:Y:S02]  /*25b70*/  IADD3.X R3, RZ, R3, RZ, P0, !PT ;  /* 0x00000003ff037210 */ /* 0x000fe400007fe4ff */
        /* <DEDUP_REMOVED lines=11> */
.L_x_909:
[----:B------:R-:W-:Y:S01]  /*25c30*/  @!PT LDS RZ, [RZ] ;  /* 0x00000000fffff984 */ /* 0x000fe20000000800 */
[----:B------:R-:W-:Y:S01]  /*25c40*/  @!PT LDS RZ, [RZ] ;  /* 0x00000000fffff984 */ /* 0x000fe20000000800 */
[----:B------:R-:W-:Y:S01]  /*25c50*/  @!PT LDS RZ, [RZ] ;  /* 0x00000000fffff984 */ /* 0x000fe20000000800 */
[----:B------:R-:W-:Y:S01]  /*25c60*/  LDGSTS.E.BYPASS.LTC128B.128 [R5+0x5400], desc[UR48][R2.64+0x80], !P0 ;  /* 0x0540008002057fae */ /* 0x000fe2000c101d70 */
[----:B------:R-:W-:-:S13]  /*25c70*/  ISETP.LT.OR P0, PT, R7, 0x41, P1 ;  /* 0x000000410700780c */ /* 0x000fda0000f01670 */
[----:B------:R0:W-:Y:S02]  /*25c80*/  LDGSTS.E.BYPASS.LTC128B.128 [R5+0x8400], desc[UR48][R2.64+0x100], !P0 ;  /* 0x0840010002057fae */ /* 0x0001e4000c101d70 */
[----:B0-----:R-:W-:Y:S01]  /*25c90*/  IMAD.MOV.U32 R2, RZ, RZ, R14 ;  /* 0x000000ffff027224 */ /* 0x001fe200078e000e */
[----:B------:R-:W-:Y:S06]  /*25ca0*/  BRA `(.L_x_910) ;  /* 0xffffffac00ac7947 */ /* 0x000fec000383ffff */
.L_x_766:
[----:B0-----:R0:W1:Y:S02]  /*25cb0*/  SYNCS.PHASECHK.TRANS64.TRYWAIT P0, [R0+URZ+0x30860], R3 ;  /* 0x03086003000075a7 */ /* 0x001064000800017f */
[----:B-1----:R-:W-:Y:S05]  /*25cc0*/  @!P0 NANOSLEEP.SYNCS 0x989680 ;  /* 0x009896800000895d */ /* 0x002fea0003900000 */
[----:B------:R-:W1:Y:S02]  /*25cd0*/  @!P0 SYNCS.PHASECHK.TRANS64 P0, [R0+URZ+0x30860], R3 ;  /* 0x03086003000085a7 */ /* 0x000e64000800007f */
[----:B-1----:R-:W-:Y:S05]  /*25ce0*/  @!P0 BRA `(.L_x_766) ;  /* 0xfffffffc00f08947 */ /* 0x002fea000383ffff */
[----:B------:R-:W-:Y:S05]  /*25cf0*/  BRA `(.L_x_911) ;  /* 0xffffffb000d07947 */ /* 0x000fea000383ffff */
.L_x_767:
        /* <DEDUP_REMOVED lines=8> */
.L_x_913:
[----:B------:R-:W-:Y:S05]  /*25d80*/  BSYNC B0 ;  /* 0x0000000000007941 */ /* 0x000fea0003800000 */
.L_x_912:
[----:B------:R-:W-:Y:S02]  /*25d90*/  IMAD.MOV.U32 R13, RZ, RZ, R23 ;  /* 0x000000ffff0d7224 */ /* 0x000fe400078e0017 */
[----:B------:R-:W-:Y:S02]  /*25da0*/  IMAD.MOV.U32 R12, RZ, RZ, RZ ;  /* 0x000000ffff0c7224 */ /* 0x000fe400078e00ff */
[----:B------:R-:W-:Y:S02]  /*25db0*/  IMAD.MOV.U32 R11, RZ, RZ, 0x181f ;  /* 0x0000181fff0b7424 */ /* 0x000fe400078e00ff */
[----:B------:R-:W-:Y:S02]  /*25dc0*/  IMAD.MOV.U32 R15, RZ, RZ, -0x1 ;  /* 0xffffffffff0f7424 */ /* 0x000fe400078e00ff */
[----:B------:R-:W-:Y:S02]  /*25dd0*/  IMAD.MOV.U32 R3, RZ, RZ, R14 ;  /* 0x000000ffff037224 */ /* 0x000fe400078e000e */
[----:B------:R-:W-:-:S07]  /*25de0*/  IMAD.SHL.U32 R5, R32, 0x2, RZ ;  /* 0x0000000220057824 */ /* 0x000fce00078e00ff */
[----:B------:R-:W-:Y:S05]  /*25df0*/  WARPSYNC.COLLECTIVE R15, `(.L_x_914) ;  /* 0x000000000f087348 */ /* 0x000fea0003c00000 */
[----:B------:R0:W1:Y:S02]  /*25e00*/  SHFL.IDX P6, R14, R13, R12, R11 ;  /* 0x0000000c0d0e7389 */ /* 0x00006400000c000b */
[----:B01----:R-:W-:Y:S01]  /*25e10*/  ENDCOLLECTIVE ;  /* 0x000000000000791b */ /* 0x003fe20003800000 */
.L_x_914:
        /* <DEDUP_REMOVED lines=14> */
.L_x_915:
        /* <DEDUP_REMOVED lines=13> */
.L_x_916:
[----:B------:R-:W-:Y:S02]  /*25fd0*/  IMAD.MOV.U32 R13, RZ, RZ, R24 ;  /* 0x000000ffff0d7224 */ /* 0x000fe400078e0018 */
[----:B------:R-:W-:Y:S01]  /*25fe0*/  IMAD.MOV.U32 R12, RZ, RZ, 0x2 ;  /* 0x00000002ff0c7424 */ /* 0x000fe200078e00ff */
[----:B------:R-:W-:-:S13]  /*25ff0*/  IADD3 R2, P4, R14, R5, RZ ;  /* 0x000000050e027210 */ /* 0x000fda0007f9e0ff */
[----:B------:R-:W-:Y:S05]  /*26000*/  WARPSYNC.COLLECTIVE R15, `(.L_x_917) ;  /* 0x000000000f087348 */ /* 0x000fea0003c00000 */
[----:B------:R0:W1:Y:S02]  /*26010*/  SHFL.IDX P6, R14, R13, R12, R11 ;  /* 0x0000000c0d0e7389 */ /* 0x00006400000c000b */
[----:B01----:R-:W-:Y:S01]  /*26020*/  ENDCOLLECTIVE ;  /* 0x000000000000791b */ /* 0x003fe20003800000 */
.L_x_917:
        /* <DEDUP_REMOVED lines=15> */
.L_x_918:
[----:B------:R-:W-:Y:S01]  /*26120*/  MOV R13, R24 ;  /* 0x00000018000d7202 */ /* 0x000fe20000000f00 */
[----:B------:R-:W-:Y:S01]  /*26130*/  IMAD.MOV.U32 R12, RZ, RZ, 0x3 ;  /* 0x00000003ff0c7424 */ /* 0x000fe200078e00ff */
[----:B------:R-:W-:-:S13]  /*26140*/  IADD3 R2, P4, R14, R5, RZ ;  /* 0x000000050e027210 */ /* 0x000fda0007f9e0ff */
[----:B------:R-:W-:Y:S05]  /*26150*/  WARPSYNC.COLLECTIVE R15, `(.L_x_919) ;  /* 0x000000000f087348 */ /* 0x000fea0003c00000 */
[----:B------:R0:W1:Y:S02]  /*26160*/  SHFL.IDX P6, R14, R13, R12, R11 ;  /* 0x0000000c0d0e7389 */ /* 0x00006400000c000b */
[----:B01----:R-:W-:Y:S01]  /*26170*/  ENDCOLLECTIVE ;  /* 0x000000000000791b */ /* 0x003fe20003800000 */
.L_x_919:
        /* <DEDUP_REMOVED lines=15> */
.L_x_920:
[----:B------:R-:W-:Y:S02]  /*26270*/  IMAD.MOV.U32 R13, RZ, RZ, R24 ;  /* 0x000000ffff0d7224 */ /* 0x000fe400078e0018 */
[----:B------:R-:W-:Y:S01]  /*26280*/  IMAD.MOV.U32 R12, RZ, RZ, 0x4 ;  /* 0x00000004ff0c7424 */ /* 0x000fe200078e00ff */
[----:B------:R-:W-:-:S13]  /*26290*/  IADD3 R2, P4, R14, R5, RZ ;  /* 0x000000050e027210 */ /* 0x000fda0007f9e0ff */
[----:B------:R-:W-:Y:S05]  /*262a0*/  WARPSYNC.COLLECTIVE R15, `(.L_x_921) ;  /* 0x000000000f087348 */ /* 0x000fea0003c00000 */
[----:B------:R0:W1:Y:S02]  /*262b0*/  SHFL.IDX P6, R14, R13, R12, R11 ;  /* 0x0000000c0d0e7389 */ /* 0x00006400000c000b */
[----:B01----:R-:W-:Y:S01]  /*262c0*/  ENDCOLLECTIVE ;  /* 0x000000000000791b */ /* 0x003fe20003800000 */
.L_x_921:
        /* <DEDUP_REMOVED lines=15> */
.L_x_922:
[----:B------:R-:W-:Y:S02]  /*263c0*/  IMAD.MOV.U32 R13, RZ, RZ, R24 ;  /* 0x000000ffff0d7224 */ /* 0x000fe400078e0018 */
[----:B------:R-:W-:Y:S01]  /*263d0*/  IMAD.MOV.U32 R12, RZ, RZ, 0x5 ;  /* 0x00000005ff0c7424 */ /* 0x000fe200078e00ff */
[----:B------:R-:W-:-:S13]  /*263e0*/  IADD3 R2, P4, R14, R5, RZ ;  /* 0x000000050e027210 */ /* 0x000fda0007f9e0ff */
[----:B------:R-:W-:Y:S05]  /*263f0*/  WARPSYNC.COLLECTIVE R15, `(.L_x_923) ;  /* 0x000000000f087348 */ /* 0x000fea0003c00000 */
[----:B------:R0:W1:Y:S02]  /*26400*/  SHFL.IDX P6, R14, R13, R12, R11 ;  /* 0x0000000c0d0e7389 */ /* 0x00006400000c000b */
[----:B01----:R-:W-:Y:S01]  /*26410*/  ENDCOLLECTIVE ;  /* 0x000000000000791b */ /* 0x003fe20003800000 */
.L_x_923:
        /* <DEDUP_REMOVED lines=14> */
.L_x_924:
[----:B------:R-:W-:Y:S05]  /*26500*/  BRA `(.L_x_925) ;  /* 0xffffffac00d47947 */ /* 0x000fea000383ffff */
.L_x_772:
        /* <DEDUP_REMOVED lines=8> */
.L_x_927:
[----:B------:R-:W-:Y:S05]  /*26590*/  BSYNC B0 ;  /* 0x0000000000007941 */ /* 0x000fea0003800000 */
.L_x_926:
[----:B------:R-:W-:Y:S02]  /*265a0*/  IMAD.MOV.U32 R13, RZ, RZ, R16 ;  /* 0x000000ffff0d7224 */ /* 0x000fe400078e0010 */
[----:B------:R-:W-:Y:S02]  /*265b0*/  IMAD.MOV.U32 R12, RZ, RZ, 0x1 ;  /* 0x00000001ff0c7424 */ /* 0x000fe400078e00ff */
[----:B------:R-:W-:Y:S02]  /*265c0*/  IMAD.MOV.U32 R11, RZ, RZ, 0x1f ;  /* 0x0000001fff0b7424 */ /* 0x000fe400078e00ff */
[----:B------:R-:W-:Y:S02]  /*265d0*/  IMAD.MOV.U32 R15, RZ, RZ, -0x1 ;  /* 0xffffffffff0f7424 */ /* 0x000fe400078e00ff */
[----:B------:R-:W-:Y:S02]  /*265e0*/  IMAD.IADD R7, R19, 0x1, R9 ;  /* 0x0000000113077824 */ /* 0x000fe400078e0209 */
[----:B------:R-:W-:-:S07]  /*265f0*/  IMAD.MOV.U32 R0, RZ, RZ, R14 ;  /* 0x000000ffff007224 */ /* 0x000fce00078e000e */
[----:B------:R-:W-:Y:S05]  /*26600*/  WARPSYNC.COLLECTIVE R15, `(.L_x_928) ;  /* 0x000000000f087348 */ /* 0x000fea0003c00000 */
[----:B------:R0:W1:Y:S02]  /*26610*/  SHFL.IDX P6, R14, R13, R12, R11 ;  /* 0x0000000c0d0e7389 */ /* 0x00006400000c000b */
[----:B01----:R-:W-:Y:S01]  /*26620*/  ENDCOLLECTIVE ;  /* 0x000000000000791b */ /* 0x003fe20003800000 */
.L_x_928:
[----:B------:R-:W-:Y:S02]  /*26630*/  ULDC UR4, c[0x0][0xc3c] ;  /* 0x00030f0000047ab9 */ /* 0x000fe40000000800 */
[----:B------:R-:W-:-:S13]  /*26640*/  ISETP.GE.OR P1, PT, R7, UR4, !P0 ;  /* 0x0000000407007c0c */ /* 0x000fda000c726670 */
[----:B------:R-:W0:Y:S08]  /*26650*/  @!P1 LDC.64 R2, c[0x0][0xc80] ;  /* 0x00032000ff029b82 */ /* 0x000e300000000a00 */
[----:B------:R-:W1:Y:S01]  /*26660*/  @!P1 LDC.64 R4, c[0x0][0xc78] ;  /* 0x00031e00ff049b82 */ /* 0x000e620000000a00 */
[----:B------:R-:W-:Y:S01]  /*26670*/  CS2R R10, SRZ ;  /* 0x00000000000a7805 */ /* 0x000fe2000001ff00 */
[----:B------:R-:W-:-:S02]  /*26680*/  IMAD.MOV.U32 R8, RZ, RZ, R14 ;  /* 0x000000ffff087224 */ /* 0x000fc400078e000e */
[----:B0-----:R-:W-:-:S05]  /*26690*/  @!P1 IMAD.WIDE R2, R7, 0x4, R2 ;  /* 0x0000000407029825 */ /* 0x001fca00078e0202 */
[----:B------:R1:W2:Y:S02]  /*266a0*/  @!P1 LDG.E R6, desc[UR48][R2.64] ;  /* 0x0000003002069981 */ /* 0x0002a4000c1e1900 */
[----:B-1----:R-:W-:-:S05]  /*266b0*/  @!P1 IMAD.WIDE R2, R7, 0x4, R4 ;  /* 0x0000000407029825 */ /* 0x002fca00078e0204 */
[----:B------:R-:W3:Y:S01]  /*266c0*/  @!P1 LDG.E R4, desc[UR48][R2.64] ;  /* 0x0000003002049981 */ /* 0x000ee2000c1e1900 */
[----:B------:R-:W-:Y:S01]  /*266d0*/  IMAD.MOV.U32 R7, RZ, RZ, RZ ;  /* 0x000000ffff077224 */ /* 0x000fe200078e00ff */
[C---:B------:R-:W-:Y:S02]  /*266e0*/  ISETP.GE.U32.AND P2, PT, R9.reuse, 0x2, PT ;  /* 0x000000020900780c */ /* 0x040fe40003f46070 */
[C---:B------:R-:W-:Y:S02]  /*266f0*/  ISETP.GE.U32.AND P3, PT, R9.reuse, 0x4, PT ;  /* 0x000000040900780c */ /* 0x040fe40003f66070 */
[C---:B------:R-:W-:Y:S02]  /*26700*/  ISETP.GE.U32.AND P4, PT, R9.reuse, 0x8, PT ;  /* 0x000000080900780c */ /* 0x040fe40003f86070 */
[----:B------:R-:W-:Y:S01]  /*26710*/  ISETP.GE.U32.AND P5, PT, R9, 0x10, PT ;  /* 0x000000100900780c */ /* 0x000fe20003fa6070 */
[----:B--2---:R-:W-:Y:S02]  /*26720*/  @!P1 IMAD.MOV.U32 R7, RZ, RZ, R6 ;  /* 0x000000ffff079224 */ /* 0x004fe400078e0006 */
[----:B------:R-:W-:-:S02]  /*26730*/  IMAD.MOV.U32 R6, RZ, RZ, RZ ;  /* 0x000000ffff067224 */ /* 0x000fc400078e00ff */
[----:B---3--:R-:W-:Y:S01]  /*26740*/  @!P1 IMAD.MOV.U32 R10, RZ, RZ, R4 ;  /* 0x000000ffff0a9224 */ /* 0x008fe200078e0004 */
[----:B------:R-:W-:-:S03]  /*26750*/  ISETP.NE.AND P1, PT, R9, RZ, PT ;  /* 0x000000ff0900720c */ /* 0x000fc60003f25270 */
[----:B------:R-:W-:-:S10]  /*26760*/  IMAD R13, R10, R7, RZ ;  /* 0x000000070a0d7224 */ /* 0x000fd400078e02ff */
[----:B------:R-:W-:Y:S05]  /*26770*/  WARPSYNC.COLLECTIVE R15, `(.L_x_929) ;  /* 0x000000000f087348 */ /* 0x000fea0003c00000 */
[----:B------:R0:W1:Y:S02]  /*26780*/  SHFL.UP P6, R14, R13, R12, R11 ;  /* 0x0400000c0d0e7389 */ /* 0x00006400000c000b */
[----:B01----:R-:W-:Y:S01]  /*26790*/  ENDCOLLECTIVE ;  /* 0x000000000000791b */ /* 0x003fe20003800000 */
.L_x_929:
[----:B------:R-:W-:Y:S01]  /*267a0*/  IMAD.MOV.U32 R12, RZ, RZ, 0x2 ;  /* 0x00000002ff0c7424 */ /* 0x000fe200078e00ff */
[----:B------:R-:W-:-:S04]  /*267b0*/  SEL R4, R14, RZ, P1 ;  /* 0x000000ff0e047207 */ /* 0x000fc80000800000 */
[----:B------:R-:W-:-:S05]  /*267c0*/  IADD3 R4, R13, R4, RZ ;  /* 0x000000040d047210 */ /* 0x000fca0007ffe0ff */
[----:B------:R-:W-:-:S07]  /*267d0*/  IMAD.MOV.U32 R13, RZ, RZ, R4 ;  /* 0x000000ffff0d7224 */ /* 0x000fce00078e0004 */
[----:B------:R-:W-:Y:S05]  /*267e0*/  WARPSYNC.COLLECTIVE R15, `(.L_x_930) ;  /* 0x000000000f087348 */ /* 0x000fea0003c00000 */
[----:B------:R0:W1:Y:S02]  /*267f0*/  SHFL.UP P6, R14, R13, R12, R11 ;  /* 0x0400000c0d0e7389 */ /* 0x00006400000c000b */
[----:B01----:R-:W-:Y:S01]  /*26800*/  ENDCOLLECTIVE ;  /* 0x000000000000791b */ /* 0x003fe20003800000 */
.L_x_930:
[----:B------:R-:W-:Y:S01]  /*26810*/  IMAD.MOV.U32 R12, RZ, RZ, 0x4 ;  /* 0x00000004ff0c7424 */ /* 0x000fe200078e00ff */
[----:B------:R-:W-:-:S05]  /*26820*/  SEL R3, R14, RZ, P2 ;  /* 0x000000ff0e037207 */ /* 0x000fca0001000000 */
[----:B------:R-:W-:-:S04]  /*26830*/  IMAD.IADD R2, R4, 0x1, R3 ;  /* 0x0000000104027824 */ /* 0x000fc800078e0203 */
[----:B------:R-:W-:-:S07]  /*26840*/  IMAD.MOV.U32 R13, RZ, RZ, R2 ;  /* 0x000000ffff0d7224 */ /* 0x000fce00078e0002 */
[----:B------:R-:W-:Y:S05]  /*26850*/  WARPSYNC.COLLECTIVE R15, `(.L_x_931) ;  /* 0x000000000f087348 */ /* 0x000fea0003c00000 */
[----:B------:R0:W1:Y:S02]  /*26860*/  SHFL.UP P6, R14, R13, R12, R11 ;  /* 0x0400000c0d0e7389 */ /* 0x00006400000c000b */
[----:B01----:R-:W-:Y:S01]  /*26870*/  ENDCOLLECTIVE ;  /* 0x000000000000791b */ /* 0x003fe20003800000 */
.L_x_931:
[----:B------:R-:W-:Y:S01]  /*26880*/  IMAD.MOV.U32 R12, RZ, RZ, 0x8 ;  /* 0x00000008ff0c7424 */ /* 0x000fe200078e00ff */
[----:B------:R-:W-:-:S05]  /*26890*/  SEL R3, R14, RZ, P3 ;  /* 0x000000ff0e037207 */ /* 0x000fca0001800000 */
[----:B------:R-:W-:-:S04]  /*268a0*/  IMAD.IADD R3, R2, 0x1, R3 ;  /* 0x0000000102037824 */ /* 0x000fc800078e0203 */
[----:B------:R-:W-:-:S07]  /*268b0*/  IMAD.MOV.U32 R13, RZ, RZ, R3 ;  /* 0x000000ffff0d7224 */ /* 0x000fce00078e0003 */
[----:B------:R-:W-:Y:S05]  /*268c0*/  WARPSYNC.COLLECTIVE R15, `(.L_x_932) ;  /* 0x000000000f087348 */ /* 0x000fea0003c00000 */
[----:B------:R0:W1:Y:S02]  /*268d0*/  SHFL.UP P6, R14, R13, R12, R11 ;  /* 0x0400000c0d0e7389 */ /* 0x00006400000c000b */
[----:B01----:R-:W-:Y:S01]  /*268e0*/  ENDCOLLECTIVE ;  /* 0x000000000000791b */ /* 0x003fe20003800000 */
.L_x_932:
[----:B------:R-:W-:Y:S01]  /*268f0*/  IMAD.MOV.U32 R12, RZ, RZ, 0x10 ;  /* 0x00000010ff0c7424 */ /* 0x000fe200078e00ff */
[----:B------:R-:W-:-:S05]  /*26900*/  SEL R4, R14, RZ, P4 ;  /* 0x000000ff0e047207 */ /* 0x000fca0002000000 */
[----:B------:R-:W-:-:S04]  /*26910*/  IMAD.IADD R4, R3, 0x1, R4 ;  /* 0x0000000103047824 */ /* 0x000fc800078e0204 */
[----:B------:R-:W-:-:S07]  /*26920*/  IMAD.MOV.U32 R13, RZ, RZ, R4 ;  /* 0x000000ffff0d7224 */ /* 0x000fce00078e0004 */
[----:B------:R-:W-:Y:S05]  /*26930*/  WARPSYNC.COLLECTIVE R15, `(.L_x_933) ;  /* 0x000000000f087348 */ /* 0x000fea0003c00000 */
[----:B------:R0:W1:Y:S02]  /*26940*/  SHFL.UP P6, R14, R13, R12, R11 ;  /* 0x0400000c0d0e7389 */ /* 0x00006400000c000b */
[----:B01----:R-:W-:Y:S01]  /*26950*/  ENDCOLLECTIVE ;  /* 0x000000000000791b */ /* 0x003fe20003800000 */
.L_x_933:
        /* <DEDUP_REMOVED lines=8> */
.L_x_934:
[----:B------:R-:W-:Y:S05]  /*269e0*/  BRA `(.L_x_935) ;  /* 0xffffffac00f47947 */ /* 0x000fea000383ffff */
.L_x_775:
[----:B------:R-:W-:Y:S01]  /*269f0*/  BSSY B0, `(.L_x_936) ;  /* 0x0000007000007945 */ /* 0x000fe20003800000 */
[----:B------:R-:W-:Y:S02]  /*26a00*/  IMAD.MOV.U32 R12, RZ, RZ, 0x1 ;  /* 0x00000001ff0c7424 */ /* 0x000fe400078e00ff */
[----:B------:R-:W-:Y:S02]  /*26a10*/  IMAD.MOV.U32 R11, RZ, RZ, RZ ;  /* 0x000000ffff0b7224 */ /* 0x000fe400078e00ff */
[----:B------:R-:W-:-:S07]  /*26a20*/  IMAD.MOV.U32 R15, RZ, RZ, -0x1 ;  /* 0xffffffffff0f7424 */ /* 0x000fce00078e00ff */
[----:B------:R-:W-:Y:S05]  /*26a30*/  WARPSYNC.COLLECTIVE R15, `(.L_x_937) ;  /* 0x000000000f087348 */ /* 0x000fea0003c00000 */
[----:B------:R0:W1:Y:S02]  /*26a40*/  SHFL.UP P6, R14, R13, R12, R11 ;  /* 0x0400000c0d0e7389 */ /* 0x00006400000c000b */
[----:B01----:R-:W-:Y:S01]  /*26a50*/  ENDCOLLECTIVE ;  /* 0x000000000000791b */ /* 0x003fe20003800000 */
.L_x_937:
[----:B------:R-:W-:Y:S05]  /*26a60*/  BSYNC B0 ;  /* 0x0000000000007941 */ /* 0x000fea0003800000 */
.L_x_936:
        /* <DEDUP_REMOVED lines=8> */
.L_x_938:
[----:B------:R-:W-:Y:S01]  /*26af0*/  IMAD.MOV.U32 R12, RZ, RZ, 0x4 ;  /* 0x00000004ff0c7424 */ /* 0x000fe200078e00ff */
[----:B------:R-:W-:-:S05]  /*26b00*/  SEL R2, R14, RZ, P2 ;  /* 0x000000ff0e027207 */ /* 0x000fca0001000000 */
[----:B------:R-:W-:-:S04]  /*26b10*/  IMAD.IADD R2, R13, 0x1, R2 ;  /* 0x000000010d027824 */ /* 0x000fc800078e0202 */
[----:B------:R-:W-:-:S07]  /*26b20*/  IMAD.MOV.U32 R13, RZ, RZ, R2 ;  /* 0x000000ffff0d7224 */ /* 0x000fce00078e0002 */
[----:B------:R-:W-:Y:S05]  /*26b30*/  WARPSYNC.COLLECTIVE R15, `(.L_x_939) ;  /* 0x000000000f087348 */ /* 0x000fea0003c00000 */
[----:B------:R0:W1:Y:S02]  /*26b40*/  SHFL.UP P6, R14, R13, R12, R11 ;  /* 0x0400000c0d0e7389 */ /* 0x00006400000c000b */
[----:B01----:R-:W-:Y:S01]  /*26b50*/  ENDCOLLECTIVE ;  /* 0x000000000000791b */ /* 0x003fe20003800000 */
.L_x_939:
[----:B------:R-:W-:Y:S01]  /*26b60*/  IMAD.MOV.U32 R12, RZ, RZ, 0x8 ;  /* 0x00000008ff0c7424 */ /* 0x000fe200078e00ff */
[----:B------:R-:W-:-:S05]  /*26b70*/  SEL R3, R14, RZ, P3 ;  /* 0x000000ff0e037207 */ /* 0x000fca0001800000 */
[----:B------:R-:W-:-:S05]  /*26b80*/  IMAD.IADD R3, R2, 0x1, R3 ;  /* 0x0000000102037824 */ /* 0x000fca00078e0203 */
[----:B------:R-:W-:-:S07]  /*26b90*/  MOV R13, R3 ;  /* 0x00000003000d7202 */ /* 0x000fce0000000f00 */
[----:B------:R-:W-:Y:S05]  /*26ba0*/  WARPSYNC.COLLECTIVE R15, `(.L_x_940) ;  /* 0x000000000f087348 */ /* 0x000fea0003c00000 */
[----:B------:R0:W1:Y:S02]  /*26bb0*/  SHFL.UP P6, R14, R13, R12, R11 ;  /* 0x0400000c0d0e7389 */ /* 0x00006400000c000b */
[----:B01----:R-:W-:Y:S01]  /*26bc0*/  ENDCOLLECTIVE ;  /* 0x000000000000791b */ /* 0x003fe20003800000 */
.L_x_940:
[----:B------:R-:W-:Y:S01]  /*26bd0*/  IMAD.MOV.U32 R12, RZ, RZ, 0x10 ;  /* 0x00000010ff0c7424 */ /* 0x000fe200078e00ff */
[----:B------:R-:W-:-:S05]  /*26be0*/  SEL R4, R14, RZ, P4 ;  /* 0x000000ff0e047207 */ /* 0x000fca0002000000 */
[----:B------:R-:W-:-:S04]  /*26bf0*/  IMAD.IADD R4, R3, 0x1, R4 ;  /* 0x0000000103047824 */ /* 0x000fc800078e0204 */
[----:B------:R-:W-:-:S07]  /*26c00*/  IMAD.MOV.U32 R13, RZ, RZ, R4 ;  /* 0x000000ffff0d7224 */ /* 0x000fce00078e0004 */
[----:B------:R-:W-:Y:S05]  /*26c10*/  WARPSYNC.COLLECTIVE R15, `(.L_x_941) ;  /* 0x000000000f087348 */ /* 0x000fea0003c00000 */
[----:B------:R0:W1:Y:S02]  /*26c20*/  SHFL.UP P6, R14, R13, R12, R11 ;  /* 0x0400000c0d0e7389 */ /* 0x00006400000c000b */
[----:B01----:R-:W-:Y:S01]  /*26c30*/  ENDCOLLECTIVE ;  /* 0x000000000000791b */ /* 0x003fe20003800000 */
.L_x_941:
        /* <DEDUP_REMOVED lines=8> */
.L_x_942:
[----:B------:R-:W-:Y:S05]  /*26cc0*/  BRA `(.L_x_943) ;  /* 0xffffffac00e07947 */ /* 0x000fea000383ffff */
.L_x_777:
[----:B------:R-:W-:Y:S01]  /*26cd0*/  BSSY B0, `(.L_x_944) ;  /* 0x0000006000007945 */ /* 0x000fe20003800000 */
[----:B------:R-:W-:Y:S01]  /*26ce0*/  PLOP3.LUT P6, PT, P6, PT, PT, 0x8, 0x0 ;  /* 0x000000000000781c */ /* 0x000fe200037ce170 */
[----:B------:R-:W-:-:S12]  /*26cf0*/  IMAD.MOV.U32 R15, RZ, RZ, -0x1 ;  /* 0xffffffffff0f7424 */ /* 0x000fd800078e00ff */
[----:B0-----:R-:W-:Y:S05]  /*26d00*/  WARPSYNC.COLLECTIVE R15, `(.L_x_945) ;  /* 0x000000000f087348 */ /* 0x001fea0003c00000 */
[----:B------:R-:W-:Y:S01]  /*26d10*/  VOTE.ANY R14, PT, P6 ;  /* 0x00000000000e7806 */ /* 0x000fe200030e0100 */
[----:B0-----:R-:W-:Y:S06]  /*26d20*/  ENDCOLLECTIVE ;  /* 0x000000000000791b */ /* 0x001fec0003800000 */
.L_x_945:
[----:B------:R-:W-:Y:S05]  /*26d30*/  BSYNC B0 ;  /* 0x0000000000007941 */ /* 0x000fea0003800000 */
.L_x_944:
[----:B------:R-:W-:Y:S02]  /*26d40*/  IMAD.MOV.U32 R3, RZ, RZ, R14 ;  /* 0x000000ffff037224 */ /* 0x000fe400078e000e */
[----:B------:R-:W-:Y:S02]  /*26d50*/  IMAD.MOV.U32 R13, RZ, RZ, R7 ;  /* 0x000000ffff0d7224 */ /* 0x000fe400078e0007 */
[----:B------:R-:W0:Y:S01]  /*26d60*/  POPC R4, R3 ;  /* 0x0000000300047309 */ /* 0x000e220000000000 */
[----:B------:R-:W-:Y:S02]  /*26d70*/  IMAD.MOV.U32 R11, RZ, RZ, 0x1f ;  /* 0x0000001fff0b7424 */ /* 0x000fe400078e00ff */
[----:B------:R-:W-:Y:S02]  /*26d80*/  IMAD.MOV.U32 R15, RZ, RZ, -0x1 ;  /* 0xffffffffff0f7424 */ /* 0x000fe400078e00ff */
[----:B0-----:R-:W-:-:S07]  /*26d90*/  IMAD.MOV.U32 R12, RZ, RZ, R4 ;  /* 0x000000ffff0c7224 */ /* 0x001fce00078e0004 */
[----:B------:R-:W-:Y:S05]  /*26da0*/  WARPSYNC.COLLECTIVE R15, `(.L_x_946) ;  /* 0x000000000f087348 */ /* 0x000fea0003c00000 */
[----:B------:R0:W1:Y:S02]  /*26db0*/  SHFL.IDX P6, R14, R13, R12, R11 ;  /* 0x0000000c0d0e7389 */ /* 0x00006400000c000b */
[----:B01----:R-:W-:Y:S01]  /*26dc0*/  ENDCOLLECTIVE ;  /* 0x000000000000791b */ /* 0x003fe20003800000 */
.L_x_946:
[----:B------:R-:W-:Y:S02]  /*26dd0*/  IMAD.MOV.U32 R13, RZ, RZ, R10 ;  /* 0x000000ffff0d7224 */ /* 0x000fe400078e000a */
[----:B------:R-:W-:-:S07]  /*26de0*/  IMAD.MOV.U32 R7, RZ, RZ, R14 ;  /* 0x000000ffff077224 */ /* 0x000fce00078e000e */
[----:B------:R-:W-:Y:S05]  /*26df0*/  WARPSYNC.COLLECTIVE R15, `(.L_x_947) ;  /* 0x000000000f087348 */ /* 0x000fea0003c00000 */
[----:B------:R0:W1:Y:S02]  /*26e00*/  SHFL.IDX P6, R14, R13, R12, R11 ;  /* 0x0000000c0d0e7389 */ /* 0x00006400000c000b */
[----:B01----:R-:W-:Y:S01]  /*26e10*/  ENDCOLLECTIVE ;  /* 0x000000000000791b */ /* 0x003fe20003800000 */
.L_x_947:
[----:B------:R-:W-:Y:S01]  /*26e20*/  IMAD.MOV.U32 R10, RZ, RZ, R14 ;  /* 0x000000ffff0a7224 */ /* 0x000fe200078e000e */
[----:B------:R-:W-:Y:S06]  /*26e30*/  BRA `(.L_x_948) ;  /* 0xffffffac00c07947 */ /* 0x000fec000383ffff */
.L_x_779:
[----:B------:R-:W-:Y:S01]  /*26e40*/  BSSY B0, `(.L_x_949) ;  /* 0x0000007000007945 */ /* 0x000fe20003800000 */
[----:B------:R-:W-:Y:S02]  /*26e50*/  IMAD.MOV.U32 R13, RZ, RZ, R2 ;  /* 0x000000ffff0d7224 */ /* 0x000fe400078e0002 */
[----:B------:R-:W-:Y:S02]  /*26e60*/  IMAD.MOV.U32 R11, RZ, RZ, 0x1f ;  /* 0x0000001fff0b7424 */ /* 0x000fe400078e00ff */
[----:B------:R-:W-:-:S07]  /*26e70*/  IMAD.MOV.U32 R15, RZ, RZ, -0x1 ;  /* 0xffffffffff0f7424 */ /* 0x000fce00078e00ff */
[----:B0123--:R-:W-:Y:S05]  /*26e80*/  WARPSYNC.COLLECTIVE R15, `(.L_x_950) ;  /* 0x000000000f087348 */ /* 0x00ffea0003c00000 */
[----:B------:R4:W0:Y:S02]  /*26e90*/  SHFL.IDX P6, R14, R13, R12, R11 ;  /* 0x0000000c0d0e7389 */ /* 0x00082400000c000b */
[----:B01234-:R-:W-:Y:S01]  /*26ea0*/  ENDCOLLECTIVE ;  /* 0x000000000000791b */ /* 0x01ffe20003800000 */
.L_x_950:
[----:B------:R-:W-:Y:S05]  /*26eb0*/  BSYNC B0 ;  /* 0x0000000000007941 */ /* 0x000fea0003800000 */
.L_x_949:
[----:B------:R-:W-:Y:S01]  /*26ec0*/  IMAD.MOV.U32 R6, RZ, RZ, R14 ;  /* 0x000000ffff067224 */ /* 0x000fe200078e000e */
[----:B------:R-:W-:Y:S06]  /*26ed0*/  BRA `(.L_x_778) ;  /* 0xffffffac00b07947 */ /* 0x000fec000383ffff */
.L_x_783:
[----:B0-----:R0:W1:Y:S02]  /*26ee0*/  SYNCS.PHASECHK.TRANS64.TRYWAIT P0, [R7+URZ+0x30820], R0 ;  /* 0x03082000070075a7 */ /* 0x001064000800017f */
[----:B-1----:R-:W-:Y:S05]  /*26ef0*/  @!P0 NANOSLEEP.SYNCS 0x989680 ;  /* 0x009896800000895d */ /* 0x002fea0003900000 */
[----:B------:R-:W1:Y:S02]  /*26f00*/  @!P0 SYNCS.PHASECHK.TRANS64 P0, [R7+URZ+0x30820], R0 ;  /* 0x03082000070085a7 */ /* 0x000e64000800007f */
[----:B-1----:R-:W-:Y:S05]  /*26f10*/  @!P0 BRA `(.L_x_783) ;  /* 0xfffffffc00f08947 */ /* 0x002fea000383ffff */
[----:B------:R-:W-:Y:S05]  /*26f20*/  BRA `(.L_x_951) ;  /* 0xffffffb400087947 */ /* 0x000fea000383ffff */
.L_x_784:
        /* <DEDUP_REMOVED lines=8> */
[----:B0-2---:R-:W-:Y:S05]  /*26fb0*/  WARPSYNC.COLLECTIVE R15, `(.L_x_953) ;  /* 0x000000000f087348 */ /* 0x005fea0003c00000 */
[----:B------:R1:W3:Y:S02]  /*26fc0*/  SHFL.IDX P6, R14, R13, R12, R11 ;  /* 0x0000000c0d0e7389 */ /* 0x0002e400000c000b */
[----:B0123--:R-:W-:Y:S01]  /*26fd0*/  ENDCOLLECTIVE ;  /* 0x000000000000791b */ /* 0x00ffe20003800000 */
.L_x_953:
[----:B------:R-:W-:Y:S05]  /*26fe0*/  BSYNC B0 ;  /* 0x0000000000007941 */ /* 0x000fea0003800000 */
.L_x_952:
[----:B------:R-:W-:Y:S05]  /*26ff0*/  BRA `(.L_x_954) ;  /* 0xffffffb000f07947 */ /* 0x000fea000383ffff */
.L_x_785:
[----:B------:R-:W-:Y:S01]  /*27000*/  BSSY B0, `(.L_x_955) ;  /* 0x0000006000007945 */ /* 0x000fe20003800000 */
[----:B------:R-:W-:-:S07]  /*27010*/  IMAD.MOV.U32 R15, RZ, RZ, -0x1 ;  /* 0xffffffffff0f7424 */ /* 0x000fce00078e00ff */
[----:B0-2---:R-:W-:Y:S05]  /*27020*/  WARPSYNC.COLLECTIVE R15, `(.L_x_956) ;  /* 0x000000000f0c7348 */ /* 0x005fea0003c00000 */
[----:B------:R-:W-:Y:S02]  /*27030*/  ELECT P6, UR62, PT ;  /* 0x00000000003e782f */ /* 0x000fe400038c0000 */
[----:B------:R-:W-:Y:S01]  /*27040*/  MOV R14, UR62 ;  /* 0x0000003e000e7c02 */ /* 0x000fe20008000f00 */
[----:B0-2---:R-:W-:Y:S10]  /*27050*/  ENDCOLLECTIVE ;  /* 0x000000000000791b */ /* 0x005ff40003800000 */
.L_x_956:
[----:B------:R-:W-:Y:S05]  /*27060*/  BSYNC B0 ;  /* 0x0000000000007941 */ /* 0x000fea0003800000 */
.L_x_955:
[----:B------:R-:W-:Y:S05]  /*27070*/  BRA `(.L_x_957) ;  /* 0xffffffb000e47947 */ /* 0x000fea000383ffff */
.L_x_787:
[----:B0-----:R0:W1:Y:S02]  /*27080*/  SYNCS.PHASECHK.TRANS64.TRYWAIT P1, [R5+URZ+0x30840], R0 ;  /* 0x03084000050075a7 */ /* 0x001064000802017f */
[----:B-1----:R-:W-:Y:S05]  /*27090*/  @!P1 NANOSLEEP.SYNCS 0x989680 ;  /* 0x009896800000995d */ /* 0x002fea0003900000 */
[----:B------:R-:W1:Y:S02]  /*270a0*/  @!P1 SYNCS.PHASECHK.TRANS64 P1, [R5+URZ+0x30840], R0 ;  /* 0x03084000050095a7 */ /* 0x000e64000802007f */
[----:B-1----:R-:W-:Y:S05]  /*270b0*/  @!P1 BRA `(.L_x_787) ;  /* 0xfffffffc00f09947 */ /* 0x002fea000383ffff */
[----:B------:R-:W-:Y:S05]  /*270c0*/  BRA `(.L_x_958) ;  /* 0xffffffb400047947 */ /* 0x000fea000383ffff */
.L_x_789:
[----:B-1----:R1:W3:Y:S02]  /*270d0*/  SYNCS.PHASECHK.TRANS64.TRYWAIT P1, [R3+URZ+0x30840], R2 ;  /* 0x03084002030075a7 */ /* 0x0022e4000802017f */
[----:B---3--:R-:W-:Y:S05]  /*270e0*/  @!P1 NANOSLEEP.SYNCS 0x989680 ;  /* 0x009896800000995d */ /* 0x008fea0003900000 */
[----:B------:R-:W3:Y:S02]  /*270f0*/  @!P1 SYNCS.PHASECHK.TRANS64 P1, [R3+URZ+0x30840], R2 ;  /* 0x03084002030095a7 */ /* 0x000ee4000802007f */
[----:B---3--:R-:W-:Y:S05]  /*27100*/  @!P1 BRA `(.L_x_789) ;  /* 0xfffffffc00f09947 */ /* 0x008fea000383ffff */
[----:B------:R-:W-:Y:S05]  /*27110*/  BRA `(.L_x_959) ;  /* 0xffffffb400107947 */ /* 0x000fea000383ffff */
.L_x_791:
[----:B---3--:R3:W4:Y:S02]  /*27120*/  SYNCS.PHASECHK.TRANS64.TRYWAIT P1, [R5+URZ+0x30860], R0 ;  /* 0x03086000050075a7 */ /* 0x008724000802017f */
[----:B----4-:R-:W-:Y:S05]  /*27130*/  @!P1 NANOSLEEP.SYNCS 0x989680 ;  /* 0x009896800000995d */ /* 0x010fea0003900000 */
[----:B------:R-:W4:Y:S02]  /*27140*/  @!P1 SYNCS.PHASECHK.TRANS64 P1, [R5+URZ+0x30860], R0 ;  /* 0x03086000050095a7 */ /* 0x000f24000802007f */
[----:B----4-:R-:W-:Y:S05]  /*27150*/  @!P1 BRA `(.L_x_791) ;  /* 0xfffffffc00f09947 */ /* 0x010fea000383ffff */
[----:B------:R-:W-:Y:S05]  /*27160*/  BRA `(.L_x_960) ;  /* 0xffffffb4000c7947 */ /* 0x000fea000383ffff */
.L_x_961:
        /* <DEDUP_REMOVED lines=9> */
.L_x_3212:


//--------------------- .text._ZN7cutlass13device_kernelIN5flash11enable_sm90INS1_16FlashAttnFwdSm90INS1_25CollectiveMainloopFwdSm90ILi2EN4cute5tupleIJNS5_1CILi1EEES8_S8_EEENS6_IJNS7_ILi128EEENS7_ILi96EEENS7_ILi192EEEEEELi192ENS_10bfloat16_tEfNS_4arch4Sm90ELb0ELb1ELb0ELb0ELb1ELb0ELb0ELb1ELb1ELb1ELb1ELb0EEENS1_21CollectiveEpilogueFwdINS6_IJSA_SC_SB_EEES9_SE_SG_Li256ELb0ELb1ELb1ELb0EEENS1_19SingleTileSchedulerILb0ELb1ELb1ELi128EEEEEEEEEvNT_6ParamsE --------------------------
	.section	.text._ZN7cutlass13device_kernelIN5flash11enable_sm90INS1_16FlashAttnFwdSm90INS1_25CollectiveMainloopFwdSm90ILi2EN4cute5tupleIJNS5_1CILi1EEES8_S8_EEENS6_IJNS7_ILi128EEENS7_ILi96EEENS7_ILi192EEEEEELi192ENS_10bfloat16_tEfNS_4arch4Sm90ELb0ELb1ELb0ELb0ELb1ELb0ELb0ELb1ELb1ELb1ELb1ELb0EEENS1_21CollectiveEpilogueFwdINS6_IJSA_SC_SB_EEES9_SE_SG_Li256ELb0ELb1ELb1ELb0EEENS1_19SingleTileSchedulerILb0ELb1ELb1ELi128EEEEEEEEEvNT_6ParamsE,"ax",@progbits
	.align	128
.text._ZN7cutlass13device_kernelIN5flash11enable_sm90INS1_16FlashAttnFwdSm90INS1_25CollectiveMainloopFwdSm90ILi2EN4cute5tupleIJNS5_1CILi1EEES8_S8_EEENS6_IJNS7_ILi128EEENS7_ILi96EEENS7_ILi192EEEEEELi192ENS_10bfloat16_tEfNS_4arch4Sm90ELb0ELb1ELb0ELb0ELb1ELb0ELb0ELb1ELb1ELb1ELb1ELb0EEENS1_21CollectiveEpilogueFwdINS6_IJSA_SC_SB_EEES9_SE_SG_Li256ELb0ELb1ELb1ELb0EEENS1_19SingleTileSchedulerILb0ELb1ELb1ELi128EEEEEEEEEvNT_6ParamsE:
        .type           _ZN7cutlass13device_kernelIN5flash11enable_sm90INS1_16FlashAttnFwdSm90INS1_25CollectiveMainloopFwdSm90ILi2EN4cute5tupleIJNS5_1CILi1EEES8_S8_EEENS6_IJNS7_ILi128EEENS7_ILi96EEENS7_ILi192EEEEEELi192ENS_10bfloat16_tEfNS_4arch4Sm90ELb0ELb1ELb0ELb0ELb1ELb0ELb0ELb1ELb1ELb1ELb1ELb0EEENS1_21CollectiveEpilogueFwdINS6_IJSA_SC_SB_EEES9_SE_SG_Li256ELb0ELb1ELb1ELb0EEENS1_19SingleTileSchedulerILb0ELb1ELb1ELi128EEEEEEEEEvNT_6ParamsE,@function
        .size           _ZN7cutlass13device_kernelIN5flash11enable_sm90INS1_16FlashAttnFwdSm90INS1_25CollectiveMainloopFwdSm90ILi2EN4cute5tupleIJNS5_1CILi1EEES8_S8_EEENS6_IJNS7_ILi128EEENS7_ILi96EEENS7_ILi192EEEEEELi192ENS_10bfloat16_tEfNS_4arch4Sm90ELb0ELb1ELb0ELb0ELb1ELb0ELb0ELb1ELb1ELb1ELb1ELb0EEENS1_21CollectiveEpilogueFwdINS6_IJSA_SC_SB_EEES9_SE_SG_Li256ELb0ELb1ELb1ELb0EEENS1_19SingleTileSchedulerILb0ELb1ELb1ELi128EEEEEEEEEvNT_6ParamsE,(.L_x_3213 - _ZN7cutlass13device_kernelIN5flash11enable_sm90INS1_16FlashAttnFwdSm90INS1_25CollectiveMainloopFwdSm90ILi2EN4cute5tupleIJNS5_1CILi1EEES8_S8_EEENS6_IJNS7_ILi128EEENS7_ILi96EEENS7_ILi192EEEEEELi192ENS_10bfloat16_tEfNS_4arch4Sm90ELb0ELb1ELb0ELb0ELb1ELb0ELb0ELb1ELb1ELb1ELb1ELb0EEENS1_21CollectiveEpilogueFwdINS6_IJSA_SC_SB_EEES9_SE_SG_Li256ELb0ELb1ELb1ELb0EEENS1_19SingleTileSchedulerILb0ELb1ELb1ELi128EEEEEEEEEvNT_6ParamsE)
        .other          _ZN7cutlass13device_kernelIN5flash11enable_sm90INS1_16FlashAttnFwdSm90INS1_25CollectiveMainloopFwdSm90ILi2EN4cute5tupleIJNS5_1CILi1EEES8_S8_EEENS6_IJNS7_ILi128EEENS7_ILi96EEENS7_ILi192EEEEEELi192ENS_10bfloat16_tEfNS_4arch4Sm90ELb0ELb1ELb0ELb0ELb1ELb0ELb0ELb1ELb1ELb1ELb1ELb0EEENS1_21CollectiveEpilogueFwdINS6_IJSA_SC_SB_EEES9_SE_SG_Li256ELb0ELb1ELb1ELb0EEENS1_19SingleTileSchedulerILb0ELb1ELb1ELi128EEEEEEEEEvNT_6ParamsE,@"STO_CUDA_ENTRY STV_DEFAULT"
_ZN7cutlass13device_kernelIN5flash11enable_sm90INS1_16FlashAttnFwdSm90INS1_25CollectiveMainloopFwdSm90ILi2EN4cute5tupleIJNS5_1CILi1EEES8_S8_EEENS6_IJNS7_ILi128EEENS7_ILi96EEENS7_ILi192EEEEEELi192ENS_10bfloat16_tEfNS_4arch4Sm90ELb0ELb1ELb0ELb0ELb1ELb0ELb0ELb1ELb1ELb1ELb1ELb0EEENS1_21CollectiveEpilogueFwdINS6_IJSA_SC_SB_EEES9_SE_SG_Li256ELb0ELb1ELb1ELb0EEENS1_19SingleTileSchedulerILb0ELb1ELb1ELi128EEEEEEEEEvNT_6ParamsE:
        /* <DEDUP_REMOVED lines=45> */
.L_x_962:
        /* <DEDUP_REMOVED lines=22> */
.L_x_963:
        /* <DEDUP_REMOVED lines=18> */
.L_x_964:
        /* <DEDUP_REMOVED lines=22> */
.L_x_965:
        /* <DEDUP_REMOVED lines=23> */
.L_x_966:
        /* <DEDUP_REMOVED lines=11> */
.L_x_969:
        /* <DEDUP_REMOVED lines=14> */
[----:B------:R-:W-:Y:S01]  /*09b0*/  IMAD.U32 R0, RZ, RZ, UR10 ;  /* 0x0000000aff007e24 */ /* 0x000fe2000f8e00ff */
[----:B--2---:R-:W-:Y:S01]  /*09c0*/  ISETP.LE.AND P0, PT, RZ, UR8, PT ;  /* 0x00000008ff007c0c */ /* 0x004fe2000bf03270 */
[----:B------:R-:W-:-:S03]  /*09d0*/  UIADD3 UR4, -UR10, URZ, URZ ;  /* 0x0000003f0a047290 */ /* 0x000fc6000fffe13f */
[----:B------:R4:W-:Y:S01]  /*09e0*/  STL [R1], R0 ;  /* 0x0000000001007387 */ /* 0x0009e20000100800 */
[----:B------:R-:W-:-:S08]  /*09f0*/  UIMAD UR6, UR7, UR4, UR6 ;  /* 0x00000004070672a4 */ /* 0x000fd0000f8e0206 */
[----:B------:R-:W-:Y:S05]  /*0a00*/  @!P0 BRA `(.L_x_970) ;  /* 0x0000013000b48947 */ /* 0x000fea0003800000 */
[----:B0-----:R-:W0:Y:S01]  /*0a10*/  LDC.64 R2, c[0x0][0x418] ;  /* 0x00010600ff027b82 */ /* 0x001e220000000a00 */
[----:B------:R-:W-:Y:S01]  /*0a20*/  ULDC UR4, c[0x0][0x448] ;  /* 0x0001120000047ab9 */ /* 0x000fe20000000800 */
[----:B------:R-:W-:Y:S01]  /*0a30*/  VIADD R121, R25, 0xffffff80 ;  /* 0xffffff8019797836 */ /* 0x000fe20000000000 */
[----:B------:R-:W-:-:S04]  /*0a40*/  UISETP.NE.AND UP0, UPT, UR4, 0x1, UPT ;  /* 0x000000010400788c */ /* 0x000fc8000bf05270 */
[----:B------:R-:W-:Y:S01]  /*0a50*/  UP2UR UR4, UPR, URZ, 0x1 ;  /* 0x000000013f047883 */ /* 0x000fe20008000000 */
[----:B------:R-:W4:Y:S05]  /*0a60*/  LDC R120, c[0x0][0x288] ;  /* 0x0000a200ff787b82 */ /* 0x000f2a0000000800 */
[----:B------:R-:W-:Y:S01]  /*0a70*/  IMAD.U32 R19, RZ, RZ, UR4 ;  /* 0x00000004ff137e24 */ /* 0x000fe2000f8e00ff */
[----:B------:R-:W-:Y:S01]  /*0a80*/  @UP0 ULDC UR9, c[0x0][0x44c] ;  /* 0x0001130000090ab9 */ /* 0x000fe20000000800 */
[----:B------:R-:W-:Y:S01]  /*0a90*/  @UP0 ULDC UR11, c[0x0][0x450] ;  /* 0x00011400000b0ab9 */ /* 0x000fe20000000800 */
[----:B------:R-:W1:Y:S01]  /*0aa0*/  LDC R17, c[0x0][0x424] ;  /* 0x00010900ff117b82 */ /* 0x000e620000000800 */
[----:B------:R-:W-:-:S07]  /*0ab0*/  ULDC.64 UR4, c[0x0][0x9e0] ;  /* 0x0002780000047ab9 */ /* 0x000fce0000000a00 */
[----:B------:R-:W2:Y:S01]  /*0ac0*/  S2UR UR39, SR_CTAID.X ;  /* 0x00000000002779c3 */ /* 0x000ea20000002500 */
[----:B0-----:R-:W-:-:S04]  /*0ad0*/  ISETP.NE.U32.AND P0, PT, R2, RZ, PT ;  /* 0x000000ff0200720c */ /* 0x001fc80003f05070 */
[----:B------:R-:W-:-:S03]  /*0ae0*/  ISETP.NE.AND.EX P0, PT, R3, RZ, PT, P0 ;  /* 0x000000ff0300720c */ /* 0x000fc60003f05300 */
[----:B------:R-:W0:Y:S01]  /*0af0*/  LDC R4, c[0x0][0x2f0] ;  /* 0x0000bc00ff047b82 */ /* 0x000e220000000800 */
[----:B----4-:R-:W-:Y:S02]  /*0b00*/  IADD3 R0, -R120, 0x1, RZ ;  /* 0x0000000178007810 */ /* 0x010fe40007ffe1ff */
[----:B-1----:R-:W-:Y:S01]  /*0b10*/  SEL R17, R17, 0x1, P0 ;  /* 0x0000000111117807 */ /* 0x002fe20000000000 */
[----:B--2---:R-:W-:-:S04]  /*0b20*/  USHF.L.U32 UR39, UR39, 0x7, URZ ;  /* 0x0000000727277899 */ /* 0x004fc8000800063f */
[----:B------:R-:W-:Y:S02]  /*0b30*/  @UP0 UIADD3 UR8, UR39, 0x7f, URZ ;  /* 0x0000007f27080890 */ /* 0x000fe4000fffe03f */
[----:B------:R-:W-:Y:S01]  /*0b40*/  UIADD3 UR7, UR39, 0x7f, URZ ;  /* 0x0000007f27077890 */ /* 0x000fe2000fffe03f */
[CC--:B0-----:R-:W-:Y:S01]  /*0b50*/  IMAD R0, R17.reuse, R4.reuse, R0 ;  /* 0x0000000411007224 */ /* 0x0c1fe200078e0200 */
[----:B------:R-:W-:Y:S01]  /*0b60*/  UIMAD.WIDE.U32 UR8, UR8, UR9, URZ ;  /* 0x00000009080872a5 */ /* 0x000fe2000f8e003f */
[----:B------:R-:W-:-:S03]  /*0b70*/  IMAD R23, R17, R4, RZ ;  /* 0x0000000411177224 */ /* 0x000fc600078e02ff */
[----:B------:R-:W-:Y:S01]  /*0b80*/  R2UR UR10, R0 ;  /* 0x00000000000a72ca */ /* 0x000fe200000e0000 */
[----:B------:R-:W-:Y:S02]  /*0b90*/  @UP0 USHF.R.U32.HI UR7, URZ, UR11, UR9 ;  /* 0x0000000b3f070299 */ /* 0x000fe40008011609 */
[----:B------:R-:W-:-:S04]  /*0ba0*/  UISETP.GE.AND UP0, UPT, UR5, 0x1, UPT ;  /* 0x000000010500788c */ /* 0x000fc8000bf06270 */
[----:B------:R-:W-:Y:S02]  /*0bb0*/  UP2UR UR8, UPR, URZ, 0x1 ;  /* 0x000000013f087883 */ /* 0x000fe40008000000 */
[----:B------:R-:W-:-:S04]  /*0bc0*/  PLOP3.LUT P0, PT, PT, PT, UP0, 0x40, 0x0 ;  /* 0x000000000000781c */ /* 0x000fc80003f0e808 */
[----:B------:R-:W-:Y:S01]  /*0bd0*/  UIADD3 UR7, UR10, UR7, URZ ;  /* 0x000000070a077290 */ /* 0x000fe2000fffe03f */
[----:B------:R-:W-:-:S03]  /*0be0*/  IMAD.U32 R18, RZ, RZ, UR8 ;  /* 0x00000008ff127e24 */ /* 0x000fc6000f8e00ff */
[----:B------:R-:W-:-:S06]  /*0bf0*/  UIADD3 UR4, UR7, UR4, URZ ;  /* 0x0000000407047290 */ /* 0x000fcc000fffe03f */
[----:B------:R-:W-:Y:S01]  /*0c00*/  IMAD.U32 R0, RZ, RZ, UR4 ;  /* 0x00000004ff007e24 */ /* 0x000fe2000f8e00ff */
[----:B------:R-:W-:Y:S06]  /*0c10*/  @P0 BRA `(.L_x_971) ;  /* 0x0000000000400947 */ /* 0x000fec0003800000 */
[----:B------:R-:W-:Y:S01]  /*0c20*/  ISETP.LT.AND P0, PT, RZ, UR7, PT ;  /* 0x00000007ff007c0c */ /* 0x000fe2000bf01270 */
[----:B------:R-:W-:-:S12]  /*0c30*/  UIADD3 UR4, UR7, -0x1, URZ ;  /* 0xffffffff07047890 */ /* 0x000fd8000fffe03f */
[----:B------:R-:W-:Y:S05]  /*0c40*/  @P0 BRA `(.L_x_972) ;  /* 0x00000000001c0947 */ /* 0x000fea0003800000 */
[----:B------:R-:W-:Y:S02]  /*0c50*/  UISETP.NE.AND UP0, UPT, UR5, 0x1, UPT ;  /* 0x000000010500788c */ /* 0x000fe4000bf05270 */
[----:B------:R-:W-:-:S09]  /*0c60*/  UIADD3 UR4, -UR7, URZ, URZ ;  /* 0x0000003f07047290 */ /* 0x000fd2000fffe13f */
[----:B------:R-:W-:Y:S02]  /*0c70*/  @UP0 ULDC.64 UR10, c[0x0][0x9e8] ;  /* 0x00027a00000a0ab9 */ /* 0x000fe40000000a00 */
[----:B------:R-:W-:-:S04]  /*0c80*/  UIMAD.WIDE.U32 UR8, UR4, UR10, URZ ;  /* 0x0000000a040872a5 */ /* 0x000fc8000f8e003f */
[----:B------:R-:W-:-:S04]  /*0c90*/  @UP0 USHF.R.U32.HI UR4, URZ, UR11, UR9 ;  /* 0x0000000b3f040299 */ /* 0x000fc80008011609 */
[----:B------:R-:W-:Y:S01]  /*0ca0*/  ULOP3.LUT UR4, URZ, UR4, URZ, 0x33, !UPT ;  /* 0x000000043f047292 */ /* 0x000fe2000f8e333f */
[----:B------:R-:W-:Y:S11]  /*0cb0*/  BRA `(.L_x_973) ;  /* 0x0000000000107947 */ /* 0x000ff60003800000 */
.L_x_972:
[----:B------:R-:W-:-:S11]  /*0cc0*/  UISETP.NE.AND UP0, UPT, UR5, 0x1, UPT ;  /* 0x000000010500788c */ /* 0x000fd6000bf05270 */
[----:B------:R-:W-:Y:S02]  /*0cd0*/  @UP0 ULDC.64 UR10, c[0x0][0x9e8] ;  /* 0x00027a00000a0ab9 */ /* 0x000fe40000000a00 */
[----:B------:R-:W-:-:S04]  /*0ce0*/  UIMAD.WIDE.U32 UR8, UR4, UR10, URZ ;  /* 0x0000000a040872a5 */ /* 0x000fc8000f8e003f */
[----:B------:R-:W-:-:S12]  /*0cf0*/  @UP0 USHF.R.U32.HI UR4, URZ, UR11, UR9 ;  /* 0x0000000b3f040299 */ /* 0x000fd80008011609 */
.L_x_973:
[----:B------:R-:W-:-:S06]  /*0d00*/  UIMAD UR4, UR4, UR5, UR5 ;  /* 0x00000005040472a4 */ /* 0x000fcc000f8e0205 */
[----:B------:R-:W-:-:S07]  /*0d10*/  VIMNMX R0, R0, UR4, PT ;  /* 0x0000000400007c48 */ /* 0x000fce000bfe0100 */
.L_x_971:
[----:B------:R-:W-:Y:S01]  /*0d20*/  R2UR UR4, R19 ;  /* 0x00000000130472ca */ /* 0x000fe200000e0000 */
[CC--:B------:R-:W-:Y:S02]  /*0d30*/  IMAD R120, R17.reuse, R4.reuse, -R120 ;  /* 0x0000000411787224 */ /* 0x0c0fe400078e0a78 */
[----:B------:R-:W-:Y:S02]  /*0d40*/  VIADD R2, R0, 0x5f ;  /* 0x0000005f00027836 */ /* 0x000fe40000000000 */
[----:B------:R-:W-:Y:S01]  /*0d50*/  IMAD R0, R17, R4, 0x5f ;  /* 0x0000005f11007424 */ /* 0x000fe200078e0204 */
[----:B------:R-:W-:Y:S01]  /*0d60*/  R2UR UR7, R120 ;  /* 0x00000000780772ca */ /* 0x000fe200000e0000 */
[----:B------:R-:W-:-:S04]  /*0d70*/  IMAD.HI R2, R2, 0x2aaaaaab, RZ ;  /* 0x2aaaaaab02027827 */ /* 0x000fc800078e02ff */
[----:B------:R-:W-:Y:S01]  /*0d80*/  IMAD.HI R0, R0, 0x2aaaaaab, RZ ;  /* 0x2aaaaaab00007827 */ /* 0x000fe200078e02ff */
[----:B------:R-:W-:Y:S01]  /*0d90*/  SHF.R.U32.HI R5, RZ, 0x1f, R2 ;  /* 0x0000001fff057819 */ /* 0x000fe20000011602 */
[----:B------:R-:W-:-:S03]  /*0da0*/  UISETP.NE.AND UP0, UPT, UR4, URZ, UPT ;  /* 0x0000003f0400728c */ /* 0x000fc6000bf05270 */
[----:B------:R-:W-:Y:S01]  /*0db0*/  UMOV UR4, UR39 ;  /* 0x0000002700047c82 */ /* 0x000fe20008000000 */
[----:B------:R-:W-:Y:S02]  /*0dc0*/  SHF.R.U32.HI R3, RZ, 0x1f, R0 ;  /* 0x0000001fff037819 */ /* 0x000fe40000011600 */
[----:B------:R-:W-:Y:S02]  /*0dd0*/  LEA.HI.SX32 R2, R2, R5, 0x1c ;  /* 0x0000000502027211 */ /* 0x000fe400078fe2ff */
[----:B------:R-:W-:-:S03]  /*0de0*/  LEA.HI.SX32 R3, R0, R3, 0x1c ;  /* 0x0000000300037211 */ /* 0x000fc600078fe2ff */
[----:B------:R-:W-:Y:S01]  /*0df0*/  @UP0 ULDC UR8, c[0x0][0x44c] ;  /* 0x0001130000080ab9 */ /* 0x000fe20000000800 */
[----:B------:R-:W-:Y:S01]  /*0e00*/  @UP0 ULDC UR10, c[0x0][0x450] ;  /* 0x00011400000a0ab9 */ /* 0x000fe20000000800 */
[----:B------:R-:W-:Y:S01]  /*0e10*/  UIMAD.WIDE.U32 UR8, UR39, UR8, URZ ;  /* 0x00000008270872a5 */ /* 0x000fe2000f8e003f */
[----:B------:R-:W-:-:S03]  /*0e20*/  VIMNMX R16, R3, R2, PT ;  /* 0x0000000203107248 */ /* 0x000fc60003fe0100 */
[----:B------:R-:W-:Y:S02]  /*0e30*/  @UP0 USHF.R.U32.HI UR4, URZ, UR10, UR9 ;  /* 0x0000000a3f040299 */ /* 0x000fe40008011609 */
[----:B------:R-:W-:Y:S02]  /*0e40*/  UISETP.GE.AND UP0, UPT, UR5, 0x1, UPT ;  /* 0x000000010500788c */ /* 0x000fe4000bf06270 */
[----:B------:R-:W-:-:S03]  /*0e50*/  UIADD3 UR4, UR7, UR4, URZ ;  /* 0x0000000407047290 */ /* 0x000fc6000fffe03f */
[----:B------:R-:W-:Y:S01]  /*0e60*/  ULDC UR7, c[0x0][0x9dc] ;  /* 0x0002770000077ab9 */ /* 0x000fe20000000800 */
[----:B------:R-:W-:Y:S01]  /*0e70*/  PLOP3.LUT P0, PT, PT, PT, UP0, 0x40, 0x0 ;  /* 0x000000000000781c */ /* 0x000fe20003f0e808 */
[----:B------:R-:W-:-:S12]  /*0e80*/  UIADD3 UR7, UR4, -UR7, URZ ;  /* 0x8000000704077290 */ /* 0x000fd8000fffe03f */
[----:B------:R-:W-:Y:S05]  /*0e90*/  @P0 BRA `(.L_x_974) ;  /* 0x0000000000440947 */ /* 0x000fea0003800000 */
[----:B------:R-:W-:-:S06]  /*0ea0*/  UISETP.GT.AND UP0, UPT, UR4, -0x1, UPT ;  /* 0xffffffff0400788c */ /* 0x000fcc000bf04270 */
[----:B------:R-:W-:-:S13]  /*0eb0*/  PLOP3.LUT P0, PT, PT, PT, UP0, 0x80, 0x0 ;  /* 0x000000000000781c */ /* 0x000fda0003f0f008 */
[----:B------:R-:W-:Y:S05]  /*0ec0*/  @P0 BRA `(.L_x_975) ;  /* 0x00000000001c0947 */ /* 0x000fea0003800000 */
[----:B------:R-:W-:Y:S02]  /*0ed0*/  UISETP.NE.AND UP0, UPT, UR5, 0x1, UPT ;  /* 0x000000010500788c */ /* 0x000fe4000bf05270 */
[----:B------:R-:W-:-:S09]  /*0ee0*/  ULOP3.LUT UR4, URZ, UR4, URZ, 0x33, !UPT ;  /* 0x000000043f047292 */ /* 0x000fd2000f8e333f */
[----:B------:R-:W-:Y:S02]  /*0ef0*/  @UP0 ULDC.64 UR10, c[0x0][0x9e8] ;  /* 0x00027a00000a0ab9 */ /* 0x000fe40000000a00 */
[----:B------:R-:W-:-:S04]  /*0f00*/  UIMAD.WIDE.U32 UR8, UR4, UR10, URZ ;  /* 0x0000000a040872a5 */ /* 0x000fc8000f8e003f */
[----:B------:R-:W-:-:S04]  /*0f10*/  @UP0 USHF.R.U32.HI UR4, URZ, UR11, UR9 ;  /* 0x0000000b3f040299 */ /* 0x000fc80008011609 */
[----:B------:R-:W-:Y:S01]  /*0f20*/  ULOP3.LUT UR4, URZ, UR4, URZ, 0x33, !UPT ;  /* 0x000000043f047292 */ /* 0x000fe2000f8e333f */
[----:B------:R-:W-:Y:S11]  /*0f30*/  BRA `(.L_x_976) ;  /* 0x0000000000107947 */ /* 0x000ff60003800000 */
.L_x_975:
[----:B------:R-:W-:-:S11]  /*0f40*/  UISETP.NE.AND UP0, UPT, UR5, 0x1, UPT ;  /* 0x000000010500788c */ /* 0x000fd6000bf05270 */
[----:B------:R-:W-:Y:S02]  /*0f50*/  @UP0 ULDC.64 UR10, c[0x0][0x9e8] ;  /* 0x00027a00000a0ab9 */ /* 0x000fe40000000a00 */
[----:B------:R-:W-:-:S04]  /*0f60*/  UIMAD.WIDE.U32 UR8, UR4, UR10, URZ ;  /* 0x0000000a040872a5 */ /* 0x000fc8000f8e003f */
[----:B------:R-:W-:-:S12]  /*0f70*/  @UP0 USHF.R.U32.HI UR4, URZ, UR11, UR9 ;  /* 0x0000000b3f040299 */ /* 0x000fd80008011609 */
.L_x_976:
[----:B------:R-:W-:-:S04]  /*0f80*/  UIMAD UR4, UR4, UR5, URZ ;  /* 0x00000005040472a4 */ /* 0x000fc8000f8e023f */
[----:B------:R-:W-:-:S04]  /*0f90*/  UISETP.LT.AND UP0, UPT, UR7, UR4, UPT ;  /* 0x000000040700728c */ /* 0x000fc8000bf01270 */
[----:B------:R-:W-:-:S12]  /*0fa0*/  USEL UR7, UR7, UR4, !UP0 ;  /* 0x0000000407077287 */ /* 0x000fd8000c000000 */
.L_x_974:
[----:B------:R-:W-:Y:S02]  /*0fb0*/  UIMAD.WIDE UR4, UR7, 0x2aaaaaab, URZ ;  /* 0x2aaaaaab070478a5 */ /* 0x000fe4000f8e023f */
[----:B------:R-:W-:Y:S02]  /*0fc0*/  USHF.R.U32.HI UR11, URZ, 0x10, UR6 ;  /* 0x000000103f0b7899 */ /* 0x000fe40008011606 */
[----:B------:R-:W-:Y:S02]  /*0fd0*/  USHF.R.U32.HI UR4, URZ, 0x1f, UR5 ;  /* 0x0000001f3f047899 */ /* 0x000fe40008011605 */
[----:B------:R-:W-:Y:S02]  /*0fe0*/  ULOP3.LUT UR7, UR6, 0xffff, URZ, 0xc0, !UPT ;  /* 0x0000ffff06077892 */ /* 0x000fe4000f8ec03f */
[----:B------:R-:W-:-:S04]  /*0ff0*/  ULEA.HI.SX32 UR4, UR5, UR4, 0x1c ;  /* 0x0000000405047291 */ /* 0x000fc8000f8fe23f */
[----:B------:R-:W-:-:S04]  /*1000*/  UISETP.LT.AND UP0, UPT, URZ, UR4, UPT ;  /* 0x000000043f00728c */ /* 0x000fc8000bf01270 */
[----:B------:R-:W-:Y:S02]  /*1010*/  USEL UR10, URZ, UR4, !UP0 ;  /* 0x000000043f0a7287 */ /* 0x000fe4000c000000 */
[----:B------:R-:W-:Y:S01]  /*1020*/  UISETP.NE.AND UP0, UPT, UR11, URZ, UPT ;  /* 0x0000003f0b00728c */ /* 0x000fe2000bf05270 */
[----:B------:R-:W-:-:S03]  /*1030*/  UMOV UR4, URZ ;  /* 0x0000003f00047c82 */ /* 0x000fc60008000000 */
[----:B------:R-:W-:-:S07]  /*1040*/  ISETP.GT.AND P0, PT, R16, UR10, PT ;  /* 0x0000000a10007c0c */ /* 0x000fce000bf04270 */
[----:B------:R-:W-:-:S06]  /*1050*/  @!UP0 ULDC UR11, c[0x0][0x9f0] ;  /* 0x00027c00000b8ab9 */ /* 0x000fcc0000000800 */
[----:B------:R-:W-:Y:S05]  /*1060*/  @!P0 BRA `(.L_x_977) ;  /* 0x00000000008c8947 */ /* 0x000fea0003800000 */
[----:B------:R-:W-:Y:S01]  /*1070*/  IMAD.U32 R5, RZ, RZ, UR11 ;  /* 0x0000000bff057e24 */ /* 0x000fe2000f8e00ff */
[----:B------:R-:W-:-:S04]  /*1080*/  UMOV UR4, URZ ;  /* 0x0000003f00047c82 */ /* 0x000fc80008000000 */
[----:B------:R-:W-:-:S04]  /*1090*/  IABS R0, R5 ;  /* 0x0000000500007213 */ /* 0x000fc80000000000 */
[----:B------:R-:W-:Y:S02]  /*10a0*/  R2UR UR12, R0 ;  /* 0x00000000000c72ca */ /* 0x000fe400000e0000 */
[----:B------:R-:W-:Y:S02]  /*10b0*/  IADD3 R0, R5, -0x1, R16 ;  /* 0xffffffff05007810 */ /* 0x000fe40007ffe010 */
[----:B------:R-:W-:Y:S02]  /*10c0*/  IABS R5, R5 ;  /* 0x0000000500057213 */ /* 0x000fe40000000000 */
[----:B------:R-:W-:-:S03]  /*10d0*/  R2UR UR6, R0 ;  /* 0x00000000000672ca */ /* 0x000fc600000e0000 */
[----:B------:R-:W-:-:S04]  /*10e0*/  IMAD.MOV R5, RZ, RZ, -R5 ;  /* 0x000000ffff057224 */ /* 0x000fc800078e0a05 */
[----:B------:R-:W0:Y:S06]  /*10f0*/  I2F.RP R2, UR12 ;  /* 0x0000000c00027d06 */ /* 0x000e2c0008209400 */
[----:B------:R-:W-:-:S06]  /*1100*/  UIADD3 UR6, -UR10, UR6, URZ ;  /* 0x000000060a067290 */ /* 0x000fcc000fffe13f */
[----:B------:R-:W-:Y:S01]  /*1110*/  IMAD.U32 R0, RZ, RZ, UR6 ;  /* 0x00000006ff007e24 */ /* 0x000fe2000f8e00ff */
[----:B------:R-:W-:Y:S01]  /*1120*/  ULOP3.LUT UR6, UR6, UR11, URZ, 0x3c, !UPT ;  /* 0x0000000b06067292 */ /* 0x000fe2000f8e3c3f */
[----:B0-----:R-:W0:Y:S03]  /*1130*/  MUFU.RCP R2, R2 ;  /* 0x0000000200027308 */ /* 0x001e260000001000 */
[----:B------:R-:W-:-:S04]  /*1140*/  IABS R0, R0 ;  /* 0x0000000000007213 */ /* 0x000fc80000000000 */
[----:B------:R-:W-:Y:S01]  /*1150*/  R2UR UR9, R0 ;  /* 0x00000000000972ca */ /* 0x000fe200000e0000 */
[----:B------:R-:W-:Y:S02]  /*1160*/  IMAD.MOV.U32 R0, RZ, RZ, R5 ;  /* 0x000000ffff007224 */ /* 0x000fe400078e0005 */
[----:B0-----:R-:W-:-:S06]  /*1170*/  VIADD R3, R2, 0xffffffe ;  /* 0x0ffffffe02037836 */ /* 0x001fcc0000000000 */
        /* <DEDUP_REMOVED lines=18> */
.L_x_977:
[----:B------:R-:W-:Y:S02]  /*12a0*/  UIMAD UR5, UR7, UR4, UR10 ;  /* 0x00000004070572a4 */ /* 0x000fe4000f8e020a */
[----:B------:R-:W-:Y:S01]  /*12b0*/  IMAD.U32 R3, RZ, RZ, UR4 ;  /* 0x00000004ff037e24 */ /* 0x000fe2000f8e00ff */
[----:B------:R-:W-:Y:S02]  /*12c0*/  PLOP3.LUT P0, PT, PT, PT, PT, 0x80, 0x0 ;  /* 0x000000000000781c */ /* 0x000fe40003f0f070 */
[----:B------:R-:W-:Y:S02]  /*12d0*/  CS2R R118, SRZ ;  /* 0x0000000000767805 */ /* 0x000fe4000001ff00 */
[----:B------:R-:W-:Y:S02]  /*12e0*/  CS2R R116, SRZ ;  /* 0x0000000000747805 */ /* 0x000fe4000001ff00 */
[----:B------:R-:W-:Y:S02]  /*12f0*/  CS2R R114, SRZ ;  /* 0x0000000000727805 */ /* 0x000fe4000001ff00 */
[----:B------:R-:W-:Y:S01]  /*1300*/  VIADDMNMX R16, R3, UR5, R16, PT ;  /* 0x0000000503107c46 */ /* 0x000fe2000b800110 */
[----:B------:R-:W-:Y:S01]  /*1310*/  IMAD.U32 R22, RZ, RZ, UR5 ;  /* 0x00000005ff167e24 */ /* 0x000fe2000f8e00ff */
[----:B------:R-:W-:-:S02]  /*1320*/  CS2R R2, SRZ ;  /* 0x0000000000027805 */ /* 0x000fc4000001ff00 */
[----:B------:R-:W-:Y:S02]  /*1330*/  CS2R R112, SRZ ;  /* 0x0000000000707805 */ /* 0x000fe4000001ff00 */
[----:B------:R-:W-:Y:S02]  /*1340*/  ISETP.GT.AND P1, PT, R16, UR5, PT ;  /* 0x0000000510007c0c */ /* 0x000fe4000bf24270 */
        /* <DEDUP_REMOVED lines=49> */
[----:B------:R-:W-:-:S05]  /*1660*/  SHF.R.S32.HI R74, RZ, 0x7, R73 ;  /* 0x00000007ff4a7819 */ /* 0x000fca0000011449 */
        /* <DEDUP_REMOVED lines=29> */
.L_x_979:
[----:B------:R-:W-:-:S04]  /*1840*/  SHF.L.U32 R0, RZ, 0x1f, RZ ;  /* 0x0000001fff007819 */ /* 0x000fc800000006ff */
[----:B------:R-:W0:Y:S02]  /*1850*/  SYNCS.PHASECHK.TRANS64.TRYWAIT P0, [UR38+0x30800], R0 ;  /* 0x03080000ff0075a7 */ /* 0x000e240008000166 */
[----:B0-----:R-:W-:Y:S05]  /*1860*/  @!P0 BRA `(.L_x_980) ;  /* 0x0000012400248947 */ /* 0x001fea0003800000 */
.L_x_1113:
[----:B------:R-:W2:Y:S02]  /*1870*/  LDL R2, [R1+0x4] ;  /* 0x0000040001027983 */ /* 0x000ea40000100800 */
[----:B--2---:R-:W-:-:S13]  /*1880*/  R2UR UR4, R2 ;  /* 0x00000000020472ca */ /* 0x004fda00000e0000 */
[----:B------:R-:W-:-:S06]  /*1890*/  ULOP3.LUT UR4, UR4, 0x1, URZ, 0xfc, !UPT ;  /* 0x0000000104047892 */ /* 0x000fcc000f8efc3f */
[----:B------:R-:W-:-:S05]  /*18a0*/  IMAD.U32 R2, RZ, RZ, UR4 ;  /* 0x00000004ff027e24 */ /* 0x000fca000f8e00ff */
[----:B------:R-:W-:-:S13]  /*18b0*/  ISETP.NE.AND P0, PT, R2, 0x3, PT ;  /* 0x000000030200780c */ /* 0x000fda0003f05270 */
[----:B------:R-:W-:Y:S05]  /*18c0*/  @!P0 BRA `(.L_x_981) ;  /* 0x0000000000048947 */ /* 0x000fea0003800000 */
[----:B------:R-:W-:Y:S01]  /*18d0*/  BPT.TRAP 0x1 ;  /* 0x000000040000795c */ /* 0x000fe20000300000 */
.L_x_981:
[----:B------:R1:W2:Y:S01]  /*18e0*/  SYNCS.PHASECHK.TRANS64.TRYWAIT P1, [UR38+0x30830], R0 ;  /* 0x03083000ff0075a7 */ /* 0x0002a20008020166 */
[----:B------:R-:W-:Y:S05]  /*18f0*/  @!P0 BRA `(.L_x_982) ;  /* 0x0000000000048947 */ /* 0x000fea0003800000 */
[----:B------:R-:W-:Y:S01]  /*1900*/  BPT.TRAP 0x1 ;  /* 0x000000040000795c */ /* 0x000fe20000300000 */
.L_x_982:
[----:B------:R-:W-:-:S05]  /*1910*/  IMAD.U32 R6, RZ, RZ, UR40 ;  /* 0x00000028ff067e24 */ /* 0x000fca000f8e00ff */
[----:B------:R-:W-:Y:S01]  /*1920*/  LOP3.LUT R6, R6, 0x10000, RZ, 0xfc, !PT ;  /* 0x0001000006067812 */ /* 0x000fe200078efcff */
[----:B--2---:R-:W-:Y:S06]  /*1930*/  @P1 BRA `(.L_x_983) ;  /* 0x0000000000081947 */ /* 0x004fec0003800000 */
[----:B------:R-:W2:Y:S02]  /*1940*/  SYNCS.PHASECHK.TRANS64.TRYWAIT P1, [UR38+0x30830], R0 ;  /* 0x03083000ff0075a7 */ /* 0x000ea40008020166 */
[----:B--2---:R-:W-:Y:S05]  /*1950*/  @!P1 BRA `(.L_x_984) ;  /* 0x0000012400009947 */ /* 0x004fea0003800000 */
.L_x_983:
[----:B------:R-:W-:Y:S05]  /*1960*/  WARPSYNC.ALL ;  /* 0x0000000000007948 */ /* 0x000fea0003800000 */
[----:B------:R-:W-:Y:S01]  /*1970*/  IMAD.MOV.U32 R7, RZ, RZ, 0x40000040 ;  /* 0x40000040ff077424 */ /* 0x000fe200078e00ff */
[----:B------:R-:W-:Y:S01]  /*1980*/  UIADD3 UR4, UR38, 0x1e400, URZ ;  /* 0x0001e40026047890 */ /* 0x000fe2000fffe03f */
[----:B------:R-:W-:Y:S01]  /*1990*/  R2UR UR8, R6 ;  /* 0x00000000060872ca */ /* 0x000fe200000e0000 */
[----:B------:R-:W-:Y:S02]  /*19a0*/  WARPGROUP.ARRIVE ;  /* 0x00000000000079c5 */ /* 0x000fe40000000000 */
        /* <DEDUP_REMOVED lines=24> */
[----:B------:R-:W-:Y:S01]  /*1b30*/  UMOV UR29, 0x40000040 ;  /* 0x40000040001d7882 */ /* 0x000fe20000000000 */
[----:B------:R-:W-:-:S03]  /*1b40*/  UMOV UR33, 0x40000040 ;  /* 0x4000004000217882 */ /* 0x000fc60000000000 */
[----:B------:R-:W-:Y:S02]  /*1b50*/  UIADD3 UR8, UR10, 0x2, URZ ;  /* 0x000000020a087890 */ /* 0x000fe4000fffe03f */
[----:B------:R-:W-:Y:S02]  /*1b60*/  UIADD3 UR12, UR10, 0x4, URZ ;  /* 0x000000040a0c7890 */ /* 0x000fe4000fffe03f */
[----:B------:R-:W-:Y:S02]  /*1b70*/  UIADD3 UR16, UR10, 0x6, URZ ;  /* 0x000000060a107890 */ /* 0x000fe4000fffe03f */
[----:B------:R-:W-:Y:S01]  /*1b80*/  UIADD3 UR20, UR10, 0x400, URZ ;  /* 0x000004000a147890 */ /* 0x000fe2000fffe03f */
[----:B------:R-:W-:Y:S01]  /*1b90*/  UMOV UR4, UR8 ;  /* 0x0000000800047c82 */ /* 0x000fe20008000000 */
[----:B------:R-:W-:Y:S02]  /*1ba0*/  UIADD3 UR24, UR10, 0x402, URZ ;  /* 0x000004020a187890 */ /* 0x000fe4000fffe03f */
[----:B------:R-:W-:-:S02]  /*1bb0*/  UIADD3 UR28, UR10, 0x404, URZ ;  /* 0x000004040a1c7890 */ /* 0x000fc4000fffe03f */
[----:B------:R-:W-:Y:S02]  /*1bc0*/  UIADD3 UR32, UR10, 0x406, URZ ;  /* 0x000004060a207890 */ /* 0x000fe4000fffe03f */
        /* <DEDUP_REMOVED lines=68> */
.L_x_985:
[----:B01----:R-:W-:Y:S01]  /*2010*/  LOP3.LUT R0, R73, 0xffffff80, RZ, 0xc0, !PT ;  /* 0xffffff8049007812 */ /* 0x003fe200078ec0ff */
[----:B------:R-:W0:Y:S01]  /*2020*/  S2UR UR6, SR_CgaCtaId ;  /* 0x00000000000679c3 */ /* 0x000e220000008800 */
[----:B------:R-:W-:Y:S01]  /*2030*/  R2UR UR5, R19 ;  /* 0x00000000130572ca */ /* 0x000fe200000e0000 */
[----:B------:R-:W-:Y:S01]  /*2040*/  ULDC UR10, c[0x0][0x288] ;  /* 0x0000a200000a7ab9 */ /* 0x000fe20000000800 */
[----:B------:R-:W-:Y:S01]  /*2050*/  LEA.HI R72, R72, R121, RZ, 0x2 ;  /* 0x0000007948487211 */ /* 0x000fe200078f10ff */
[----:B------:R-:W-:Y:S01]  /*2060*/  IMAD.IADD R0, R121, 0x1, -R0 ;  /* 0x0000000179007824 */ /* 0x000fe200078e0a00 */
[----:B------:R-:W-:Y:S02]  /*2070*/  LEA.HI R5, R74, R74, RZ, 0x1 ;  /* 0x0000004a4a057211 */ /* 0x000fe400078f08ff */
[----:B------:R-:W-:Y:S02]  /*2080*/  LOP3.LUT R72, R72, 0xfffffffc, RZ, 0xc0, !PT ;  /* 0xfffffffc48487812 */ /* 0x000fe400078ec0ff */
[----:B------:R-:W-:-:S02]  /*2090*/  SHF.R.S32.HI R3, RZ, 0x1f, R0 ;  /* 0x0000001fff037819 */ /* 0x000fc40000011400 */
[----:B------:R-:W-:Y:S01]  /*20a0*/  LOP3.LUT R5, R5, 0x3fffffe, RZ, 0xc0, !PT ;  /* 0x03fffffe05057812 */ /* 0x000fe200078ec0ff */
[----:B------:R-:W-:Y:S01]  /*20b0*/  IMAD.IADD R72, R121, 0x1, -R72 ;  /* 0x0000000179487824 */ /* 0x000fe200078e0a48 */
[CC--:B------:R-:W-:Y:S01]  /*20c0*/  LEA.HI R2, R3.reuse, R0.reuse, RZ, 0x2 ;  /* 0x0000000003027211 */ /* 0x0c0fe200078f10ff */
[----:B------:R-:W-:Y:S01]  /*20d0*/  UISETP.NE.AND UP1, UPT, UR5, URZ, UPT ;  /* 0x0000003f0500728c */ /* 0x000fe2000bf25270 */
[----:B------:R-:W-:Y:S01]  /*20e0*/  LEA.HI R4, R3, R0, RZ, 0x5 ;  /* 0x0000000003047211 */ /* 0x000fe200078f28ff */
[----:B------:R-:W-:Y:S01]  /*20f0*/  IMAD.IADD R5, R74, 0x1, -R5 ;  /* 0x000000014a057824 */ /* 0x000fe200078e0a05 */
[--C-:B------:R-:W-:Y:S02]  /*2100*/  SHF.R.S32.HI R3, RZ, 0x2, R2.reuse ;  /* 0x00000002ff037819 */ /* 0x100fe40000011402 */
[----:B------:R-:W-:Y:S02]  /*2110*/  SHF.R.S32.HI R8, RZ, 0x1f, R2 ;  /* 0x0000001fff087819 */ /* 0x000fe40000011402 */
[----:B------:R-:W-:-:S02]  /*2120*/  SHF.R.S32.HI R4, RZ, 0x5, R4 ;  /* 0x00000005ff047819 */ /* 0x000fc40000011404 */
[----:B------:R-:W-:Y:S02]  /*2130*/  LEA.HI R8, R8, R3, RZ, 0x3 ;  /* 0x0000000308087211 */ /* 0x000fe400078f18ff */
[----:B------:R-:W-:Y:S01]  /*2140*/  LEA.HI R9, R72, R72, RZ, 0x1 ;  /* 0x0000004848097211 */ /* 0x000fe200078f08ff */
[----:B------:R-:W-:Y:S01]  /*2150*/  @UP1 ULDC UR5, c[0x0][0x450] ;  /* 0x0001140000051ab9 */ /* 0x000fe20000000800 */
[----:B------:R-:W-:Y:S02]  /*2160*/  LEA R4, R4, UR39, 0x4 ;  /* 0x0000002704047c11 */ /* 0x000fe4000f8e20ff */
[----:B------:R-:W-:Y:S02]  /*2170*/  LOP3.LUT R8, R8, 0xfffffff8, RZ, 0xc0, !PT ;  /* 0xfffffff808087812 */ /* 0x000fe400078ec0ff */
[----:B------:R-:W-:Y:S02]  /*2180*/  R2UR UR4, R18 ;  /* 0x00000000120472ca */ /* 0x000fe400000e0000 */
[----:B------:R-:W-:-:S02]  /*2190*/  LOP3.LUT R9, R9, 0x1ffffffe, RZ, 0xc0, !PT ;  /* 0x1ffffffe09097812 */ /* 0x000fc400078ec0ff */
[----:B------:R-:W-:Y:S02]  /*21a0*/  IADD3 R4, R4, R3, -R8 ;  /* 0x0000000304047210 */ /* 0x000fe40007ffe808 */
[----:B------:R-:W-:Y:S01]  /*21b0*/  PLOP3.LUT P1, PT, PT, PT, UP1, 0x80, 0x0 ;  /* 0x000000000000781c */ /* 0x000fe20003f2f018 */
[----:B------:R-:W-:Y:S01]  /*21c0*/  IMAD.IADD R9, R72, 0x1, -R9 ;  /* 0x0000000148097824 */ /* 0x000fe200078e0a09 */
[----:B------:R-:W-:Y:S01]  /*21d0*/  PLOP3.LUT P2, PT, PT, PT, UP1, 0x80, 0x0 ;  /* 0x000000000000781c */ /* 0x000fe20003f4f018 */
[----:B------:R-:W-:Y:S01]  /*21e0*/  IMAD R4, R5, 0x40, R4 ;  /* 0x0000004005047824 */ /* 0x000fe200078e0204 */
[----:B------:R-:W-:Y:S01]  /*21f0*/  LOP3.LUT R11, R2, 0x7ffffffc, RZ, 0xc0, !PT ;  /* 0x7ffffffc020b7812 */ /* 0x000fe200078ec0ff */
[----:B------:R-:W-:Y:S02]  /*2200*/  IMAD.MOV.U32 R5, RZ, RZ, -0x60 ;  /* 0xffffffa0ff057424 */ /* 0x000fe400078e00ff */
[----:B------:R-:W-:Y:S01]  /*2210*/  IMAD R10, R9, 0x8, R4 ;  /* 0x00000008090a7824 */ /* 0x000fe200078e0204 */
[----:B------:R-:W-:Y:S01]  /*2220*/  UISETP.NE.AND UP0, UPT, UR4, URZ, UPT ;  /* 0x0000003f0400728c */ /* 0x000fe2000bf05270 */
[----:B------:R-:W-:-:S02]  /*2230*/  IMAD.IADD R11, R0, 0x1, -R11 ;  /* 0x00000001000b7824 */ /* 0x000fc400078e0a0b */
[----:B------:R-:W-:Y:S01]  /*2240*/  @UP1 ULDC UR4, c[0x0][0x44c] ;  /* 0x0001130000041ab9 */ /* 0x000fe20000000800 */
[----:B------:R-:W-:Y:S02]  /*2250*/  IMAD.MOV.U32 R3, RZ, RZ, R10 ;  /* 0x000000ffff037224 */ /* 0x000fe400078e000a */
[----:B------:R-:W-:Y:S01]  /*2260*/  @P1 IMAD.HI.U32 R4, R10, UR4, RZ ;  /* 0x000000040a041c27 */ /* 0x000fe2000f8e00ff */
[----:B------:R-:W-:Y:S01]  /*2270*/  UIADD3 UR4, UR38, 0x30840, URZ ;  /* 0x0003084026047890 */ /* 0x000fe2000fffe03f */
[----:B------:R-:W-:Y:S02]  /*2280*/  PLOP3.LUT P1, PT, PT, PT, UP0, 0x40, 0x0 ;  /* 0x000000000000781c */ /* 0x000fe40003f2e808 */
[C---:B------:R-:W-:Y:S01]  /*2290*/  IMAD R2, R16.reuse, R5, 0x61 ;  /* 0x0000006110027424 */ /* 0x040fe200078e0205 */
[----:B------:R-:W-:Y:S01]  /*22a0*/  @P2 SHF.R.U32.HI R3, RZ, UR5, R4 ;  /* 0x00000005ff032c19 */ /* 0x000fe20008011604 */
[----:B0-----:R-:W-:Y:S01]  /*22b0*/  UPRMT UR4, UR6, 0x654, UR4 ;  /* 0x0000065406047896 */ /* 0x001fe20008000004 */
[----:B------:R-:W-:-:S02]  /*22c0*/  IMAD R0, R16, -0x60, R23 ;  /* 0xffffffa010007824 */ /* 0x000fc400078e0217 */
[C---:B------:R-:W-:Y:S01]  /*22d0*/  IMAD R4, R11.reuse, -0x2, R2 ;  /* 0xfffffffe0b047824 */ /* 0x040fe200078e0202 */
[----:B------:R-:W0:Y:S01]  /*22e0*/  SHFL.IDX PT, R72, R3, RZ, 0x1c1f ;  /* 0x001c1fff03487589 */ /* 0x000e2200000e0000 */
[----:B------:R-:W-:Y:S01]  /*22f0*/  VIADD R0, R0, 0x60 ;  /* 0x0000006000007836 */ /* 0x000fe20000000000 */
[----:B------:R-:W-:Y:S01]  /*2300*/  ULDC UR6, c[0x0][0x9e0] ;  /* 0x0002780000067ab9 */ /* 0x000fe20000000800 */
[----:B------:R-:W-:Y:S01]  /*2310*/  VIADD R14, R2, 0xffffffff ;  /* 0xffffffff020e7836 */ /* 0x000fe20000000000 */
[----:B------:R-:W-:Y:S01]  /*2320*/  IADD3 R5, R4, -UR10, R23 ;  /* 0x8000000a04057c10 */ /* 0x000fe2000fffe017 */
[----:B------:R-:W-:Y:S01]  /*2330*/  SYNCS.ARRIVE.TRANS64.RED.A1T0 RZ, [UR4], RZ ;  /* 0x000000ffffff79a7 */ /* 0x000fe20008100404 */
[----:B------:R-:W-:Y:S01]  /*2340*/  ULDC UR4, c[0x0][0x9dc] ;  /* 0x0002770000047ab9 */ /* 0x000fe20000000800 */
[----:B------:R-:W-:Y:S01]  /*2350*/  IMAD R8, R11, -0x2, R0 ;  /* 0xfffffffe0b087824 */ /* 0x000fe200078e0200 */
[----:B------:R-:W-:Y:S01]  /*2360*/  ULOP3.LUT UR5, URZ, UR4, URZ, 0x33, !UPT ;  /* 0x000000043f057292 */ /* 0x000fe2000f8e333f */
[----:B------:R-:W-:-:S02]  /*2370*/  VIADD R9, R5, UR6 ;  /* 0x0000000605097c36 */ /* 0x000fc40008000000 */
[----:B------:R-:W-:-:S03]  /*2380*/  VIADD R20, R4, 0xffffffff ;  /* 0xffffffff04147836 */ /* 0x000fc60000000000 */
[----:B------:R-:W-:Y:S02]  /*2390*/  VIADD R13, R5, UR5 ;  /* 0x00000005050d7c36 */ /* 0x000fe40008000000 */
[----:B------:R-:W-:Y:S01]  /*23a0*/  IMAD.U32 R12, RZ, RZ, UR5 ;  /* 0x00000005ff0c7e24 */ /* 0x000fe2000f8e00ff */
[----:B0-----:R-:W-:Y:S01]  /*23b0*/  VIADDMNMX R0, R72, R9, R8, PT ;  /* 0x0000000948007246 */ /* 0x001fe20003800108 */
[----:B------:R-:W-:Y:S01]  /*23c0*/  IMAD.IADD R2, R13, 0x1, R72 ;  /* 0x000000010d027824 */ /* 0x000fe200078e0248 */
[----:B------:R-:W-:Y:S06]  /*23d0*/  @P1 BRA `(.L_x_986) ;  /* 0x00000000005c1947 */ /* 0x000fec0003800000 */
[----:B------:R-:W-:Y:S01]  /*23e0*/  IADD3 R5, R23, -UR10, R72 ;  /* 0x8000000a17057c10 */ /* 0x000fe2000fffe048 */
[----:B------:R-:W-:Y:S03]  /*23f0*/  BSSY B0, `(.L_x_987) ;  /* 0x0000012000007945 */ /* 0x000fe60003800000 */
[----:B------:R-:W-:-:S13]  /*2400*/  ISETP.GT.AND P1, PT, R5, -0x1, PT ;  /* 0xffffffff0500780c */ /* 0x000fda0003f24270 */
[----:B------:R-:W-:Y:S05]  /*2410*/  @P1 BRA `(.L_x_988) ;  /* 0x0000000000241947 */ /* 0x000fea0003800000 */
[----:B------:R-:W-:Y:S01]  /*2420*/  ULDC UR4, c[0x0][0x9e4] ;  /* 0x0002790000047ab9 */ /* 0x000fe20000000800 */
[----:B------:R-:W-:Y:S01]  /*2430*/  LOP3.LUT R5, RZ, R5, RZ, 0x33, !PT ;  /* 0x00000005ff057212 */ /* 0x000fe200078e33ff */
[----:B------:R-:W-:-:S05]  /*2440*/  IMAD.U32 R15, RZ, RZ, UR4 ;  /* 0x00000004ff0f7e24 */ /* 0x000fca000f8e00ff */
[----:B------:R-:W-:-:S13]  /*2450*/  ISETP.NE.AND P1, PT, R15, 0x1, PT ;  /* 0x000000010f00780c */ /* 0x000fda0003f25270 */
[----:B------:R-:W0:Y:S02]  /*2460*/  @P1 LDC.64 R72, c[0x0][0x9e8] ;  /* 0x00027a00ff481b82 */ /* 0x000e240000000a00 */
[----:B0-----:R-:W-:-:S05]  /*2470*/  @P1 IMAD.HI.U32 R4, R5, R72, RZ ;  /* 0x0000004805041227 */ /* 0x001fca00078e00ff */
[----:B------:R-:W-:-:S04]  /*2480*/  @P1 SHF.R.U32.HI R5, RZ, R73, R4 ;  /* 0x00000049ff051219 */ /* 0x000fc80000011604 */
[----:B------:R-:W-:Y:S01]  /*2490*/  LOP3.LUT R5, RZ, R5, RZ, 0x33, !PT ;  /* 0x00000005ff057212 */ /* 0x000fe200078e33ff */
[----:B------:R-:W-:Y:S06]  /*24a0*/  BRA `(.L_x_989) ;  /* 0x0000000000187947 */ /* 0x000fec0003800000 */
.L_x_988:
[----:B------:R-:W-:Y:S02]  /*24b0*/  ULDC UR4, c[0x0][0x9e4] ;  /* 0x0002790000047ab9 */ /* 0x000fe40000000800 */
[----:B------:R-:W-:-:S05]  /*24c0*/  IMAD.U32 R15, RZ, RZ, UR4 ;  /* 0x00000004ff0f7e24 */ /* 0x000fca000f8e00ff */
[----:B------:R-:W-:-:S13]  /*24d0*/  ISETP.NE.AND P1, PT, R15, 0x1, PT ;  /* 0x000000010f00780c */ /* 0x000fda0003f25270 */
[----:B------:R-:W0:Y:S02]  /*24e0*/  @P1 LDC.64 R72, c[0x0][0x9e8] ;  /* 0x00027a00ff481b82 */ /* 0x000e240000000a00 */
[----:B0-----:R-:W-:-:S05]  /*24f0*/  @P1 IMAD.HI.U32 R4, R5, R72, RZ ;  /* 0x0000004805041227 */ /* 0x001fca00078e00ff */
[----:B------:R-:W-:-:S07]  /*2500*/  @P1 SHF.R.U32.HI R5, RZ, R73, R4 ;  /* 0x00000049ff051219 */ /* 0x000fce0000011604 */
.L_x_989:
[----:B------:R-:W-:Y:S05]  /*2510*/  BSYNC B0 ;  /* 0x0000000000007941 */ /* 0x000fea0003800000 */
.L_x_987:
[----:B------:R-:W-:-:S05]  /*2520*/  IMAD R5, R5, R15, R20 ;  /* 0x0000000f05057224 */ /* 0x000fca00078e0214 */
[----:B------:R-:W-:Y:S02]  /*2530*/  VIADDMNMX R0, R5, R15, R0, PT ;  /* 0x0000000f05007246 */ /* 0x000fe40003800100 */
[----:B------:R-:W-:-:S07]  /*2540*/  VIMNMX R2, R2, R5, !PT ;  /* 0x0000000502027248 */ /* 0x000fce0007fe0100 */
.L_x_986:
[C---:B------:R-:W-:Y:S02]  /*2550*/  ISETP.GE.AND P2, PT, R14.reuse, 0x9, PT ;  /* 0x000000090e00780c */ /* 0x040fe40003f46270 */
[----:B------:R-:W-:Y:S02]  /*2560*/  ISETP.GE.AND P1, PT, R14, 0x2, PT ;  /* 0x000000020e00780c */ /* 0x000fe40003f26270 */
[C---:B------:R-:W-:Y:S02]  /*2570*/  ISETP.GT.AND P3, PT, R2.reuse, 0x8, !P2 ;  /* 0x000000080200780c */ /* 0x040fe40005764270 */
[----:B------:R-:W-:Y:S02]  /*2580*/  ISETP.GT.AND P4, PT, R2, 0x1, !P1 ;  /* 0x000000010200780c */ /* 0x000fe40004f84270 */
[----:B------:R-:W-:Y:S02]  /*2590*/  ISETP.LT.OR P3, PT, R0, 0x9, P3 ;  /* 0x000000090000780c */ /* 0x000fe40001f61670 */
[----:B------:R-:W-:-:S02]  /*25a0*/  ISETP.GE.AND P5, PT, R14, 0x11, PT ;  /* 0x000000110e00780c */ /* 0x000fc40003fa6270 */
[----:B------:R-:W-:Y:S02]  /*25b0*/  ISETP.LT.OR P4, PT, R0, 0x2, P4 ;  /* 0x000000020000780c */ /* 0x000fe40002781670 */
[----:B------:R-:W-:Y:S02]  /*25c0*/  FSEL R28, R28, -INF , !P3 ;  /* 0xff8000001c1c7808 */ /* 0x000fe40005800000 */
[----:B------:R-:W-:Y:S02]  /*25d0*/  ISETP.GT.AND P3, PT, R2, 0x10, !P5 ;  /* 0x000000100200780c */ /* 0x000fe40006f64270 */
[----:B------:R-:W-:Y:S02]  /*25e0*/  ISETP.GE.AND P6, PT, R14, 0xa, PT ;  /* 0x0000000a0e00780c */ /* 0x000fe40003fc6270 */
[----:B------:R-:W-:Y:S02]  /*25f0*/  FSEL R72, R25, -INF , !P4 ;  /* 0xff80000019487808 */ /* 0x000fe40006000000 */
[----:B------:R-:W-:-:S02]  /*2600*/  P2R R25, PR, RZ, 0x20 ;  /* 0x00000020ff197803 */ /* 0x000fc40000000000 */
[----:B------:R-:W-:Y:S02]  /*2610*/  ISETP.LT.OR P3, PT, R0, 0x11, P3 ;  /* 0x000000110000780c */ /* 0x000fe40001f61670 */
[----:B------:R-:W-:Y:S02]  /*2620*/  ISETP.GT.AND P4, PT, R2, 0x9, !P6 ;  /* 0x000000090200780c */ /* 0x000fe40007784270 */
[----:B------:R-:W-:Y:S02]  /*2630*/  ISETP.GE.AND P5, PT, R14, 0x12, PT ;  /* 0x000000120e00780c */ /* 0x000fe40003fa6270 */
[----:B------:R-:W-:Y:S02]  /*2640*/  FSEL R32, R32, -INF , !P3 ;  /* 0xff80000020207808 */ /* 0x000fe40005800000 */
[----:B------:R-:W-:Y:S02]  /*2650*/  ISETP.LT.OR P4, PT, R0, 0xa, P4 ;  /* 0x0000000a0000780c */ /* 0x000fe40002781670 */
[----:B------:R-:W-:-:S02]  /*2660*/  ISETP.GT.AND P3, PT, R2, 0x11, !P5 ;  /* 0x000000110200780c */ /* 0x000fc40006f64270 */
[----:B------:R-:W-:Y:S02]  /*2670*/  FSEL R74, R29, -INF , !P4 ;  /* 0xff8000001d4a7808 */ /* 0x000fe40006000000 */
[----:B------:R-:W-:Y:S02]  /*2680*/  ISETP.LT.OR P3, PT, R0, 0x12, P3 ;  /* 0x000000120000780c */ /* 0x000fe40001f61670 */
[----:B------:R-:W-:Y:S02]  /*2690*/  ISETP.GE.AND P4, PT, R14, 0x19, PT ;  /* 0x000000190e00780c */ /* 0x000fe40003f86270 */
[----:B------:R-:W-:Y:S02]  /*26a0*/  FSEL R76, R33, -INF , !P3 ;  /* 0xff800000214c7808 */ /* 0x000fe40005800000 */
[----:B------:R-:W-:Y:S02]  /*26b0*/  ISETP.GT.AND P3, PT, R2, 0x18, !P4 ;  /* 0x000000180200780c */ /* 0x000fe40006764270 */
[----:B------:R-:W-:-:S02]  /*26c0*/  P2R R33, PR, RZ, 0x10 ;  /* 0x00000010ff217803 */ /* 0x000fc40000000000 */
[----:B------:R-:W-:Y:S02]  /*26d0*/  ISETP.LT.OR P3, PT, R0, 0x19, P3 ;  /* 0x000000190000780c */ /* 0x000fe40001f61670 */
[----:B------:R-:W-:Y:S02]  /*26e0*/  ISETP.GE.AND P4, PT, R14, 0x1a, PT ;  /* 0x0000001a0e00780c */ /* 0x000fe40003f86270 */
[----:B------:R-:W-:Y:S02]  /*26f0*/  FSEL R36, R36, -INF , !P3 ;  /* 0xff80000024247808 */ /* 0x000fe40005800000 */
[----:B------:R-:W-:Y:S02]  /*2700*/  ISETP.GT.AND P3, PT, R2, 0x19, !P4 ;  /* 0x000000190200780c */ /* 0x000fe40006764270 */
[----:B------:R-:W-:Y:S02]  /*2710*/  P2R R73, PR, RZ, 0x10 ;  /* 0x00000010ff497803 */ /* 0x000fe40000000000 */
[----:B------:R-:W-:-:S02]  /*2720*/  ISETP.LT.OR P3, PT, R0, 0x1a, P3 ;  /* 0x0000001a0000780c */ /* 0x000fc40001f61670 */
[----:B------:R-:W-:Y:S02]  /*2730*/  ISETP.GE.AND P4, PT, R14, 0x21, PT ;  /* 0x000000210e00780c */ /* 0x000fe40003f86270 */
[----:B------:R-:W-:Y:S02]  /*2740*/  FSEL R78, R37, -INF , !P3 ;  /* 0xff800000254e7808 */ /* 0x000fe40005800000 */
[----:B------:R-:W-:Y:S02]  /*2750*/  ISETP.GT.AND P3, PT, R2, 0x20, !P4 ;  /* 0x000000200200780c */ /* 0x000fe40006764270 */
[----:B------:R-:W-:Y:S02]  /*2760*/  P2R R37, PR, RZ, 0x10 ;  /* 0x00000010ff257803 */ /* 0x000fe40000000000 */
[----:B------:R-:W-:Y:S02]  /*2770*/  ISETP.LT.OR P3, PT, R0, 0x21, P3 ;  /* 0x000000210000780c */ /* 0x000fe40001f61670 */
[----:B------:R-:W-:-:S02]  /*2780*/  ISETP.GE.AND P4, PT, R14, 0x22, PT ;  /* 0x000000220e00780c */ /* 0x000fc40003f86270 */
[----:B------:R-:W-:Y:S02]  /*2790*/  FSEL R40, R40, -INF , !P3 ;  /* 0xff80000028287808 */ /* 0x000fe40005800000 */
[----:B------:R-:W-:Y:S02]  /*27a0*/  ISETP.GT.AND P3, PT, R2, 0x21, !P4 ;  /* 0x000000210200780c */ /* 0x000fe40006764270 */
[----:B------:R-:W-:Y:S02]  /*27b0*/  P2R R75, PR, RZ, 0x10 ;  /* 0x00000010ff4b7803 */ /* 0x000fe40000000000 */
[----:B------:R-:W-:Y:S02]  /*27c0*/  ISETP.LT.OR P3, PT, R0, 0x22, P3 ;  /* 0x000000220000780c */ /* 0x000fe40001f61670 */
[----:B------:R-:W-:Y:S02]  /*27d0*/  ISETP.GE.AND P4, PT, R14, 0x29, PT ;  /* 0x000000290e00780c */ /* 0x000fe40003f86270 */
[----:B------:R-:W-:-:S02]  /*27e0*/  FSEL R80, R41, -INF , !P3 ;  /* 0xff80000029507808 */ /* 0x000fc40005800000 */
[----:B------:R-:W-:Y:S02]  /*27f0*/  ISETP.GT.AND P3, PT, R2, 0x28, !P4 ;  /* 0x000000280200780c */ /* 0x000fe40006764270 */
[----:B------:R-:W-:Y:S02]  /*2800*/  P2R R41, PR, RZ, 0x10 ;  /* 0x00000010ff297803 */ /* 0x000fe40000000000 */
[----:B------:R-:W-:Y:S02]  /*2810*/  ISETP.LT.OR P3, PT, R0, 0x29, P3 ;  /* 0x000000290000780c */ /* 0x000fe40001f61670 */
[----:B------:R-:W-:Y:S02]  /*2820*/  ISETP.GE.AND P4, PT, R14, 0x2a, PT ;  /* 0x0000002a0e00780c */ /* 0x000fe40003f86270 */
[----:B------:R-:W-:Y:S02]  /*2830*/  FSEL R44, R44, -INF , !P3 ;  /* 0xff8000002c2c7808 */ /* 0x000fe40005800000 */
[----:B------:R-:W-:-:S02]  /*2840*/  ISETP.GT.AND P3, PT, R2, 0x29, !P4 ;  /* 0x000000290200780c */ /* 0x000fc40006764270 */
[----:B------:R-:W-:Y:S02]  /*2850*/  P2R R77, PR, RZ, 0x10 ;  /* 0x00000010ff4d7803 */ /* 0x000fe40000000000 */
        /* <DEDUP_REMOVED lines=41> */
[----:B------:R-:W-:Y:S02]  /*2af0*/  P2R R29, PR, RZ, 0x20 ;  /* 0x00000020ff1d7803 */ /* 0x000fe40000000000 */
[----:B------:R-:W-:Y:S02]  /*2b00*/  FSEL R90, R61, -INF , !P3 ;  /* 0xff8000003d5a7808 */ /* 0x000fe40005800000 */
[----:B------:R-:W-:Y:S02]  /*2b10*/  ISETP.GE.AND P3, PT, R14, 0x51, PT ;  /* 0x000000510e00780c */ /* 0x000fe40003f66270 */
[----:B------:R-:W-:Y:S02]  /*2b20*/  P2R R21, PR, RZ, 0x40 ;  /* 0x00000040ff157803 */ /* 0x000fe40000000000 */
[----:B------:R-:W-:Y:S02]  /*2b30*/  ISETP.GT.AND P4, PT, R2, 0x50, !P3 ;  /* 0x000000500200780c */ /* 0x000fe40005f84270 */
[----:B------:R-:W-:-:S02]  /*2b40*/  R2UR UR4, R18 ;  /* 0x00000000120472ca */ /* 0x000fc400000e0000 */
[----:B------:R-:W-:-:S04]  /*2b50*/  ISETP.LT.OR P4, PT, R0, 0x51, P4 ;  /* 0x000000510000780c */ /* 0x000fc80002781670 */
[----:B------:R-:W-:Y:S02]  /*2b60*/  FSEL R64, R64, -INF , !P4 ;  /* 0xff80000040407808 */ /* 0x000fe40006000000 */
[----:B------:R-:W-:-:S04]  /*2b70*/  ISETP.GE.AND P4, PT, R14, 0x52, PT ;  /* 0x000000520e00780c */ /* 0x000fc80003f86270 */
[----:B------:R-:W-:Y:S01]  /*2b80*/  ISETP.GT.AND P5, PT, R2, 0x51, !P4 ;  /* 0x000000510200780c */ /* 0x000fe200067a4270 */
[----:B------:R-:W-:-:S03]  /*2b90*/  UISETP.NE.AND UP0, UPT, UR4, URZ, UPT ;  /* 0x0000003f0400728c */ /* 0x000fc6000bf05270 */
[----:B------:R-:W-:-:S04]  /*2ba0*/  ISETP.LT.OR P5, PT, R0, 0x52, P5 ;  /* 0x000000520000780c */ /* 0x000fc80002fa1670 */
[----:B------:R-:W-:Y:S02]  /*2bb0*/  FSEL R92, R65, -INF , !P5 ;  /* 0xff800000415c7808 */ /* 0x000fe40006800000 */
[----:B------:R-:W-:-:S04]  /*2bc0*/  ISETP.GE.AND P5, PT, R14, 0x59, PT ;  /* 0x000000590e00780c */ /* 0x000fc80003fa6270 */
[----:B------:R-:W-:-:S04]  /*2bd0*/  ISETP.GT.AND P6, PT, R2, 0x58, !P5 ;  /* 0x000000580200780c */ /* 0x000fc80006fc4270 */
[----:B------:R-:W-:-:S04]  /*2be0*/  ISETP.LT.OR P6, PT, R0, 0x59, P6 ;  /* 0x000000590000780c */ /* 0x000fc800037c1670 */
[----:B------:R-:W-:Y:S02]  /*2bf0*/  FSEL R68, R68, -INF , !P6 ;  /* 0xff80000044447808 */ /* 0x000fe40007000000 */
[----:B------:R-:W-:-:S04]  /*2c00*/  ISETP.GE.AND P6, PT, R14, 0x1, PT ;  /* 0x000000010e00780c */ /* 0x000fc80003fc6270 */
[----:B------:R-:W-:Y:S02]  /*2c10*/  P2R R15, PR, RZ, 0x40 ;  /* 0x00000040ff0f7803 */ /* 0x000fe40000000000 */
[----:B------:R-:W-:-:S04]  /*2c20*/  ISETP.GT.AND P6, PT, R2, RZ, !P6 ;  /* 0x000000ff0200720c */ /* 0x000fc800077c4270 */
[----:B------:R-:W-:-:S04]  /*2c30*/  ISETP.LT.OR P6, PT, R0, 0x1, P6 ;  /* 0x000000010000780c */ /* 0x000fc800037c1670 */
[----:B------:R-:W-:Y:S02]  /*2c40*/  FSEL R24, R24, -INF , !P6 ;  /* 0xff80000018187808 */ /* 0x000fe40007000000 */
[----:B------:R-:W-:-:S04]  /*2c50*/  ISETP.GE.AND P6, PT, R14, 0x5a, PT ;  /* 0x0000005a0e00780c */ /* 0x000fc80003fc6270 */
[----:B------:R-:W-:Y:S02]  /*2c60*/  P2R R61, PR, RZ, 0x40 ;  /* 0x00000040ff3d7803 */ /* 0x000fe40000000000 */
[----:B------:R-:W-:-:S04]  /*2c70*/  ISETP.GT.AND P6, PT, R2, 0x59, !P6 ;  /* 0x000000590200780c */ /* 0x000fc800077c4270 */
[----:B------:R-:W-:Y:S02]  /*2c80*/  ISETP.LT.OR P6, PT, R0, 0x5a, P6 ;  /* 0x0000005a0000780c */ /* 0x000fe400037c1670 */
[----:B------:R-:W0:Y:S02]  /*2c90*/  SHFL.IDX PT, R0, R3, 0x1, 0x1c1f ;  /* 0x003c1f0003007f89 */ /* 0x000e2400000e0000 */
[----:B------:R-:W-:Y:S02]  /*2ca0*/  FSEL R94, R69, -INF , !P6 ;  /* 0xff800000455e7808 */ /* 0x000fe40007000000 */
[----:B------:R-:W-:Y:S02]  /*2cb0*/  PLOP3.LUT P6, PT, PT, PT, UP0, 0x40, 0x0 ;  /* 0x000000000000781c */ /* 0x000fe40003fce808 */
[----:B0-----:R-:W-:Y:S01]  /*2cc0*/  VIADDMNMX R2, R0, R9, R8, PT ;  /* 0x0000000900027246 */ /* 0x001fe20003800108 */
[----:B------:R-:W-:-:S10]  /*2cd0*/  IMAD.IADD R4, R13, 0x1, R0 ;  /* 0x000000010d047824 */ /* 0x000fd400078e0200 */
[----:B------:R-:W-:Y:S05]  /*2ce0*/  @P6 BRA `(.L_x_990) ;  /* 0x00000000005c6947 */ /* 0x000fea0003800000 */
        /* <DEDUP_REMOVED lines=13> */
.L_x_992:
[----:B------:R-:W-:Y:S02]  /*2dc0*/  ULDC UR4, c[0x0][0x9e4] ;  /* 0x0002790000047ab9 */ /* 0x000fe40000000800 */
[----:B------:R-:W-:-:S05]  /*2dd0*/  IMAD.U32 R5, RZ, RZ, UR4 ;  /* 0x00000004ff057e24 */ /* 0x000fca000f8e00ff */
[----:B------:R-:W-:-:S13]  /*2de0*/  ISETP.NE.AND P6, PT, R5, 0x1, PT ;  /* 0x000000010500780c */ /* 0x000fda0003fc5270 */
[----:B------:R-:W0:Y:S02]  /*2df0*/  @P6 LDC.64 R8, c[0x0][0x9e8] ;  /* 0x00027a00ff086b82 */ /* 0x000e240000000a00 */
[----:B0-----:R-:W-:-:S05]  /*2e00*/  @P6 IMAD.HI.U32 R0, R3, R8, RZ ;  /* 0x0000000803006227 */ /* 0x001fca00078e00ff */
[----:B------:R-:W-:-:S07]  /*2e10*/  @P6 SHF.R.U32.HI R3, RZ, R9, R0 ;  /* 0x00000009ff036219 */ /* 0x000fce0000011600 */
.L_x_993:
[----:B------:R-:W-:Y:S05]  /*2e20*/  BSYNC B0 ;  /* 0x0000000000007941 */ /* 0x000fea0003800000 */
.L_x_991:
[----:B------:R-:W-:-:S05]  /*2e30*/  IMAD R3, R3, R5, R20 ;  /* 0x0000000503037224 */ /* 0x000fca00078e0214 */
[----:B------:R-:W-:Y:S02]  /*2e40*/  VIADDMNMX R2, R3, R5, R2, PT ;  /* 0x0000000503027246 */ /* 0x000fe40003800102 */
[----:B------:R-:W-:-:S07]  /*2e50*/  VIMNMX R4, R4, R3, !PT ;  /* 0x0000000304047248 */ /* 0x000fce0007fe0100 */
.L_x_990:
[C---:B------:R-:W-:Y:S02]  /*2e60*/  ISETP.GT.AND P1, PT, R4.reuse, 0x1, !P1 ;  /* 0x000000010400780c */ /* 0x040fe40004f24270 */
[----:B------:R-:W-:Y:S02]  /*2e70*/  ISETP.GT.AND P2, PT, R4, 0x8, !P2 ;  /* 0x000000080400780c */ /* 0x000fe40005744270 */
[C---:B------:R-:W-:Y:S02]  /*2e80*/  ISETP.LT.OR P1, PT, R2.reuse, 0x2, P1 ;  /* 0x000000020200780c */ /* 0x040fe40000f21670 */
[----:B------:R-:W-:Y:S02]  /*2e90*/  ISETP.LT.OR P2, PT, R2, 0x9, P2 ;  /* 0x000000090200780c */ /* 0x000fe40001741670 */
[----:B------:R-:W-:Y:S02]  /*2ea0*/  FSEL R27, R27, -INF , !P1 ;  /* 0xff8000001b1b7808 */ /* 0x000fe40004800000 */
[----:B------:R-:W-:-:S02]  /*2eb0*/  ISETP.NE.AND P1, PT, R21, RZ, PT ;  /* 0x000000ff1500720c */ /* 0x000fc40003f25270 */
[----:B------:R-:W-:Y:S02]  /*2ec0*/  FSEL R9, R30, -INF , !P2 ;  /* 0xff8000001e097808 */ /* 0x000fe40005000000 */
[----:B------:R-:W-:Y:S02]  /*2ed0*/  ISETP.GT.AND P1, PT, R4, 0x9, !P1 ;  /* 0x000000090400780c */ /* 0x000fe40004f24270 */
[----:B------:R-:W-:Y:S02]  /*2ee0*/  ISETP.NE.AND P2, PT, R29, RZ, PT ;  /* 0x000000ff1d00720c */ /* 0x000fe40003f45270 */
[----:B------:R-:W-:Y:S02]  /*2ef0*/  ISETP.LT.OR P1, PT, R2, 0xa, P1 ;  /* 0x0000000a0200780c */ /* 0x000fe40000f21670 */
[----:B------:R-:W-:Y:S02]  /*2f00*/  ISETP.NE.AND P6, PT, R33, RZ, PT ;  /* 0x000000ff2100720c */ /* 0x000fe40003fc5270 */
[----:B------:R-:W-:-:S02]  /*2f10*/  FSEL R31, R31, -INF , !P1 ;  /* 0xff8000001f1f7808 */ /* 0x000fc40004800000 */
[----:B------:R-:W-:Y:S02]  /*2f20*/  ISETP.NE.AND P1, PT, R25, RZ, PT ;  /* 0x000000ff1900720c */ /* 0x000fe40003f25270 */
[----:B------:R-:W-:Y:S02]  /*2f30*/  FMNMX.FTZ R0, R24, R72, !PT ;  /* 0x0000004818007209 */ /* 0x000fe40007810000 */
[----:B------:R-:W-:Y:S02]  /*2f40*/  ISETP.GT.AND P1, PT, R4, 0x10, !P1 ;  /* 0x000000100400780c */ /* 0x000fe40004f24270 */
[----:B------:R-:W-:Y:S02]  /*2f50*/  FMNMX.FTZ R0, R28, R0, !PT ;  /* 0x000000001c007209 */ /* 0x000fe40007810000 */
[----:B------:R-:W-:Y:S02]  /*2f60*/  ISETP.LT.OR P1, PT, R2, 0x11, P1 ;  /* 0x000000110200780c */ /* 0x000fe40000f21670 */
[----:B------:R-:W-:-:S02]  /*2f70*/  FMNMX.FTZ R0, R74, R0, !PT ;  /* 0x000000004a007209 */ /* 0x000fc40007810000 */
[----:B------:R-:W-:Y:S02]  /*2f80*/  FSEL R13, R34, -INF , !P1 ;  /* 0xff800000220d7808 */ /* 0x000fe40004800000 */
[----:B------:R-:W-:Y:S02]  /*2f90*/  ISETP.GT.AND P1, PT, R4, 0x11, !P2 ;  /* 0x000000110400780c */ /* 0x000fe40005724270 */
[----:B------:R-:W-:Y:S02]  /*2fa0*/  FMNMX.FTZ R0, R32, R0, !PT ;  /* 0x0000000020007209 */ /* 0x000fe40007810000 */
[----:B------:R-:W-:Y:S02]  /*2fb0*/  ISETP.LT.OR P1, PT, R2, 0x12, P1 ;  /* 0x000000120200780c */ /* 0x000fe40000f21670 */
[----:B------:R-:W-:Y:S02]  /*2fc0*/  FMNMX.FTZ R0, R76, R0, !PT ;  /* 0x000000004c007209 */ /* 0x000fe40007810000 */
[----:B------:R-:W-:-:S02]  /*2fd0*/  FSEL R35, R35, -INF , !P1 ;  /* 0xff80000023237808 */ /* 0x000fc40004800000 */
[----:B------:R-:W-:Y:S02]  /*2fe0*/  ISETP.GT.AND P1, PT, R4, 0x18, !P6 ;  /* 0x000000180400780c */ /* 0x000fe40007724270 */
[----:B------:R-:W-:Y:S02]  /*2ff0*/  ISETP.NE.AND P6, PT, R15, RZ, PT ;  /* 0x000000ff0f00720c */ /* 0x000fe40003fc5270 */
[----:B------:R-:W-:Y:S02]  /*3000*/  ISETP.LT.OR P1, PT, R2, 0x19, P1 ;  /* 0x000000190200780c */ /* 0x000fe40000f21670 */
[----:B------:R-:W-:Y:S02]  /*3010*/  FMNMX.FTZ R0, R36, R0, !PT ;  /* 0x0000000024007209 */ /* 0x000fe40007810000 */
[----:B------:R-:W-:Y:S02]  /*3020*/  FSEL R15, R38, -INF , !P1 ;  /* 0xff800000260f7808 */ /* 0x000fe40004800000 */
[----:B------:R-:W-:-:S02]  /*3030*/  ISETP.NE.AND P1, PT, R73, RZ, PT ;  /* 0x000000ff4900720c */ /* 0x000fc40003f25270 */
[----:B------:R-:W-:Y:S02]  /*3040*/  FMNMX.FTZ R0, R78, R0, !PT ;  /* 0x000000004e007209 */ /* 0x000fe40007810000 */
[----:B------:R-:W-:Y:S02]  /*3050*/  ISETP.GT.AND P1, PT, R4, 0x19, !P1 ;  /* 0x000000190400780c */ /* 0x000fe40004f24270 */
[----:B------:R-:W-:Y:S02]  /*3060*/  FMNMX.FTZ R0, R40, R0, !PT ;  /* 0x0000000028007209 */ /* 0x000fe40007810000 */
[----:B------:R-:W-:Y:S02]  /*3070*/  ISETP.LT.OR P1, PT, R2, 0x1a, P1 ;  /* 0x0000001a0200780c */ /* 0x000fe40000f21670 */
[----:B------:R-:W-:Y:S02]  /*3080*/  FMNMX.FTZ R0, R80, R0, !PT ;  /* 0x0000000050007209 */ /* 0x000fe40007810000 */
        /* <DEDUP_REMOVED lines=8> */
[----:B------:R-:W-:Y:S02]  /*3110*/  ISETP.NE.AND P1, PT, R75, RZ, PT ;  /* 0x000000ff4b00720c */ /* 0x000fe40003f25270 */
[----:B------:R-:W-:Y:S02]  /*3120*/  FMNMX.FTZ R0, R84, R0, !PT ;  /* 0x0000000054007209 */ /* 0x000fe40007810000 */
[----:B------:R-:W-:Y:S02]  /*3130*/  ISETP.GT.AND P1, PT, R4, 0x21, !P1 ;  /* 0x000000210400780c */ /* 0x000fe40004f24270 */
[----:B------:R-:W-:Y:S02]  /*3140*/  FMNMX.FTZ R0, R52, R0, !PT ;  /* 0x0000000034007209 */ /* 0x000fe40007810000 */
[----:B------:R-:W-:-:S02]  /*3150*/  ISETP.LT.OR P1, PT, R2, 0x22, P1 ;  /* 0x000000220200780c */ /* 0x000fc40000f21670 */
[----:B------:R-:W-:Y:S02]  /*3160*/  FMNMX.FTZ R0, R86, R0, !PT ;  /* 0x0000000056007209 */ /* 0x000fe40007810000 */
[----:B------:R-:W-:Y:S02]  /*3170*/  FSEL R43, R43, -INF , !P1 ;  /* 0xff8000002b2b7808 */ /* 0x000fe40004800000 */
[----:B------:R-:W-:Y:S02]  /*3180*/  ISETP.NE.AND P1, PT, R41, RZ, PT ;  /* 0x000000ff2900720c */ /* 0x000fe40003f25270 */
[----:B------:R-:W-:Y:S02]  /*3190*/  FMNMX.FTZ R0, R56, R0, !PT ;  /* 0x0000000038007209 */ /* 0x000fe40007810000 */
[----:B------:R-:W-:Y:S02]  /*31a0*/  ISETP.GT.AND P1, PT, R4, 0x28, !P1 ;  /* 0x000000280400780c */ /* 0x000fe40004f24270 */
[----:B------:R-:W-:-:S02]  /*31b0*/  FMNMX.FTZ R0, R88, R0, !PT ;  /* 0x0000000058007209 */ /* 0x000fc40007810000 */
[----:B------:R-:W-:Y:S02]  /*31c0*/  ISETP.LT.OR P1, PT, R2, 0x29, P1 ;  /* 0x000000290200780c */ /* 0x000fe40000f21670 */
[----:B------:R-:W-:Y:S02]  /*31d0*/  FMNMX.FTZ R0, R60, R0, !PT ;  /* 0x000000003c007209 */ /* 0x000fe40007810000 */
[----:B------:R-:W-:Y:S02]  /*31e0*/  FSEL R25, R46, -INF , !P1 ;  /* 0xff8000002e197808 */ /* 0x000fe40004800000 */
[----:B------:R-:W-:Y:S02]  /*31f0*/  ISETP.NE.AND P1, PT, R77, RZ, PT ;  /* 0x000000ff4d00720c */ /* 0x000fe40003f25270 */
[----:B------:R-:W-:Y:S02]  /*3200*/  FMNMX.FTZ R0, R90, R0, !PT ;  /* 0x000000005a007209 */ /* 0x000fe40007810000 */
[----:B------:R-:W-:-:S02]  /*3210*/  ISETP.GT.AND P1, PT, R4, 0x29, !P1 ;  /* 0x000000290400780c */ /* 0x000fc40004f24270 */
[----:B------:R-:W-:Y:S02]  /*3220*/  FMNMX.FTZ R0, R64, R0, !PT ;  /* 0x0000000040007209 */ /* 0x000fe40007810000 */
[----:B------:R-:W-:Y:S02]  /*3230*/  ISETP.LT.OR P1, PT, R2, 0x2a, P1 ;  /* 0x0000002a0200780c */ /* 0x000fe40000f21670 */
[----:B------:R-:W-:Y:S02]  /*3240*/  FMNMX.FTZ R0, R92, R0, !PT ;  /* 0x000000005c007209 */ /* 0x000fe40007810000 */
[----:B------:R-:W-:Y:S02]  /*3250*/  FSEL R47, R47, -INF , !P1 ;  /* 0xff8000002f2f7808 */ /* 0x000fe40004800000 */
[----:B------:R-:W-:Y:S02]  /*3260*/  ISETP.NE.AND P1, PT, R45, RZ, PT ;  /* 0x000000ff2d00720c */ /* 0x000fe40003f25270 */
[----:B------:R-:W-:-:S02]  /*3270*/  FMNMX.FTZ R0, R68, R0, !PT ;  /* 0x0000000044007209 */ /* 0x000fc40007810000 */
[----:B------:R-:W-:Y:S02]  /*3280*/  ISETP.GT.AND P1, PT, R4, 0x30, !P1 ;  /* 0x000000300400780c */ /* 0x000fe40004f24270 */
[----:B------:R-:W-:Y:S02]  /*3290*/  FMNMX.FTZ R8, R94, R0, !PT ;  /* 0x000000005e087209 */ /* 0x000fe40007810000 */
[----:B------:R-:W-:Y:S02]  /*32a0*/  ISETP.LT.OR P1, PT, R2, 0x31, P1 ;  /* 0x000000310200780c */ /* 0x000fe40000f21670 */
[----:B------:R-:W-:Y:S01]  /*32b0*/  ISETP.NE.AND P2, PT, R53, RZ, PT ;  /* 0x000000ff3500720c */ /* 0x000fe20003f45270 */
[----:B------:R-:W0:Y:S01]  /*32c0*/  SHFL.BFLY PT, R5, R8, 0x2, 0x1f ;  /* 0x0c401f0008057f89 */ /* 0x000e2200000e0000 */
[----:B------:R-:W-:Y:S02]  /*32d0*/  FSEL R29, R50, -INF , !P1 ;  /* 0xff800000321d7808 */ /* 0x000fe40004800000 */
[----:B------:R-:W-:-:S02]  /*32e0*/  ISETP.NE.AND P1, PT, R79, RZ, PT ;  /* 0x000000ff4f00720c */ /* 0x000fc40003f25270 */
[----:B------:R-:W-:Y:S02]  /*32f0*/  R2UR UR4, R18 ;  /* 0x00000000120472ca */ /* 0x000fe400000e0000 */
[C---:B------:R-:W-:Y:S02]  /*3300*/  ISETP.GT.AND P1, PT, R4.reuse, 0x31, !P1 ;  /* 0x000000310400780c */ /* 0x040fe40004f24270 */
[----:B------:R-:W-:Y:S02]  /*3310*/  ISETP.GT.AND P3, PT, R4, 0x50, !P3 ;  /* 0x000000500400780c */ /* 0x000fe40005f64270 */
[----:B------:R-:W-:Y:S02]  /*3320*/  ISETP.LT.OR P1, PT, R2, 0x32, P1 ;  /* 0x000000320200780c */ /* 0x000fe40000f21670 */
[----:B------:R-:W-:Y:S02]  /*3330*/  ISETP.GT.AND P4, PT, R4, 0x51, !P4 ;  /* 0x000000510400780c */ /* 0x000fe40006784270 */
[----:B------:R-:W-:-:S02]  /*3340*/  FSEL R51, R51, -INF , !P1 ;  /* 0xff80000033337808 */ /* 0x000fc40004800000 */
[----:B------:R-:W-:Y:S01]  /*3350*/  ISETP.NE.AND P1, PT, R49, RZ, PT ;  /* 0x000000ff3100720c */ /* 0x000fe20003f25270 */
[----:B------:R-:W-:Y:S01]  /*3360*/  UISETP.NE.AND UP0, UPT, UR4, URZ, UPT ;  /* 0x0000003f0400728c */ /* 0x000fe2000bf05270 */
[----:B------:R-:W-:Y:S02]  /*3370*/  ISETP.LT.OR P3, PT, R2, 0x51, P3 ;  /* 0x000000510200780c */ /* 0x000fe40001f61670 */
[C---:B------:R-:W-:Y:S01]  /*3380*/  ISETP.GT.AND P1, PT, R4.reuse, 0x38, !P1 ;  /* 0x000000380400780c */ /* 0x040fe20004f24270 */
[----:B------:R-:W-:Y:S01]  /*3390*/  ULDC UR4, c[0x0][0x988] ;  /* 0x0002620000047ab9 */ /* 0x000fe20000000800 */
[----:B------:R-:W-:Y:S01]  /*33a0*/  ISETP.GT.AND P5, PT, R4, 0x58, !P5 ;  /* 0x000000580400780c */ /* 0x000fe20006fa4270 */
[----:B------:R-:W-:Y:S01]  /*33b0*/  IMAD.U32 R0, RZ, RZ, UR4 ;  /* 0x00000004ff007e24 */ /* 0x000fe2000f8e00ff */
[----:B------:R-:W-:Y:S02]  /*33c0*/  ISETP.LT.OR P1, PT, R2, 0x39, P1 ;  /* 0x000000390200780c */ /* 0x000fe40000f21670 */
[----:B0-----:R-:W-:-:S02]  /*33d0*/  FMNMX.FTZ R14, R8, R5, !PT ;  /* 0x00000005080e7209 */ /* 0x001fc40007810000 */
[----:B------:R-:W-:Y:S02]  /*33e0*/  FSEL R33, R54, -INF , !P1 ;  /* 0xff80000036217808 */ /* 0x000fe40004800000 */
[----:B------:R-:W-:Y:S01]  /*33f0*/  ISETP.NE.AND P1, PT, R81, RZ, PT ;  /* 0x000000ff5100720c */ /* 0x000fe20003f25270 */
[----:B------:R-:W0:Y:S01]  /*3400*/  SHFL.BFLY PT, R5, R14, 0x1, 0x1f ;  /* 0x0c201f000e057f89 */ /* 0x000e2200000e0000 */
[----:B------:R-:W-:Y:S02]  /*3410*/  ISETP.LT.OR P4, PT, R2, 0x52, P4 ;  /* 0x000000520200780c */ /* 0x000fe40002781670 */
[----:B------:R-:W-:Y:S02]  /*3420*/  ISETP.GT.AND P1, PT, R4, 0x39, !P1 ;  /* 0x000000390400780c */ /* 0x000fe40004f24270 */
[----:B------:R-:W-:Y:S02]  /*3430*/  FSEL R45, R66, -INF , !P3 ;  /* 0xff800000422d7808 */ /* 0x000fe40005800000 */
[----:B------:R-:W-:-:S02]  /*3440*/  ISETP.LT.OR P1, PT, R2, 0x3a, P1 ;  /* 0x0000003a0200780c */ /* 0x000fc40000f21670 */
[----:B------:R-:W-:Y:S02]  /*3450*/  ISETP.LT.OR P5, PT, R2, 0x59, P5 ;  /* 0x000000590200780c */ /* 0x000fe40002fa1670 */
[----:B------:R-:W-:Y:S02]  /*3460*/  FSEL R55, R55, -INF , !P1 ;  /* 0xff80000037377808 */ /* 0x000fe40004800000 */
[----:B------:R-:W-:Y:S02]  /*3470*/  ISETP.GT.AND P1, PT, R4, 0x40, !P2 ;  /* 0x000000400400780c */ /* 0x000fe40005724270 */
[----:B------:R-:W-:Y:S02]  /*3480*/  ISETP.NE.AND P2, PT, R57, RZ, PT ;  /* 0x000000ff3900720c */ /* 0x000fe40003f45270 */
[----:B------:R-:W-:Y:S02]  /*3490*/  ISETP.LT.OR P1, PT, R2, 0x41, P1 ;  /* 0x000000410200780c */ /* 0x000fe40000f21670 */
[----:B------:R-:W-:-:S02]  /*34a0*/  ISETP.GT.AND P2, PT, R4, 0x49, !P2 ;  /* 0x000000490400780c */ /* 0x000fc40005744270 */
[----:B------:R-:W-:Y:S02]  /*34b0*/  FSEL R37, R58, -INF , !P1 ;  /* 0xff8000003a257808 */ /* 0x000fe40004800000 */
[----:B------:R-:W-:Y:S02]  /*34c0*/  ISETP.GT.AND P1, PT, R4, RZ, !P6 ;  /* 0x000000ff0400720c */ /* 0x000fe40007724270 */
[----:B0-----:R-:W-:Y:S02]  /*34d0*/  FMNMX.FTZ R5, R14, R5, !PT ;  /* 0x000000050e057209 */ /* 0x001fe40007810000 */
[----:B------:R-:W-:Y:S02]  /*34e0*/  ISETP.LT.OR P1, PT, R2, 0x1, P1 ;  /* 0x000000010200780c */ /* 0x000fe40000f21670 */
[----:B------:R-:W-:Y:S01]  /*34f0*/  ISETP.NE.AND P6, PT, R83, RZ, PT ;  /* 0x000000ff5300720c */ /* 0x000fe20003fc5270 */
[----:B------:R-:W-:Y:S01]  /*3500*/  FMUL.FTZ R20, R5, R0 ;  /* 0x0000000005147220 */ /* 0x000fe20000410000 */
[----:B------:R-:W-:-:S02]  /*3510*/  FSEL R3, R26, -INF , !P1 ;  /* 0xff8000001a037808 */ /* 0x000fc40004800000 */
[----:B------:R-:W-:Y:S02]  /*3520*/  FSETP.NEU.FTZ.AND P1, PT, R5, -INF , PT ;  /* 0xff8000000500780b */ /* 0x000fe40003f3d000 */
[----:B------:R-:W-:Y:S02]  /*3530*/  FMNMX.FTZ R8, R3, R27, !PT ;  /* 0x0000001b03087209 */ /* 0x000fe40007810000 */
[----:B------:R-:W-:Y:S02]  /*3540*/  FSEL R57, R20, RZ, P1 ;  /* 0x000000ff14397208 */ /* 0x000fe40000800000 */
[----:B------:R-:W-:Y:S02]  /*3550*/  FMNMX.FTZ R8, R9, R8, !PT ;  /* 0x0000000809087209 */ /* 0x000fe40007810000 */
[----:B------:R-:W-:Y:S01]  /*3560*/  ISETP.GT.AND P1, PT, R4, 0x41, !P6 ;  /* 0x000000410400780c */ /* 0x000fe20007724270 */
[--C-:B------:R-:W-:Y:S01]  /*3570*/  FFMA.FTZ R14, R24, R0, -R57.reuse ;  /* 0x00000000180e7223 */ /* 0x100fe20000010839 */
[----:B------:R-:W-:Y:S01]  /*3580*/  FMNMX.FTZ R8, R31, R8, !PT ;  /* 0x000000081f087209 */ /* 0x000fe20007810000 */
[-CC-:B------:R-:W-:Y:S01]  /*3590*/  FFMA.FTZ R20, R72, R0.reuse, -R57.reuse ;  /* 0x0000000048147223 */ /* 0x180fe20000010839 */
[----:B------:R-:W-:Y:S01]  /*35a0*/  ISETP.LT.OR P1, PT, R2, 0x42, P1 ;  /* 0x000000420200780c */ /* 0x000fe20000f21670 */
[--C-:B------:R-:W-:Y:S01]  /*35b0*/  FFMA.FTZ R24, R28, R0, -R57.reuse ;  /* 0x000000001c187223 */ /* 0x100fe20000010839 */
[----:B------:R-:W-:Y:S01]  /*35c0*/  FMNMX.FTZ R8, R13, R8, !PT ;  /* 0x000000080d087209 */ /* 0x000fe20007810000 */
[----:B------:R-:W-:Y:S01]  /*35d0*/  MUFU.EX2 R14, R14 ;  /* 0x0000000e000e7308 */ /* 0x000fe20000000800 */
[----:B------:R-:W-:Y:S01]  /*35e0*/  FSEL R59, R59, -INF , !P1 ;  /* 0xff8000003b3b7808 */ /* 0x000fe20004800000 */
[--C-:B------:R-:W-:Y:S01]  /*35f0*/  FFMA.FTZ R26, R74, R0, -R57.reuse ;  /* 0x000000004a1a7223 */ /* 0x100fe20000010839 */
[----:B------:R-:W-:Y:S01]  /*3600*/  FMNMX.FTZ R8, R35, R8, !PT ;  /* 0x0000000823087209 */ /* 0x000fe20007810000 */
[-CC-:B------:R-:W-:Y:S01]  /*3610*/  FFMA.FTZ R28, R32, R0.reuse, -R57.reuse ;  /* 0x00000000201c7223 */ /* 0x180fe20000010839 */
[----:B------:R-:W-:Y:S01]  /*3620*/  ISETP.NE.AND P1, PT, R85, RZ, PT ;  /* 0x000000ff5500720c */ /* 0x000fe20003f25270 */
[--C-:B------:R-:W-:Y:S01]  /*3630*/  FFMA.FTZ R34, R84, R0, -R57.reuse ;  /* 0x0000000054227223 */ /* 0x100fe20000010839 */
[----:B------:R-:W-:Y:S01]  /*3640*/  FMNMX.FTZ R8, R15, R8, !PT ;  /* 0x000000080f087209 */ /* 0x000fe20007810000 */
[----:B------:R-:W-:Y:S01]  /*3650*/  MUFU.EX2 R24, R24 ;  /* 0x0000001800187308 */ /* 0x000fe20000000800 */
[----:B------:R-:W-:Y:S01]  /*3660*/  ISETP.GT.AND P1, PT, R4, 0x48, !P1 ;  /* 0x000000480400780c */ /* 0x000fe20004f24270 */
[--C-:B------:R-:W-:Y:S01]  /*3670*/  FFMA.FTZ R42, R92, R0, -R57.reuse ;  /* 0x000000005c2a7223 */ /* 0x100fe20000010839 */
[----:B------:R-:W-:Y:S01]  /*3680*/  FMNMX.FTZ R8, R39, R8, !PT ;  /* 0x0000000827087209 */ /* 0x000fe20007810000 */
[-CC-:B------:R-:W-:Y:S01]  /*3690*/  FFMA.FTZ R30, R82, R0.reuse, -R57.reuse ;  /* 0x00000000521e7223 */ /* 0x180fe20000010839 */
[----:B------:R-:W-:Y:S01]  /*36a0*/  ISETP.LT.OR P1, PT, R2, 0x49, P1 ;  /* 0x000000490200780c */ /* 0x000fe20000f21670 */
[--C-:B------:R-:W-:Y:S01]  /*36b0*/  FFMA.FTZ R32, R48, R0, -R57.reuse ;  /* 0x0000000030207223 */ /* 0x100fe20000010839 */
[----:B------:R-:W-:Y:S01]  /*36c0*/  FMNMX.FTZ R8, R21, R8, !PT ;  /* 0x0000000815087209 */ /* 0x000fe20007810000 */
[----:B------:R0:W-:Y:S01]  /*36d0*/  MUFU.EX2 R65, R26 ;  /* 0x0000001a00417308 */ /* 0x0001e20000000800 */
[----:B------:R-:W-:Y:S01]  /*36e0*/  ISETP.LT.OR P2, PT, R2, 0x4a, P2 ;  /* 0x0000004a0200780c */ /* 0x000fe20001741670 */
[----:B------:R-:W-:Y:S01]  /*36f0*/  FFMA.FTZ R38, R86, R0, -R57 ;  /* 0x0000000056267223 */ /* 0x000fe20000010839 */
[----:B------:R-:W-:-:S02]  /*3700*/  FMNMX.FTZ R8, R43, R8, !PT ;  /* 0x000000082b087209 */ /* 0x000fc40007810000 */
[----:B------:R-:W-:Y:S02]  /*3710*/  FSEL R41, R62, -INF , !P1 ;  /* 0xff8000003e297808 */ /* 0x000fe40004800000 */
[----:B------:R-:W-:Y:S01]  /*3720*/  FMNMX.FTZ R8, R25, R8, !PT ;  /* 0x0000000819087209 */ /* 0x000fe20007810000 */
[----:B------:R-:W-:Y:S01]  /*3730*/  MUFU.EX2 R28, R28 ;  /* 0x0000001c001c7308 */ /* 0x000fe20000000800 */
[----:B------:R-:W-:Y:S01]  /*3740*/  FSEL R63, R63, -INF , !P2 ;  /* 0xff8000003f3f7808 */ /* 0x000fe20005000000 */
[--C-:B0-----:R-:W-:Y:S01]  /*3750*/  FFMA.FTZ R26, R36, R0, -R57.reuse ;  /* 0x00000000241a7223 */ /* 0x101fe20000010839 */
[----:B------:R-:W-:Y:S01]  /*3760*/  FMNMX.FTZ R8, R47, R8, !PT ;  /* 0x000000082f087209 */ /* 0x000fe20007810000 */
[--C-:B------:R-:W-:Y:S01]  /*3770*/  FFMA.FTZ R36, R52, R0, -R57.reuse ;  /* 0x0000000034247223 */ /* 0x100fe20000010839 */
[----:B------:R-:W-:Y:S02]  /*3780*/  ISETP.NE.AND P6, PT, R61, RZ, PT ;  /* 0x000000ff3d00720c */ /* 0x000fe40003fc5270 */
[----:B------:R-:W-:Y:S01]  /*3790*/  FMNMX.FTZ R8, R29, R8, !PT ;  /* 0x000000081d087209 */ /* 0x000fe20007810000 */
[----:B------:R0:W1:Y:S01]  /*37a0*/  MUFU.EX2 R61, R20 ;  /* 0x00000014003d7308 */ /* 0x0000620000000800 */
[----:B------:R-:W-:Y:S01]  /*37b0*/  ISETP.GT.AND P6, PT, R4, 0x59, !P6 ;  /* 0x000000590400780c */ /* 0x000fe200077c4270 */
[----:B------:R-:W-:Y:S01]  /*37c0*/  FFMA.FTZ R4, R78, R0, -R57 ;  /* 0x000000004e047223 */ /* 0x000fe20000010839 */
[----:B------:R-:W-:-:S02]  /*37d0*/  FMNMX.FTZ R8, R51, R8, !PT ;  /* 0x0000000833087209 */ /* 0x000fc40007810000 */
[----:B------:R-:W-:Y:S02]  /*37e0*/  FSEL R67, R67, -INF , !P4 ;  /* 0xff80000043437808 */ /* 0x000fe40006000000 */
[----:B------:R-:W-:Y:S01]  /*37f0*/  FMNMX.FTZ R8, R33, R8, !PT ;  /* 0x0000000821087209 */ /* 0x000fe20007810000 */
[----:B------:R2:W-:Y:S01]  /*3800*/  MUFU.EX2 R73, R4 ;  /* 0x0000000400497308 */ /* 0x0005e20000000800 */
[----:B------:R-:W-:Y:S01]  /*3810*/  ISETP.LT.OR P6, PT, R2, 0x5a, P6 ;  /* 0x0000005a0200780c */ /* 0x000fe200037c1670 */
[--C-:B0-----:R-:W-:Y:S01]  /*3820*/  FFMA.FTZ R20, R76, R0, -R57.reuse ;  /* 0x000000004c147223 */ /* 0x101fe20000010839 */
[----:B------:R-:W-:Y:S01]  /*3830*/  FMNMX.FTZ R8, R55, R8, !PT ;  /* 0x0000000837087209 */ /* 0x000fe20007810000 */
[-CC-:B------:R-:W-:Y:S01]  /*3840*/  FFMA.FTZ R2, R44, R0.reuse, -R57.reuse ;  /* 0x000000002c027223 */ /* 0x180fe20000010839 */
[----:B------:R-:W-:Y:S01]  /*3850*/  FSEL R49, R70, -INF , !P5 ;  /* 0xff80000046317808 */ /* 0x000fe20006800000 */
[--C-:B------:R-:W-:Y:S01]  /*3860*/  FFMA.FTZ R44, R68, R0, -R57.reuse ;  /* 0x00000000442c7223 */ /* 0x100fe20000010839 */
[----:B------:R-:W-:Y:S01]  /*3870*/  FMNMX.FTZ R8, R37, R8, !PT ;  /* 0x0000000825087209 */ /* 0x000fe20007810000 */
[----:B------:R0:W3:Y:S01]  /*3880*/  MUFU.EX2 R69, R20 ;  /* 0x0000001400457308 */ /* 0x0000e20000000800 */
[----:B------:R-:W-:Y:S01]  /*3890*/  FSEL R71, R71, -INF , !P6 ;  /* 0xff80000047477808 */ /* 0x000fe20007000000 */
[----:B--2---:R-:W-:Y:S01]  /*38a0*/  FFMA.FTZ R4, R80, R0, -R57 ;  /* 0x0000000050047223 */ /* 0x004fe20000010839 */
[----:B------:R-:W-:-:S02]  /*38b0*/  FMNMX.FTZ R8, R59, R8, !PT ;  /* 0x000000083b087209 */ /* 0x000fc40007810000 */
[----:B-1----:R-:W-:Y:S02]  /*38c0*/  F2FP.BF16.F32.PACK_AB R188, R61, R14 ;  /* 0x0000000e3dbc723e */ /* 0x002fe400000010ff */
[----:B------:R-:W-:Y:S01]  /*38d0*/  FMNMX.FTZ R8, R41, R8, !PT ;  /* 0x0000000829087209 */ /* 0x000fe20007810000 */
[----:B------:R-:W-:Y:S01]  /*38e0*/  MUFU.EX2 R75, R4 ;  /* 0x00000004004b7308 */ /* 0x000fe20000000800 */
[-CC-:B0-----:R-:W-:Y:S01]  /*38f0*/  FFMA.FTZ R20, R40, R0.reuse, -R57.reuse ;  /* 0x0000000028147223 */ /* 0x181fe20000010839 */
[----:B------:R-:W-:Y:S01]  /*3900*/  FFMA.FTZ R40, R56, R0, -R57 ;  /* 0x0000000038287223 */ /* 0x000fe20000010839 */
[----:B------:R-:W-:Y:S02]  /*3910*/  FMNMX.FTZ R8, R63, R8, !PT ;  /* 0x000000083f087209 */ /* 0x000fe40007810000 */
[----:B------:R-:W-:Y:S02]  /*3920*/  F2FP.BF16.F32.PACK_AB R190, R65, R24 ;  /* 0x0000001841be723e */ /* 0x000fe400000010ff */
[----:B------:R-:W-:Y:S01]  /*3930*/  FMNMX.FTZ R8, R45, R8, !PT ;  /* 0x000000082d087209 */ /* 0x000fe20007810000 */
[----:B------:R0:W-:Y:S01]  /*3940*/  MUFU.EX2 R79, R34 ;  /* 0x00000022004f7308 */ /* 0x0001e20000000800 */
[----:B------:R-:W-:-:S02]  /*3950*/  R2UR UR5, R19 ;  /* 0x00000000130572ca */ /* 0x000fc400000e0000 */
[----:B------:R-:W-:Y:S02]  /*3960*/  FMNMX.FTZ R8, R67, R8, !PT ;  /* 0x0000000843087209 */ /* 0x000fe40007810000 */
[----:B------:R-:W-:Y:S02]  /*3970*/  R2UR UR7, R120 ;  /* 0x00000000780772ca */ /* 0x000fe400000e0000 */
[----:B------:R-:W-:Y:S01]  /*3980*/  FMNMX.FTZ R8, R49, R8, !PT ;  /* 0x0000000831087209 */ /* 0x000fe20007810000 */
[----:B------:R-:W1:Y:S01]  /*3990*/  MUFU.EX2 R26, R26 ;  /* 0x0000001a001a7308 */ /* 0x000e620000000800 */
[----:B0-----:R-:W-:Y:S01]  /*39a0*/  FFMA.FTZ R34, R90, R0, -R57 ;  /* 0x000000005a227223 */ /* 0x001fe20000010839 */
[----:B---3--:R-:W-:Y:S02]  /*39b0*/  F2FP.BF16.F32.PACK_AB R184, R69, R28 ;  /* 0x0000001c45b8723e */ /* 0x008fe400000010ff */
[----:B------:R-:W-:Y:S02]  /*39c0*/  FMNMX.FTZ R8, R71, R8, !PT ;  /* 0x0000000847087209 */ /* 0x000fe40007810000 */
[----:B------:R-:W-:-:S02]  /*39d0*/  UISETP.NE.AND UP1, UPT, UR5, URZ, UPT ;  /* 0x0000003f0500728c */ /* 0x000fc4000bf25270 */
[----:B------:R-:W-:Y:S01]  /*39e0*/  MUFU.EX2 R85, R34 ;  /* 0x0000002200557308 */ /* 0x000fe20000000800 */
[----:B------:R-:W0:Y:S07]  /*39f0*/  SHFL.BFLY PT, R53, R8, 0x2, 0x1f ;  /* 0x0c401f0008357f89 */ /* 0x000e2e00000e0000 */
[----:B------:R-:W2:Y:S01]  /*3a00*/  MUFU.EX2 R20, R20 ;  /* 0x0000001400147308 */ /* 0x000ea20000000800 */
[----:B------:R-:W-:Y:S01]  /*3a10*/  @UP1 ULDC UR4, c[0x0][0x44c] ;  /* 0x0001130000041ab9 */ /* 0x000fe20000000800 */
[----:B------:R-:W-:Y:S01]  /*3a20*/  @UP1 ULDC UR11, c[0x0][0x450] ;  /* 0x00011400000b1ab9 */ /* 0x000fe20000000800 */
[----:B------:R-:W-:Y:S01]  /*3a30*/  UIMAD.WIDE.U32 UR4, UR39, UR4, URZ ;  /* 0x00000004270472a5 */ /* 0x000fe2000f8e003f */
[----:B-1----:R-:W-:-:S03]  /*3a40*/  F2FP.BF16.F32.PACK_AB R186, R73, R26 ;  /* 0x0000001a49ba723e */ /* 0x002fc600000010ff */
[----:B------:R-:W-:Y:S01]  /*3a50*/  @UP1 USHF.R.U32.HI UR39, URZ, UR11, UR5 ;  /* 0x0000000b3f271299 */ /* 0x000fe20008011605 */
[----:B------:R-:W-:Y:S03]  /*3a60*/  MUFU.EX2 R87, R42 ;  /* 0x0000002a00577308 */ /* 0x000fe60000000800 */
[----:B------:R-:W-:-:S04]  /*3a70*/  UIADD3 UR39, UR7, UR39, URZ ;  /* 0x0000002707277290 */ /* 0x000fc8000fffe03f */
[----:B------:R-:W-:Y:S01]  /*3a80*/  UIADD3 UR6, UR39, UR6, URZ ;  /* 0x0000000627067290 */ /* 0x000fe2000fffe03f */
[----:B------:R-:W-:Y:S01]  /*3a90*/  MUFU.EX2 R2, R2 ;  /* 0x0000000200027308 */ /* 0x000fe20000000800 */
[----:B0-----:R-:W-:Y:S01]  /*3aa0*/  FMNMX.FTZ R53, R8, R53, !PT ;  /* 0x0000003508357209 */ /* 0x001fe20007810000 */
[----:B------:R-:W-:Y:S01]  /*3ab0*/  FFMA.FTZ R8, R88, R0, -R57 ;  /* 0x0000000058087223 */ /* 0x000fe20000010839 */
[----:B--2---:R-:W-:-:S03]  /*3ac0*/  F2FP.BF16.F32.PACK_AB R180, R75, R20 ;  /* 0x000000144bb4723e */ /* 0x004fc600000010ff */
[----:B------:R-:W0:Y:S02]  /*3ad0*/  SHFL.BFLY PT, R4, R53, 0x1, 0x1f ;  /* 0x0c201f0035047f89 */ /* 0x000e2400000e0000 */
[----:B------:R-:W-:Y:S08]  /*3ae0*/  MUFU.EX2 R83, R8 ;  /* 0x0000000800537308 */ /* 0x000ff00000000800 */
[----:B------:R1:W2:Y:S08]  /*3af0*/  MUFU.EX2 R77, R30 ;  /* 0x0000001e004d7308 */ /* 0x0002b00000000800 */
[----:B------:R-:W3:Y:S01]  /*3b00*/  MUFU.EX2 R32, R32 ;  /* 0x0000002000207308 */ /* 0x000ee20000000800 */
[----:B-1----:R-:W-:Y:S01]  /*3b10*/  FFMA.FTZ R30, R60, R0, -R57 ;  /* 0x000000003c1e7223 */ /* 0x002fe20000010839 */
[----:B0-----:R-:W-:-:S06]  /*3b20*/  FMNMX.FTZ R4, R53, R4, !PT ;  /* 0x0000000435047209 */ /* 0x001fcc0007810000 */
[----:B------:R-:W-:Y:S01]  /*3b30*/  MUFU.EX2 R36, R36 ;  /* 0x0000002400247308 */ /* 0x000fe20000000800 */
[----:B--2---:R-:W-:Y:S01]  /*3b40*/  F2FP.BF16.F32.PACK_AB R182, R77, R2 ;  /* 0x000000024db6723e */ /* 0x004fe200000010ff */
[C---:B------:R-:W-:Y:S01]  /*3b50*/  FMUL.FTZ R8, R4.reuse, R0 ;  /* 0x0000000004087220 */ /* 0x040fe20000410000 */
[----:B------:R-:W-:-:S04]  /*3b60*/  FSETP.NEU.FTZ.AND P1, PT, R4, -INF , PT ;  /* 0xff8000000400780b */ /* 0x000fc80003f3d000 */
[----:B------:R-:W-:Y:S01]  /*3b70*/  FSEL R8, R8, RZ, P1 ;  /* 0x000000ff08087208 */ /* 0x000fe20000800000 */
[----:B------:R-:W-:Y:S01]  /*3b80*/  MUFU.EX2 R81, R38 ;  /* 0x0000002600517308 */ /* 0x000fe20000000800 */
[----:B------:R-:W-:Y:S02]  /*3b90*/  PLOP3.LUT P1, PT, PT, PT, UP0, 0x40, 0x0 ;  /* 0x000000000000781c */ /* 0x000fe40003f2e808 */
[----:B---3--:R-:W-:Y:S01]  /*3ba0*/  F2FP.BF16.F32.PACK_AB R176, R79, R32 ;  /* 0x000000204fb0723e */ /* 0x008fe200000010ff */
[-CC-:B------:R-:W-:Y:S01]  /*3bb0*/  FFMA.FTZ R9, R9, R0.reuse, -R8.reuse ;  /* 0x0000000009097223 */ /* 0x180fe20000010808 */
[-CC-:B------:R-:W-:Y:S01]  /*3bc0*/  FFMA.FTZ R3, R3, R0.reuse, -R8.reuse ;  /* 0x0000000003037223 */ /* 0x180fe20000010808 */
[-CC-:B------:R-:W-:Y:S01]  /*3bd0*/  FFMA.FTZ R27, R27, R0.reuse, -R8.reuse ;  /* 0x000000001b1b7223 */ /* 0x180fe20000010808 */
[-CC-:B------:R-:W-:Y:S01]  /*3be0*/  FFMA.FTZ R31, R31, R0.reuse, -R8.reuse ;  /* 0x000000001f1f7223 */ /* 0x180fe20000010808 */
[----:B------:R0:W-:Y:S01]  /*3bf0*/  MUFU.EX2 R191, R9 ;  /* 0x0000000900bf7308 */ /* 0x0001e20000000800 */
        /* <DEDUP_REMOVED lines=8> */
[----:B0-----:R-:W-:Y:S01]  /*3c80*/  FADD.FTZ R9, R14, R61 ;  /* 0x0000003d0e097221 */ /* 0x001fe20000010000 */
[-CC-:B------:R-:W-:Y:S01]  /*3c90*/  FFMA.FTZ R47, R47, R0.reuse, -R8.reuse ;  /* 0x000000002f2f7223 */ /* 0x180fe20000010808 */
[-CC-:B------:R-:W-:Y:S01]  /*3ca0*/  FFMA.FTZ R29, R29, R0.reuse, -R8.reuse ;  /* 0x000000001d1d7223 */ /* 0x180fe20000010808 */
[-CC-:B------:R-:W-:Y:S01]  /*3cb0*/  FFMA.FTZ R51, R51, R0.reuse, -R8.reuse ;  /* 0x0000000033337223 */ /* 0x180fe20000010808 */
[----:B------:R-:W-:Y:S01]  /*3cc0*/  FADD.FTZ R54, R24, R9 ;  /* 0x0000000918367221 */ /* 0x000fe20000010000 */
[-C--:B------:R-:W-:Y:S01]  /*3cd0*/  FFMA.FTZ R38, R64, R0.reuse, -R57 ;  /* 0x0000000040267223 */ /* 0x080fe20000010839 */
[-C--:B------:R-:W-:Y:S01]  /*3ce0*/  FFMA.FTZ R33, R33, R0.reuse, -R8 ;  /* 0x0000000021217223 */ /* 0x080fe20000010808 */
[----:B------:R-:W0:Y:S01]  /*3cf0*/  MUFU.EX2 R34, R27 ;  /* 0x0000001b00227308 */ /* 0x000e220000000800 */
[----:B------:R-:W-:Y:S01]  /*3d00*/  FADD.FTZ R9, R65, R54 ;  /* 0x0000003641097221 */ /* 0x000fe20000010000 */
[-CC-:B------:R-:W-:Y:S01]  /*3d10*/  FFMA.FTZ R55, R55, R0.reuse, -R8.reuse ;  /* 0x0000000037377223 */ /* 0x180fe20000010808 */
[-CC-:B------:R-:W-:Y:S01]  /*3d20*/  FFMA.FTZ R37, R37, R0.reuse, -R8.reuse ;  /* 0x0000000025257223 */ /* 0x180fe20000010808 */
[-CC-:B------:R-:W-:Y:S01]  /*3d30*/  FFMA.FTZ R59, R59, R0.reuse, -R8.reuse ;  /* 0x000000003b3b7223 */ /* 0x180fe20000010808 */
[----:B------:R-:W-:Y:S01]  /*3d40*/  FADD.FTZ R54, R28, R9 ;  /* 0x000000091c367221 */ /* 0x000fe20000010000 */
[-CC-:B------:R-:W-:Y:S01]  /*3d50*/  FFMA.FTZ R41, R41, R0.reuse, -R8.reuse ;  /* 0x0000000029297223 */ /* 0x180fe20000010808 */
[-C--:B------:R-:W-:Y:S01]  /*3d60*/  FFMA.FTZ R63, R63, R0.reuse, -R8 ;  /* 0x000000003f3f7223 */ /* 0x080fe20000010808 */
[----:B------:R-:W1:Y:S01]  /*3d70*/  MUFU.EX2 R42, R31 ;  /* 0x0000001f002a7308 */ /* 0x000e620000000800 */
[----:B------:R-:W-:Y:S01]  /*3d80*/  FADD.FTZ R9, R69, R54 ;  /* 0x0000003645097221 */ /* 0x000fe20000010000 */
[-CC-:B------:R-:W-:Y:S01]  /*3d90*/  FFMA.FTZ R45, R45, R0.reuse, -R8.reuse ;  /* 0x000000002d2d7223 */ /* 0x180fe20000010808 */
[-CC-:B------:R-:W-:Y:S01]  /*3da0*/  FFMA.FTZ R67, R67, R0.reuse, -R8.reuse ;  /* 0x0000000043437223 */ /* 0x180fe20000010808 */
[-CC-:B------:R-:W-:Y:S01]  /*3db0*/  FFMA.FTZ R49, R49, R0.reuse, -R8.reuse ;  /* 0x0000000031317223 */ /* 0x180fe20000010808 */
[----:B------:R-:W-:Y:S01]  /*3dc0*/  FADD.FTZ R56, R26, R9 ;  /* 0x000000091a387221 */ /* 0x000fe20000010000 */
[-C--:B------:R-:W-:Y:S01]  /*3dd0*/  FFMA.FTZ R71, R71, R0.reuse, -R8 ;  /* 0x0000000047477223 */ /* 0x080fe20000010808 */
[----:B------:R-:W-:Y:S01]  /*3de0*/  FFMA.FTZ R57, R94, R0, -R57 ;  /* 0x000000005e397223 */ /* 0x000fe20000010839 */
[----:B------:R-:W2:Y:S01]  /*3df0*/  MUFU.EX2 R13, R13 ;  /* 0x0000000d000d7308 */ /* 0x000ea20000000800 */
[----:B------:R-:W-:Y:S01]  /*3e00*/  FADD.FTZ R9, R73, R56 ;  /* 0x0000003849097221 */ /* 0x000fe20000010000 */
[----:B0-----:R-:W-:Y:S01]  /*3e10*/  FADD.FTZ R56, R3, R34 ;  /* 0x0000002203387221 */ /* 0x001fe20000010000 */
[----:B------:R-:W-:-:S02]  /*3e20*/  F2FP.BF16.F32.PACK_AB R189, R34, R3 ;  /* 0x0000000322bd723e */ /* 0x000fc400000010ff */
[----:B------:R-:W-:Y:S01]  /*3e30*/  FADD.FTZ R58, R20, R9 ;  /* 0x00000009143a7221 */ /* 0x000fe20000010000 */
[----:B------:R-:W-:Y:S01]  /*3e40*/  FADD.FTZ R9, R191, R56 ;  /* 0x00000038bf097221 */ /* 0x000fe20000010000 */
[----:B------:R-:W-:Y:S01]  /*3e50*/  F2FP.BF16.F32.PACK_AB R178, R81, R36 ;  /* 0x0000002451b2723e */ /* 0x000fe200000010ff */
[----:B------:R-:W0:Y:S01]  /*3e60*/  MUFU.EX2 R46, R35 ;  /* 0x00000023002e7308 */ /* 0x000e220000000800 */
[----:B------:R-:W-:Y:S01]  /*3e70*/  FADD.FTZ R27, R75, R58 ;  /* 0x0000003a4b1b7221 */ /* 0x000fe20000010000 */
[C---:B-1----:R-:W-:Y:S01]  /*3e80*/  FADD.FTZ R58, R42.reuse, R9 ;  /* 0x000000092a3a7221 */ /* 0x042fe20000010000 */
[----:B------:R-:W-:Y:S02]  /*3e90*/  F2FP.BF16.F32.PACK_AB R191, R42, R191 ;  /* 0x000000bf2abf723e */ /* 0x000fe400000010ff */
[----:B------:R-:W-:-:S03]  /*3ea0*/  FADD.FTZ R60, R2, R27 ;  /* 0x0000001b023c7221 */ /* 0x000fc60000010000 */
[----:B------:R-:W1:Y:S01]  /*3eb0*/  MUFU.EX2 R15, R15 ;  /* 0x0000000f000f7308 */ /* 0x000e620000000800 */
[----:B--2---:R-:W-:Y:S01]  /*3ec0*/  FADD.FTZ R9, R13, R58 ;  /* 0x0000003a0d097221 */ /* 0x004fe20000010000 */
[----:B------:R-:W-:-:S04]  /*3ed0*/  FADD.FTZ R27, R77, R60 ;  /* 0x0000003c4d1b7221 */ /* 0x000fc80000010000 */
[----:B------:R-:W-:Y:S02]  /*3ee0*/  FADD.FTZ R60, R32, R27 ;  /* 0x0000001b203c7221 */ /* 0x000fe40000010000 */
[----:B------:R-:W2:Y:S01]  /*3ef0*/  MUFU.EX2 R48, R39 ;  /* 0x0000002700307308 */ /* 0x000ea20000000800 */
[C---:B0-----:R-:W-:Y:S01]  /*3f00*/  FADD.FTZ R58, R46.reuse, R9 ;  /* 0x000000092e3a7221 */ /* 0x041fe20000010000 */
[----:B------:R-:W-:Y:S01]  /*3f10*/  FADD.FTZ R27, R79, R60 ;  /* 0x0000003c4f1b7221 */ /* 0x000fe20000010000 */
[----:B------:R-:W-:-:S03]  /*3f20*/  F2FP.BF16.F32.PACK_AB R185, R46, R13 ;  /* 0x0000000d2eb9723e */ /* 0x000fc600000010ff */
[----:B------:R-:W-:Y:S02]  /*3f30*/  FADD.FTZ R62, R36, R27 ;  /* 0x0000001b243e7221 */ /* 0x000fe40000010000 */
[----:B------:R-:W0:Y:S01]  /*3f40*/  MUFU.EX2 R21, R21 ;  /* 0x0000001500157308 */ /* 0x000e220000000800 */
[----:B-1----:R-:W-:Y:S01]  /*3f50*/  FADD.FTZ R9, R15, R58 ;  /* 0x0000003a0f097221 */ /* 0x002fe20000010000 */
[----:B------:R-:W-:-:S06]  /*3f60*/  FADD.FTZ R27, R81, R62 ;  /* 0x0000003e511b7221 */ /* 0x000fcc0000010000 */
[----:B------:R-:W1:Y:S01]  /*3f70*/  MUFU.EX2 R50, R43 ;  /* 0x0000002b00327308 */ /* 0x000e620000000800 */
[C---:B--2---:R-:W-:Y:S01]  /*3f80*/  FADD.FTZ R60, R48.reuse, R9 ;  /* 0x00000009303c7221 */ /* 0x044fe20000010000 */
[----:B------:R-:W-:Y:S01]  /*3f90*/  F2FP.BF16.F32.PACK_AB R187, R48, R15 ;  /* 0x0000000f30bb723e */ /* 0x000fe200000010ff */
[----:B------:R-:W-:-:S05]  /*3fa0*/  VIADD R15, R16, 0xfffffffe ;  /* 0xfffffffe100f7836 */ /* 0x000fca0000000000 */
[----:B------:R-:W2:Y:S01]  /*3fb0*/  MUFU.EX2 R40, R40 ;  /* 0x0000002800287308 */ /* 0x000ea20000000800 */
[----:B0-----:R-:W-:-:S07]  /*3fc0*/  FADD.FTZ R9, R21, R60 ;  /* 0x0000003c15097221 */ /* 0x001fce0000010000 */
[----:B------:R-:W0:Y:S01]  /*3fd0*/  MUFU.EX2 R25, R25 ;  /* 0x0000001900197308 */ /* 0x000e220000000800 */
[C---:B-1----:R-:W-:Y:S01]  /*3fe0*/  FADD.FTZ R8, R50.reuse, R9 ;  /* 0x0000000932087221 */ /* 0x042fe20000010000 */
[----:B------:R-:W-:-:S06]  /*3ff0*/  F2FP.BF16.F32.PACK_AB R181, R50, R21 ;  /* 0x0000001532b5723e */ /* 0x000fcc00000010ff */
[----:B------:R-:W1:Y:S01]  /*4000*/  MUFU.EX2 R52, R47 ;  /* 0x0000002f00347308 */ /* 0x000e620000000800 */
[----:B--2---:R-:W-:Y:S01]  /*4010*/  FADD.FTZ R14, R40, R27 ;  /* 0x0000001b280e7221 */ /* 0x004fe20000010000 */
[----:B------:R-:W-:-:S03]  /*4020*/  F2FP.BF16.F32.PACK_AB R172, R83, R40 ;  /* 0x0000002853ac723e */ /* 0x000fc600000010ff */
[----:B------:R-:W-:-:S03]  /*4030*/  FADD.FTZ R27, R83, R14 ;  /* 0x0000000e531b7221 */ /* 0x000fc60000010000 */
        /* <DEDUP_REMOVED lines=24> */
[----:B--2---:R-:W-:-:S07]  /*41c0*/  FADD.FTZ R20, R44, R27 ;  /* 0x0000001b2c147221 */ /* 0x004fce0000010000 */
        /* <DEDUP_REMOVED lines=8> */
[C---:B0-----:R-:W-:Y:S01]  /*4250*/  FADD.FTZ R9, R57.reuse, R20 ;  /* 0x0000001439097221 */ /* 0x041fe20000010000 */
[----:B------:R-:W-:-:S06]  /*4260*/  F2FP.BF16.F32.PACK_AB R170, R57, R44 ;  /* 0x0000002c39aa723e */ /* 0x000fcc00000010ff */
[----:B------:R-:W0:Y:S01]  /*4270*/  MUFU.EX2 R2, R67 ;  /* 0x0000004300027308 */ /* 0x000e220000000800 */
[C---:B-1----:R-:W-:Y:S01]  /*4280*/  FADD.FTZ R20, R8.reuse, R3 ;  /* 0x0000000308147221 */ /* 0x042fe20000010000 */
[----:B------:R-:W-:-:S06]  /*4290*/  F2FP.BF16.F32.PACK_AB R175, R8, R41 ;  /* 0x0000002908af723e */ /* 0x000fcc00000010ff */
[----:B------:R-:W1:Y:S01]  /*42a0*/  MUFU.EX2 R49, R49 ;  /* 0x0000003100317308 */ /* 0x000e620000000800 */
[----:B--2---:R-:W-:-:S07]  /*42b0*/  FADD.FTZ R3, R45, R20 ;  /* 0x000000142d037221 */ /* 0x004fce0000010000 */
[----:B------:R-:W2:Y:S01]  /*42c0*/  MUFU.EX2 R14, R71 ;  /* 0x00000047000e7308 */ /* 0x000ea20000000800 */
[C---:B0-----:R-:W-:Y:S01]  /*42d0*/  FADD.FTZ R20, R2.reuse, R3 ;  /* 0x0000000302147221 */ /* 0x041fe20000010000 */
[----:B------:R-:W-:-:S03]  /*42e0*/  F2FP.BF16.F32.PACK_AB R169, R2, R45 ;  /* 0x0000002d02a9723e */ /* 0x000fc600000010ff */
[----:B-1----:R-:W-:-:S04]  /*42f0*/  FADD.FTZ R3, R49, R20 ;  /* 0x0000001431037221 */ /* 0x002fc80000010000 */
[C---:B--2---:R-:W-:Y:S01]  /*4300*/  FADD.FTZ R8, R14.reuse, R3 ;  /* 0x000000030e087221 */ /* 0x044fe20000010000 */
[----:B------:R-:W-:Y:S01]  /*4310*/  F2FP.BF16.F32.PACK_AB R171, R14, R49 ;  /* 0x000000310eab723e */ /* 0x000fe200000010ff */
[----:B------:R-:W-:Y:S06]  /*4320*/  @P1 BRA `(.L_x_994) ;  /* 0x00000000004c1947 */ /* 0x000fec0003800000 */
[----:B------:R-:W-:Y:S01]  /*4330*/  ISETP.LT.AND P1, PT, RZ, UR39, PT ;  /* 0x00000027ff007c0c */ /* 0x000fe2000bf21270 */
[----:B------:R-:W-:-:S12]  /*4340*/  UIADD3 UR7, UR39, -0x1, URZ ;  /* 0xffffffff27077890 */ /* 0x000fd8000fffe03f */
[----:B------:R-:W-:Y:S05]  /*4350*/  @P1 BRA `(.L_x_995) ;  /* 0x0000000000201947 */ /* 0x000fea0003800000 */
[----:B------:R-:W-:Y:S01]  /*4360*/  ULDC UR11, c[0x0][0x9e4] ;  /* 0x00027900000b7ab9 */ /* 0x000fe20000000800 */
[----:B------:R-:W-:Y:S02]  /*4370*/  UIADD3 UR7, -UR39, URZ, URZ ;  /* 0x0000003f27077290 */ /* 0x000fe4000fffe13f */
[----:B------:R-:W-:-:S11]  /*4380*/  UISETP.NE.AND UP0, UPT, UR11, 0x1, UPT ;  /* 0x000000010b00788c */ /* 0x000fd6000bf05270 */
[----:B------:R-:W-:Y:S02]  /*4390*/  @UP0 ULDC.64 UR14, c[0x0][0x9e8] ;  /* 0x00027a00000e0ab9 */ /* 0x000fe40000000a00 */
[----:B------:R-:W-:-:S04]  /*43a0*/  UIMAD.WIDE.U32 UR4, UR7, UR14, URZ ;  /* 0x0000000e070472a5 */ /* 0x000fc8000f8e003f */
[----:B------:R-:W-:-:S04]  /*43b0*/  @UP0 USHF.R.U32.HI UR7, URZ, UR15, UR5 ;  /* 0x0000000f3f070299 */ /* 0x000fc80008011605 */
[----:B------:R-:W-:Y:S01]  /*43c0*/  ULOP3.LUT UR7, URZ, UR7, URZ, 0x33, !UPT ;  /* 0x000000073f077292 */ /* 0x000fe2000f8e333f */
[----:B------:R-:W-:Y:S11]  /*43d0*/  BRA `(.L_x_996) ;  /* 0x0000000000147947 */ /* 0x000ff60003800000 */
.L_x_995:
[----:B------:R-:W-:Y:S02]  /*43e0*/  ULDC UR11, c[0x0][0x9e4] ;  /* 0x00027900000b7ab9 */ /* 0x000fe40000000800 */
[----:B------:R-:W-:-:S11]  /*43f0*/  UISETP.NE.AND UP0, UPT, UR11, 0x1, UPT ;  /* 0x000000010b00788c */ /* 0x000fd6000bf05270 */
[----:B------:R-:W-:Y:S02]  /*4400*/  @UP0 ULDC.64 UR14, c[0x0][0x9e8] ;  /* 0x00027a00000e0ab9 */ /* 0x000fe40000000a00 */
[----:B------:R-:W-:-:S04]  /*4410*/  UIMAD.WIDE.U32 UR4, UR7, UR14, URZ ;  /* 0x0000000e070472a5 */ /* 0x000fc8000f8e003f */
[----:B------:R-:W-:-:S12]  /*4420*/  @UP0 USHF.R.U32.HI UR7, URZ, UR15, UR5 ;  /* 0x0000000f3f070299 */ /* 0x000fd80008011605 */
.L_x_996:
[----:B------:R-:W-:-:S04]  /*4430*/  UIMAD UR7, UR7, UR11, UR11 ;  /* 0x0000000b070772a4 */ /* 0x000fc8000f8e020b */
[----:B------:R-:W-:-:S04]  /*4440*/  UISETP.LT.AND UP0, UPT, UR6, UR7, UPT ;  /* 0x000000070600728c */ /* 0x000fc8000bf01270 */
[----:B------:R-:W-:-:S12]  /*4450*/  USEL UR6, UR6, UR7, UP0 ;  /* 0x0000000706067287 */ /* 0x000fd80008000000 */
.L_x_994:
[----:B------:R-:W-:Y:S01]  /*4460*/  R2UR UR7, R22 ;  /* 0x00000000160772ca */ /* 0x000fe200000e0000 */
[----:B------:R-:W-:Y:S01]  /*4470*/  UIMAD.WIDE UR4, UR6, 0x2aaaaaab, URZ ;  /* 0x2aaaaaab060478a5 */ /* 0x000fe2000f8e023f */
[----:B------:R-:W-:Y:S01]  /*4480*/  IMAD.MOV.U32 R3, RZ, RZ, 0x3f800000 ;  /* 0x3f800000ff037424 */ /* 0x000fe200078e00ff */
[----:B------:R-:W-:Y:S01]  /*4490*/  CS2R R118, SRZ ;  /* 0x0000000000767805 */ /* 0x000fe2000001ff00 */
[----:B------:R-:W-:Y:S01]  /*44a0*/  UMOV UR6, URZ ;  /* 0x0000003f00067c82 */ /* 0x000fe20008000000 */
[----:B------:R-:W-:Y:S01]  /*44b0*/  USHF.R.U32.HI UR4, URZ, 0x1f, UR5 ;  /* 0x0000001f3f047899 */ /* 0x000fe20008011605 */
[----:B------:R-:W-:Y:S01]  /*44c0*/  IMAD.MOV.U32 R2, RZ, RZ, 0x3f800000 ;  /* 0x3f800000ff027424 */ /* 0x000fe200078e00ff */
[----:B------:R-:W-:Y:S02]  /*44d0*/  CS2R R116, SRZ ;  /* 0x0000000000747805 */ /* 0x000fe4000001ff00 */
[----:B------:R-:W-:Y:S01]  /*44e0*/  CS2R R114, SRZ ;  /* 0x0000000000727805 */ /* 0x000fe2000001ff00 */
[----:B------:R-:W-:Y:S01]  /*44f0*/  ULEA.HI.SX32 UR4, UR5, UR4, 0x1c ;  /* 0x0000000405047291 */ /* 0x000fe2000f8fe23f */
[----:B------:R-:W-:-:S02]  /*4500*/  CS2R R112, SRZ ;  /* 0x0000000000707805 */ /* 0x000fc4000001ff00 */
[----:B------:R-:W-:Y:S02]  /*4510*/  CS2R R110, SRZ ;  /* 0x00000000006e7805 */ /* 0x000fe4000001ff00 */
[----:B------:R-:W-:Y:S01]  /*4520*/  CS2R R108, SRZ ;  /* 0x00000000006c7805 */ /* 0x000fe2000001ff00 */
[----:B------:R-:W-:Y:S01]  /*4530*/  UISETP.LT.AND UP0, UPT, UR7, UR4, UPT ;  /* 0x000000040700728c */ /* 0x000fe2000bf01270 */
[----:B------:R-:W-:Y:S02]  /*4540*/  CS2R R106, SRZ ;  /* 0x00000000006a7805 */ /* 0x000fe4000001ff00 */
[----:B------:R-:W-:Y:S02]  /*4550*/  CS2R R104, SRZ ;  /* 0x0000000000687805 */ /* 0x000fe4000001ff00 */
[----:B------:R-:W-:Y:S01]  /*4560*/  CS2R R102, SRZ ;  /* 0x0000000000667805 */ /* 0x000fe2000001ff00 */
[----:B------:R-:W-:Y:S01]  /*4570*/  USEL UR60, UR7, UR4, !UP0 ;  /* 0x00000004073c7287 */ /* 0x000fe2000c000000 */
[----:B------:R-:W-:-:S02]  /*4580*/  CS2R R100, SRZ ;  /* 0x0000000000647805 */ /* 0x000fc4000001ff00 */
[----:B------:R-:W-:Y:S01]  /*4590*/  CS2R R98, SRZ ;  /* 0x0000000000627805 */ /* 0x000fe2000001ff00 */
[----:B------:R-:W-:Y:S01]  /*45a0*/  UMOV UR4, URZ ;  /* 0x0000003f00047c82 */ /* 0x000fe20008000000 */
[----:B------:R-:W-:Y:S02]  /*45b0*/  CS2R R96, SRZ ;  /* 0x0000000000607805 */ /* 0x000fe4000001ff00 */
[----:B------:R-:W-:Y:S02]  /*45c0*/  CS2R R94, SRZ ;  /* 0x00000000005e7805 */ /* 0x000fe4000001ff00 */
[----:B------:R-:W-:Y:S02]  /*45d0*/  ISETP.GE.AND P1, PT, R15, UR60, PT ;  /* 0x0000003c0f007c0c */ /* 0x000fe4000bf26270 */
        /* <DEDUP_REMOVED lines=35> */
[----:B------:R-:W-:Y:S06]  /*4810*/  @!P1 BRA `(.L_x_997) ;  /* 0x0000003000709947 */ /* 0x000fec0003800000 */
[----:B------:R-:W-:Y:S01]  /*4820*/  IMAD.MOV.U32 R14, RZ, RZ, R4 ;  /* 0x000000ffff0e7224 */ /* 0x000fe200078e0004 */
[----:B------:R-:W-:Y:S01]  /*4830*/  UMOV UR5, URZ ;  /* 0x0000003f00057c82 */ /* 0x000fe20008000000 */
[----:B------:R-:W-:Y:S01]  /*4840*/  IMAD.MOV.U32 R13, RZ, RZ, R5 ;  /* 0x000000ffff0d7224 */ /* 0x000fe200078e0005 */
[----:B------:R-:W-:Y:S01]  /*4850*/  UMOV UR7, URZ ;  /* 0x0000003f00077c82 */ /* 0x000fe20008000000 */
[----:B------:R-:W-:Y:S02]  /*4860*/  IMAD.MOV.U32 R3, RZ, RZ, 0x3f800000 ;  /* 0x3f800000ff037424 */ /* 0x000fe400078e00ff */
[----:B------:R-:W-:-:S07]  /*4870*/  IMAD.MOV.U32 R119, RZ, RZ, RZ ;  /* 0x000000ffff777224 */ /* 0x000fce00078e00ff */
.L_x_1016:
[----:B------:R-:W-:-:S04]  /*4880*/  UISETP.NE.AND UP0, UPT, UR7, 0x1, UPT ;  /* 0x000000010700788c */ /* 0x000fc8000bf05270 */
[----:B------:R-:W-:-:S04]  /*4890*/  USEL UR6, URZ, 0x1, UP0 ;  /* 0x000000013f067887 */ /* 0x000fc80008000000 */
[----:B------:R-:W-:Y:S01]  /*48a0*/  ULOP3.LUT UR6, UR5, UR6, URZ, 0x3c, !UPT ;  /* 0x0000000605067292 */ /* 0x000fe2000f8e3c3f */
[----:B------:R-:W-:Y:S11]  /*48b0*/  @!P0 BRA `(.L_x_998) ;  /* 0x0000000000048947 */ /* 0x000ff60003800000 */
[----:B------:R-:W-:Y:S01]  /*48c0*/  BPT.TRAP 0x1 ;  /* 0x000000040000795c */ /* 0x000fe20000300000 */
.L_x_998:
[----:B------:R-:W-:Y:S01]  /*48d0*/  UIADD3 UR4, UR7, 0x1, URZ ;  /* 0x0000000107047890 */ /* 0x000fe2000fffe03f */
[----:B------:R-:W-:-:S03]  /*48e0*/  IMAD.U32 R0, RZ, RZ, UR6 ;  /* 0x00000006ff007e24 */ /* 0x000fc6000f8e00ff */
[----:B------:R-:W-:Y:S02]  /*48f0*/  UISETP.NE.AND UP0, UPT, UR4, 0x2, UPT ;  /* 0x000000020400788c */ /* 0x000fe4000bf05270 */
[----:B------:R-:W-:Y:S02]  /*4900*/  SHF.L.U32 R0, R0, 0x1f, RZ ;  /* 0x0000001f00007819 */ /* 0x000fe400000006ff */
[----:B------:R-:W-:-:S04]  /*4910*/  USEL UR4, UR4, URZ, UP0 ;  /* 0x0000003f04047287 */ /* 0x000fc80008000000 */
[----:B------:R-:W-:-:S09]  /*4920*/  ULEA UR39, UR4, UR38, 0x3 ;  /* 0x0000002604277291 */ /* 0x000fd2000f8e183f */
[----:B------:R0:W1:Y:S01]  /*4930*/  SYNCS.PHASECHK.TRANS64.TRYWAIT P1, [UR39+0x30830], R0 ;  /* 0x03083000ff0075a7 */ /* 0x0000620008020167 */
[----:B------:R-:W-:Y:S05]  /*4940*/  @!P0 BRA `(.L_x_999) ;  /* 0x0000000000048947 */ /* 0x000fea0003800000 */
[----:B------:R-:W-:Y:S01]  /*4950*/  BPT.TRAP 0x1 ;  /* 0x000000040000795c */ /* 0x000fe20000300000 */
.L_x_999:
[----:B-1----:R-:W-:Y:S05]  /*4960*/  @P1 BRA `(.L_x_1000) ;  /* 0x0000000000081947 */ /* 0x002fea0003800000 */
[----:B------:R-:W1:Y:S02]  /*4970*/  SYNCS.PHASECHK.TRANS64.TRYWAIT P1, [UR39+0x30830], R0 ;  /* 0x03083000ff0075a7 */ /* 0x000e640008020167 */
[----:B-1----:R-:W-:Y:S05]  /*4980*/  @!P1 BRA `(.L_x_1001) ;  /* 0x000000f4000c9947 */ /* 0x002fea0003800000 */
.L_x_1000:
        /* <DEDUP_REMOVED lines=120> */
[-C--:B------:R-:W-:Y:S01]  /*5110*/  FMUL.FTZ R107, R107, R3.reuse ;  /* 0x000000036b6b7220 */ /* 0x080fe20000410000 */
[-C--:B------:R-:W-:Y:S01]  /*5120*/  FMUL.FTZ R110, R110, R3.reuse ;  /* 0x000000036e6e7220 */ /* 0x080fe20000410000 */
[-C--:B------:R-:W-:Y:S01]  /*5130*/  FMUL.FTZ R111, R111, R3.reuse ;  /* 0x000000036f6f7220 */ /* 0x080fe20000410000 */
[-C--:B------:R-:W-:Y:S01]  /*5140*/  FMUL.FTZ R114, R114, R3.reuse ;  /* 0x0000000372727220 */ /* 0x080fe20000410000 */
[----:B------:R-:W-:Y:S01]  /*5150*/  HGMMA.64x96x16.F32.BF16 R120, gdesc[UR8], R120, gsb0 ;  /* 0x01600000087879f0 */ /* 0x000fe20008001878 */
[-C--:B------:R-:W-:Y:S01]  /*5160*/  FMUL.FTZ R115, R115, R3.reuse ;  /* 0x0000000373737220 */ /* 0x080fe20000410000 */
[-C--:B------:R-:W-:Y:S01]  /*5170*/  FMUL.FTZ R118, R118, R3.reuse ;  /* 0x0000000376767220 */ /* 0x080fe20000410000 */
[----:B------:R-:W-:Y:S01]  /*5180*/  FMUL.FTZ R119, R119, R3 ;  /* 0x0000000377777220 */ /* 0x000fe20000410000 */
        /* <DEDUP_REMOVED lines=33> */
.L_x_1002:
[----:B------:R-:W-:Y:S01]  /*53a0*/  ULEA UR14, UR7, UR38, 0x3 ;  /* 0x00000026070e7291 */ /* 0x000fe2000f8e183f */
[----:B01----:R-:W-:-:S05]  /*53b0*/  IMAD.U32 R0, RZ, RZ, UR5 ;  /* 0x00000005ff007e24 */ /* 0x003fca000f8e00ff */
[----:B------:R-:W-:-:S04]  /*53c0*/  SHF.L.U32 R0, R0, 0x1f, RZ ;  /* 0x0000001f00007819 */ /* 0x000fc800000006ff */
[----:B------:R0:W1:Y:S01]  /*53d0*/  SYNCS.PHASECHK.TRANS64.TRYWAIT P1, [UR14+0x30850], R0 ;  /* 0x03085000ff0075a7 */ /* 0x000062000802014e */
[----:B------:R-:W-:Y:S05]  /*53e0*/  @!P0 BRA `(.L_x_1003) ;  /* 0x0000000000048947 */ /* 0x000fea0003800000 */
[----:B------:R-:W-:Y:S01]  /*53f0*/  BPT.TRAP 0x1 ;  /* 0x000000040000795c */ /* 0x000fe20000300000 */
.L_x_1003:
[----:B-1----:R-:W-:Y:S05]  /*5400*/  @P1 BRA `(.L_x_1004) ;  /* 0x0000000000081947 */ /* 0x002fea0003800000 */
[----:B------:R-:W1:Y:S02]  /*5410*/  SYNCS.PHASECHK.TRANS64.TRYWAIT P1, [UR14+0x30850], R0 ;  /* 0x03085000ff0075a7 */ /* 0x000e64000802014e */
[----:B-1----:R-:W-:Y:S05]  /*5420*/  @!P1 BRA `(.L_x_1005) ;  /* 0x000000e8007c9947 */ /* 0x002fea0003800000 */
.L_x_1004:
[----:B------:R-:W-:Y:S01]  /*5430*/  UIADD3 UR5, UR38, 0x400, URZ ;  /* 0x0000040026057890 */ /* 0x000fe2000fffe03f */
[----:B------:R-:W-:Y:S01]  /*5440*/  WARPGROUP.ARRIVE ;  /* 0x00000000000079c5 */ /* 0x000fe20000000000 */
[----:B------:R-:W-:Y:S02]  /*5450*/  UMOV UR11, 0x40000040 ;  /* 0x40000040000b7882 */ /* 0x000fe40000000000 */
[----:B------:R-:W-:-:S04]  /*5460*/  USHF.R.U32.HI UR5, URZ, 0x4, UR5 ;  /* 0x000000043f057899 */ /* 0x000fc80008011605 */
[----:B------:R-:W-:-:S04]  /*5470*/  ULOP3.LUT UR5, UR5, 0x3fff, URZ, 0xc0, !UPT ;  /* 0x00003fff05057892 */ /* 0x000fc8000f8ec03f */
[----:B------:R-:W-:-:S04]  /*5480*/  ULOP3.LUT UR5, UR5, 0x3000000, URZ, 0xfc, !UPT ;  /* 0x0300000005057892 */ /* 0x000fc8000f8efc3f */
[----:B------:R-:W-:-:S07]  /*5490*/  UIMAD UR5, UR7, 0x900, UR5 ;  /* 0x00000900070578a4 */ /* 0x000fce000f8e0205 */
        /* <DEDUP_REMOVED lines=30> */
.L_x_1006:
[----:B------:R-:W-:Y:S01]  /*5680*/  R2UR UR10, R19 ;  /* 0x00000000130a72ca */ /* 0x000fe200000e0000 */
[----:B01----:R-:W-:Y:S01]  /*5690*/  IMAD.MOV.U32 R0, RZ, RZ, R10 ;  /* 0x000000ffff007224 */ /* 0x003fe200078e000a */
[----:B------:R-:W-:Y:S01]  /*56a0*/  R2UR UR5, R18 ;  /* 0x00000000120572ca */ /* 0x000fe200000e0000 */
[----:B------:R-:W-:Y:S01]  /*56b0*/  IMAD R174, R15, -0x60, RZ ;  /* 0xffffffa00fae7824 */ /* 0x000fe200078e02ff */
[----:B------:R-:W-:Y:S01]  /*56c0*/  R2UR UR7, R12 ;  /* 0x000000000c0772ca */ /* 0x000fe200000e0000 */
[----:B------:R-:W-:Y:S01]  /*56d0*/  UIADD3 UR39, UR39, 0x30840, URZ ;  /* 0x0003084027277890 */ /* 0x000fe2000fffe03f */
[----:B------:R-:W-:-:S07]  /*56e0*/  ULDC UR11, c[0x0][0x2f0] ;  /* 0x0000bc00000b7ab9 */ /* 0x000fce0000000800 */
[----:B------:R-:W-:Y:S01]  /*56f0*/  UISETP.NE.AND UP1, UPT, UR10, URZ, UPT ;  /* 0x0000003f0a00728c */ /* 0x000fe2000bf25270 */
[----:B------:R-:W0:Y:S01]  /*5700*/  S2UR UR10, SR_CgaCtaId ;  /* 0x00000000000a79c3 */ /* 0x000e220000008800 */
[----:B------:R-:W-:-:S04]  /*5710*/  UISETP.NE.AND UP0, UPT, UR5, URZ, UPT ;  /* 0x0000003f0500728c */ /* 0x000fc8000bf05270 */
[----:B------:R-:W-:Y:S02]  /*5720*/  PLOP3.LUT P1, PT, PT, PT, UP1, 0x80, 0x0 ;  /* 0x000000000000781c */ /* 0x000fe40003f2f018 */
[----:B------:R-:W-:-:S03]  /*5730*/  PLOP3.LUT P2, PT, PT, PT, UP1, 0x80, 0x0 ;  /* 0x000000000000781c */ /* 0x000fc60003f4f018 */
[----:B------:R-:W-:-:S08]  /*5740*/  @UP1 ULDC UR5, c[0x0][0x44c] ;  /* 0x0001130000051ab9 */ /* 0x000fd00000000800 */
[----:B------:R-:W-:Y:S01]  /*5750*/  @P1 IMAD.HI.U32 R2, R10, UR5, RZ ;  /* 0x000000050a021c27 */ /* 0x000fe2000f8e00ff */
[----:B------:R-:W-:Y:S01]  /*5760*/  @UP1 ULDC UR5, c[0x0][0x450] ;  /* 0x0001140000051ab9 */ /* 0x000fe20000000800 */
[----:B------:R-:W-:-:S03]  /*5770*/  PLOP3.LUT P1, PT, PT, PT, UP0, 0x40, 0x0 ;  /* 0x000000000000781c */ /* 0x000fc60003f2e808 */
[----:B------:R-:W-:Y:S01]  /*5780*/  @P2 SHF.R.U32.HI R0, RZ, UR5, R2 ;  /* 0x00000005ff002c19 */ /* 0x000fe20008011602 */
[----:B------:R-:W-:Y:S01]  /*5790*/  VIADD R2, R174, 0x1 ;  /* 0x00000001ae027836 */ /* 0x000fe20000000000 */
[----:B0-----:R-:W-:-:S03]  /*57a0*/  UPRMT UR39, UR10, 0x654, UR39 ;  /* 0x000006540a277896 */ /* 0x001fc60008000027 */
[----:B------:R-:W0:Y:S01]  /*57b0*/  SHFL.IDX PT, R20, R0, RZ, 0x1c1f ;  /* 0x001c1fff00147589 */ /* 0x000e2200000e0000 */
[----:B------:R-:W-:Y:S01]  /*57c0*/  IMAD R2, R11, -0x2, R2 ;  /* 0xfffffffe0b027824 */ /* 0x000fe200078e0202 */
[----:B------:R-:W-:-:S03]  /*57d0*/  ULDC UR10, c[0x0][0x288] ;  /* 0x0000a200000a7ab9 */ /* 0x000fc60000000800 */
[----:B------:R-:W-:Y:S01]  /*57e0*/  IMAD R3, R17, UR11, R2 ;  /* 0x0000000b11037c24 */ /* 0x000fe2000f8e0202 */
[----:B------:R-:W-:Y:S01]  /*57f0*/  ULDC UR11, c[0x0][0x9e0] ;  /* 0x00027800000b7ab9 */ /* 0x000fe20000000800 */
[----:B------:R-:W-:Y:S01]  /*5800*/  SYNCS.ARRIVE.TRANS64.RED.A1T0 RZ, [UR39], RZ ;  /* 0x000000ffffff79a7 */ /* 0x000fe20008100427 */
[----:B------:R-:W-:Y:S02]  /*5810*/  VIADD R170, R2, 0xffffffff ;  /* 0xffffffff02aa7836 */ /* 0x000fe40000000000 */
[----:B------:R-:W-:-:S04]  /*5820*/  VIADD R3, R3, -UR10 ;  /* 0x8000000a03037c36 */ /* 0x000fc80008000000 */
[C---:B------:R-:W-:Y:S02]  /*5830*/  VIADD R5, R3.reuse, UR11 ;  /* 0x0000000b03057c36 */ /* 0x040fe40008000000 */
[----:B------:R-:W-:Y:S02]  /*5840*/  VIADD R168, R3, UR7 ;  /* 0x0000000703a87c36 */ /* 0x000fe40008000000 */
[--C-:B0-----:R-:W-:Y:S02]  /*5850*/  IMAD.IADD R2, R5, 0x1, R20.reuse ;  /* 0x0000000105027824 */ /* 0x101fe400078e0214 */
[----:B------:R-:W-:Y:S01]  /*5860*/  IMAD.IADD R4, R168, 0x1, R20 ;  /* 0x00000001a8047824 */ /* 0x000fe200078e0214 */
[----:B------:R-:W-:Y:S06]  /*5870*/  @P1 BRA `(.L_x_1007) ;  /* 0x0000000000641947 */ /* 0x000fec0003800000 */
[----:B------:R-:W-:Y:S01]  /*5880*/  ULDC UR5, c[0x0][0x2f0] ;  /* 0x0000bc0000057ab9 */ /* 0x000fe20000000800 */
[----:B------:R-:W-:Y:S01]  /*5890*/  BSSY B0, `(.L_x_1008) ;  /* 0x0000014000007945 */ /* 0x000fe20003800000 */
[----:B------:R-:W-:-:S04]  /*58a0*/  IMAD R3, R17, UR5, R20 ;  /* 0x0000000511037c24 */ /* 0x000fc8000f8e0214 */
[----:B------:R-:W-:-:S05]  /*58b0*/  VIADD R3, R3, -UR10 ;  /* 0x8000000a03037c36 */ /* 0x000fca0008000000 */
        /* <DEDUP_REMOVED lines=11> */
.L_x_1009:
[----:B------:R-:W-:Y:S02]  /*5970*/  ULDC UR5, c[0x0][0x9e4] ;  /* 0x0002790000057ab9 */ /* 0x000fe40000000800 */
[----:B------:R-:W-:-:S05]  /*5980*/  IMAD.U32 R21, RZ, RZ, UR5 ;  /* 0x00000005ff157e24 */ /* 0x000fca000f8e00ff */
[----:B------:R-:W-:-:S13]  /*5990*/  ISETP.NE.AND P1, PT, R21, 0x1, PT ;  /* 0x000000011500780c */ /* 0x000fda0003f25270 */
[----:B------:R-:W0:Y:S02]  /*59a0*/  @P1 LDC.64 R172, c[0x0][0x9e8] ;  /* 0x00027a00ffac1b82 */ /* 0x000e240000000a00 */
[----:B0-----:R-:W-:-:S05]  /*59b0*/  @P1 IMAD.HI.U32 R20, R3, R172, RZ ;  /* 0x000000ac03141227 */ /* 0x001fca00078e00ff */
[----:B------:R-:W-:-:S07]  /*59c0*/  @P1 SHF.R.U32.HI R3, RZ, R173, R20 ;  /* 0x000000adff031219 */ /* 0x000fce0000011614 */
.L_x_1010:
[----:B------:R-:W-:Y:S05]  /*59d0*/  BSYNC B0 ;  /* 0x0000000000007941 */ /* 0x000fea0003800000 */
.L_x_1008:
[----:B------:R-:W-:-:S05]  /*59e0*/  IMAD R3, R3, R21, R170 ;  /* 0x0000001503037224 */ /* 0x000fca00078e02aa */
[----:B------:R-:W-:Y:S02]  /*59f0*/  VIADDMNMX R2, R3, R21, R2, PT ;  /* 0x0000001503027246 */ /* 0x000fe40003800102 */
[----:B------:R-:W-:-:S07]  /*5a00*/  VIMNMX R4, R4, R3, !PT ;  /* 0x0000000304047248 */ /* 0x000fce0007fe0100 */
.L_x_1007:
[C---:B------:R-:W-:Y:S01]  /*5a10*/  ISETP.GE.AND P6, PT, R174.reuse, 0xa, PT ;  /* 0x0000000aae00780c */ /* 0x040fe20003fc6270 */
[----:B------:R-:W0:Y:S01]  /*5a20*/  SHFL.IDX PT, R0, R0, 0x1, 0x1c1f ;  /* 0x003c1f0000007f89 */ /* 0x000e2200000e0000 */
[C---:B------:R-:W-:Y:S02]  /*5a30*/  ISETP.GE.AND P1, PT, R174.reuse, 0x2, PT ;  /* 0x00000002ae00780c */ /* 0x040fe40003f26270 */
[C---:B------:R-:W-:Y:S02]  /*5a40*/  ISETP.GE.AND P2, PT, R174.reuse, 0x9, PT ;  /* 0x00000009ae00780c */ /* 0x040fe40003f46270 */
[----:B------:R-:W-:Y:S02]  /*5a50*/  ISETP.GE.AND P5, PT, R174, 0x11, PT ;  /* 0x00000011ae00780c */ /* 0x000fe40003fa6270 */
[----:B------:R-:W-:Y:S02]  /*5a60*/  LOP3.LUT R16, R16, 0xfffffffb, RZ, 0xc0, !PT ;  /* 0xfffffffb10107812 */ /* 0x000fe400078ec0ff */
[----:B------:R-:W-:-:S02]  /*5a70*/  ISETP.GT.AND P4, PT, R4, 0x1, !P1 ;  /* 0x000000010400780c */ /* 0x000fc40004f84270 */
[----:B------:R-:W-:Y:S02]  /*5a80*/  ISETP.GT.AND P3, PT, R4, 0x8, !P2 ;  /* 0x000000080400780c */ /* 0x000fe40005764270 */
[----:B------:R-:W-:Y:S02]  /*5a90*/  @P6 LOP3.LUT R16, R16, 0x4, RZ, 0xfc, !PT ;  /* 0x0000000410106812 */ /* 0x000fe400078efcff */
[C---:B------:R-:W-:Y:S02]  /*5aa0*/  ISETP.LT.OR P4, PT, R2.reuse, 0x2, P4 ;  /* 0x000000020200780c */ /* 0x040fe40002781670 */
[----:B------:R-:W-:Y:S02]  /*5ab0*/  ISETP.LT.OR P3, PT, R2, 0x9, P3 ;  /* 0x000000090200780c */ /* 0x000fe40001f61670 */
[----:B------:R-:W-:Y:S02]  /*5ac0*/  LOP3.LUT R16, R16, 0xfffffff7, RZ, 0xc0, !PT ;  /* 0xfffffff710107812 */ /* 0x000fe400078ec0ff */
[----:B------:R-:W-:-:S02]  /*5ad0*/  FSEL R203, R121, -INF , !P4 ;  /* 0xff80000079cb7808 */ /* 0x000fc40006000000 */
[----:B------:R-:W-:Y:S02]  /*5ae0*/  FSEL R171, R124, -INF , !P3 ;  /* 0xff8000007cab7808 */ /* 0x000fe40005800000 */
[----:B------:R-:W-:Y:S02]  /*5af0*/  ISETP.GT.AND P4, PT, R4, 0x9, !P6 ;  /* 0x000000090400780c */ /* 0x000fe40007784270 */
[----:B------:R-:W-:Y:S02]  /*5b00*/  @P5 LOP3.LUT R16, R16, 0x8, RZ, 0xfc, !PT ;  /* 0x0000000810105812 */ /* 0x000fe400078efcff */
[----:B------:R-:W-:Y:S02]  /*5b10*/  ISETP.GT.AND P3, PT, R4, 0x10, !P5 ;  /* 0x000000100400780c */ /* 0x000fe40006f64270 */
[----:B------:R-:W-:Y:S02]  /*5b20*/  ISETP.GE.AND P5, PT, R174, 0x12, PT ;  /* 0x00000012ae00780c */ /* 0x000fe40003fa6270 */
[----:B------:R-:W-:-:S02]  /*5b30*/  ISETP.LT.OR P4, PT, R2, 0xa, P4 ;  /* 0x0000000a0200780c */ /* 0x000fc40002781670 */
[----:B------:R-:W-:Y:S02]  /*5b40*/  ISETP.LT.OR P3, PT, R2, 0x11, P3 ;  /* 0x000000110200780c */ /* 0x000fe40001f61670 */
[----:B------:R-:W-:Y:S02]  /*5b50*/  FSEL R173, R125, -INF , !P4 ;  /* 0xff8000007dad7808 */ /* 0x000fe40006000000 */
[----:B------:R-:W-:Y:S02]  /*5b60*/  ISETP.GE.AND P4, PT, R174, 0x19, PT ;  /* 0x00000019ae00780c */ /* 0x000fe40003f86270 */
[----:B------:R-:W-:Y:S02]  /*5b70*/  LOP3.LUT R16, R16, 0xffffffef, RZ, 0xc0, !PT ;  /* 0xffffffef10107812 */ /* 0x000fe400078ec0ff */
[----:B------:R-:W-:Y:S02]  /*5b80*/  FSEL R175, R128, -INF , !P3 ;  /* 0xff80000080af7808 */ /* 0x000fe40005800000 */
[----:B------:R-:W-:-:S02]  /*5b90*/  ISETP.GT.AND P3, PT, R4, 0x11, !P5 ;  /* 0x000000110400780c */ /* 0x000fc40006f64270 */
[----:B------:R-:W-:Y:S02]  /*5ba0*/  @P5 LOP3.LUT R16, R16, 0x10, RZ, 0xfc, !PT ;  /* 0x0000001010105812 */ /* 0x000fe400078efcff */
[----:B------:R-:W-:Y:S02]  /*5bb0*/  ISETP.LT.OR P3, PT, R2, 0x12, P3 ;  /* 0x000000120200780c */ /* 0x000fe40001f61670 */
[----:B------:R-:W-:Y:S02]  /*5bc0*/  LOP3.LUT R16, R16, 0xfffbffff, RZ, 0xc0, !PT ;  /* 0xfffbffff10107812 */ /* 0x000fe400078ec0ff */
[----:B------:R-:W-:Y:S02]  /*5bd0*/  FSEL R177, R129, -INF , !P3 ;  /* 0xff80000081b17808 */ /* 0x000fe40005800000 */
[----:B------:R-:W-:Y:S02]  /*5be0*/  @P4 LOP3.LUT R16, R16, 0x40000, RZ, 0xfc, !PT ;  /* 0x0004000010104812 */ /* 0x000fe400078efcff */
[----:B------:R-:W-:-:S02]  /*5bf0*/  ISETP.GT.AND P3, PT, R4, 0x18, !P4 ;  /* 0x000000180400780c */ /* 0x000fc40006764270 */
[----:B------:R-:W-:Y:S02]  /*5c00*/  ISETP.GE.AND P4, PT, R174, 0x1a, PT ;  /* 0x0000001aae00780c */ /* 0x000fe40003f86270 */
[----:B------:R-:W-:Y:S02]  /*5c10*/  ISETP.LT.OR P3, PT, R2, 0x19, P3 ;  /* 0x000000190200780c */ /* 0x000fe40001f61670 */
[----:B------:R-:W-:Y:S02]  /*5c20*/  LOP3.LUT R16, R16, 0xfffdffff, RZ, 0xc0, !PT ;  /* 0xfffdffff10107812 */ /* 0x000fe400078ec0ff */
[----:B------:R-:W-:Y:S02]  /*5c30*/  FSEL R179, R132, -INF , !P3 ;  /* 0xff80000084b37808 */ /* 0x000fe40005800000 */
[----:B------:R-:W-:Y:S02]  /*5c40*/  ISETP.GT.AND P3, PT, R4, 0x19, !P4 ;  /* 0x000000190400780c */ /* 0x000fe40006764270 */
[----:B------:R-:W-:-:S02]  /*5c50*/  R2UR UR5, R18 ;  /* 0x00000000120572ca */ /* 0x000fc400000e0000 */
[----:B------:R-:W-:Y:S02]  /*5c60*/  ISETP.LT.OR P3, PT, R2, 0x1a, P3 ;  /* 0x0000001a0200780c */ /* 0x000fe40001f61670 */
[----:B------:R-:W-:Y:S02]  /*5c70*/  @P4 LOP3.LUT R16, R16, 0x20000, RZ, 0xfc, !PT ;  /* 0x0002000010104812 */ /* 0x000fe400078efcff */
[----:B------:R-:W-:Y:S02]  /*5c80*/  ISETP.GE.AND P4, PT, R174, 0x21, PT ;  /* 0x00000021ae00780c */ /* 0x000fe40003f86270 */
[----:B------:R-:W-:Y:S02]  /*5c90*/  LOP3.LUT R16, R16, 0xfffeffff, RZ, 0xc0, !PT ;  /* 0xfffeffff10107812 */ /* 0x000fe400078ec0ff */
[----:B------:R-:W-:Y:S02]  /*5ca0*/  FSEL R181, R133, -INF , !P3 ;  /* 0xff80000085b57808 */ /* 0x000fe40005800000 */
[----:B------:R-:W-:Y:S01]  /*5cb0*/  ISETP.GT.AND P3, PT, R4, 0x20, !P4 ;  /* 0x000000200400780c */ /* 0x000fe20006764270 */
[----:B------:R-:W-:-:S03]  /*5cc0*/  UISETP.NE.AND UP0, UPT, UR5, URZ, UPT ;  /* 0x0000003f0500728c */ /* 0x000fc6000bf05270 */
[----:B------:R-:W-:-:S03]  /*5cd0*/  ISETP.LT.OR P3, PT, R2, 0x21, P3 ;  /* 0x000000210200780c */ /* 0x000fc60001f61670 */
[----:B------:R-:W-:Y:S02]  /*5ce0*/  @P4 LOP3.LUT R16, R16, 0x10000, RZ, 0xfc, !PT ;  /* 0x0001000010104812 */ /* 0x000fe400078efcff */
[----:B------:R-:W-:Y:S02]  /*5cf0*/  ISETP.GE.AND P4, PT, R174, 0x22, PT ;  /* 0x00000022ae00780c */ /* 0x000fe40003f86270 */
[----:B------:R-:W-:Y:S02]  /*5d00*/  LOP3.LUT R16, R16, 0xffff7fff, RZ, 0xc0, !PT ;  /* 0xffff7fff10107812 */ /* 0x000fe400078ec0ff */
[----:B------:R-:W-:Y:S02]  /*5d10*/  FSEL R183, R136, -INF , !P3 ;  /* 0xff80000088b77808 */ /* 0x000fe40005800000 */
[----:B------:R-:W-:-:S04]  /*5d20*/  ISETP.GT.AND P3, PT, R4, 0x21, !P4 ;  /* 0x000000210400780c */ /* 0x000fc80006764270 */
        /* <DEDUP_REMOVED lines=51> */
[----:B------:R-:W-:Y:S02]  /*6060*/  FSEL R153, R153, -INF , !P3 ;  /* 0xff80000099997808 */ /* 0x000fe40005800000 */
[----:B------:R-:W-:Y:S02]  /*6070*/  LOP3.LUT R16, R16, 0xffffffbf, RZ, 0xc0, !PT ;  /* 0xffffffbf10107812 */ /* 0x000fe400078ec0ff */
[----:B------:R-:W-:-:S04]  /*6080*/  ISETP.GT.AND P3, PT, R4, 0x48, !P4 ;  /* 0x000000480400780c */ /* 0x000fc80006764270 */
[----:B------:R-:W-:-:S03]  /*6090*/  ISETP.LT.OR P3, PT, R2, 0x49, P3 ;  /* 0x000000490200780c */ /* 0x000fc60001f61670 */
[----:B------:R-:W-:Y:S02]  /*60a0*/  @P4 LOP3.LUT R16, R16, 0x40, RZ, 0xfc, !PT ;  /* 0x0000004010104812 */ /* 0x000fe400078efcff */
[----:B------:R-:W-:Y:S02]  /*60b0*/  ISETP.GE.AND P4, PT, R174, 0x4a, PT ;  /* 0x0000004aae00780c */ /* 0x000fe40003f86270 */
[----:B------:R-:W-:Y:S02]  /*60c0*/  FSEL R3, R156, -INF , !P3 ;  /* 0xff8000009c037808 */ /* 0x000fe40005800000 */
[----:B------:R-:W-:Y:S02]  /*60d0*/  ISETP.GT.AND P3, PT, R4, 0x49, !P4 ;  /* 0x000000490400780c */ /* 0x000fe40006764270 */
[----:B------:R-:W-:Y:S02]  /*60e0*/  LOP3.LUT R16, R16, 0xffffffdf, RZ, 0xc0, !PT ;  /* 0xffffffdf10107812 */ /* 0x000fe400078ec0ff */
[----:B------:R-:W-:-:S04]  /*60f0*/  ISETP.LT.OR P3, PT, R2, 0x4a, P3 ;  /* 0x0000004a0200780c */ /* 0x000fc80001f61670 */
[----:B------:R-:W-:Y:S02]  /*6100*/  FSEL R157, R157, -INF , !P3 ;  /* 0xff8000009d9d7808 */ /* 0x000fe40005800000 */
[----:B------:R-:W-:Y:S02]  /*6110*/  ISETP.GE.AND P3, PT, R174, 0x51, PT ;  /* 0x00000051ae00780c */ /* 0x000fe40003f66270 */
[----:B------:R-:W-:Y:S02]  /*6120*/  @P4 LOP3.LUT R16, R16, 0x20, RZ, 0xfc, !PT ;  /* 0x0000002010104812 */ /* 0x000fe400078efcff */
[----:B------:R-:W-:Y:S02]  /*6130*/  ISETP.GT.AND P4, PT, R4, 0x50, !P3 ;  /* 0x000000500400780c */ /* 0x000fe40005f84270 */
[----:B------:R-:W-:Y:S02]  /*6140*/  LOP3.LUT R16, R16, 0xfffffffd, RZ, 0xc0, !PT ;  /* 0xfffffffd10107812 */ /* 0x000fe400078ec0ff */
[----:B------:R-:W-:-:S04]  /*6150*/  ISETP.LT.OR P4, PT, R2, 0x51, P4 ;  /* 0x000000510200780c */ /* 0x000fc80002781670 */
[----:B------:R-:W-:Y:S02]  /*6160*/  FSEL R133, R160, -INF , !P4 ;  /* 0xff800000a0857808 */ /* 0x000fe40006000000 */
[----:B------:R-:W-:-:S04]  /*6170*/  ISETP.GE.AND P4, PT, R174, 0x52, PT ;  /* 0x00000052ae00780c */ /* 0x000fc80003f86270 */
[----:B------:R-:W-:-:S04]  /*6180*/  ISETP.GT.AND P5, PT, R4, 0x51, !P4 ;  /* 0x000000510400780c */ /* 0x000fc800067a4270 */
[----:B------:R-:W-:-:S04]  /*6190*/  ISETP.LT.OR P5, PT, R2, 0x52, P5 ;  /* 0x000000520200780c */ /* 0x000fc80002fa1670 */
[----:B------:R-:W-:Y:S02]  /*61a0*/  FSEL R161, R161, -INF , !P5 ;  /* 0xff800000a1a17808 */ /* 0x000fe40006800000 */
[----:B------:R-:W-:-:S04]  /*61b0*/  ISETP.GE.AND P5, PT, R174, 0x59, PT ;  /* 0x00000059ae00780c */ /* 0x000fc80003fa6270 */
[----:B------:R-:W-:-:S04]  /*61c0*/  ISETP.GT.AND P6, PT, R4, 0x58, !P5 ;  /* 0x000000580400780c */ /* 0x000fc80006fc4270 */
[----:B------:R-:W-:-:S04]  /*61d0*/  ISETP.LT.OR P6, PT, R2, 0x59, P6 ;  /* 0x000000590200780c */ /* 0x000fc800037c1670 */
[----:B------:R-:W-:Y:S02]  /*61e0*/  FSEL R129, R164, -INF , !P6 ;  /* 0xff800000a4817808 */ /* 0x000fe40007000000 */
[----:B------:R-:W-:-:S13]  /*61f0*/  ISETP.GE.AND P6, PT, R174, 0x1, PT ;  /* 0x00000001ae00780c */ /* 0x000fda0003fc6270 */
[----:B------:R-:W-:Y:S02]  /*6200*/  @P6 LOP3.LUT R16, R16, 0x2, RZ, 0xfc, !PT ;  /* 0x0000000210106812 */ /* 0x000fe400078efcff */
[----:B------:R-:W-:Y:S02]  /*6210*/  ISETP.GT.AND P6, PT, R4, RZ, !P6 ;  /* 0x000000ff0400720c */ /* 0x000fe400077c4270 */
[----:B------:R-:W-:Y:S02]  /*6220*/  LOP3.LUT R16, R16, 0xfffffffe, RZ, 0xc0, !PT ;  /* 0xfffffffe10107812 */ /* 0x000fe400078ec0ff */
[----:B------:R-:W-:-:S04]  /*6230*/  ISETP.LT.OR P6, PT, R2, 0x1, P6 ;  /* 0x000000010200780c */ /* 0x000fc800037c1670 */
[----:B------:R-:W-:Y:S02]  /*6240*/  FSEL R205, R120, -INF , !P6 ;  /* 0xff80000078cd7808 */ /* 0x000fe40007000000 */
[----:B------:R-:W-:-:S13]  /*6250*/  ISETP.GE.AND P6, PT, R174, 0x5a, PT ;  /* 0x0000005aae00780c */ /* 0x000fda0003fc6270 */
[----:B------:R-:W-:Y:S02]  /*6260*/  @P6 LOP3.LUT R16, R16, 0x1, RZ, 0xfc, !PT ;  /* 0x0000000110106812 */ /* 0x000fe400078efcff */
[----:B------:R-:W-:Y:S01]  /*6270*/  ISETP.GT.AND P6, PT, R4, 0x59, !P6 ;  /* 0x000000590400780c */ /* 0x000fe200077c4270 */
[----:B0-----:R-:W-:-:S03]  /*6280*/  IMAD.IADD R4, R168, 0x1, R0 ;  /* 0x00000001a8047824 */ /* 0x001fc600078e0200 */
[----:B------:R-:W-:Y:S01]  /*6290*/  ISETP.LT.OR P6, PT, R2, 0x5a, P6 ;  /* 0x0000005a0200780c */ /* 0x000fe200037c1670 */
[----:B------:R-:W-:-:S03]  /*62a0*/  IMAD.IADD R2, R5, 0x1, R0 ;  /* 0x0000000105027824 */ /* 0x000fc600078e0200 */
[----:B------:R-:W-:Y:S02]  /*62b0*/  FSEL R165, R165, -INF , !P6 ;  /* 0xff800000a5a57808 */ /* 0x000fe40007000000 */
[----:B------:R-:W-:-:S13]  /*62c0*/  PLOP3.LUT P6, PT, PT, PT, UP0, 0x40, 0x0 ;  /* 0x000000000000781c */ /* 0x000fda0003fce808 */
[----:B------:R-:W-:Y:S05]  /*62d0*/  @P6 BRA `(.L_x_1011) ;  /* 0x0000000000646947 */ /* 0x000fea0003800000 */
        /* <DEDUP_REMOVED lines=15> */
.L_x_1013:
[----:B------:R-:W-:Y:S02]  /*63d0*/  ULDC UR5, c[0x0][0x9e4] ;  /* 0x0002790000057ab9 */ /* 0x000fe40000000800 */
[----:B------:R-:W-:-:S05]  /*63e0*/  IMAD.U32 R20, RZ, RZ, UR5 ;  /* 0x00000005ff147e24 */ /* 0x000fca000f8e00ff */
[----:B------:R-:W-:-:S13]  /*63f0*/  ISETP.NE.AND P6, PT, R20, 0x1, PT ;  /* 0x000000011400780c */ /* 0x000fda0003fc5270 */
[----:B------:R-:W0:Y:S02]  /*6400*/  @P6 LDC.64 R184, c[0x0][0x9e8] ;  /* 0x00027a00ffb86b82 */ /* 0x000e240000000a00 */
[----:B0-----:R-:W-:-:S05]  /*6410*/  @P6 IMAD.HI.U32 R0, R5, R184, RZ ;  /* 0x000000b805006227 */ /* 0x001fca00078e00ff */
[----:B------:R-:W-:-:S07]  /*6420*/  @P6 SHF.R.U32.HI R5, RZ, R185, R0 ;  /* 0x000000b9ff056219 */ /* 0x000fce0000011600 */
.L_x_1014:
[----:B------:R-:W-:Y:S05]  /*6430*/  BSYNC B0 ;  /* 0x0000000000007941 */ /* 0x000fea0003800000 */
.L_x_1012:
[----:B------:R-:W-:-:S05]  /*6440*/  IMAD R5, R5, R20, R170 ;  /* 0x0000001405057224 */ /* 0x000fca00078e02aa */
[----:B------:R-:W-:Y:S02]  /*6450*/  VIADDMNMX R2, R5, R20, R2, PT ;  /* 0x0000001405027246 */ /* 0x000fe40003800102 */
[----:B------:R-:W-:-:S07]  /*6460*/  VIMNMX R4, R4, R5, !PT ;  /* 0x0000000504047248 */ /* 0x000fce0007fe0100 */
.L_x_1011:
[C---:B------:R-:W-:Y:S02]  /*6470*/  ISETP.GT.AND P1, PT, R4.reuse, 0x1, !P1 ;  /* 0x000000010400780c */ /* 0x040fe40004f24270 */
[----:B------:R-:W-:Y:S02]  /*6480*/  ISETP.GT.AND P2, PT, R4, 0x8, !P2 ;  /* 0x000000080400780c */ /* 0x000fe40005744270 */
[C---:B------:R-:W-:Y:S02]  /*6490*/  ISETP.LT.OR P1, PT, R2.reuse, 0x2, P1 ;  /* 0x000000020200780c */ /* 0x040fe40000f21670 */
[----:B------:R-:W-:Y:S02]  /*64a0*/  ISETP.LT.OR P2, PT, R2, 0x9, P2 ;  /* 0x000000090200780c */ /* 0x000fe40001741670 */
[----:B------:R-:W-:Y:S02]  /*64b0*/  FSEL R185, R123, -INF , !P1 ;  /* 0xff8000007bb97808 */ /* 0x000fe40004800000 */
[----:B------:R-:W-:-:S02]  /*64c0*/  LOP3.LUT P1, RZ, R16, 0x4, RZ, 0xc0, !PT ;  /* 0x0000000410ff7812 */ /* 0x000fc4000782c0ff */
[----:B------:R-:W-:Y:S02]  /*64d0*/  FSEL R187, R126, -INF , !P2 ;  /* 0xff8000007ebb7808 */ /* 0x000fe40005000000 */
[----:B------:R-:W-:Y:S02]  /*64e0*/  ISETP.GT.AND P1, PT, R4, 0x9, !P1 ;  /* 0x000000090400780c */ /* 0x000fe40004f24270 */
[----:B------:R-:W-:Y:S02]  /*64f0*/  LOP3.LUT P2, RZ, R16, 0x40000, RZ, 0xc0, !PT ;  /* 0x0004000010ff7812 */ /* 0x000fe4000784c0ff */
[----:B------:R-:W-:Y:S02]  /*6500*/  ISETP.LT.OR P1, PT, R2, 0xa, P1 ;  /* 0x0000000a0200780c */ /* 0x000fe40000f21670 */
[----:B------:R-:W-:Y:S02]  /*6510*/  LOP3.LUT P6, RZ, R16, 0x20000, RZ, 0xc0, !PT ;  /* 0x0002000010ff7812 */ /* 0x000fe400078cc0ff */
[----:B------:R-:W-:-:S02]  /*6520*/  FSEL R189, R127, -INF , !P1 ;  /* 0xff8000007fbd7808 */ /* 0x000fc40004800000 */
[----:B------:R-:W-:Y:S02]  /*6530*/  LOP3.LUT P1, RZ, R16, 0x8, RZ, 0xc0, !PT ;  /* 0x0000000810ff7812 */ /* 0x000fe4000782c0ff */
[----:B------:R-:W-:Y:S02]  /*6540*/  FMNMX.FTZ R0, R205, R13, !PT ;  /* 0x0000000dcd007209 */ /* 0x000fe40007810000 */
[----:B------:R-:W-:Y:S02]  /*6550*/  ISETP.GT.AND P1, PT, R4, 0x10, !P1 ;  /* 0x000000100400780c */ /* 0x000fe40004f24270 */
[----:B------:R-:W-:Y:S02]  /*6560*/  FMNMX.FTZ R0, R203, R0, !PT ;  /* 0x00000000cb007209 */ /* 0x000fe40007810000 */
[----:B------:R-:W-:Y:S02]  /*6570*/  ISETP.LT.OR P1, PT, R2, 0x11, P1 ;  /* 0x000000110200780c */ /* 0x000fe40000f21670 */
[----:B------:R-:W-:-:S02]  /*6580*/  FMNMX.FTZ R0, R171, R0, !PT ;  /* 0x00000000ab007209 */ /* 0x000fc40007810000 */
[----:B------:R-:W-:Y:S02]  /*6590*/  FSEL R191, R130, -INF , !P1 ;  /* 0xff80000082bf7808 */ /* 0x000fe40004800000 */
[----:B------:R-:W-:Y:S02]  /*65a0*/  LOP3.LUT P1, RZ, R16, 0x10, RZ, 0xc0, !PT ;  /* 0x0000001010ff7812 */ /* 0x000fe4000782c0ff */
[----:B------:R-:W-:Y:S02]  /*65b0*/  FMNMX.FTZ R0, R173, R0, !PT ;  /* 0x00000000ad007209 */ /* 0x000fe40007810000 */
[----:B------:R-:W-:Y:S02]  /*65c0*/  ISETP.GT.AND P1, PT, R4, 0x11, !P1 ;  /* 0x000000110400780c */ /* 0x000fe40004f24270 */
[----:B------:R-:W-:Y:S02]  /*65d0*/  FMNMX.FTZ R0, R175, R0, !PT ;  /* 0x00000000af007209 */ /* 0x000fe40007810000 */
[----:B------:R-:W-:-:S02]  /*65e0*/  ISETP.LT.OR P1, PT, R2, 0x12, P1 ;  /* 0x000000120200780c */ /* 0x000fc40000f21670 */
[----:B------:R-:W-:Y:S02]  /*65f0*/  FMNMX.FTZ R0, R177, R0, !PT ;  /* 0x00000000b1007209 */ /* 0x000fe40007810000 */
[----:B------:R-:W-:Y:S02]  /*6600*/  FSEL R193, R131, -INF , !P1 ;  /* 0xff80000083c17808 */ /* 0x000fe40004800000 */
        /* <DEDUP_REMOVED lines=24> */
[----:B------:R-:W-:Y:S02]  /*6790*/  LOP3.LUT P1, RZ, R16, 0x4000, RZ, 0xc0, !PT ;  /* 0x0000400010ff7812 */ /* 0x000fe4000782c0ff */
[----:B------:R-:W-:Y:S02]  /*67a0*/  FMNMX.FTZ R0, R125, R0, !PT ;  /* 0x000000007d007209 */ /* 0x000fe40007810000 */
[----:B------:R-:W-:Y:S02]  /*67b0*/  ISETP.GT.AND P1, PT, R4, 0x28, !P1 ;  /* 0x000000280400780c */ /* 0x000fe40004f24270 */
[----:B------:R-:W-:-:S02]  /*67c0*/  FMNMX.FTZ R0, R153, R0, !PT ;  /* 0x0000000099007209 */ /* 0x000fc40007810000 */
[----:B------:R-:W-:Y:S02]  /*67d0*/  ISETP.LT.OR P1, PT, R2, 0x29, P1 ;  /* 0x000000290200780c */ /* 0x000fe40000f21670 */
[----:B------:R-:W-:Y:S02]  /*67e0*/  FMNMX.FTZ R0, R3, R0, !PT ;  /* 0x0000000003007209 */ /* 0x000fe40007810000 */
[----:B------:R-:W-:Y:S02]  /*67f0*/  FSEL R199, R142, -INF , !P1 ;  /* 0xff8000008ec77808 */ /* 0x000fe40004800000 */
[----:B------:R-:W-:Y:S02]  /*6800*/  LOP3.LUT P1, RZ, R16, 0x2000, RZ, 0xc0, !PT ;  /* 0x0000200010ff7812 */ /* 0x000fe4000782c0ff */
[----:B------:R-:W-:Y:S02]  /*6810*/  FMNMX.FTZ R0, R157, R0, !PT ;  /* 0x000000009d007209 */ /* 0x000fe40007810000 */
[----:B------:R-:W-:-:S02]  /*6820*/  ISETP.GT.AND P1, PT, R4, 0x29, !P1 ;  /* 0x000000290400780c */ /* 0x000fc40004f24270 */
[----:B------:R-:W-:Y:S02]  /*6830*/  FMNMX.FTZ R0, R133, R0, !PT ;  /* 0x0000000085007209 */ /* 0x000fe40007810000 */
[----:B------:R-:W-:Y:S02]  /*6840*/  ISETP.LT.OR P1, PT, R2, 0x2a, P1 ;  /* 0x0000002a0200780c */ /* 0x000fe40000f21670 */
[----:B------:R-:W-:Y:S02]  /*6850*/  FMNMX.FTZ R0, R161, R0, !PT ;  /* 0x00000000a1007209 */ /* 0x000fe40007810000 */
[----:B------:R-:W-:Y:S02]  /*6860*/  FSEL R143, R143, -INF , !P1 ;  /* 0xff8000008f8f7808 */ /* 0x000fe40004800000 */
[C---:B------:R-:W-:Y:S02]  /*6870*/  LOP3.LUT P1, RZ, R16.reuse, 0x1000, RZ, 0xc0, !PT ;  /* 0x0000100010ff7812 */ /* 0x040fe4000782c0ff */
[----:B------:R-:W-:-:S02]  /*6880*/  LOP3.LUT P2, RZ, R16, 0x80, RZ, 0xc0, !PT ;  /* 0x0000008010ff7812 */ /* 0x000fc4000784c0ff */
[----:B------:R-:W-:Y:S02]  /*6890*/  ISETP.GT.AND P1, PT, R4, 0x30, !P1 ;  /* 0x000000300400780c */ /* 0x000fe40004f24270 */
[----:B------:R-:W-:Y:S02]  /*68a0*/  FMNMX.FTZ R0, R129, R0, !PT ;  /* 0x0000000081007209 */ /* 0x000fe40007810000 */
[----:B------:R-:W-:Y:S02]  /*68b0*/  ISETP.LT.OR P1, PT, R2, 0x31, P1 ;  /* 0x000000310200780c */ /* 0x000fe40000f21670 */
[----:B------:R-:W-:Y:S02]  /*68c0*/  FMNMX.FTZ R120, R165, R0, !PT ;  /* 0x00000000a5787209 */ /* 0x000fe40007810000 */
[----:B------:R-:W-:Y:S01]  /*68d0*/  FSEL R123, R146, -INF , !P1 ;  /* 0xff800000927b7808 */ /* 0x000fe20004800000 */
[----:B------:R-:W0:Y:S01]  /*68e0*/  LDC R0, c[0x0][0x988] ;  /* 0x00026200ff007b82 */ /* 0x000e220000000800 */
[C---:B------:R-:W-:Y:S01]  /*68f0*/  LOP3.LUT P1, RZ, R16.reuse, 0x800, RZ, 0xc0, !PT ;  /* 0x0000080010ff7812 */ /* 0x040fe2000782c0ff */
[----:B------:R-:W1:Y:S01]  /*6900*/  SHFL.BFLY PT, R5, R120, 0x2, 0x1f ;  /* 0x0c401f0078057f89 */ /* 0x000e6200000e0000 */
[----:B------:R-:W-:-:S02]  /*6910*/  LOP3.LUT P6, RZ, R16, 0x40, RZ, 0xc0, !PT ;  /* 0x0000004010ff7812 */ /* 0x000fc400078cc0ff */
[C---:B------:R-:W-:Y:S02]  /*6920*/  ISETP.GT.AND P1, PT, R4.reuse, 0x31, !P1 ;  /* 0x000000310400780c */ /* 0x040fe40004f24270 */
[----:B------:R-:W-:Y:S02]  /*6930*/  ISETP.GT.AND P3, PT, R4, 0x50, !P3 ;  /* 0x000000500400780c */ /* 0x000fe40005f64270 */
[----:B------:R-:W-:Y:S02]  /*6940*/  ISETP.LT.OR P1, PT, R2, 0x32, P1 ;  /* 0x000000320200780c */ /* 0x000fe40000f21670 */
[----:B------:R-:W-:Y:S02]  /*6950*/  ISETP.GT.AND P4, PT, R4, 0x51, !P4 ;  /* 0x000000510400780c */ /* 0x000fe40006784270 */
[----:B------:R-:W-:Y:S02]  /*6960*/  FSEL R147, R147, -INF , !P1 ;  /* 0xff80000093937808 */ /* 0x000fe40004800000 */
[----:B------:R-:W-:-:S02]  /*6970*/  LOP3.LUT P1, RZ, R16, 0x400, RZ, 0xc0, !PT ;  /* 0x0000040010ff7812 */ /* 0x000fc4000782c0ff */
[----:B------:R-:W-:Y:S02]  /*6980*/  ISETP.LT.OR P3, PT, R2, 0x51, P3 ;  /* 0x000000510200780c */ /* 0x000fe40001f61670 */
[C---:B------:R-:W-:Y:S02]  /*6990*/  ISETP.GT.AND P1, PT, R4.reuse, 0x38, !P1 ;  /* 0x000000380400780c */ /* 0x040fe40004f24270 */
[----:B------:R-:W-:Y:S02]  /*69a0*/  ISETP.GT.AND P5, PT, R4, 0x58, !P5 ;  /* 0x000000580400780c */ /* 0x000fe40006fa4270 */
[C---:B------:R-:W-:Y:S02]  /*69b0*/  ISETP.LT.OR P1, PT, R2.reuse, 0x39, P1 ;  /* 0x000000390200780c */ /* 0x040fe40000f21670 */
[----:B------:R-:W-:Y:S02]  /*69c0*/  ISETP.LT.OR P4, PT, R2, 0x52, P4 ;  /* 0x000000520200780c */ /* 0x000fe40002781670 */
[----:B------:R-:W-:-:S02]  /*69d0*/  FSEL R127, R150, -INF , !P1 ;  /* 0xff800000967f7808 */ /* 0x000fc40004800000 */
[----:B------:R-:W-:Y:S02]  /*69e0*/  LOP3.LUT P1, RZ, R16, 0x200, RZ, 0xc0, !PT ;  /* 0x0000020010ff7812 */ /* 0x000fe4000782c0ff */
[----:B-1----:R-:W-:Y:S02]  /*69f0*/  FMNMX.FTZ R124, R120, R5, !PT ;  /* 0x00000005787c7209 */ /* 0x002fe40007810000 */
[----:B------:R-:W-:Y:S02]  /*6a00*/  ISETP.GT.AND P1, PT, R4, 0x39, !P1 ;  /* 0x000000390400780c */ /* 0x000fe40004f24270 */
[C---:B------:R-:W-:Y:S01]  /*6a10*/  ISETP.LT.OR P5, PT, R2.reuse, 0x59, P5 ;  /* 0x000000590200780c */ /* 0x040fe20002fa1670 */
[----:B------:R-:W1:Y:S01]  /*6a20*/  SHFL.BFLY PT, R5, R124, 0x1, 0x1f ;  /* 0x0c201f007c057f89 */ /* 0x000e6200000e0000 */
[----:B------:R-:W-:Y:S02]  /*6a30*/  ISETP.LT.OR P1, PT, R2, 0x3a, P1 ;  /* 0x0000003a0200780c */ /* 0x000fe40000f21670 */
[----:B------:R-:W-:-:S02]  /*6a40*/  FSEL R163, R163, -INF , !P4 ;  /* 0xff800000a3a37808 */ /* 0x000fc40006000000 */
[----:B------:R-:W-:Y:S02]  /*6a50*/  FSEL R151, R151, -INF , !P1 ;  /* 0xff80000097977808 */ /* 0x000fe40004800000 */
[----:B------:R-:W-:-:S04]  /*6a60*/  LOP3.LUT P1, RZ, R16, 0x100, RZ, 0xc0, !PT ;  /* 0x0000010010ff7812 */ /* 0x000fc8000782c0ff */
[----:B------:R-:W-:-:S04]  /*6a70*/  ISETP.GT.AND P1, PT, R4, 0x40, !P1 ;  /* 0x000000400400780c */ /* 0x000fc80004f24270 */
[----:B------:R-:W-:-:S04]  /*6a80*/  ISETP.LT.OR P1, PT, R2, 0x41, P1 ;  /* 0x000000410200780c */ /* 0x000fc80000f21670 */
[----:B------:R-:W-:Y:S02]  /*6a90*/  FSEL R131, R154, -INF , !P1 ;  /* 0xff8000009a837808 */ /* 0x000fe40004800000 */
[----:B------:R-:W-:Y:S02]  /*6aa0*/  ISETP.GT.AND P1, PT, R4, 0x41, !P2 ;  /* 0x000000410400780c */ /* 0x000fe40005724270 */
[----:B------:R-:W-:Y:S02]  /*6ab0*/  LOP3.LUT P2, RZ, R16, 0x20, RZ, 0xc0, !PT ;  /* 0x0000002010ff7812 */ /* 0x000fe4000784c0ff */
[----:B------:R-:W-:Y:S02]  /*6ac0*/  ISETP.LT.OR P1, PT, R2, 0x42, P1 ;  /* 0x000000420200780c */ /* 0x000fe40000f21670 */
[----:B-1----:R-:W-:Y:S02]  /*6ad0*/  FMNMX.FTZ R5, R124, R5, !PT ;  /* 0x000000057c057209 */ /* 0x002fe40007810000 */
[----:B------:R-:W-:-:S02]  /*6ae0*/  FSEL R155, R155, -INF , !P1 ;  /* 0xff8000009b9b7808 */ /* 0x000fc40004800000 */
[----:B------:R-:W-:Y:S01]  /*6af0*/  ISETP.GT.AND P1, PT, R4, 0x48, !P6 ;  /* 0x000000480400780c */ /* 0x000fe20007724270 */
[----:B0-----:R-:W-:Y:S01]  /*6b00*/  FMUL.FTZ R20, R5, R0 ;  /* 0x0000000005147220 */ /* 0x001fe20000410000 */
[----:B------:R-:W-:Y:S02]  /*6b10*/  LOP3.LUT P6, RZ, R16, 0x2, RZ, 0xc0, !PT ;  /* 0x0000000210ff7812 */ /* 0x000fe400078cc0ff */
[----:B------:R-:W-:Y:S02]  /*6b20*/  ISETP.LT.OR P1, PT, R2, 0x49, P1 ;  /* 0x000000490200780c */ /* 0x000fe40000f21670 */
[----:B------:R-:W-:Y:S02]  /*6b30*/  ISETP.GT.AND P2, PT, R4, 0x49, !P2 ;  /* 0x000000490400780c */ /* 0x000fe40005744270 */
[----:B------:R-:W-:Y:S02]  /*6b40*/  FSEL R201, R158, -INF , !P1 ;  /* 0xff8000009ec97808 */ /* 0x000fe40004800000 */
[----:B------:R-:W-:-:S02]  /*6b50*/  ISETP.GT.AND P1, PT, R4, RZ, !P6 ;  /* 0x000000ff0400720c */ /* 0x000fc40007724270 */
[C---:B------:R-:W-:Y:S02]  /*6b60*/  ISETP.LT.OR P2, PT, R2.reuse, 0x4a, P2 ;  /* 0x0000004a0200780c */ /* 0x040fe40001741670 */
[----:B------:R-:W-:Y:S02]  /*6b70*/  ISETP.LT.OR P1, PT, R2, 0x1, P1 ;  /* 0x000000010200780c */ /* 0x000fe40000f21670 */
[----:B------:R-:W-:Y:S02]  /*6b80*/  LOP3.LUT P6, RZ, R16, 0x1, RZ, 0xc0, !PT ;  /* 0x0000000110ff7812 */ /* 0x000fe400078cc0ff */
[----:B------:R-:W-:Y:S02]  /*6b90*/  FSEL R207, R122, -INF , !P1 ;  /* 0xff8000007acf7808 */ /* 0x000fe40004800000 */
[----:B------:R-:W-:Y:S02]  /*6ba0*/  FSETP.NEU.FTZ.AND P1, PT, R5, -INF , PT ;  /* 0xff8000000500780b */ /* 0x000fe40003f3d000 */
[----:B------:R-:W-:-:S02]  /*6bb0*/  FMNMX.FTZ R120, R207, R14, !PT ;  /* 0x0000000ecf787209 */ /* 0x000fc40007810000 */
[----:B------:R-:W-:Y:S02]  /*6bc0*/  FSEL R20, R20, RZ, P1 ;  /* 0x000000ff14147208 */ /* 0x000fe40000800000 */
[----:B------:R-:W-:Y:S02]  /*6bd0*/  FMNMX.FTZ R120, R185, R120, !PT ;  /* 0x00000078b9787209 */ /* 0x000fe40007810000 */
[----:B------:R-:W-:Y:S01]  /*6be0*/  ISETP.GT.AND P6, PT, R4, 0x59, !P6 ;  /* 0x000000590400780c */ /* 0x000fe200077c4270 */
[--C-:B------:R-:W-:Y:S01]  /*6bf0*/  FFMA.FTZ R190, R171, R0, -R20.reuse ;  /* 0x00000000abbe7223 */ /* 0x100fe20000010814 */
[----:B------:R-:W-:Y:S01]  /*6c00*/  FMNMX.FTZ R120, R187, R120, !PT ;  /* 0x00000078bb787209 */ /* 0x000fe20007810000 */
[-CC-:B------:R-:W-:Y:S01]  /*6c10*/  FFMA.FTZ R171, R173, R0.reuse, -R20.reuse ;  /* 0x00000000adab7223 */ /* 0x180fe20000010814 */
[-CC-:B------:R-:W-:Y:S01]  /*6c20*/  FFMA.FTZ R173, R177, R0.reuse, -R20.reuse ;  /* 0x00000000b1ad7223 */ /* 0x180fe20000010814 */
[----:B------:R-:W-:Y:S01]  /*6c30*/  FSEL R177, R159, -INF , !P2 ;  /* 0xff8000009fb17808 */ /* 0x000fe20005000000 */
[--C-:B------:R-:W-:Y:S01]  /*6c40*/  FFMA.FTZ R186, R179, R0, -R20.reuse ;  /* 0x00000000b3ba7223 */ /* 0x100fe20000010814 */
[----:B------:R-:W-:Y:S01]  /*6c50*/  FMNMX.FTZ R120, R189, R120, !PT ;  /* 0x00000078bd787209 */ /* 0x000fe20007810000 */
[-CC-:B------:R-:W-:Y:S01]  /*6c60*/  FFMA.FTZ R159, R169, R0.reuse, -R20.reuse ;  /* 0x00000000a99f7223 */ /* 0x180fe20000010814 */
[----:B------:R-:W-:Y:S01]  /*6c70*/  FSEL R179, R162, -INF , !P3 ;  /* 0xff800000a2b37808 */ /* 0x000fe20005800000 */
[--C-:B------:R-:W-:Y:S01]  /*6c80*/  FFMA.FTZ R182, R137, R0, -R20.reuse ;  /* 0x0000000089b67223 */ /* 0x100fe20000010814 */
[----:B------:R-:W-:Y:S01]  /*6c90*/  FMNMX.FTZ R120, R191, R120, !PT ;  /* 0x00000078bf787209 */ /* 0x000fe20007810000 */
[-CC-:B------:R-:W-:Y:S01]  /*6ca0*/  FFMA.FTZ R137, R141, R0.reuse, -R20.reuse ;  /* 0x000000008d897223 */ /* 0x180fe20000010814 */
[----:B------:R-:W-:Y:S01]  /*6cb0*/  ISETP.LT.OR P6, PT, R2, 0x5a, P6 ;  /* 0x0000005a0200780c */ /* 0x000fe200037c1670 */
[--C-:B------:R-:W-:Y:S01]  /*6cc0*/  FFMA.FTZ R176, R21, R0, -R20.reuse ;  /* 0x0000000015b07223 */ /* 0x100fe20000010814 */
[----:B------:R-:W-:Y:S01]  /*6cd0*/  FMNMX.FTZ R120, R193, R120, !PT ;  /* 0x00000078c1787209 */ /* 0x000fe20007810000 */
        /* <DEDUP_REMOVED lines=9> */
[----:B------:R-:W-:Y:S01]  /*6d70*/  FSEL R2, R5, RZ, P1 ;  /* 0x000000ff05027208 */ /* 0x000fe20000800000 */
[--C-:B------:R-:W-:Y:S01]  /*6d80*/  FFMA.FTZ R168, R133, R0, -R20.reuse ;  /* 0x0000000085a87223 */ /* 0x100fe20000010814 */
[----:B------:R-:W-:Y:S01]  /*6d90*/  FMNMX.FTZ R120, R197, R120, !PT ;  /* 0x00000078c5787209 */ /* 0x000fe20007810000 */
[-CC-:B------:R-:W-:Y:S01]  /*6da0*/  FFMA.FTZ R205, R205, R0.reuse, -R20.reuse ;  /* 0x00000000cdcd7223 */ /* 0x180fe20000010814 */
[--C-:B------:R-:W-:Y:S01]  /*6db0*/  FFMA.FTZ R188, R203, R0, -R20.reuse ;  /* 0x00000000cbbc7223 */ /* 0x100fe20000010814 */
[----:B------:R-:W-:Y:S01]  /*6dc0*/  FADD.FTZ R3, -R2, R13 ;  /* 0x0000000d02037221 */ /* 0x000fe20000010100 */
[----:B------:R-:W-:Y:S01]  /*6dd0*/  FMNMX.FTZ R120, R139, R120, !PT ;  /* 0x000000788b787209 */ /* 0x000fe20007810000 */
[-CC-:B------:R-:W-:Y:S01]  /*6de0*/  FFMA.FTZ R175, R181, R0.reuse, -R20.reuse ;  /* 0x00000000b5af7223 */ /* 0x180fe20000010814 */
[-CC-:B------:R-:W-:Y:S01]  /*6df0*/  FFMA.FTZ R180, R183, R0.reuse, -R20.reuse ;  /* 0x00000000b7b47223 */ /* 0x180fe20000010814 */
[----:B------:R-:W-:Y:S01]  /*6e00*/  FMUL.FTZ R3, R3, R0 ;  /* 0x0000000003037220 */ /* 0x000fe20000410000 */
[----:B------:R-:W-:Y:S01]  /*6e10*/  FMNMX.FTZ R120, R199, R120, !PT ;  /* 0x00000078c7787209 */ /* 0x000fe20007810000 */
[-CC-:B------:R-:W-:Y:S01]  /*6e20*/  FFMA.FTZ R121, R149, R0.reuse, -R20.reuse ;  /* 0x0000000095797223 */ /* 0x180fe20000010814 */
[-CC-:B------:R-:W-:Y:S01]  /*6e30*/  FFMA.FTZ R125, R153, R0.reuse, -R20.reuse ;  /* 0x00000000997d7223 */ /* 0x180fe20000010814 */
[--C-:B------:R-:W-:Y:S01]  /*6e40*/  FFMA.FTZ R133, R161, R0, -R20.reuse ;  /* 0x00000000a1857223 */ /* 0x100fe20000010814 */
[----:B------:R-:W-:Y:S01]  /*6e50*/  FMNMX.FTZ R120, R143, R120, !PT ;  /* 0x000000788f787209 */ /* 0x000fe20007810000 */
[-CC-:B------:R-:W-:Y:S01]  /*6e60*/  FFMA.FTZ R170, R129, R0.reuse, -R20.reuse ;  /* 0x0000000081aa7223 */ /* 0x180fe20000010814 */
[----:B------:R-:W-:Y:S01]  /*6e70*/  FFMA.FTZ R13, R165, R0, -R20 ;  /* 0x00000000a50d7223 */ /* 0x000fe20000010814 */
[----:B------:R-:W-:Y:S01]  /*6e80*/  MUFU.EX2 R2, R3 ;  /* 0x0000000300027308 */ /* 0x000fe20000000800 */
[----:B------:R-:W-:-:S04]  /*6e90*/  FMNMX.FTZ R120, R123, R120, !PT ;  /* 0x000000787b787209 */ /* 0x000fc80007810000 */
[----:B------:R-:W-:-:S03]  /*6ea0*/  FMNMX.FTZ R120, R147, R120, !PT ;  /* 0x0000007893787209 */ /* 0x000fc60007810000 */
[----:B------:R-:W0:Y:S01]  /*6eb0*/  MUFU.EX2 R205, R205 ;  /* 0x000000cd00cd7308 */ /* 0x000e220000000800 */
[----:B------:R-:W-:-:S04]  /*6ec0*/  FMNMX.FTZ R120, R127, R120, !PT ;  /* 0x000000787f787209 */ /* 0x000fc80007810000 */
[----:B------:R-:W-:-:S03]  /*6ed0*/  FMNMX.FTZ R120, R151, R120, !PT ;  /* 0x0000007897787209 */ /* 0x000fc60007810000 */
[----:B------:R-:W1:Y:S01]  /*6ee0*/  MUFU.EX2 R188, R188 ;  /* 0x000000bc00bc7308 */ /* 0x000e620000000800 */
[----:B------:R-:W-:-:S04]  /*6ef0*/  FMNMX.FTZ R120, R131, R120, !PT ;  /* 0x0000007883787209 */ /* 0x000fc80007810000 */
[----:B------:R-:W-:-:S03]  /*6f00*/  FMNMX.FTZ R120, R155, R120, !PT ;  /* 0x000000789b787209 */ /* 0x000fc60007810000 */
[----:B------:R-:W-:Y:S01]  /*6f10*/  MUFU.EX2 R190, R190 ;  /* 0x000000be00be7308 */ /* 0x000fe20000000800 */
[----:B------:R-:W-:Y:S01]  /*6f20*/  FMNMX.FTZ R120, R201, R120, !PT ;  /* 0x00000078c9787209 */ /* 0x000fe20007810000 */
[----:B0-----:R-:W-:-:S03]  /*6f30*/  FFMA.FTZ R9, R2, R9, R205 ;  /* 0x0000000902097223 */ /* 0x001fc600000100cd */
[----:B------:R-:W-:-:S03]  /*6f40*/  FMNMX.FTZ R120, R177, R120, !PT ;  /* 0x00000078b1787209 */ /* 0x000fc60007810000 */
[----:B------:R-:W-:Y:S01]  /*6f50*/  MUFU.EX2 R171, R171 ;  /* 0x000000ab00ab7308 */ /* 0x000fe20000000800 */
[----:B------:R-:W-:Y:S01]  /*6f60*/  FMNMX.FTZ R120, R179, R120, !PT ;  /* 0x00000078b3787209 */ /* 0x000fe20007810000 */
[----:B-1----:R-:W-:-:S03]  /*6f70*/  FADD.FTZ R9, R188, R9 ;  /* 0x00000009bc097221 */ /* 0x002fc60000010000 */
[----:B------:R-:W-:-:S03]  /*6f80*/  FMNMX.FTZ R120, R163, R120, !PT ;  /* 0x00000078a3787209 */ /* 0x000fc60007810000 */
[----:B------:R-:W-:Y:S01]  /*6f90*/  MUFU.EX2 R184, R184 ;  /* 0x000000b800b87308 */ /* 0x000fe20000000800 */
[----:B------:R-:W-:-:S04]  /*6fa0*/  FMNMX.FTZ R120, R169, R120, !PT ;  /* 0x00000078a9787209 */ /* 0x000fc80007810000 */
[----:B------:R-:W-:-:S03]  /*6fb0*/  FMNMX.FTZ R120, R167, R120, !PT ;  /* 0x00000078a7787209 */ /* 0x000fc60007810000 */
[----:B------:R-:W-:Y:S02]  /*6fc0*/  MUFU.EX2 R173, R173 ;  /* 0x000000ad00ad7308 */ /* 0x000fe40000000800 */
[----:B------:R-:W0:Y:S06]  /*6fd0*/  SHFL.BFLY PT, R141, R120, 0x2, 0x1f ;  /* 0x0c401f00788d7f89 */ /* 0x000e2c00000e0000 */
[----:B------:R-:W-:Y:S08]  /*6fe0*/  MUFU.EX2 R186, R186 ;  /* 0x000000ba00ba7308 */ /* 0x000ff00000000800 */
[----:B------:R-:W-:Y:S08]  /*6ff0*/  MUFU.EX2 R175, R175 ;  /* 0x000000af00af7308 */ /* 0x000ff00000000800 */
[----:B------:R-:W-:Y:S01]  /*7000*/  MUFU.EX2 R180, R180 ;  /* 0x000000b400b47308 */ /* 0x000fe20000000800 */
[----:B0-----:R-:W-:Y:S01]  /*7010*/  FMNMX.FTZ R4, R120, R141, !PT ;  /* 0x0000008d78047209 */ /* 0x001fe20007810000 */
[----:B------:R-:W-:-:S04]  /*7020*/  FFMA.FTZ R141, R157, R0, -R20 ;  /* 0x000000009d8d7223 */ /* 0x000fc80000010814 */
[----:B------:R-:W0:Y:S02]  /*7030*/  SHFL.BFLY PT, R145, R4, 0x1, 0x1f ;  /* 0x0c201f0004917f89 */ /* 0x000e2400000e0000 */
[----:B------:R-:W-:Y:S08]  /*7040*/  MUFU.EX2 R159, R159 ;  /* 0x0000009f009f7308 */ /* 0x000ff00000000800 */
[----:B------:R-:W-:Y:S08]  /*7050*/  MUFU.EX2 R182, R182 ;  /* 0x000000b600b67308 */ /* 0x000ff00000000800 */
[----:B------:R-:W-:Y:S01]  /*7060*/  MUFU.EX2 R137, R137 ;  /* 0x0000008900897308 */ /* 0x000fe20000000800 */
[----:B0-----:R-:W-:-:S07]  /*7070*/  FMNMX.FTZ R4, R4, R145, !PT ;  /* 0x0000009104047209 */ /* 0x001fce0007810000 */
[----:B------:R-:W-:Y:S01]  /*7080*/  MUFU.EX2 R176, R176 ;  /* 0x000000b000b07308 */ /* 0x000fe20000000800 */
[C---:B------:R-:W-:Y:S01]  /*7090*/  FSETP.NEU.FTZ.AND P1, PT, R4.reuse, -INF , PT ;  /* 0xff8000000400780b */ /* 0x040fe20003f3d000 */
[----:B------:R-:W-:-:S03]  /*70a0*/  FMUL.FTZ R20, R4, R0 ;  /* 0x0000000004147220 */ /* 0x000fc60000410000 */
[----:B------:R-:W-:-:S03]  /*70b0*/  FSEL R3, R4, RZ, P1 ;  /* 0x000000ff04037208 */ /* 0x000fc60000800000 */
[----:B------:R-:W-:Y:S01]  /*70c0*/  MUFU.EX2 R21, R21 ;  /* 0x0000001500157308 */ /* 0x000fe20000000800 */
[----:B------:R-:W-:Y:S01]  /*70d0*/  FSEL R20, R20, RZ, P1 ;  /* 0x000000ff14147208 */ /* 0x000fe20000800000 */
[----:B------:R-:W-:-:S04]  /*70e0*/  FADD.FTZ R3, -R3, R14 ;  /* 0x0000000e03037221 */ /* 0x000fc80000010100 */
[-CC-:B------:R-:W-:Y:S01]  /*70f0*/  FFMA.FTZ R120, R207, R0.reuse, -R20.reuse ;  /* 0x00000000cf787223 */ /* 0x180fe20000010814 */
[-CC-:B------:R-:W-:Y:S01]  /*7100*/  FFMA.FTZ R129, R185, R0.reuse, -R20.reuse ;  /* 0x00000000b9817223 */ /* 0x180fe20000010814 */
[-C--:B------:R-:W-:Y:S01]  /*7110*/  FMUL.FTZ R3, R3, R0.reuse ;  /* 0x0000000003037220 */ /* 0x080fe20000410000 */
        /* <DEDUP_REMOVED lines=11> */
[----:B------:R-:W0:Y:S01]  /*71d0*/  MUFU.EX2 R3, R3 ;  /* 0x0000000300037308 */ /* 0x000e220000000800 */
        /* <DEDUP_REMOVED lines=12> */
[----:B------:R-:W-:-:S03]  /*72a0*/  FFMA.FTZ R20, R167, R0, -R20 ;  /* 0x00000000a7147223 */ /* 0x000fc60000010814 */
[----:B------:R-:W2:Y:S01]  /*72b0*/  MUFU.EX2 R122, R122 ;  /* 0x0000007a007a7308 */ /* 0x000ea20000000800 */
[----:B0-----:R-:W-:-:S07]  /*72c0*/  FFMA.FTZ R8, R3, R8, R120 ;  /* 0x0000000803087223 */ /* 0x001fce0000010078 */
[----:B------:R-:W0:Y:S01]  /*72d0*/  MUFU.EX2 R145, R145 ;  /* 0x0000009100917308 */ /* 0x000e220000000800 */
[----:B-1----:R-:W-:Y:S01]  /*72e0*/  FADD.FTZ R135, R129, R8 ;  /* 0x0000000881877221 */ /* 0x002fe20000010000 */
[----:B------:R-:W-:-:S04]  /*72f0*/  FADD.FTZ R8, R190, R9 ;  /* 0x00000009be087221 */ /* 0x000fc80000010000 */
[----:B------:R-:W-:Y:S02]  /*7300*/  FADD.FTZ R9, R171, R8 ;  /* 0x00000008ab097221 */ /* 0x000fe40000010000 */
[----:B------:R-:W1:Y:S01]  /*7310*/  MUFU.EX2 R185, R185 ;  /* 0x000000b900b97308 */ /* 0x000e620000000800 */
[----:B--2---:R-:W-:Y:S01]  /*7320*/  FADD.FTZ R134, R122, R135 ;  /* 0x000000877a867221 */ /* 0x004fe20000010000 */
[----:B------:R-:W-:-:S04]  /*7330*/  FADD.FTZ R8, R184, R9 ;  /* 0x00000009b8087221 */ /* 0x000fc80000010000 */
[----:B------:R-:W-:Y:S02]  /*7340*/  FADD.FTZ R135, R173, R8 ;  /* 0x00000008ad877221 */ /* 0x000fe40000010000 */
[----:B------:R-:W2:Y:S01]  /*7350*/  MUFU.EX2 R124, R124 ;  /* 0x0000007c007c7308 */ /* 0x000ea20000000800 */
[----:B0-----:R-:W-:-:S07]  /*7360*/  FADD.FTZ R134, R145, R134 ;  /* 0x0000008691867221 */ /* 0x001fce0000010000 */
        /* <DEDUP_REMOVED lines=9> */
[----:B0-----:R-:W-:Y:S01]  /*7400*/  FADD.FTZ R9, R187, R8 ;  /* 0x00000008bb097221 */ /* 0x001fe20000010000 */
[----:B------:R-:W-:-:S04]  /*7410*/  FADD.FTZ R134, R182, R135 ;  /* 0x00000087b6867221 */ /* 0x000fc80000010000 */
[----:B------:R-:W-:Y:S02]  /*7420*/  FADD.FTZ R135, R137, R134 ;  /* 0x0000008689877221 */ /* 0x000fe40000010000 */
[----:B------:R-:W0:Y:S01]  /*7430*/  MUFU.EX2 R128, R128 ;  /* 0x0000008000807308 */ /* 0x000e220000000800 */
[----:B-1----:R-:W-:Y:S01]  /*7440*/  FADD.FTZ R8, R126, R9 ;  /* 0x000000097e087221 */ /* 0x002fe20000010000 */
[----:B------:R-:W-:-:S04]  /*7450*/  FADD.FTZ R134, R176, R135 ;  /* 0x00000087b0867221 */ /* 0x000fc80000010000 */
[----:B------:R-:W-:Y:S02]  /*7460*/  FADD.FTZ R135, R21, R134 ;  /* 0x0000008615877221 */ /* 0x000fe40000010000 */
        /* <DEDUP_REMOVED lines=52> */
.L_x_1015:
[----:B------:R-:W0:Y:S01]  /*77b0*/  S2UR UR5, SR_CgaCtaId ;  /* 0x00000000000579c3 */ /* 0x000e220000008800 */
[----:B------:R-:W-:Y:S01]  /*77c0*/  UIADD3 UR14, UR14, 0x30860, URZ ;  /* 0x000308600e0e7890 */ /* 0x000fe2000fffe03f */
[----:B------:R-:W-:Y:S01]  /*77d0*/  ISETP.GT.AND P1, PT, R15, UR60, PT ;  /* 0x0000003c0f007c0c */ /* 0x000fe2000bf24270 */
[----:B------:R-:W-:Y:S01]  /*77e0*/  UMOV UR7, UR4 ;  /* 0x0000000400077c82 */ /* 0x000fe20008000000 */
[----:B------:R-:W-:Y:S01]  /*77f0*/  F2FP.BF16.F32.PACK_AB R190, R171, R190 ;  /* 0x000000beabbe723e */ /* 0x000fe200000010ff */
[----:B------:R-:W-:Y:S01]  /*7800*/  VIADD R15, R15, 0xffffffff ;  /* 0xffffffff0f0f7836 */ /* 0x000fe20000000000 */
[----:B------:R-:W-:Y:S02]  /*7810*/  F2FP.BF16.F32.PACK_AB R184, R173, R184 ;  /* 0x000000b8adb8723e */ /* 0x000fe400000010ff */
[----:B------:R-:W-:Y:S02]  /*7820*/  F2FP.BF16.F32.PACK_AB R186, R175, R186 ;  /* 0x000000baafba723e */ /* 0x000fe400000010ff */
[----:B------:R-:W-:Y:S01]  /*7830*/  F2FP.BF16.F32.PACK_AB R183, R14, R183 ;  /* 0x000000b70eb7723e */ /* 0x000fe200000010ff */
[----:B------:R-:W-:Y:S01]  /*7840*/  IMAD.MOV.U32 R14, RZ, RZ, R4 ;  /* 0x000000ffff0e7224 */ /* 0x000fe200078e0004 */
[----:B------:R-:W-:Y:S01]  /*7850*/  F2FP.BF16.F32.PACK_AB R170, R13, R170 ;  /* 0x000000aa0daa723e */ /* 0x000fe200000010ff */
[----:B------:R-:W-:Y:S01]  /*7860*/  IMAD.MOV.U32 R13, RZ, RZ, R5 ;  /* 0x000000ffff0d7224 */ /* 0x000fe200078e0005 */
[----:B------:R-:W-:-:S02]  /*7870*/  F2FP.BF16.F32.PACK_AB R188, R188, R205 ;  /* 0x000000cdbcbc723e */ /* 0x000fc400000010ff */
[----:B------:R-:W-:Y:S02]  /*7880*/  F2FP.BF16.F32.PACK_AB R189, R129, R120 ;  /* 0x0000007881bd723e */ /* 0x000fe400000010ff */
[----:B------:R-:W-:Y:S02]  /*7890*/  F2FP.BF16.F32.PACK_AB R191, R145, R122 ;  /* 0x0000007a91bf723e */ /* 0x000fe400000010ff */
[----:B------:R-:W-:Y:S02]  /*78a0*/  F2FP.BF16.F32.PACK_AB R185, R124, R185 ;  /* 0x000000b97cb9723e */ /* 0x000fe400000010ff */
[----:B------:R-:W-:Y:S01]  /*78b0*/  F2FP.BF16.F32.PACK_AB R187, R126, R187 ;  /* 0x000000bb7ebb723e */ /* 0x000fe200000010ff */
[----:B0-----:R-:W-:Y:S01]  /*78c0*/  UPRMT UR14, UR5, 0x654, UR14 ;  /* 0x00000654050e7896 */ /* 0x001fe2000800000e */
[----:B------:R-:W-:Y:S02]  /*78d0*/  F2FP.BF16.F32.PACK_AB R180, R159, R180 ;  /* 0x000000b49fb4723e */ /* 0x000fe400000010ff */
[----:B------:R-:W-:Y:S01]  /*78e0*/  UMOV UR5, UR6 ;  /* 0x0000000600057c82 */ /* 0x000fe20008000000 */
[----:B------:R-:W-:-:S02]  /*78f0*/  F2FP.BF16.F32.PACK_AB R181, R128, R181 ;  /* 0x000000b580b5723e */ /* 0x000fc400000010ff */
[----:B------:R-:W-:Y:S02]  /*7900*/  F2FP.BF16.F32.PACK_AB R182, R137, R182 ;  /* 0x000000b689b6723e */ /* 0x000fe400000010ff */
[----:B------:R-:W-:Y:S01]  /*7910*/  F2FP.BF16.F32.PACK_AB R176, R21, R176 ;  /* 0x000000b015b0723e */ /* 0x000fe200000010ff */
[----:B------:R-:W-:Y:S01]  /*7920*/  SYNCS.ARRIVE.TRANS64.RED.A1T0 RZ, [UR14], RZ ;  /* 0x000000ffffff79a7 */ /* 0x000fe2000810040e */
        /* <DEDUP_REMOVED lines=11> */
.L_x_997:
[----:B------:R-:W-:Y:S01]  /*79e0*/  R2UR UR5, R18 ;  /* 0x00000000120572ca */ /* 0x000fe200000e0000 */
[----:B------:R-:W0:Y:S01]  /*79f0*/  LDC R14, c[0x0][0x2f0] ;  /* 0x0000bc00ff0e7b82 */ /* 0x000e220000000800 */
[----:B------:R-:W-:Y:S01]  /*7a00*/  R2UR UR7, R19 ;  /* 0x00000000130772ca */ /* 0x000fe200000e0000 */
[----:B------:R-:W-:-:S10]  /*7a10*/  UIADD3 UR10, -UR10, 0x1, URZ ;  /* 0x000000010a0a7890 */ /* 0x000fd4000fffe13f */
[----:B------:R-:W-:Y:S01]  /*7a20*/  UISETP.NE.AND UP0, UPT, UR5, URZ, UPT ;  /* 0x0000003f0500728c */ /* 0x000fe2000bf05270 */
[----:B------:R-:W1:Y:S01]  /*7a30*/  S2UR UR5, SR_CTAID.X ;  /* 0x00000000000579c3 */ /* 0x000e620000002500 */
[----:B------:R-:W-:-:S04]  /*7a40*/  UISETP.NE.AND UP1, UPT, UR7, URZ, UPT ;  /* 0x0000003f0700728c */ /* 0x000fc8000bf25270 */
[----:B------:R-:W-:Y:S01]  /*7a50*/  PLOP3.LUT P1, PT, PT, PT, UP0, 0x40, 0x0 ;  /* 0x000000000000781c */ /* 0x000fe20003f2e808 */
[----:B0-----:R-:W-:-:S06]  /*7a60*/  IMAD R14, R17, R14, UR10 ;  /* 0x0000000a110e7e24 */ /* 0x001fcc000f8e020e */
[----:B------:R-:W-:Y:S01]  /*7a70*/  @UP1 ULDC UR10, c[0x0][0x44c] ;  /* 0x00011300000a1ab9 */ /* 0x000fe20000000800 */
[----:B------:R-:W-:Y:S01]  /*7a80*/  @UP1 ULDC UR14, c[0x0][0x450] ;  /* 0x00011400000e1ab9 */ /* 0x000fe20000000800 */
[----:B------:R-:W-:Y:S01]  /*7a90*/  R2UR UR7, R14 ;  /* 0x000000000e0772ca */ /* 0x000fe200000e0000 */
[----:B-1----:R-:W-:-:S04]  /*7aa0*/  ULEA UR5, UR5, 0x7f, 0x7 ;  /* 0x0000007f05057891 */ /* 0x002fc8000f8e383f */
[----:B------:R-:W-:-:S04]  /*7ab0*/  UIMAD.WIDE.U32 UR10, UR5, UR10, URZ ;  /* 0x0000000a050a72a5 */ /* 0x000fc8000f8e003f */
[----:B------:R-:W-:-:S04]  /*7ac0*/  @UP1 USHF.R.U32.HI UR5, URZ, UR14, UR11 ;  /* 0x0000000e3f051299 */ /* 0x000fc8000801160b */
[----:B------:R-:W-:-:S03]  /*7ad0*/  UIADD3 UR5, UR7, UR5, URZ ;  /* 0x0000000507057290 */ /* 0x000fc6000fffe03f */
[----:B------:R-:W-:Y:S02]  /*7ae0*/  ULDC UR7, c[0x0][0x9dc] ;  /* 0x0002770000077ab9 */ /* 0x000fe40000000800 */
[----:B------:R-:W-:Y:S01]  /*7af0*/  UIADD3 UR7, UR5, -UR7, URZ ;  /* 0x8000000705077290 */ /* 0x000fe2000fffe03f */
[----:B------:R-:W-:Y:S11]  /*7b00*/  @P1 BRA `(.L_x_1017) ;  /* 0x00000000004c1947 */ /* 0x000ff60003800000 */
[----:B------:R-:W-:-:S06]  /*7b10*/  UISETP.GT.AND UP0, UPT, UR5, -0x1, UPT ;  /* 0xffffffff0500788c */ /* 0x000fcc000bf04270 */
[----:B------:R-:W-:-:S13]  /*7b20*/  PLOP3.LUT P1, PT, PT, PT, UP0, 0x80, 0x0 ;  /* 0x000000000000781c */ /* 0x000fda0003f2f008 */
[----:B------:R-:W-:Y:S05]  /*7b30*/  @P1 BRA `(.L_x_1018) ;  /* 0x0000000000201947 */ /* 0x000fea0003800000 */
[----:B------:R-:W-:Y:S01]  /*7b40*/  ULDC UR14, c[0x0][0x9e4] ;  /* 0x00027900000e7ab9 */ /* 0x000fe20000000800 */
[----:B------:R-:W-:Y:S02]  /*7b50*/  ULOP3.LUT UR5, URZ, UR5, URZ, 0x33, !UPT ;  /* 0x000000053f057292 */ /* 0x000fe4000f8e333f */
[----:B------:R-:W-:-:S11]  /*7b60*/  UISETP.NE.AND UP0, UPT, UR14, 0x1, UPT ;  /* 0x000000010e00788c */ /* 0x000fd6000bf05270 */
[----:B------:R-:W-:Y:S02]  /*7b70*/  @UP0 ULDC.64 UR18, c[0x0][0x9e8] ;  /* 0x00027a0000120ab9 */ /* 0x000fe40000000a00 */
[----:B------:R-:W-:-:S04]  /*7b80*/  UIMAD.WIDE.U32 UR10, UR5, UR18, URZ ;  /* 0x00000012050a72a5 */ /* 0x000fc8000f8e003f */
[----:B------:R-:W-:-:S04]  /*7b90*/  @UP0 USHF.R.U32.HI UR5, URZ, UR19, UR11 ;  /* 0x000000133f050299 */ /* 0x000fc8000801160b */
[----:B------:R-:W-:Y:S01]  /*7ba0*/  ULOP3.LUT UR5, URZ, UR5, URZ, 0x33, !UPT ;  /* 0x000000053f057292 */ /* 0x000fe2000f8e333f */
[----:B------:R-:W-:Y:S11]  /*7bb0*/  BRA `(.L_x_1019) ;  /* 0x0000000000147947 */ /* 0x000ff60003800000 */
.L_x_1018:
[----:B------:R-:W-:Y:S02]  /*7bc0*/  ULDC UR14, c[0x0][0x9e4] ;  /* 0x00027900000e7ab9 */ /* 0x000fe40000000800 */
[----:B------:R-:W-:-:S11]  /*7bd0*/  UISETP.NE.AND UP0, UPT, UR14, 0x1, UPT ;  /* 0x000000010e00788c */ /* 0x000fd6000bf05270 */
[----:B------:R-:W-:Y:S02]  /*7be0*/  @UP0 ULDC.64 UR18, c[0x0][0x9e8] ;  /* 0x00027a0000120ab9 */ /* 0x000fe40000000a00 */
[----:B------:R-:W-:-:S04]  /*7bf0*/  UIMAD.WIDE.U32 UR10, UR5, UR18, URZ ;  /* 0x00000012050a72a5 */ /* 0x000fc8000f8e003f */
[----:B------:R-:W-:-:S12]  /*7c00*/  @UP0 USHF.R.U32.HI UR5, URZ, UR19, UR11 ;  /* 0x000000133f050299 */ /* 0x000fd8000801160b */
.L_x_1019:
[----:B------:R-:W-:-:S04]  /*7c10*/  UIMAD UR5, UR5, UR14, URZ ;  /* 0x0000000e050572a4 */ /* 0x000fc8000f8e023f */
[----:B------:R-:W-:-:S04]  /*7c20*/  UISETP.LT.AND UP0, UPT, UR7, UR5, UPT ;  /* 0x000000050700728c */ /* 0x000fc8000bf01270 */
[----:B------:R-:W-:-:S12]  /*7c30*/  USEL UR7, UR7, UR5, !UP0 ;  /* 0x0000000507077287 */ /* 0x000fd8000c000000 */
.L_x_1017:
[----:B------:R-:W-:Y:S01]  /*7c40*/  UIADD3 UR10, UR7, 0x5f, URZ ;  /* 0x0000005f070a7890 */ /* 0x000fe2000fffe03f */
[----:B------:R-:W-:-:S03]  /*7c50*/  R2UR UR14, R22 ;  /* 0x00000000160e72ca */ /* 0x000fc600000e0000 */
[----:B------:R-:W-:-:S04]  /*7c60*/  UIMAD.WIDE UR10, UR10, 0x2aaaaaab, URZ ;  /* 0x2aaaaaab0a0a78a5 */ /* 0x000fc8000f8e023f */
[----:B------:R-:W-:-:S04]  /*7c70*/  USHF.R.U32.HI UR5, URZ, 0x1f, UR11 ;  /* 0x0000001f3f057899 */ /* 0x000fc8000801160b */
[----:B------:R-:W-:-:S04]  /*7c80*/  ULEA.HI.SX32 UR5, UR11, UR5, 0x1c ;  /* 0x000000050b057291 */ /* 0x000fc8000f8fe23f */
[----:B------:R-:W-:-:S04]  /*7c90*/  UISETP.LT.AND UP0, UPT, UR14, UR5, UPT ;  /* 0x000000050e00728c */ /* 0x000fc8000bf01270 */
[----:B------:R-:W-:-:S06]  /*7ca0*/  USEL UR60, UR14, UR5, !UP0 ;  /* 0x000000050e3c7287 */ /* 0x000fcc000c000000 */
[----:B------:R-:W-:-:S13]  /*7cb0*/  ISETP.GE.AND P1, PT, R15, UR60, PT ;  /* 0x0000003c0f007c0c */ /* 0x000fda000bf26270 */
[----:B------:R-:W-:Y:S05]  /*7cc0*/  @!P1 BRA `(.L_x_1020) ;  /* 0x0000001c00809947 */ /* 0x000fea0003800000 */
[----:B------:R-:W-:Y:S01]  /*7cd0*/  IMAD.MOV.U32 R21, RZ, RZ, R4 ;  /* 0x000000ffff157224 */ /* 0x000fe200078e0004 */
[----:B------:R-:W-:Y:S01]  /*7ce0*/  UMOV UR39, UR6 ;  /* 0x0000000600277c82 */ /* 0x000fe20008000000 */
[----:B------:R-:W-:Y:S01]  /*7cf0*/  IMAD.MOV.U32 R14, RZ, RZ, R5 ;  /* 0x000000ffff0e7224 */ /* 0x000fe200078e0005 */
[----:B------:R-:W-:Y:S01]  /*7d00*/  UMOV UR7, UR4 ;  /* 0x0000000400077c82 */ /* 0x000fe20008000000 */
[----:B------:R-:W-:-:S07]  /*7d10*/  IMAD.MOV.U32 R13, RZ, RZ, R15 ;  /* 0x000000ffff0d7224 */ /* 0x000fce00078e000f */
.L_x_1031:
[----:B------:R-:W-:-:S04]  /*7d20*/  UIADD3 UR4, UR7, 0x1, URZ ;  /* 0x0000000107047890 */ /* 0x000fc8000fffe03f */
[----:B------:R-:W-:-:S04]  /*7d30*/  UISETP.NE.AND UP0, UPT, UR4, 0x2, UPT ;  /* 0x000000020400788c */ /* 0x000fc8000bf05270 */
[----:B------:R-:W-:Y:S02]  /*7d40*/  USEL UR6, URZ, 0x1, UP0 ;  /* 0x000000013f067887 */ /* 0x000fe40008000000 */
[----:B------:R-:W-:Y:S02]  /*7d50*/  USEL UR4, UR4, URZ, UP0 ;  /* 0x0000003f04047287 */ /* 0x000fe40008000000 */
[----:B------:R-:W-:Y:S01]  /*7d60*/  ULOP3.LUT UR6, UR39, UR6, URZ, 0x3c, !UPT ;  /* 0x0000000627067292 */ /* 0x000fe2000f8e3c3f */
[----:B------:R-:W-:Y:S11]  /*7d70*/  @!P0 BRA `(.L_x_1021) ;  /* 0x0000000000048947 */ /* 0x000ff60003800000 */
[----:B------:R-:W-:Y:S01]  /*7d80*/  BPT.TRAP 0x1 ;  /* 0x000000040000795c */ /* 0x000fe20000300000 */
.L_x_1021:
[----:B------:R-:W-:Y:S01]  /*7d90*/  ULEA UR5, UR4, UR38, 0x3 ;  /* 0x0000002604057291 */ /* 0x000fe2000f8e183f */
[----:B------:R-:W-:-:S05]  /*7da0*/  IMAD.U32 R0, RZ, RZ, UR6 ;  /* 0x00000006ff007e24 */ /* 0x000fca000f8e00ff */
[----:B------:R-:W-:-:S04]  /*7db0*/  SHF.L.U32 R0, R0, 0x1f, RZ ;  /* 0x0000001f00007819 */ /* 0x000fc800000006ff */
[----:B------:R0:W1:Y:S01]  /*7dc0*/  SYNCS.PHASECHK.TRANS64.TRYWAIT P1, [UR5+0x30830], R0 ;  /* 0x03083000ff0075a7 */ /* 0x0000620008020145 */
[----:B------:R-:W-:Y:S05]  /*7dd0*/  @!P0 BRA `(.L_x_1022) ;  /* 0x0000000000048947 */ /* 0x000fea0003800000 */
[----:B------:R-:W-:Y:S01]  /*7de0*/  BPT.TRAP 0x1 ;  /* 0x000000040000795c */ /* 0x000fe20000300000 */
.L_x_1022:
[----:B-1----:R-:W-:Y:S05]  /*7df0*/  @P1 BRA `(.L_x_1023) ;  /* 0x0000000000081947 */ /* 0x002fea0003800000 */
[----:B------:R-:W1:Y:S02]  /*7e00*/  SYNCS.PHASECHK.TRANS64.TRYWAIT P1, [UR5+0x30830], R0 ;  /* 0x03083000ff0075a7 */ /* 0x000e640008020145 */
[----:B-1----:R-:W-:Y:S05]  /*7e10*/  @!P1 BRA `(.L_x_1024) ;  /* 0x000000c000189947 */ /* 0x002fea0003800000 */
.L_x_1023:
        /* <DEDUP_REMOVED lines=161> */
.L_x_1025:
[----:B------:R-:W-:Y:S01]  /*8830*/  ULEA UR5, UR7, UR38, 0x3 ;  /* 0x0000002607057291 */ /* 0x000fe2000f8e183f */
[----:B01----:R-:W-:-:S05]  /*8840*/  IMAD.U32 R0, RZ, RZ, UR39 ;  /* 0x00000027ff007e24 */ /* 0x003fca000f8e00ff */
[----:B------:R-:W-:-:S04]  /*8850*/  SHF.L.U32 R0, R0, 0x1f, RZ ;  /* 0x0000001f00007819 */ /* 0x000fc800000006ff */
[----:B------:R0:W1:Y:S01]  /*8860*/  SYNCS.PHASECHK.TRANS64.TRYWAIT P1, [UR5+0x30850], R0 ;  /* 0x03085000ff0075a7 */ /* 0x0000620008020145 */
[----:B------:R-:W-:Y:S05]  /*8870*/  @!P0 BRA `(.L_x_1026) ;  /* 0x0000000000048947 */ /* 0x000fea0003800000 */
[----:B------:R-:W-:Y:S01]  /*8880*/  BPT.TRAP 0x1 ;  /* 0x000000040000795c */ /* 0x000fe20000300000 */
.L_x_1026:
[----:B-1----:R-:W-:Y:S05]  /*8890*/  @P1 BRA `(.L_x_1027) ;  /* 0x0000000000081947 */ /* 0x002fea0003800000 */
[----:B------:R-:W1:Y:S02]  /*88a0*/  SYNCS.PHASECHK.TRANS64.TRYWAIT P1, [UR5+0x30850], R0 ;  /* 0x03085000ff0075a7 */ /* 0x000e640008020145 */
[----:B-1----:R-:W-:Y:S05]  /*88b0*/  @!P1 BRA `(.L_x_1028) ;  /* 0x000000b400889947 */ /* 0x002fea0003800000 */
.L_x_1027:
        /* <DEDUP_REMOVED lines=37> */
.L_x_1029:
[----:B01----:R-:W-:Y:S01]  /*8b10*/  FMNMX.FTZ R0, R120, R14, !PT ;  /* 0x0000000e78007209 */ /* 0x003fe20007810000 */
[----:B------:R-:W0:Y:S01]  /*8b20*/  S2UR UR10, SR_CgaCtaId ;  /* 0x00000000000a79c3 */ /* 0x000e220000008800 */
[----:B------:R-:W-:Y:S01]  /*8b30*/  FMNMX.FTZ R2, R122, R21, !PT ;  /* 0x000000157a027209 */ /* 0x000fe20007810000 */
[----:B------:R-:W-:Y:S01]  /*8b40*/  ULEA UR7, UR4, UR38, 0x3 ;  /* 0x0000002604077291 */ /* 0x000fe2000f8e183f */
[----:B------:R-:W-:Y:S02]  /*8b50*/  FMNMX.FTZ R3, R121, R0, !PT ;  /* 0x0000000079037209 */ /* 0x000fe40007810000 */
[----:B------:R-:W-:Y:S01]  /*8b60*/  FMNMX.FTZ R5, R123, R2, !PT ;  /* 0x000000027b057209 */ /* 0x000fe20007810000 */
[----:B------:R-:W-:Y:S01]  /*8b70*/  UIADD3 UR7, UR7, 0x30840, URZ ;  /* 0x0003084007077890 */ /* 0x000fe2000fffe03f */
        /* <DEDUP_REMOVED lines=45> */
[----:B------:R-:W-:-:S03]  /*8e50*/  FMNMX.FTZ R2, R167, R2, !PT ;  /* 0x00000002a7027209 */ /* 0x000fc60007810000 */
[----:B------:R-:W0:Y:S04]  /*8e60*/  SHFL.BFLY PT, R0, R3, 0x2, 0x1f ;  /* 0x0c401f0003007f89 */ /* 0x000e2800000e0000 */
[----:B------:R-:W1:Y:S01]  /*8e70*/  SHFL.BFLY PT, R5, R2, 0x2, 0x1f ;  /* 0x0c401f0002057f89 */ /* 0x000e6200000e0000 */
[----:B0-----:R-:W-:Y:S02]  /*8e80*/  FMNMX.FTZ R15, R3, R0, !PT ;  /* 0x00000000030f7209 */ /* 0x001fe40007810000 */
[----:B------:R-:W0:Y:S01]  /*8e90*/  LDC R0, c[0x0][0x988] ;  /* 0x00026200ff007b82 */ /* 0x000e220000000800 */
[----:B-1----:R-:W-:Y:S02]  /*8ea0*/  FMNMX.FTZ R20, R2, R5, !PT ;  /* 0x0000000502147209 */ /* 0x002fe40007810000 */
[----:B------:R-:W1:Y:S04]  /*8eb0*/  SHFL.BFLY PT, R4, R15, 0x1, 0x1f ;  /* 0x0c201f000f047f89 */ /* 0x000e6800000e0000 */
[----:B------:R-:W2:Y:S01]  /*8ec0*/  SHFL.BFLY PT, R169, R20, 0x1, 0x1f ;  /* 0x0c201f0014a97f89 */ /* 0x000ea200000e0000 */
[----:B-1----:R-:W-:-:S02]  /*8ed0*/  FMNMX.FTZ R5, R15, R4, !PT ;  /* 0x000000040f057209 */ /* 0x002fc40007810000 */
[----:B--2---:R-:W-:-:S03]  /*8ee0*/  FMNMX.FTZ R4, R20, R169, !PT ;  /* 0x000000a914047209 */ /* 0x004fc60007810000 */
[C---:B0-----:R-:W-:Y:S01]  /*8ef0*/  FMUL.FTZ R171, R5.reuse, R0 ;  /* 0x0000000005ab7220 */ /* 0x041fe20000410000 */
[----:B------:R-:W-:-:S03]  /*8f00*/  FADD.FTZ R169, -R5, R14 ;  /* 0x0000000e05a97221 */ /* 0x000fc60000010100 */
[-CC-:B------:R-:W-:Y:S01]  /*8f10*/  FFMA.FTZ R188, R121, R0.reuse, -R171.reuse ;  /* 0x0000000079bc7223 */ /* 0x180fe200000108ab */
[-CC-:B------:R-:W-:Y:S01]  /*8f20*/  FFMA.FTZ R121, R129, R0.reuse, -R171.reuse ;  /* 0x0000000081797223 */ /* 0x180fe200000108ab */
[-CC-:B------:R-:W-:Y:S01]  /*8f30*/  FFMA.FTZ R129, R137, R0.reuse, -R171.reuse ;  /* 0x0000000089817223 */ /* 0x180fe200000108ab */
[-CC-:B------:R-:W-:Y:S01]  /*8f40*/  FFMA.FTZ R137, R145, R0.reuse, -R171.reuse ;  /* 0x0000000091897223 */ /* 0x180fe200000108ab */
[-CC-:B------:R-:W-:Y:S01]  /*8f50*/  FFMA.FTZ R145, R153, R0.reuse, -R171.reuse ;  /* 0x0000000099917223 */ /* 0x180fe200000108ab */
[-C--:B------:R-:W-:Y:S01]  /*8f60*/  FFMA.FTZ R153, R161, R0.reuse, -R171 ;  /* 0x00000000a1997223 */ /* 0x080fe200000108ab */
[C---:B------:R-:W-:Y:S01]  /*8f70*/  FADD.FTZ R3, -R4.reuse, R21 ;  /* 0x0000001504037221 */ /* 0x040fe20000010100 */
[-C--:B------:R-:W-:Y:S01]  /*8f80*/  FMUL.FTZ R161, R4, R0.reuse ;  /* 0x0000000004a17220 */ /* 0x080fe20000410000 */
[-C--:B------:R-:W-:Y:S01]  /*8f90*/  FFMA.FTZ R15, R120, R0.reuse, -R171 ;  /* 0x00000000780f7223 */ /* 0x080fe200000108ab */
[-C--:B------:R-:W-:Y:S01]  /*8fa0*/  FMUL.FTZ R169, R169, R0.reuse ;  /* 0x00000000a9a97220 */ /* 0x080fe20000410000 */
[-C--:B------:R-:W-:Y:S01]  /*8fb0*/  FMUL.FTZ R3, R3, R0.reuse ;  /* 0x0000000003037220 */ /* 0x080fe20000410000 */
[-CC-:B------:R-:W-:Y:S01]  /*8fc0*/  FFMA.FTZ R14, R122, R0.reuse, -R161.reuse ;  /* 0x000000007a0e7223 */ /* 0x180fe200000108a1 */
[-C--:B------:R-:W-:Y:S01]  /*8fd0*/  FFMA.FTZ R189, R123, R0.reuse, -R161 ;  /* 0x000000007bbd7223 */ /* 0x080fe200000108a1 */
[----:B------:R-:W-:Y:S01]  /*8fe0*/  MUFU.EX2 R2, R169 ;  /* 0x000000a900027308 */ /* 0x000fe20000000800 */
[-C--:B------:R-:W-:Y:S01]  /*8ff0*/  FFMA.FTZ R190, R124, R0.reuse, -R171 ;  /* 0x000000007cbe7223 */ /* 0x080fe200000108ab */
[-C--:B------:R-:W-:Y:S01]  /*9000*/  FFMA.FTZ R191, R126, R0.reuse, -R161 ;  /* 0x000000007ebf7223 */ /* 0x080fe200000108a1 */
[-C--:B------:R-:W-:Y:S01]  /*9010*/  FFMA.FTZ R21, R125, R0.reuse, -R171 ;  /* 0x000000007d157223 */ /* 0x080fe200000108ab */
[-C--:B------:R-:W-:Y:S01]  /*9020*/  FFMA.FTZ R20, R127, R0.reuse, -R161 ;  /* 0x000000007f147223 */ /* 0x080fe200000108a1 */
[-C--:B------:R-:W-:Y:S01]  /*9030*/  FFMA.FTZ R184, R128, R0.reuse, -R171 ;  /* 0x0000000080b87223 */ /* 0x080fe200000108ab */
[-CC-:B------:R-:W-:Y:S01]  /*9040*/  FFMA.FTZ R185, R130, R0.reuse, -R161.reuse ;  /* 0x0000000082b97223 */ /* 0x180fe200000108a1 */
[-C--:B------:R-:W-:Y:S01]  /*9050*/  FFMA.FTZ R120, R131, R0.reuse, -R161 ;  /* 0x0000000083787223 */ /* 0x080fe200000108a1 */
[----:B------:R-:W0:Y:S01]  /*9060*/  MUFU.EX2 R15, R15 ;  /* 0x0000000f000f7308 */ /* 0x000e220000000800 */
[-C--:B------:R-:W-:Y:S01]  /*9070*/  FFMA.FTZ R186, R132, R0.reuse, -R171 ;  /* 0x0000000084ba7223 */ /* 0x080fe200000108ab */
[-C--:B------:R-:W-:Y:S01]  /*9080*/  FFMA.FTZ R187, R134, R0.reuse, -R161 ;  /* 0x0000000086bb7223 */ /* 0x080fe200000108a1 */
[-C--:B------:R-:W-:Y:S01]  /*9090*/  FFMA.FTZ R125, R133, R0.reuse, -R171 ;  /* 0x00000000857d7223 */ /* 0x080fe200000108ab */
[-C--:B------:R-:W-:Y:S01]  /*90a0*/  FFMA.FTZ R122, R135, R0.reuse, -R161 ;  /* 0x00000000877a7223 */ /* 0x080fe200000108a1 */
[-C--:B------:R-:W-:Y:S01]  /*90b0*/  FFMA.FTZ R180, R136, R0.reuse, -R171 ;  /* 0x0000000088b47223 */ /* 0x080fe200000108ab */
        /* <DEDUP_REMOVED lines=10> */
[----:B------:R-:W1:Y:S01]  /*9160*/  MUFU.EX2 R14, R14 ;  /* 0x0000000e000e7308 */ /* 0x000e620000000800 */
[----:B0-----:R-:W-:Y:S01]  /*9170*/  FFMA.FTZ R9, R2, R9, R15 ;  /* 0x0000000902097223 */ /* 0x001fe2000001000f */
[-C--:B------:R-:W-:Y:S01]  /*9180*/  FFMA.FTZ R178, R148, R0.reuse, -R171 ;  /* 0x0000000094b27223 */ /* 0x080fe200000108ab */
[-C--:B------:R-:W-:Y:S01]  /*9190*/  FFMA.FTZ R179, R150, R0.reuse, -R161 ;  /* 0x0000000096b37223 */ /* 0x080fe200000108a1 */
[-C--:B------:R-:W-:Y:S01]  /*91a0*/  FFMA.FTZ R141, R149, R0.reuse, -R171 ;  /* 0x00000000958d7223 */ /* 0x080fe200000108ab */
[-C--:B------:R-:W-:Y:S01]  /*91b0*/  FFMA.FTZ R130, R151, R0.reuse, -R161 ;  /* 0x0000000097827223 */ /* 0x080fe200000108a1 */
[-C--:B------:R-:W-:Y:S01]  /*91c0*/  FFMA.FTZ R172, R152, R0.reuse, -R171 ;  /* 0x0000000098ac7223 */ /* 0x080fe200000108ab */
[-CC-:B------:R-:W-:Y:S01]  /*91d0*/  FFMA.FTZ R173, R154, R0.reuse, -R161.reuse ;  /* 0x000000009aad7223 */ /* 0x180fe200000108a1 */
[----:B------:R-:W0:Y:S01]  /*91e0*/  MUFU.EX2 R188, R188 ;  /* 0x000000bc00bc7308 */ /* 0x000e220000000800 */
[-C--:B------:R-:W-:Y:S01]  /*91f0*/  FFMA.FTZ R155, R155, R0.reuse, -R161 ;  /* 0x000000009b9b7223 */ /* 0x080fe200000108a1 */
[-C--:B------:R-:W-:Y:S01]  /*9200*/  FFMA.FTZ R174, R156, R0.reuse, -R171 ;  /* 0x000000009cae7223 */ /* 0x080fe200000108ab */
[-C--:B------:R-:W-:Y:S01]  /*9210*/  FFMA.FTZ R158, R158, R0.reuse, -R161 ;  /* 0x000000009e9e7223 */ /* 0x080fe200000108a1 */
[-C--:B------:R-:W-:Y:S01]  /*9220*/  FFMA.FTZ R149, R157, R0.reuse, -R171 ;  /* 0x000000009d957223 */ /* 0x080fe200000108ab */
[-C--:B------:R-:W-:Y:S01]  /*9230*/  FFMA.FTZ R159, R159, R0.reuse, -R161 ;  /* 0x000000009f9f7223 */ /* 0x080fe200000108a1 */
[-C--:B------:R-:W-:Y:S01]  /*9240*/  FFMA.FTZ R168, R160, R0.reuse, -R171 ;  /* 0x00000000a0a87223 */ /* 0x080fe200000108ab */
[--C-:B------:R-:W-:Y:S01]  /*9250*/  FFMA.FTZ R162, R162, R0, -R161.reuse ;  /* 0x00000000a2a27223 */ /* 0x100fe200000108a1 */
[----:B------:R-:W2:Y:S01]  /*9260*/  MUFU.EX2 R189, R189 ;  /* 0x000000bd00bd7308 */ /* 0x000ea20000000800 */
[----:B-1----:R-:W-:Y:S01]  /*9270*/  FFMA.FTZ R8, R3, R8, R14 ;  /* 0x0000000803087223 */ /* 0x002fe2000001000e */
[-C--:B------:R-:W-:Y:S01]  /*9280*/  FFMA.FTZ R163, R163, R0.reuse, -R161 ;  /* 0x00000000a3a37223 */ /* 0x080fe200000108a1 */
[-C--:B------:R-:W-:Y:S01]  /*9290*/  FFMA.FTZ R170, R164, R0.reuse, -R171 ;  /* 0x00000000a4aa7223 */ /* 0x080fe200000108ab */
[-C--:B------:R-:W-:Y:S01]  /*92a0*/  FFMA.FTZ R166, R166, R0.reuse, -R161 ;  /* 0x00000000a6a67223 */ /* 0x080fe200000108a1 */
[-C--:B------:R-:W-:Y:S01]  /*92b0*/  FFMA.FTZ R157, R165, R0.reuse, -R171 ;  /* 0x00000000a59d7223 */ /* 0x080fe200000108ab */
[----:B------:R-:W-:-:S02]  /*92c0*/  FFMA.FTZ R161, R167, R0, -R161 ;  /* 0x00000000a7a17223 */ /* 0x000fc400000108a1 */
        /* <DEDUP_REMOVED lines=92> */
.L_x_1030:
[----:B------:R-:W0:Y:S01]  /*9890*/  S2UR UR7, SR_CgaCtaId ;  /* 0x00000000000779c3 */ /* 0x000e220000008800 */
[----:B------:R-:W-:Y:S01]  /*98a0*/  UIADD3 UR5, UR5, 0x30860, URZ ;  /* 0x0003086005057890 */ /* 0x000fe2000fffe03f */
[----:B------:R-:W-:Y:S01]  /*98b0*/  ISETP.GT.AND P1, PT, R13, UR60, PT ;  /* 0x0000003c0d007c0c */ /* 0x000fe2000bf24270 */
[----:B------:R-:W-:Y:S01]  /*98c0*/  UMOV UR39, UR6 ;  /* 0x0000000600277c82 */ /* 0x000fe20008000000 */
[----:B------:R-:W-:Y:S01]  /*98d0*/  F2FP.BF16.F32.PACK_AB R189, R189, R14 ;  /* 0x0000000ebdbd723e */ /* 0x000fe200000010ff */
[----:B------:R-:W-:Y:S01]  /*98e0*/  VIADD R13, R13, 0xffffffff ;  /* 0xffffffff0d0d7836 */ /* 0x000fe20000000000 */
        /* <DEDUP_REMOVED lines=27> */
[----:B------:R-:W-:Y:S01]  /*9aa0*/  F2FP.BF16.F32.PACK_AB R171, R161, R171 ;  /* 0x000000aba1ab723e */ /* 0x000fe200000010ff */
[----:B------:R-:W-:Y:S06]  /*9ab0*/  @P1 BRA `(.L_x_1031) ;  /* 0xffffffe000981947 */ /* 0x000fec000383ffff */
[----:B------:R-:W-:-:S07]  /*9ac0*/  IMAD.MOV.U32 R15, RZ, RZ, R13 ;  /* 0x000000ffff0f7224 */ /* 0x000fce00078e000d */
.L_x_1020:
[----:B------:R-:W-:-:S13]  /*9ad0*/  R2UR UR5, R22 ;  /* 0x00000000160572ca */ /* 0x000fda00000e0000 */
[----:B------:R-:W-:-:S13]  /*9ae0*/  ISETP.GE.AND P1, PT, R15, UR5, PT ;  /* 0x000000050f007c0c */ /* 0x000fda000bf26270 */
[----:B------:R-:W-:Y:S05]  /*9af0*/  @!P1 BRA `(.L_x_1032) ;  /* 0x0000003000689947 */ /* 0x000fea0003800000 */
[----:B------:R-:W-:Y:S01]  /*9b00*/  IMAD.MOV.U32 R14, RZ, RZ, R4 ;  /* 0x000000ffff0e7224 */ /* 0x000fe200078e0004 */
[----:B------:R-:W-:Y:S01]  /*9b10*/  UMOV UR60, UR6 ;  /* 0x00000006003c7c82 */ /* 0x000fe20008000000 */
[----:B------:R-:W-:Y:S01]  /*9b20*/  IMAD.MOV.U32 R13, RZ, RZ, R5 ;  /* 0x000000ffff0d7224 */ /* 0x000fe200078e0005 */
[----:B------:R-:W-:-:S06]  /*9b30*/  UMOV UR7, UR4 ;  /* 0x0000000400077c82 */ /* 0x000fcc0008000000 */
.L_x_1051:
[----:B------:R-:W-:-:S04]  /*9b40*/  UIADD3 UR4, UR7, 0x1, URZ ;  /* 0x0000000107047890 */ /* 0x000fc8000fffe03f */
[----:B------:R-:W-:-:S04]  /*9b50*/  UISETP.NE.AND UP0, UPT, UR4, 0x2, UPT ;  /* 0x000000020400788c */ /* 0x000fc8000bf05270 */
[----:B------:R-:W-:Y:S02]  /*9b60*/  USEL UR6, URZ, 0x1, UP0 ;  /* 0x000000013f067887 */ /* 0x000fe40008000000 */
[----:B------:R-:W-:Y:S02]  /*9b70*/  USEL UR4, UR4, URZ, UP0 ;  /* 0x0000003f04047287 */ /* 0x000fe40008000000 */
[----:B------:R-:W-:Y:S01]  /*9b80*/  ULOP3.LUT UR6, UR60, UR6, URZ, 0x3c, !UPT ;  /* 0x000000063c067292 */ /* 0x000fe2000f8e3c3f */
[----:B------:R-:W-:Y:S11]  /*9b90*/  @!P0 BRA `(.L_x_1033) ;  /* 0x0000000000048947 */ /* 0x000ff60003800000 */
[----:B------:R-:W-:Y:S01]  /*9ba0*/  BPT.TRAP 0x1 ;  /* 0x000000040000795c */ /* 0x000fe20000300000 */
.L_x_1033:
[----:B------:R-:W-:Y:S01]  /*9bb0*/  ULEA UR39, UR4, UR38, 0x3 ;  /* 0x0000002604277291 */ /* 0x000fe2000f8e183f */
[----:B------:R-:W-:-:S05]  /*9bc0*/  IMAD.U32 R0, RZ, RZ, UR6 ;  /* 0x00000006ff007e24 */ /* 0x000fca000f8e00ff */
[----:B------:R-:W-:-:S04]  /*9bd0*/  SHF.L.U32 R0, R0, 0x1f, RZ ;  /* 0x0000001f00007819 */ /* 0x000fc800000006ff */
[----:B------:R0:W1:Y:S01]  /*9be0*/  SYNCS.PHASECHK.TRANS64.TRYWAIT P1, [UR39+0x30830], R0 ;  /* 0x03083000ff0075a7 */ /* 0x0000620008020167 */
[----:B------:R-:W-:Y:S05]  /*9bf0*/  @!P0 BRA `(.L_x_1034) ;  /* 0x0000000000048947 */ /* 0x000fea0003800000 */
[----:B------:R-:W-:Y:S01]  /*9c00*/  BPT.TRAP 0x1 ;  /* 0x000000040000795c */ /* 0x000fe20000300000 */
.L_x_1034:
[----:B-1----:R-:W-:Y:S05]  /*9c10*/  @P1 BRA `(.L_x_1035) ;  /* 0x0000000000081947 */ /* 0x002fea0003800000 */
[----:B------:R-:W1:Y:S02]  /*9c20*/  SYNCS.PHASECHK.TRANS64.TRYWAIT P1, [UR39+0x30830], R0 ;  /* 0x03083000ff0075a7 */ /* 0x000e640008020167 */
[----:B-1----:R-:W-:Y:S05]  /*9c30*/  @!P1 BRA `(.L_x_1036) ;  /* 0x000000a000c09947 */ /* 0x002fea0003800000 */
.L_x_1035:
        /* <DEDUP_REMOVED lines=161> */
.L_x_1037:
[----:B------:R-:W-:Y:S01]  /*a650*/  ULEA UR5, UR7, UR38, 0x3 ;  /* 0x0000002607057291 */ /* 0x000fe2000f8e183f */
[----:B01----:R-:W-:-:S05]  /*a660*/  IMAD.U32 R0, RZ, RZ, UR60 ;  /* 0x0000003cff007e24 */ /* 0x003fca000f8e00ff */
[----:B------:R-:W-:-:S04]  /*a670*/  SHF.L.U32 R0, R0, 0x1f, RZ ;  /* 0x0000001f00007819 */ /* 0x000fc800000006ff */
[----:B------:R0:W1:Y:S01]  /*a680*/  SYNCS.PHASECHK.TRANS64.TRYWAIT P1, [UR5+0x30850], R0 ;  /* 0x03085000ff0075a7 */ /* 0x0000620008020145 */
[----:B------:R-:W-:Y:S05]  /*a690*/  @!P0 BRA `(.L_x_1038) ;  /* 0x0000000000048947 */ /* 0x000fea0003800000 */
[----:B------:R-:W-:Y:S01]  /*a6a0*/  BPT.TRAP 0x1 ;  /* 0x000000040000795c */ /* 0x000fe20000300000 */
.L_x_1038:
[----:B-1----:R-:W-:Y:S05]  /*a6b0*/  @P1 BRA `(.L_x_1039) ;  /* 0x0000000000081947 */ /* 0x002fea0003800000 */
[----:B------:R-:W1:Y:S02]  /*a6c0*/  SYNCS.PHASECHK.TRANS64.TRYWAIT P1, [UR5+0x30850], R0 ;  /* 0x03085000ff0075a7 */ /* 0x000e640008020145 */
[----:B-1----:R-:W-:Y:S05]  /*a6d0*/  @!P1 BRA `(.L_x_1040) ;  /* 0x0000009800309947 */ /* 0x002fea0003800000 */
.L_x_1039:
        /* <DEDUP_REMOVED lines=37> */
.L_x_1041:
        /* <DEDUP_REMOVED lines=22> */
[C---:B------:R-:W-:Y:S01]  /*aa90*/  VIADD R172, R2.reuse, 0xffffffff ;  /* 0xffffffff02ac7836 */ /* 0x040fe20000000000 */
[----:B------:R-:W-:Y:S01]  /*aaa0*/  IADD3 R3, R2, -UR14, R23 ;  /* 0x8000000e02037c10 */ /* 0x000fe2000fffe017 */
[----:B------:R-:W-:Y:S04]  /*aab0*/  SYNCS.ARRIVE.TRANS64.RED.A1T0 RZ, [UR39], RZ ;  /* 0x000000ffffff79a7 */ /* 0x000fe80008100427 */
[C---:B------:R-:W-:Y:S02]  /*aac0*/  VIADD R168, R3.reuse, UR11 ;  /* 0x0000000b03a87c36 */ /* 0x040fe40008000000 */
[----:B------:R-:W-:Y:S02]  /*aad0*/  VIADD R170, R3, UR10 ;  /* 0x0000000a03aa7c36 */ /* 0x000fe40008000000 */
[----:B0-----:R-:W-:-:S02]  /*aae0*/  IMAD.IADD R2, R168, 0x1, R21 ;  /* 0x00000001a8027824 */ /* 0x001fc400078e0215 */
[----:B------:R-:W-:Y:S01]  /*aaf0*/  IMAD.IADD R4, R170, 0x1, R21 ;  /* 0x00000001aa047824 */ /* 0x000fe200078e0215 */
[----:B------:R-:W-:Y:S06]  /*ab00*/  @P1 BRA `(.L_x_1042) ;  /* 0x0000000000681947 */ /* 0x000fec0003800000 */
[----:B------:R-:W-:Y:S01]  /*ab10*/  ULDC UR10, c[0x0][0x2f0] ;  /* 0x0000bc00000a7ab9 */ /* 0x000fe20000000800 */
[----:B------:R-:W-:Y:S01]  /*ab20*/  ULDC UR7, c[0x0][0x288] ;  /* 0x0000a20000077ab9 */ /* 0x000fe20000000800 */
[----:B------:R-:W-:Y:S01]  /*ab30*/  IMAD R3, R17, UR10, R21 ;  /* 0x0000000a11037c24 */ /* 0x000fe2000f8e0215 */
[----:B------:R-:W-:Y:S03]  /*ab40*/  BSSY B0, `(.L_x_1043) ;  /* 0x0000013000007945 */ /* 0x000fe60003800000 */
        /* <DEDUP_REMOVED lines=12> */
.L_x_1044:
[----:B------:R-:W-:Y:S02]  /*ac10*/  ULDC UR7, c[0x0][0x9e4] ;  /* 0x0002790000077ab9 */ /* 0x000fe40000000800 */
[----:B------:R-:W-:-:S05]  /*ac20*/  IMAD.U32 R21, RZ, RZ, UR7 ;  /* 0x00000007ff157e24 */ /* 0x000fca000f8e00ff */
[----:B------:R-:W-:-:S13]  /*ac30*/  ISETP.NE.AND P1, PT, R21, 0x1, PT ;  /* 0x000000011500780c */ /* 0x000fda0003f25270 */
[----:B------:R-:W0:Y:S02]  /*ac40*/  @P1 LDC.64 R174, c[0x0][0x9e8] ;  /* 0x00027a00ffae1b82 */ /* 0x000e240000000a00 */
[----:B0-----:R-:W-:-:S05]  /*ac50*/  @P1 IMAD.HI.U32 R20, R3, R174, RZ ;  /* 0x000000ae03141227 */ /* 0x001fca00078e00ff */
[----:B------:R-:W-:-:S07]  /*ac60*/  @P1 SHF.R.U32.HI R3, RZ, R175, R20 ;  /* 0x000000afff031219 */ /* 0x000fce0000011614 */
.L_x_1045:
[----:B------:R-:W-:Y:S05]  /*ac70*/  BSYNC B0 ;  /* 0x0000000000007941 */ /* 0x000fea0003800000 */
.L_x_1043:
[----:B------:R-:W-:-:S05]  /*ac80*/  IMAD R3, R3, R21, R172 ;  /* 0x0000001503037224 */ /* 0x000fca00078e02ac */
[----:B------:R-:W-:Y:S02]  /*ac90*/  VIADDMNMX R2, R3, R21, R2, PT ;  /* 0x0000001503027246 */ /* 0x000fe40003800102 */
[----:B------:R-:W-:-:S07]  /*aca0*/  VIMNMX R4, R4, R3, !PT ;  /* 0x0000000304047248 */ /* 0x000fce0007fe0100 */
.L_x_1042:
[C---:B------:R-:W-:Y:S02]  /*acb0*/  ISETP.GE.AND P6, PT, R5.reuse, 0xa, PT ;  /* 0x0000000a0500780c */ /* 0x040fe40003fc6270 */
        /* <DEDUP_REMOVED lines=130> */
[----:B------:R-:W-:Y:S02]  /*b4e0*/  ISETP.GE.AND P6, PT, R5, 0x5a, PT ;  /* 0x0000005a0500780c */ /* 0x000fe40003fc6270 */
[----:B------:R-:W0:Y:S11]  /*b4f0*/  SHFL.IDX PT, R5, R0, 0x1, 0x1c1f ;  /* 0x003c1f0000057f89 */ /* 0x000e3600000e0000 */
[----:B------:R-:W-:-:S02]  /*b500*/  @P6 LOP3.LUT R16, R16, 0x1, RZ, 0xfc, !PT ;  /* 0x0000000110106812 */ /* 0x000fc400078efcff */
[----:B------:R-:W-:-:S04]  /*b510*/  ISETP.GT.AND P6, PT, R4, 0x59, !P6 ;  /* 0x000000590400780c */ /* 0x000fc800077c4270 */
[----:B------:R-:W-:-:S04]  /*b520*/  ISETP.LT.OR P6, PT, R2, 0x5a, P6 ;  /* 0x0000005a0200780c */ /* 0x000fc800037c1670 */
[----:B------:R-:W-:Y:S02]  /*b530*/  FSEL R165, R165, -INF , !P6 ;  /* 0xff800000a5a57808 */ /* 0x000fe40007000000 */
[----:B------:R-:W-:Y:S01]  /*b540*/  PLOP3.LUT P6, PT, PT, PT, UP0, 0x40, 0x0 ;  /* 0x000000000000781c */ /* 0x000fe20003fce808 */
[--C-:B0-----:R-:W-:Y:S02]  /*b550*/  IMAD.IADD R2, R168, 0x1, R5.reuse ;  /* 0x00000001a8027824 */ /* 0x101fe400078e0205 */
[----:B------:R-:W-:-:S10]  /*b560*/  IMAD.IADD R4, R170, 0x1, R5 ;  /* 0x00000001aa047824 */ /* 0x000fd400078e0205 */
[----:B------:R-:W-:Y:S05]  /*b570*/  @P6 BRA `(.L_x_1046) ;  /* 0x0000000000686947 */ /* 0x000fea0003800000 */
        /* <DEDUP_REMOVED lines=16> */
.L_x_1048:
[----:B------:R-:W-:Y:S02]  /*b680*/  ULDC UR7, c[0x0][0x9e4] ;  /* 0x0002790000077ab9 */ /* 0x000fe40000000800 */
[----:B------:R-:W-:-:S05]  /*b690*/  IMAD.U32 R20, RZ, RZ, UR7 ;  /* 0x00000007ff147e24 */ /* 0x000fca000f8e00ff */
[----:B------:R-:W-:-:S13]  /*b6a0*/  ISETP.NE.AND P6, PT, R20, 0x1, PT ;  /* 0x000000011400780c */ /* 0x000fda0003fc5270 */
[----:B------:R-:W0:Y:S02]  /*b6b0*/  @P6 LDC.64 R184, c[0x0][0x9e8] ;  /* 0x00027a00ffb86b82 */ /* 0x000e240000000a00 */
[----:B0-----:R-:W-:-:S05]  /*b6c0*/  @P6 IMAD.HI.U32 R0, R5, R184, RZ ;  /* 0x000000b805006227 */ /* 0x001fca00078e00ff */
[----:B------:R-:W-:-:S07]  /*b6d0*/  @P6 SHF.R.U32.HI R5, RZ, R185, R0 ;  /* 0x000000b9ff056219 */ /* 0x000fce0000011600 */
.L_x_1049:
[----:B------:R-:W-:Y:S05]  /*b6e0*/  BSYNC B0 ;  /* 0x0000000000007941 */ /* 0x000fea0003800000 */
.L_x_1047:
[----:B------:R-:W-:-:S05]  /*b6f0*/  IMAD R5, R5, R20, R172 ;  /* 0x0000001405057224 */ /* 0x000fca00078e02ac */
[----:B------:R-:W-:Y:S02]  /*b700*/  VIADDMNMX R2, R5, R20, R2, PT ;  /* 0x0000001405027246 */ /* 0x000fe40003800102 */
[----:B------:R-:W-:-:S07]  /*b710*/  VIMNMX R4, R4, R5, !PT ;  /* 0x0000000504047248 */ /* 0x000fce0007fe0100 */
.L_x_1046:
        /* <DEDUP_REMOVED lines=308> */
.L_x_1050:
[----:B------:R-:W0:Y:S01]  /*ca60*/  S2UR UR10, SR_CgaCtaId ;  /* 0x00000000000a79c3 */ /* 0x000e220000008800 */
[----:B------:R-:W-:Y:S01]  /*ca70*/  R2UR UR7, R22 ;  /* 0x00000000160772ca */ /* 0x000fe200000e0000 */
[----:B------:R-:W-:Y:S01]  /*ca80*/  UIADD3 UR5, UR5, 0x30860, URZ ;  /* 0x0003086005057890 */ /* 0x000fe2000fffe03f */
[----:B------:R-:W-:Y:S01]  /*ca90*/  F2FP.BF16.F32.PACK_AB R190, R171, R190 ;  /* 0x000000beabbe723e */ /* 0x000fe200000010ff */
[----:B------:R-:W-:Y:S01]  /*caa0*/  UMOV UR60, UR6 ;  /* 0x00000006003c7c82 */ /* 0x000fe20008000000 */
[----:B------:R-:W-:Y:S02]  /*cab0*/  F2FP.BF16.F32.PACK_AB R184, R173, R184 ;  /* 0x000000b8adb8723e */ /* 0x000fe400000010ff */
[----:B------:R-:W-:Y:S02]  /*cac0*/  F2FP.BF16.F32.PACK_AB R186, R175, R186 ;  /* 0x000000baafba723e */ /* 0x000fe400000010ff */
[----:B------:R-:W-:Y:S01]  /*cad0*/  F2FP.BF16.F32.PACK_AB R183, R14, R183 ;  /* 0x000000b70eb7723e */ /* 0x000fe200000010ff */
[----:B------:R-:W-:Y:S01]  /*cae0*/  IMAD.MOV.U32 R14, RZ, RZ, R4 ;  /* 0x000000ffff0e7224 */ /* 0x000fe200078e0004 */
[----:B------:R-:W-:Y:S01]  /*caf0*/  F2FP.BF16.F32.PACK_AB R170, R13, R170 ;  /* 0x000000aa0daa723e */ /* 0x000fe200000010ff */
[----:B------:R-:W-:Y:S01]  /*cb00*/  IMAD.MOV.U32 R13, RZ, RZ, R5 ;  /* 0x000000ffff0d7224 */ /* 0x000fe200078e0005 */
[----:B------:R-:W-:-:S02]  /*cb10*/  F2FP.BF16.F32.PACK_AB R188, R188, R205 ;  /* 0x000000cdbcbc723e */ /* 0x000fc400000010ff */
[----:B------:R-:W-:Y:S01]  /*cb20*/  ISETP.GT.AND P1, PT, R15, UR7, PT ;  /* 0x000000070f007c0c */ /* 0x000fe2000bf24270 */
[----:B------:R-:W-:Y:S01]  /*cb30*/  UMOV UR7, UR4 ;  /* 0x0000000400077c82 */ /* 0x000fe20008000000 */
[----:B------:R-:W-:Y:S01]  /*cb40*/  F2FP.BF16.F32.PACK_AB R189, R129, R120 ;  /* 0x0000007881bd723e */ /* 0x000fe200000010ff */
[----:B------:R-:W-:Y:S01]  /*cb50*/  VIADD R15, R15, 0xffffffff ;  /* 0xffffffff0f0f7836 */ /* 0x000fe20000000000 */
        /* <DEDUP_REMOVED lines=20> */
.L_x_1032:
        /* <DEDUP_REMOVED lines=99> */
.L_x_1052:
[----:B------:R-:W-:Y:S01]  /*d2d0*/  ULEA UR5, UR4, UR38, 0x3 ;  /* 0x0000002604057291 */ /* 0x000fe2000f8e183f */
[----:B------:R-:W-:-:S05]  /*d2e0*/  IMAD.U32 R2, RZ, RZ, UR6 ;  /* 0x00000006ff027e24 */ /* 0x000fca000f8e00ff */
[----:B------:R-:W-:-:S04]  /*d2f0*/  SHF.L.U32 R2, R2, 0x1f, RZ ;  /* 0x0000001f02027819 */ /* 0x000fc800000006ff */
[----:B------:R0:W1:Y:S01]  /*d300*/  SYNCS.PHASECHK.TRANS64.TRYWAIT P1, [UR5+0x30850], R2 ;  /* 0x03085002ff0075a7 */ /* 0x0000620008020145 */
[----:B------:R-:W-:Y:S05]  /*d310*/  @!P0 BRA `(.L_x_1053) ;  /* 0x0000000000048947 */ /* 0x000fea0003800000 */
[----:B------:R-:W-:Y:S01]  /*d320*/  BPT.TRAP 0x1 ;  /* 0x000000040000795c */ /* 0x000fe20000300000 */
.L_x_1053:
[----:B-1----:R-:W-:Y:S05]  /*d330*/  @P1 BRA `(.L_x_1054) ;  /* 0x0000000000081947 */ /* 0x002fea0003800000 */
[----:B------:R-:W1:Y:S02]  /*d340*/  SYNCS.PHASECHK.TRANS64.TRYWAIT P1, [UR5+0x30850], R2 ;  /* 0x03085002ff0075a7 */ /* 0x000e640008020145 */
[----:B-1----:R-:W-:Y:S05]  /*d350*/  @!P1 BRA `(.L_x_1055) ;  /* 0x0000006c00289947 */ /* 0x002fea0003800000 */
.L_x_1054:
[----:B------:R-:W-:Y:S01]  /*d360*/  UIADD3 UR38, UR38, 0x400, URZ ;  /* 0x0000040026267890 */ /* 0x000fe2000fffe03f */
[----:B------:R-:W-:Y:S01]  /*d370*/  WARPGROUP.ARRIVE ;  /* 0x00000000000079c5 */ /* 0x000fe20000000000 */
[----:B------:R-:W-:Y:S01]  /*d380*/  UMOV UR7, 0x40000040 ;  /* 0x4000004000077882 */ /* 0x000fe20000000000 */
[----:B01----:R-:W0:Y:S01]  /*d390*/  SHFL.BFLY PT, R2, R9, 0x2, 0x1f ;  /* 0x0c401f0009027f89 */ /* 0x003e2200000e0000 */
[----:B------:R-:W-:-:S03]  /*d3a0*/  USHF.R.U32.HI UR38, URZ, 0x4, UR38 ;  /* 0x000000043f267899 */ /* 0x000fc60008011626 */
[----:B------:R-:W1:Y:S01]  /*d3b0*/  SHFL.BFLY PT, R3, R8, 0x2, 0x1f ;  /* 0x0c401f0008037f89 */ /* 0x000e6200000e0000 */
[----:B------:R-:W-:-:S04]  /*d3c0*/  ULOP3.LUT UR38, UR38, 0x3fff, URZ, 0xc0, !UPT ;  /* 0x00003fff26267892 */ /* 0x000fc8000f8ec03f */
[----:B------:R-:W-:-:S04]  /*d3d0*/  ULOP3.LUT UR38, UR38, 0x3000000, URZ, 0xfc, !UPT ;  /* 0x0300000026267892 */ /* 0x000fc8000f8efc3f */
[----:B------:R-:W-:-:S07]  /*d3e0*/  UIMAD UR4, UR4, 0x900, UR38 ;  /* 0x00000900040478a4 */ /* 0x000fce000f8e0226 */
[----:B------:R-:W-:Y:S02]  /*d3f0*/  UMOV UR6, UR4 ;  /* 0x0000000400067c82 */ /* 0x000fe40008000000 */
[----:B------:R-:W-:Y:S01]  /*d400*/  HGMMA.64x192x16.F32.BF16 R24, R188, gdesc[UR4].tnspB, R24, gsb0 ;  /* 0x42e00004bc187df0 */ /* 0x000fe20008001818 */
[----:B------:R-:W-:Y:S01]  /*d410*/  UIADD3 UR6, UR4, 0x80, URZ ;  /* 0x0000008004067890 */ /* 0x000fe2000fffe03f */
[----:B0-----:R-:W-:Y:S01]  /*d420*/  FADD.FTZ R2, R2, R9 ;  /* 0x0000000902027221 */ /* 0x001fe20000010000 */
[----:B------:R-:W-:Y:S01]  /*d430*/  UMOV UR7, 0x40000040 ;  /* 0x4000004000077882 */ /* 0x000fe20000000000 */
[----:B-1----:R-:W-:Y:S01]  /*d440*/  FADD.FTZ R6, R3, R8 ;  /* 0x0000000803067221 */ /* 0x002fe20000010000 */
[----:B------:R-:W-:Y:S02]  /*d450*/  IMAD.MOV.U32 R8, RZ, RZ, RZ ;  /* 0x000000ffff087224 */ /* 0x000fe400078e00ff */
[----:B------:R-:W0:Y:S04]  /*d460*/  SHFL.BFLY PT, R3, R2, 0x1, 0x1f ;  /* 0x0c201f0002037f89 */ /* 0x000e2800000e0000 */
[----:B------:R-:W1:Y:S01]  /*d470*/  SHFL.BFLY PT, R7, R6, 0x1, 0x1f ;  /* 0x0c201f0006077f89 */ /* 0x000e6200000e0000 */
[----:B0-----:R-:W-:Y:S01]  /*d480*/  FADD.FTZ R12, R2, R3 ;  /* 0x00000003020c7221 */ /* 0x001fe20000010000 */
[----:B------:R-:W-:-:S02]  /*d490*/  IMAD.MOV.U32 R3, RZ, RZ, -0x800000 ;  /* 0xff800000ff037424 */ /* 0x000fc400078e00ff */
[----:B------:R-:W-:Y:S02]  /*d4a0*/  IMAD.MOV.U32 R2, RZ, RZ, -0x800000 ;  /* 0xff800000ff027424 */ /* 0x000fe400078e00ff */
[----:B-1----:R-:W-:Y:S01]  /*d4b0*/  FADD.FTZ R13, R6, R7 ;  /* 0x00000007060d7221 */ /* 0x002fe20000010000 */
[----:B------:R-:W-:Y:S01]  /*d4c0*/  FSETP.NE.FTZ.AND P1, PT, R12, RZ, PT ;  /* 0x000000ff0c00720b */ /* 0x000fe20003f35000 */
[----:B------:R-:W-:-:S03]  /*d4d0*/  IMAD.MOV.U32 R7, RZ, RZ, RZ ;  /* 0x000000ffff077224 */ /* 0x000fc600078e00ff */
        /* <DEDUP_REMOVED lines=38> */
.L_x_1056:
        /* <DEDUP_REMOVED lines=101> */
.L_x_978:
[----:B------:R-:W-:Y:S05]  /*dd90*/  @P0 BRA `(.L_x_1057) ;  /* 0x0000001800d40947 */ /* 0x000fea0003800000 */
[----:B------:R-:W2:Y:S01]  /*dda0*/  LDL R0, [R1] ;  /* 0x0000000001007983 */ /* 0x000ea20000100800 */
[----:B------:R-:W0:Y:S01]  /*ddb0*/  LDC R17, c[0x0][0xbe8] ;  /* 0x0002fa00ff117b82 */ /* 0x000e220000000800 */
[----:B------:R-:W-:Y:S01]  /*ddc0*/  ULDC.64 UR8, c[0x0][0xbd0] ;  /* 0x0002f40000087ab9 */ /* 0x000fe20000000a00 */
[----:B------:R-:W-:Y:S01]  /*ddd0*/  BSSY B0, `(.L_x_1058) ;  /* 0x000011d000007945 */ /* 0x000fe20003800000 */
[----:B------:R-:W1:Y:S05]  /*dde0*/  S2R R19, SR_CTAID.X ;  /* 0x0000000000137919 */ /* 0x000e6a0000002500 */
[----:B------:R-:W3:Y:S08]  /*ddf0*/  S2UR UR12, SR_CTAID.Z ;  /* 0x00000000000c79c3 */ /* 0x000ef00000002700 */
[----:B------:R-:W4:Y:S08]  /*de00*/  S2UR UR11, SR_CTAID.Y ;  /* 0x00000000000b79c3 */ /* 0x000f300000002600 */
[----:B------:R-:W-:Y:S01]  /*de10*/  BAR.SYNC.DEFER_BLOCKING 0x1, 0x100 ;  /* 0x0044000000007b1d */ /* 0x000fe20000010000 */
[----:B0-----:R-:W-:-:S07]  /*de20*/  ISETP.NE.AND P0, PT, R17, 0x1, PT ;  /* 0x000000011100780c */ /* 0x001fce0003f05270 */
[----:B------:R-:W4:Y:S01]  /*de30*/  LDC R21, c[0x0][0xc50] ;  /* 0x00031400ff157b82 */ /* 0x000f220000000800 */
[----:B---3--:R-:W-:-:S07]  /*de40*/  USHF.R.S32.HI UR10, URZ, 0x1f, UR12 ;  /* 0x0000001f3f0a7899 */ /* 0x008fce000801140c */
[----:B------:R-:W0:Y:S08]  /*de50*/  LDC.64 R14, c[0x0][0xb40] ;  /* 0x0002d000ff0e7b82 */ /* 0x000e300000000a00 */
[----:B------:R-:W3:Y:S08]  /*de60*/  @P0 LDC R13, c[0x0][0xbf0] ;  /* 0x0002fc00ff0d0b82 */ /* 0x000ef00000000800 */
[----:B------:R-:W5:Y:S08]  /*de70*/  @P0 LDC R121, c[0x0][0xbec] ;  /* 0x0002fb00ff790b82 */ /* 0x000f700000000800 */
[----:B------:R-:W5:Y:S01]  /*de80*/  @P0 LDC R22, c[0x0][0xbf0] ;  /* 0x0002fc00ff160b82 */ /* 0x000f620000000800 */
[----:B0-----:R-:W-:Y:S01]  /*de90*/  IMAD R12, R14, UR10, RZ ;  /* 0x0000000a0e0c7c24 */ /* 0x001fe2000f8e02ff */
[----:B--2---:R-:W-:-:S02]  /*dea0*/  R2UR UR13, R0 ;  /* 0x00000000000d72ca */ /* 0x004fc400000e0000 */
[----:B------:R-:W0:Y:S11]  /*deb0*/  S2R R0, SR_TID.X ;  /* 0x0000000000007919 */ /* 0x000e360000002100 */
[----:B------:R-:W-:-:S02]  /*dec0*/  USHF.R.S32.HI UR7, URZ, 0x1f, UR13 ;  /* 0x0000001f3f077899 */ /* 0x000fc4000801140d */
[----:B------:R-:W-:Y:S01]  /*ded0*/  IMAD R16, RZ, RZ, -UR13 ;  /* 0x8000000dff107e24 */ /* 0x000fe2000f8e02ff */
[----:B------:R-:W-:Y:S02]  /*dee0*/  UIMAD.WIDE.U32 UR4, UR13, UR8, URZ ;  /* 0x000000080d0472a5 */ /* 0x000fe4000f8e003f */
[----:B------:R-:W-:Y:S01]  /*def0*/  UIMAD UR6, UR7, UR8, URZ ;  /* 0x00000008070672a4 */ /* 0x000fe2000f8e023f */
[----:B----4-:R-:W-:-:S03]  /*df00*/  IMAD R21, R21, R16, UR11 ;  /* 0x0000000b15157e24 */ /* 0x010fc6000f8e0210 */
[----:B------:R-:W-:-:S03]  /*df10*/  UIMAD UR6, UR13, UR9, UR6 ;  /* 0x000000090d0672a4 */ /* 0x000fc6000f8e0206 */
[----:B------:R-:W-:Y:S01]  /*df20*/  ULDC.64 UR8, c[0x0][0xb38] ;  /* 0x0002ce0000087ab9 */ /* 0x000fe20000000a00 */
[----:B------:R-:W-:Y:S02]  /*df30*/  UIADD3 UR6, UR5, UR6, URZ ;  /* 0x0000000605067290 */ /* 0x000fe4000fffe03f */
[----:B------:R-:W-:Y:S01]  /*df40*/  UIMAD UR7, UR7, UR8, URZ ;  /* 0x00000008070772a4 */ /* 0x000fe2000f8e023f */
[----:B0-----:R-:W-:-:S05]  /*df50*/  VIADD R4, R0, 0xffffff80 ;  /* 0xffffff8000047836 */ /* 0x001fca0000000000 */
[----:B------:R-:W-:-:S04]  /*df60*/  SHF.R.S32.HI R5, RZ, 0x1f, R4 ;  /* 0x0000001fff057819 */ /* 0x000fc80000011404 */
[CC--:B------:R-:W-:Y:S02]  /*df70*/  LEA.HI R0, R5.reuse, R4.reuse, RZ, 0x7 ;  /* 0x0000000405007211 */ /* 0x0c0fe400078f38ff */
[----:B------:R-:W-:Y:S02]  /*df80*/  LEA.HI R5, R5, R4, RZ, 0x2 ;  /* 0x0000000405057211 */ /* 0x000fe400078f10ff */
[----:B------:R-:W-:Y:S02]  /*df90*/  LOP3.LUT R7, R0, 0xffffff80, RZ, 0xc0, !PT ;  /* 0xffffff8000077812 */ /* 0x000fe400078ec0ff */
[----:B------:R-:W-:-:S03]  /*dfa0*/  LOP3.LUT R5, R5, 0xfffffffc, RZ, 0xc0, !PT ;  /* 0xfffffffc05057812 */ /* 0x000fc600078ec0ff */
[C---:B------:R-:W-:Y:S01]  /*dfb0*/  IMAD.IADD R18, R4.reuse, 0x1, -R7 ;  /* 0x0000000104127824 */ /* 0x040fe200078e0a07 */
[----:B------:R-:W-:Y:S01]  /*dfc0*/  SHF.R.S32.HI R7, RZ, 0x7, R0 ;  /* 0x00000007ff077819 */ /* 0x000fe20000011400 */
[----:B------:R-:W-:-:S03]  /*dfd0*/  IMAD.IADD R5, R4, 0x1, -R5 ;  /* 0x0000000104057824 */ /* 0x000fc600078e0a05 */
[----:B------:R-:W-:Y:S02]  /*dfe0*/  SHF.R.S32.HI R9, RZ, 0x1f, R18 ;  /* 0x0000001fff097819 */ /* 0x000fe40000011412 */
[----:B------:R-:W-:Y:S02]  /*dff0*/  LEA.HI R0, R0, R7, RZ, 0x1 ;  /* 0x0000000700007211 */ /* 0x000fe400078f08ff */
[-C--:B------:R-:W-:Y:S02]  /*e000*/  LEA.HI R20, R9, R18.reuse, RZ, 0x2 ;  /* 0x0000001209147211 */ /* 0x080fe400078f10ff */
[----:B------:R-:W-:Y:S02]  /*e010*/  LOP3.LUT R0, R0, 0x3fffffe, RZ, 0xc0, !PT ;  /* 0x03fffffe00007812 */ /* 0x000fe400078ec0ff */
[--C-:B------:R-:W-:Y:S02]  /*e020*/  SHF.R.S32.HI R6, RZ, 0x2, R20.reuse ;  /* 0x00000002ff067819 */ /* 0x100fe40000011414 */
[----:B------:R-:W-:Y:S01]  /*e030*/  SHF.R.S32.HI R11, RZ, 0x1f, R20 ;  /* 0x0000001fff0b7819 */ /* 0x000fe20000011414 */
[----:B------:R-:W-:Y:S01]  /*e040*/  IMAD.IADD R0, R7, 0x1, -R0 ;  /* 0x0000000107007824 */ /* 0x000fe200078e0a00 */
[----:B------:R-:W-:-:S02]  /*e050*/  LEA.HI R9, R9, R18, RZ, 0x5 ;  /* 0x0000001209097211 */ /* 0x000fc400078f28ff */
[----:B------:R-:W-:Y:S02]  /*e060*/  LEA.HI R11, R11, R6, RZ, 0x3 ;  /* 0x000000060b0b7211 */ /* 0x000fe400078f18ff */
[----:B------:R-:W-:Y:S02]  /*e070*/  SHF.R.S32.HI R7, RZ, 0x5, R9 ;  /* 0x00000005ff077819 */ /* 0x000fe40000011409 */
[----:B------:R-:W-:Y:S01]  /*e080*/  LOP3.LUT R11, R11, 0xfffffff8, RZ, 0xc0, !PT ;  /* 0xfffffff80b0b7812 */ /* 0x000fe200078ec0ff */
[----:B------:R-:W0:Y:S04]  /*e090*/  @P0 LDC R9, c[0x0][0xbec] ;  /* 0x0002fb00ff090b82 */ /* 0x000e280000000800 */
[----:B------:R-:W-:Y:S01]  /*e0a0*/  IMAD.IADD R4, R6, 0x1, -R11 ;  /* 0x0000000106047824 */ /* 0x000fe200078e0a0b */
[----:B------:R-:W-:-:S03]  /*e0b0*/  LEA.HI R6, R5, R5, RZ, 0x1 ;  /* 0x0000000505067211 */ /* 0x000fc600078f08ff */
[----:B------:R-:W2:Y:S01]  /*e0c0*/  LDC.64 R10, c[0x0][0xbd8] ;  /* 0x0002f600ff0a7b82 */ /* 0x000ea20000000a00 */
[----:B------:R-:W-:Y:S01]  /*e0d0*/  LOP3.LUT R6, R6, 0x1ffffffe, RZ, 0xc0, !PT ;  /* 0x1ffffffe06067812 */ /* 0x000fe200078ec0ff */
[----:B------:R-:W-:Y:S02]  /*e0e0*/  IMAD R7, R7, 0x10, R4 ;  /* 0x0000001007077824 */ /* 0x000fe400078e0204 */
[----:B------:R-:W-:Y:S02]  /*e0f0*/  IMAD.U32 R4, RZ, RZ, UR4 ;  /* 0x00000004ff047e24 */ /* 0x000fe4000f8e00ff */
[----:B------:R-:W-:Y:S02]  /*e100*/  IMAD.IADD R23, R5, 0x1, -R6 ;  /* 0x0000000105177824 */ /* 0x000fe400078e0a06 */
[----:B------:R-:W-:Y:S02]  /*e110*/  IMAD R0, R0, 0x40, R7 ;  /* 0x0000004000007824 */ /* 0x000fe400078e0207 */
[----:B------:R-:W-:Y:S01]  /*e120*/  IMAD.U32 R5, RZ, RZ, UR5 ;  /* 0x00000005ff057e24 */ /* 0x000fe2000f8e00ff */
[----:B------:R-:W-:Y:S01]  /*e130*/  UIMAD.WIDE.U32 UR4, UR13, UR8, URZ ;  /* 0x000000080d0472a5 */ /* 0x000fe2000f8e003f */
[----:B------:R-:W-:Y:S01]  /*e140*/  IMAD.U32 R5, RZ, RZ, UR6 ;  /* 0x00000006ff057e24 */ /* 0x000fe2000f8e00ff */
[----:B------:R-:W-:Y:S01]  /*e150*/  UIMAD UR6, UR13, UR9, UR7 ;  /* 0x000000090d0672a4 */ /* 0x000fe2000f8e0207 */
[----:B------:R-:W-:-:S02]  /*e160*/  IMAD R6, R23, 0x8, R0 ;  /* 0x0000000817067824 */ /* 0x000fc400078e0200 */
[----:B------:R-:W-:Y:S01]  /*e170*/  ULDC.64 UR8, c[0x0][0xb28] ;  /* 0x0002ca0000087ab9 */ /* 0x000fe20000000a00 */
[----:B------:R-:W-:Y:S02]  /*e180*/  UIADD3 UR6, UR5, UR6, URZ ;  /* 0x0000000605067290 */ /* 0x000fe4000fffe03f */
[----:B------:R-:W-:Y:S02]  /*e190*/  IMAD.U32 R7, RZ, RZ, UR5 ;  /* 0x00000005ff077e24 */ /* 0x000fe4000f8e00ff */
[----:B-1----:R-:W-:Y:S02]  /*e1a0*/  IMAD R0, R19, 0x80, R0 ;  /* 0x0000008013007824 */ /* 0x002fe400078e0200 */
[----:B------:R-:W-:Y:S01]  /*e1b0*/  IMAD.U32 R7, RZ, RZ, UR6 ;  /* 0x00000006ff077e24 */ /* 0x000fe2000f8e00ff */
[----:B------:R-:W-:Y:S01]  /*e1c0*/  ULDC.64 UR6, c[0x0][0xb48] ;  /* 0x0002d20000067ab9 */ /* 0x000fe20000000a00 */
[C---:B--2---:R-:W-:Y:S02]  /*e1d0*/  IMAD R8, R10.reuse, UR10, RZ ;  /* 0x0000000a0a087c24 */ /* 0x044fe4000f8e02ff */
[----:B------:R-:W-:-:S04]  /*e1e0*/  IMAD.WIDE.U32 R4, R10, UR12, R4 ;  /* 0x0000000c0a047c25 */ /* 0x000fc8000f8e0004 */
[----:B------:R-:W-:Y:S02]  /*e1f0*/  IMAD R11, R11, UR12, R8 ;  /* 0x0000000c0b0b7c24 */ /* 0x000fe4000f8e0208 */
[----:B------:R-:W-:Y:S02]  /*e200*/  IMAD R8, R19, 0x80, R6 ;  /* 0x0000008013087824 */ /* 0x000fe400078e0206 */
[----:B------:R-:W-:Y:S01]  /*e210*/  IMAD.U32 R6, RZ, RZ, UR4 ;  /* 0x00000004ff067e24 */ /* 0x000fe2000f8e00ff */
[----:B------:R-:W-:Y:S01]  /*e220*/  ULDC.64 UR4, c[0x0][0xbe0] ;  /* 0x0002f80000047ab9 */ /* 0x000fe20000000a00 */
[----:B0-----:R-:W-:-:S04]  /*e230*/  @P0 IMAD.HI.U32 R10, R8, R9, RZ ;  /* 0x00000009080a0227 */ /* 0x001fc800078e00ff */
[----:B------:R-:W-:Y:S01]  /*e240*/  IMAD.MOV.U32 R9, RZ, RZ, R8 ;  /* 0x000000ffff097224 */ /* 0x000fe200078e0008 */
[----:B---3--:R-:W-:Y:S01]  /*e250*/  @P0 SHF.R.U32.HI R9, RZ, R13, R10 ;  /* 0x0000000dff090219 */ /* 0x008fe2000001160a */
[----:B------:R-:W-:Y:S01]  /*e260*/  IMAD R13, R15, UR12, R12 ;  /* 0x0000000c0f0d7c24 */ /* 0x000fe2000f8e020c */
[----:B------:R-:W-:Y:S01]  /*e270*/  SHF.R.S32.HI R12, RZ, 0x1f, R21 ;  /* 0x0000001fff0c7819 */ /* 0x000fe20000011415 */
[----:B------:R-:W-:-:S04]  /*e280*/  IMAD.WIDE.U32 R6, R14, UR12, R6 ;  /* 0x0000000c0e067c25 */ /* 0x000fc8000f8e0006 */
[----:B------:R-:W-:Y:S02]  /*e290*/  IMAD.IADD R5, R5, 0x1, R11 ;  /* 0x0000000105057824 */ /* 0x000fe400078e020b */
[----:B-----5:R-:W-:-:S04]  /*e2a0*/  @P0 IMAD.HI.U32 R121, R8, R121, RZ ;  /* 0x0000007908790227 */ /* 0x020fc800078e00ff */
[----:B------:R-:W-:Y:S02]  /*e2b0*/  IMAD.IADD R7, R7, 0x1, R13 ;  /* 0x0000000107077824 */ /* 0x000fe400078e020d */
[----:B------:R-:W-:Y:S02]  /*e2c0*/  IMAD R13, R12, UR6, RZ ;  /* 0x000000060c0d7c24 */ /* 0x000fe4000f8e02ff */
[----:B------:R-:W-:-:S04]  /*e2d0*/  IMAD.WIDE.U32 R4, R21, UR4, R4 ;  /* 0x0000000415047c25 */ /* 0x000fc8000f8e0004 */
[----:B------:R-:W-:Y:S01]  /*e2e0*/  IMAD.MOV.U32 R11, RZ, RZ, R8 ;  /* 0x000000ffff0b7224 */ /* 0x000fe200078e0008 */
[----:B------:R-:W-:Y:S01]  /*e2f0*/  @P0 SHF.R.U32.HI R11, RZ, R22, R121 ;  /* 0x00000016ff0b0219 */ /* 0x000fe20000011679 */
[----:B------:R-:W-:Y:S01]  /*e300*/  IMAD R10, R12, UR4, RZ ;  /* 0x000000040c0a7c24 */ /* 0x000fe2000f8e02ff */
[----:B------:R-:W-:Y:S01]  /*e310*/  IADD3 R4, P0, R9, R4, RZ ;  /* 0x0000000409047210 */ /* 0x000fe20007f1e0ff */
[C---:B------:R-:W-:Y:S01]  /*e320*/  IMAD R15, R21.reuse, UR7, R13 ;  /* 0x00000007150f7c24 */ /* 0x040fe2000f8e020d */
[--C-:B------:R-:W-:Y:S01]  /*e330*/  SHF.R.S32.HI R13, RZ, 0x1f, R9.reuse ;  /* 0x0000001fff0d7819 */ /* 0x100fe20000011409 */
[----:B------:R-:W-:Y:S02]  /*e340*/  IMAD.MOV R9, RZ, RZ, -R9 ;  /* 0x000000ffff097224 */ /* 0x000fe400078e0a09 */
[----:B------:R-:W-:Y:S01]  /*e350*/  IMAD R12, R21, UR5, R10 ;  /* 0x00000005150c7c24 */ /* 0x000fe2000f8e020a */
[--C-:B------:R-:W-:Y:S01]  /*e360*/  SHF.R.S32.HI R10, RZ, 0x1f, R11.reuse ;  /* 0x0000001fff0a7819 */ /* 0x100fe2000001140b */
[----:B------:R-:W-:Y:S01]  /*e370*/  IMAD.MOV R14, RZ, RZ, -R11 ;  /* 0x000000ffff0e7224 */ /* 0x000fe200078e0a0b */
[----:B------:R-:W-:Y:S01]  /*e380*/  ULDC.64 UR4, c[0x0][0xb30] ;  /* 0x0002cc0000047ab9 */ /* 0x000fe20000000a00 */
[----:B------:R-:W-:Y:S01]  /*e390*/  IMAD R9, R17, R9, R8 ;  /* 0x0000000911097224 */ /* 0x000fe200078e0208 */
[----:B------:R-:W-:Y:S01]  /*e3a0*/  IADD3.X R5, R13, R5, R12, P0, !PT ;  /* 0x000000050d057210 */ /* 0x000fe200007fe40c */
[----:B------:R-:W-:Y:S01]  /*e3b0*/  IMAD.WIDE.U32 R6, R21, UR6, R6 ;  /* 0x0000000615067c25 */ /* 0x000fe2000f8e0006 */
[----:B------:R-:W-:-:S03]  /*e3c0*/  ULDC.64 UR6, c[0x0][0xbc8] ;  /* 0x0002f20000067ab9 */ /* 0x000fc60000000a00 */
[----:B------:R-:W-:Y:S02]  /*e3d0*/  IMAD R10, R10, UR4, RZ ;  /* 0x000000040a0a7c24 */ /* 0x000fe4000f8e02ff */
[----:B------:R-:W-:Y:S01]  /*e3e0*/  IMAD R13, R17, R14, R8 ;  /* 0x0000000e110d7224 */ /* 0x000fe200078e0208 */
[----:B------:R-:W-:Y:S01]  /*e3f0*/  SHF.R.S32.HI R8, RZ, 0x1f, R9 ;  /* 0x0000001fff087819 */ /* 0x000fe20000011409 */
[----:B------:R-:W-:Y:S02]  /*e400*/  IMAD.IADD R7, R7, 0x1, R15 ;  /* 0x0000000107077824 */ /* 0x000fe400078e020f */
[C---:B------:R-:W-:Y:S01]  /*e410*/  IMAD R15, R11.reuse, UR5, R10 ;  /* 0x000000050b0f7c24 */ /* 0x040fe2000f8e020a */
[----:B------:R-:W-:Y:S01]  /*e420*/  SHF.R.S32.HI R10, RZ, 0x1f, R13 ;  /* 0x0000001fff0a7819 */ /* 0x000fe2000001140d */
[----:B------:R-:W-:Y:S01]  /*e430*/  IMAD.WIDE.U32 R6, R11, UR4, R6 ;  /* 0x000000040b067c25 */ /* 0x000fe2000f8e0006 */
[----:B------:R-:W0:Y:S01]  /*e440*/  S2UR UR5, SR_CgaCtaId ;  /* 0x00000000000579c3 */ /* 0x000e220000008800 */
[----:B------:R-:W-:-:S02]  /*e450*/  UMOV UR4, 0x400 ;  /* 0x0000040000047882 */ /* 0x000fc40000000000 */
[----:B------:R-:W-:Y:S02]  /*e460*/  IMAD R8, R8, UR6, RZ ;  /* 0x0000000608087c24 */ /* 0x000fe4000f8e02ff */
        /* <DEDUP_REMOVED lines=11> */
[----:B------:R-:W-:Y:S01]  /*e520*/  SHFL.IDX PT, R10, R14, RZ, 0x1c1f ;  /* 0x001c1fff0e0a7589 */ /* 0x000fe200000e0000 */
[----:B------:R-:W-:Y:S01]  /*e530*/  IMAD.IADD R9, R9, 0x1, R15 ;  /* 0x0000000109097824 */ /* 0x000fe200078e020f */
[----:B------:R-:W-:Y:S01]  /*e540*/  LEA R6, P1, R8, UR8, 0x2 ;  /* 0x0000000808067c11 */ /* 0x000fe2000f8210ff */
[----:B0-----:R-:W-:Y:S01]  /*e550*/  ULEA UR4, UR5, UR4, 0x18 ;  /* 0x0000000405047291 */ /* 0x001fe2000f8ec03f */
[----:B------:R-:W-:Y:S01]  /*e560*/  LEA.HI.X R15, R4, UR7, R5, 0x2, P0 ;  /* 0x00000007040f7c11 */ /* 0x000fe200080f1405 */
[----:B------:R-:W-:Y:S01]  /*e570*/  SHFL.IDX PT, R12, R14, 0x1, 0x1c1f ;  /* 0x003c1f000e0c7f89 */ /* 0x000fe200000e0000 */
[----:B------:R-:W-:Y:S01]  /*e580*/  LEA.HI.X R9, R8, UR9, R9, 0x2, P1 ;  /* 0x0000000908097c11 */ /* 0x000fe200088f1409 */
[----:B------:R-:W-:Y:S01]  /*e590*/  IMAD R7, R17, UR6, RZ ;  /* 0x0000000611077c24 */ /* 0x000fe2000f8e02ff */
[----:B------:R-:W-:Y:S01]  /*e5a0*/  LOP3.LUT P0, RZ, R18, 0x3, RZ, 0xc0, !PT ;  /* 0x0000000312ff7812 */ /* 0x000fe2000780c0ff */
[----:B------:R-:W0:Y:S01]  /*e5b0*/  SHFL.IDX PT, R11, R15, RZ, 0x1c1f ;  /* 0x001c1fff0f0b7589 */ /* 0x000e2200000e0000 */
[C---:B------:R-:W-:Y:S01]  /*e5c0*/  VIADD R8, R0.reuse, 0x8 ;  /* 0x0000000800087836 */ /* 0x040fe20000000000 */
[----:B------:R-:W-:Y:S01]  /*e5d0*/  UIADD3 UR4, UR4, 0x30820, URZ ;  /* 0x0003082004047890 */ /* 0x000fe2000fffe03f */
[CC--:B------:R-:W-:Y:S01]  /*e5e0*/  ISETP.GE.OR P1, PT, R0.reuse, R7.reuse, P0 ;  /* 0x000000070000720c */ /* 0x0c0fe20000726670 */
[----:B------:R1:W2:Y:S01]  /*e5f0*/  SHFL.IDX PT, R13, R15, 0x1, 0x1c1f ;  /* 0x003c1f000f0d7f89 */ /* 0x0002a200000e0000 */
[-C--:B------:R-:W-:Y:S01]  /*e600*/  ISETP.GE.AND P2, PT, R0, R7.reuse, PT ;  /* 0x000000070000720c */ /* 0x080fe20003f46270 */
[----:B------:R-:W-:Y:S01]  /*e610*/  UPRMT UR4, URZ, 0x654, UR4 ;  /* 0x000006543f047896 */ /* 0x000fe20008000004 */
[----:B------:R-:W-:Y:S01]  /*e620*/  ISETP.GE.OR P0, PT, R8, R7, P0 ;  /* 0x000000070800720c */ /* 0x000fe20000706670 */
[----:B------:R3:W4:Y:S01]  /*e630*/  SHFL.IDX PT, R4, R6, RZ, 0x1c1f ;  /* 0x001c1fff06047589 */ /* 0x00072200000e0000 */
[----:B-1----:R-:W-:-:S03]  /*e640*/  LOP3.LUT R15, R20, 0x7ffffffc, RZ, 0xc0, !PT ;  /* 0x7ffffffc140f7812 */ /* 0x002fc600078ec0ff */
[----:B------:R3:W1:Y:S03]  /*e650*/  SHFL.IDX PT, R5, R9, RZ, 0x1c1f ;  /* 0x001c1fff09057589 */ /* 0x00066600000e0000 */
[----:B------:R-:W-:Y:S01]  /*e660*/  SYNCS.ARRIVE.TRANS64.RED.A1T0 RZ, [UR4], RZ ;  /* 0x000000ffffff79a7 */ /* 0x000fe20008100404 */
[----:B------:R-:W-:-:S04]  /*e670*/  IMAD.IADD R15, R18, 0x1, -R15 ;  /* 0x00000001120f7824 */ /* 0x000fc800078e0a0f */
[----:B------:R-:W-:Y:S01]  /*e680*/  IMAD.SHL.U32 R0, R15, 0x2, RZ ;  /* 0x000000020f007824 */ /* 0x000fe200078e00ff */
[----:B0-----:R3:W-:Y:S04]  /*e690*/  @!P1 ST.E desc[UR36][R10.64], R3 ;  /* 0x000000030a009985 */ /* 0x0017e8000c101924 */
[----:B--2---:R3:W-:Y:S01]  /*e6a0*/  @!P0 ST.E desc[UR36][R12.64], R2 ;  /* 0x000000020c008985 */ /* 0x0047e2000c101924 */
[----:B------:R-:W-:Y:S05]  /*e6b0*/  @P2 BRA `(.L_x_1059) ;  /* 0x0000000800382947 */ /* 0x000fea0003800000 */
[C---:B---3--:R-:W-:Y:S01]  /*e6c0*/  VIADD R2, R0.reuse, 0x8 ;  /* 0x0000000800027836 */ /* 0x048fe20000000000 */
[----:B------:R-:W-:Y:S01]  /*e6d0*/  ULDC UR4, c[0x0][0xac8] ;  /* 0x0002b20000047ab9 */ /* 0x000fe20000000800 */
[C---:B------:R-:W-:Y:S01]  /*e6e0*/  VIADD R3, R0.reuse, 0x10 ;  /* 0x0000001000037836 */ /* 0x040fe20000000000 */
[C---:B------:R-:W-:Y:S01]  /*e6f0*/  ISETP.GE.AND P0, PT, R0.reuse, UR4, PT ;  /* 0x0000000400007c0c */ /* 0x040fe2000bf06270 */
[----:B------:R-:W-:Y:S01]  /*e700*/  VIADD R14, R0, 0x18 ;  /* 0x00000018000e7836 */ /* 0x000fe20000000000 */
[----:B------:R-:W-:Y:S01]  /*e710*/  ISETP.GE.AND P1, PT, R2, UR4, PT ;  /* 0x0000000402007c0c */ /* 0x000fe2000bf26270 */
[C---:B------:R-:W-:Y:S01]  /*e720*/  VIADD R15, R0.reuse, 0x20 ;  /* 0x00000020000f7836 */ /* 0x040fe20000000000 */
[----:B------:R-:W-:Y:S01]  /*e730*/  ISETP.GE.AND P2, PT, R3, UR4, PT ;  /* 0x0000000403007c0c */ /* 0x000fe2000bf46270 */
[----:B------:R-:W-:Y:S01]  /*e740*/  VIADD R16, R0, 0x28 ;  /* 0x0000002800107836 */ /* 0x000fe20000000000 */
[----:B------:R-:W-:Y:S01]  /*e750*/  ISETP.GE.AND P5, PT, R14, UR4, PT ;  /* 0x000000040e007c0c */ /* 0x000fe2000bfa6270 */
[C---:B------:R-:W-:Y:S01]  /*e760*/  VIADD R17, R0.reuse, 0x30 ;  /* 0x0000003000117836 */ /* 0x040fe20000000000 */
[----:B------:R-:W-:Y:S01]  /*e770*/  ISETP.GE.AND P6, PT, R15, UR4, PT ;  /* 0x000000040f007c0c */ /* 0x000fe2000bfc6270 */
[----:B------:R-:W-:-:S02]  /*e780*/  VIADD R18, R0, 0x38 ;  /* 0x0000003800127836 */ /* 0x000fc40000000000 */
[C---:B------:R-:W-:Y:S01]  /*e790*/  VIADD R19, R0.reuse, 0x40 ;  /* 0x0000004000137836 */ /* 0x040fe20000000000 */
[----:B------:R-:W-:Y:S01]  /*e7a0*/  ISETP.GE.AND P4, PT, R17, UR4, PT ;  /* 0x0000000411007c0c */ /* 0x000fe2000bf86270 */
[----:B------:R-:W-:Y:S01]  /*e7b0*/  VIADD R20, R0, 0x48 ;  /* 0x0000004800147836 */ /* 0x000fe20000000000 */
[----:B------:R-:W-:Y:S01]  /*e7c0*/  ISETP.GE.AND P3, PT, R18, UR4, PT ;  /* 0x0000000412007c0c */ /* 0x000fe2000bf66270 */
[----:B------:R-:W-:Y:S01]  /*e7d0*/  VIADD R22, R0, 0x50 ;  /* 0x0000005000167836 */ /* 0x000fe20000000000 */
[----:B------:R-:W-:Y:S01]  /*e7e0*/  @!P1 LEA.HI R2, R2, R2, RZ, 0x1 ;  /* 0x0000000202029211 */ /* 0x000fe200078f08ff */
[----:B------:R-:W-:Y:S01]  /*e7f0*/  VIADD R23, R0, 0x58 ;  /* 0x0000005800177836 */ /* 0x000fe20000000000 */
[----:B------:R-:W-:Y:S02]  /*e800*/  @!P2 LEA.HI R3, R3, R3, RZ, 0x1 ;  /* 0x000000030303a211 */ /* 0x000fe400078f08ff */
[----:B------:R-:W-:Y:S02]  /*e810*/  @!P1 LOP3.LUT R11, R2, 0xfffffffe, RZ, 0xc0, !PT ;  /* 0xfffffffe020b9812 */ /* 0x000fe400078ec0ff */
[----:B------:R-:W-:Y:S01]  /*e820*/  @!P2 LOP3.LUT R13, R3, 0xfffffffe, RZ, 0xc0, !PT ;  /* 0xfffffffe030da812 */ /* 0x000fe200078ec0ff */
[----:B-1--4-:R-:W-:Y:S01]  /*e830*/  @!P0 IMAD.WIDE R2, R0, 0x4, R4 ;  /* 0x0000000400028825 */ /* 0x012fe200078e0204 */
[----:B------:R-:W-:-:S02]  /*e840*/  @!P5 LEA.HI R14, R14, R14, RZ, 0x1 ;  /* 0x0000000e0e0ed211 */ /* 0x000fc400078f08ff */
[----:B------:R-:W-:Y:S01]  /*e850*/  @!P6 LEA.HI R15, R15, R15, RZ, 0x1 ;  /* 0x0000000f0f0fe211 */ /* 0x000fe200078f08ff */
[--C-:B------:R-:W-:Y:S01]  /*e860*/  @!P1 IMAD.WIDE R10, R11, 0x4, R4.reuse ;  /* 0x000000040b0a9825 */ /* 0x100fe200078e0204 */
[----:B------:R0:W-:Y:S01]  /*e870*/  @!P0 ST.E.64 desc[UR36][R2.64], R24 ;  /* 0x0000001802008985 */ /* 0x0001e2000c101b24 */
[----:B------:R-:W-:Y:S02]  /*e880*/  ISETP.GE.AND P0, PT, R16, UR4, PT ;  /* 0x0000000410007c0c */ /* 0x000fe4000bf06270 */
[----:B------:R-:W-:Y:S01]  /*e890*/  @!P2 IMAD.WIDE R12, R13, 0x4, R4 ;  /* 0x000000040d0ca825 */ /* 0x000fe200078e0204 */
[----:B------:R1:W-:Y:S01]  /*e8a0*/  @!P1 ST.E.64 desc[UR36][R10.64], R28 ;  /* 0x0000001c0a009985 */ /* 0x0003e2000c101b24 */
[----:B------:R-:W-:Y:S02]  /*e8b0*/  ISETP.GE.AND P1, PT, R20, UR4, PT ;  /* 0x0000000414007c0c */ /* 0x000fe4000bf26270 */
[----:B------:R-:W-:Y:S01]  /*e8c0*/  @!P4 LEA.HI R17, R17, R17, RZ, 0x1 ;  /* 0x000000111111c211 */ /* 0x000fe200078f08ff */
[----:B------:R2:W-:Y:S01]  /*e8d0*/  @!P2 ST.E.64 desc[UR36][R12.64], R32 ;  /* 0x000000200c00a985 */ /* 0x0005e2000c101b24 */
[----:B------:R-:W-:-:S02]  /*e8e0*/  ISETP.GE.AND P2, PT, R19, UR4, PT ;  /* 0x0000000413007c0c */ /* 0x000fc4000bf46270 */
[----:B------:R-:W-:Y:S02]  /*e8f0*/  @!P3 LEA.HI R18, R18, R18, RZ, 0x1 ;  /* 0x000000121212b211 */ /* 0x000fe400078f08ff */
[----:B------:R-:W-:Y:S01]  /*e900*/  @!P4 LOP3.LUT R17, R17, 0xfffffffe, RZ, 0xc0, !PT ;  /* 0xfffffffe1111c812 */ /* 0x000fe200078ec0ff */
[----:B0-----:R-:W-:Y:S01]  /*e910*/  VIADD R24, R0, 0x80 ;  /* 0x0000008000187836 */ /* 0x001fe20000000000 */
[----:B------:R-:W-:Y:S02]  /*e920*/  @!P5 LOP3.LUT R3, R14, 0xfffffffe, RZ, 0xc0, !PT ;  /* 0xfffffffe0e03d812 */ /* 0x000fe400078ec0ff */
[----:B------:R-:W-:Y:S02]  /*e930*/  @!P0 LEA.HI R16, R16, R16, RZ, 0x1 ;  /* 0x0000001010108211 */ /* 0x000fe400078f08ff */
[----:B-1----:R-:W-:Y:S01]  /*e940*/  @!P6 LOP3.LUT R11, R15, 0xfffffffe, RZ, 0xc0, !PT ;  /* 0xfffffffe0f0be812 */ /* 0x002fe200078ec0ff */
[----:B------:R-:W-:Y:S01]  /*e950*/  @!P5 IMAD.WIDE R2, R3, 0x4, R4 ;  /* 0x000000040302d825 */ /* 0x000fe200078e0204 */
[----:B------:R-:W-:-:S02]  /*e960*/  @!P1 LEA.HI R20, R20, R20, RZ, 0x1 ;  /* 0x0000001414149211 */ /* 0x000fc400078f08ff */
[----:B------:R-:W-:Y:S01]  /*e970*/  @!P2 LEA.HI R19, R19, R19, RZ, 0x1 ;  /* 0x000000131313a211 */ /* 0x000fe200078f08ff */
[----:B------:R-:W-:Y:S01]  /*e980*/  @!P6 IMAD.WIDE R10, R11, 0x4, R4 ;  /* 0x000000040b0ae825 */ /* 0x000fe200078e0204 */
[----:B--2---:R-:W-:Y:S01]  /*e990*/  @!P0 LOP3.LUT R13, R16, 0xfffffffe, RZ, 0xc0, !PT ;  /* 0xfffffffe100d8812 */ /* 0x004fe200078ec0ff */
[----:B------:R0:W-:Y:S01]  /*e9a0*/  @!P5 ST.E.64 desc[UR36][R2.64], R36 ;  /* 0x000000240200d985 */ /* 0x0001e2000c101b24 */
[----:B------:R-:W-:Y:S01]  /*e9b0*/  @!P3 LOP3.LUT R15, R18, 0xfffffffe, RZ, 0xc0, !PT ;  /* 0xfffffffe120fb812 */ /* 0x000fe200078ec0ff */
[----:B------:R-:W-:Y:S01]  /*e9c0*/  VIADD R18, R0, 0x60 ;  /* 0x0000006000127836 */ /* 0x000fe20000000000 */
[----:B------:R-:W-:Y:S01]  /*e9d0*/  @!P2 LOP3.LUT R19, R19, 0xfffffffe, RZ, 0xc0, !PT ;  /* 0xfffffffe1313a812 */ /* 0x000fe200078ec0ff */
[----:B------:R1:W-:Y:S01]  /*e9e0*/  @!P6 ST.E.64 desc[UR36][R10.64], R40 ;  /* 0x000000280a00e985 */ /* 0x0003e2000c101b24 */
[----:B------:R-:W-:Y:S01]  /*e9f0*/  @!P1 LOP3.LUT R21, R20, 0xfffffffe, RZ, 0xc0, !PT ;  /* 0xfffffffe14159812 */ /* 0x000fe200078ec0ff */
[----:B------:R-:W-:Y:S01]  /*ea00*/  VIADD R20, R0, 0x70 ;  /* 0x0000007000147836 */ /* 0x000fe20000000000 */
[----:B------:R-:W-:-:S02]  /*ea10*/  ISETP.GE.AND P5, PT, R22, UR4, PT ;  /* 0x0000000416007c0c */ /* 0x000fc4000bfa6270 */
        /* <DEDUP_REMOVED lines=8> */
[----:B------:R-:W-:Y:S01]  /*eaa0*/  @!P2 IMAD.WIDE R14, R19, 0x4, R4 ;  /* 0x00000004130ea825 */ /* 0x000fe200078e0204 */
[----:B------:R2:W-:Y:S01]  /*eab0*/  @!P3 ST.E.64 desc[UR36][R12.64], R52 ;  /* 0x000000340c00b985 */ /* 0x0005e2000c101b24 */
[----:B------:R-:W-:-:S02]  /*eac0*/  @!P5 LEA.HI R22, R22, R22, RZ, 0x1 ;  /* 0x000000161616d211 */ /* 0x000fc400078f08ff */
[----:B------:R-:W-:Y:S01]  /*ead0*/  @!P1 IMAD.WIDE R16, R21, 0x4, R4 ;  /* 0x0000000415109825 */ /* 0x000fe200078e0204 */
[----:B------:R3:W-:Y:S01]  /*eae0*/  @!P2 ST.E.64 desc[UR36][R14.64], R56 ;  /* 0x000000380e00a985 */ /* 0x0007e2000c101b24 */
[----:B------:R-:W-:Y:S02]  /*eaf0*/  ISETP.GE.AND P2, PT, R20, UR4, PT ;  /* 0x0000000414007c0c */ /* 0x000fe4000bf46270 */
[C---:B------:R-:W-:Y:S01]  /*eb00*/  VIADD R19, R0.reuse, 0x68 ;  /* 0x0000006800137836 */ /* 0x040fe20000000000 */
[----:B------:R4:W-:Y:S01]  /*eb10*/  @!P1 ST.E.64 desc[UR36][R16.64], R60 ;  /* 0x0000003c10009985 */ /* 0x0009e2000c101b24 */
[----:B------:R-:W-:Y:S01]  /*eb20*/  VIADD R21, R0, 0x78 ;  /* 0x0000007800157836 */ /* 0x000fe20000000000 */
[----:B------:R-:W-:Y:S02]  /*eb30*/  @!P6 LEA.HI R23, R23, R23, RZ, 0x1 ;  /* 0x000000171717e211 */ /* 0x000fe400078f08ff */
[----:B------:R-:W-:Y:S02]  /*eb40*/  ISETP.GE.AND P1, PT, R19, UR4, PT ;  /* 0x0000000413007c0c */ /* 0x000fe4000bf26270 */
[----:B------:R-:W-:-:S02]  /*eb50*/  ISETP.GE.AND P3, PT, R21, UR4, PT ;  /* 0x0000000415007c0c */ /* 0x000fc4000bf66270 */
[----:B0-----:R-:W-:Y:S02]  /*eb60*/  @!P5 LOP3.LUT R3, R22, 0xfffffffe, RZ, 0xc0, !PT ;  /* 0xfffffffe1603d812 */ /* 0x001fe400078ec0ff */
[----:B------:R-:W-:Y:S02]  /*eb70*/  @!P0 LEA.HI R18, R18, R18, RZ, 0x1 ;  /* 0x0000001212128211 */ /* 0x000fe400078f08ff */
[----:B-1----:R-:W-:Y:S01]  /*eb80*/  @!P6 LOP3.LUT R11, R23, 0xfffffffe, RZ, 0xc0, !PT ;  /* 0xfffffffe170be812 */ /* 0x002fe200078ec0ff */
[--C-:B------:R-:W-:Y:S01]  /*eb90*/  @!P5 IMAD.WIDE R2, R3, 0x4, R4.reuse ;  /* 0x000000040302d825 */ /* 0x100fe200078e0204 */
[----:B--2---:R-:W-:Y:S02]  /*eba0*/  @!P0 LOP3.LUT R13, R18, 0xfffffffe, RZ, 0xc0, !PT ;  /* 0xfffffffe120d8812 */ /* 0x004fe400078ec0ff */
[----:B------:R-:W-:Y:S01]  /*ebb0*/  @!P2 LEA.HI R20, R20, R20, RZ, 0x1 ;  /* 0x000000141414a211 */ /* 0x000fe200078f08ff */
[--C-:B------:R-:W-:Y:S01]  /*ebc0*/  @!P6 IMAD.WIDE R10, R11, 0x4, R4.reuse ;  /* 0x000000040b0ae825 */ /* 0x100fe200078e0204 */
[----:B------:R-:W-:Y:S01]  /*ebd0*/  @!P1 LEA.HI R19, R19, R19, RZ, 0x1 ;  /* 0x0000001313139211 */ /* 0x000fe200078f08ff */
[----:B------:R0:W-:Y:S01]  /*ebe0*/  @!P5 ST.E.64 desc[UR36][R2.64], R64 ;  /* 0x000000400200d985 */ /* 0x0001e2000c101b24 */
[----:B------:R-:W-:Y:S01]  /*ebf0*/  @!P3 LEA.HI R21, R21, R21, RZ, 0x1 ;  /* 0x000000151515b211 */ /* 0x000fe200078f08ff */
[----:B------:R-:W-:Y:S01]  /*ec00*/  @!P0 IMAD.WIDE R12, R13, 0x4, R4 ;  /* 0x000000040d0c8825 */ /* 0x000fe200078e0204 */
[----:B------:R-:W-:Y:S01]  /*ec10*/  @!P1 LOP3.LUT R19, R19, 0xfffffffe, RZ, 0xc0, !PT ;  /* 0xfffffffe13139812 */ /* 0x000fe200078ec0ff */
[----:B------:R1:W-:Y:S01]  /*ec20*/  @!P6 ST.E.64 desc[UR36][R10.64], R68 ;  /* 0x000000440a00e985 */ /* 0x0003e2000c101b24 */
[----:B------:R-:W-:Y:S01]  /*ec30*/  @!P4 LEA.HI R24, R24, R24, RZ, 0x1 ;  /* 0x000000181818c211 */ /* 0x000fe200078f08ff */
[----:B------:R-:W-:Y:S01]  /*ec40*/  VIADD R18, R0, 0x88 ;  /* 0x0000008800127836 */ /* 0x000fe20000000000 */
[----:B---3--:R-:W-:Y:S01]  /*ec50*/  @!P2 LOP3.LUT R15, R20, 0xfffffffe, RZ, 0xc0, !PT ;  /* 0xfffffffe140fa812 */ /* 0x008fe200078ec0ff */
[----:B------:R-:W-:Y:S01]  /*ec60*/  @!P0 ST.E.64 desc[UR36][R12.64], R72 ;  /* 0x000000480c008985 */ /* 0x000fe2000c101b24 */
[----:B------:R-:W-:Y:S01]  /*ec70*/  @!P3 LOP3.LUT R21, R21, 0xfffffffe, RZ, 0xc0, !PT ;  /* 0xfffffffe1515b812 */ /* 0x000fe200078ec0ff */
[----:B------:R-:W-:Y:S01]  /*ec80*/  VIADD R20, R0, 0x98 ;  /* 0x0000009800147836 */ /* 0x000fe20000000000 */
[----:B----4-:R-:W-:-:S02]  /*ec90*/  @!P4 LOP3.LUT R17, R24, 0xfffffffe, RZ, 0xc0, !PT ;  /* 0xfffffffe1811c812 */ /* 0x010fc400078ec0ff */
[----:B------:R-:W-:Y:S01]  /*eca0*/  ISETP.GE.AND P0, PT, R18, UR4, PT ;  /* 0x0000000412007c0c */ /* 0x000fe2000bf06270 */
[----:B0-----:R-:W-:-:S04]  /*ecb0*/  @!P1 IMAD.WIDE R2, R19, 0x4, R4 ;  /* 0x0000000413029825 */ /* 0x001fc800078e0204 */
[--C-:B-1----:R-:W-:Y:S01]  /*ecc0*/  @!P2 IMAD.WIDE R10, R15, 0x4, R4.reuse ;  /* 0x000000040f0aa825 */ /* 0x102fe200078e0204 */
[----:B------:R0:W-:Y:S03]  /*ecd0*/  @!P1 ST.E.64 desc[UR36][R2.64], R76 ;  /* 0x0000004c02009985 */ /* 0x0001e6000c101b24 */
[----:B------:R-:W-:Y:S01]  /*ece0*/  VIADD R19, R0, 0x90 ;  /* 0x0000009000137836 */ /* 0x000fe20000000000 */
[----:B------:R1:W-:Y:S01]  /*ecf0*/  @!P2 ST.E.64 desc[UR36][R10.64], R80 ;  /* 0x000000500a00a985 */ /* 0x0003e2000c101b24 */
[--C-:B------:R-:W-:Y:S01]  /*ed00*/  @!P3 IMAD.WIDE R14, R21, 0x4, R4.reuse ;  /* 0x00000004150eb825 */ /* 0x100fe200078e0204 */
[----:B------:R-:W-:Y:S02]  /*ed10*/  ISETP.GE.AND P2, PT, R20, UR4, PT ;  /* 0x0000000414007c0c */ /* 0x000fe4000bf46270 */
[----:B------:R-:W-:Y:S01]  /*ed20*/  ISETP.GE.AND P1, PT, R19, UR4, PT ;  /* 0x0000000413007c0c */ /* 0x000fe2000bf26270 */
[----:B------:R-:W-:Y:S01]  /*ed30*/  @!P4 IMAD.WIDE R16, R17, 0x4, R4 ;  /* 0x000000041110c825 */ /* 0x000fe200078e0204 */
[----:B------:R2:W-:Y:S01]  /*ed40*/  @!P3 ST.E.64 desc[UR36][R14.64], R84 ;  /* 0x000000540e00b985 */ /* 0x0005e2000c101b24 */
[----:B------:R-:W-:-:S02]  /*ed50*/  @!P0 LEA.HI R18, R18, R18, RZ, 0x1 ;  /* 0x0000001212128211 */ /* 0x000fc400078f08ff */
[C---:B------:R-:W-:Y:S01]  /*ed60*/  VIADD R21, R0.reuse, 0xa0 ;  /* 0x000000a000157836 */ /* 0x040fe20000000000 */
[----:B------:R3:W-:Y:S01]  /*ed70*/  @!P4 ST.E.64 desc[UR36][R16.64], R88 ;  /* 0x000000581000c985 */ /* 0x0007e2000c101b24 */
[C---:B0-----:R-:W-:Y:S02]  /*ed80*/  VIADD R3, R0.reuse, 0xb8 ;  /* 0x000000b800037836 */ /* 0x041fe40000000000 */
[C---:B------:R-:W-:Y:S01]  /*ed90*/  VIADD R12, R0.reuse, 0xa8 ;  /* 0x000000a8000c7836 */ /* 0x040fe20000000000 */
[----:B------:R-:W-:Y:S01]  /*eda0*/  ISETP.GE.AND P3, PT, R21, UR4, PT ;  /* 0x0000000415007c0c */ /* 0x000fe2000bf66270 */
[----:B------:R-:W-:Y:S01]  /*edb0*/  VIADD R13, R0, 0xb0 ;  /* 0x000000b0000d7836 */ /* 0x000fe20000000000 */
[----:B------:R-:W-:Y:S02]  /*edc0*/  ISETP.GE.AND P6, PT, R3, UR4, PT ;  /* 0x0000000403007c0c */ /* 0x000fe4000bfc6270 */
[----:B------:R-:W-:Y:S02]  /*edd0*/  ISETP.GE.AND P4, PT, R12, UR4, PT ;  /* 0x000000040c007c0c */ /* 0x000fe4000bf86270 */
[----:B------:R-:W-:-:S02]  /*ede0*/  ISETP.GE.AND P5, PT, R13, UR4, PT ;  /* 0x000000040d007c0c */ /* 0x000fc4000bfa6270 */
[----:B------:R-:W-:Y:S02]  /*edf0*/  @!P1 LEA.HI R19, R19, R19, RZ, 0x1 ;  /* 0x0000001313139211 */ /* 0x000fe400078f08ff */
[----:B------:R-:W-:Y:S02]  /*ee00*/  @!P2 LEA.HI R20, R20, R20, RZ, 0x1 ;  /* 0x000000141414a211 */ /* 0x000fe400078f08ff */
[----:B-1----:R-:W-:Y:S02]  /*ee10*/  @!P1 LOP3.LUT R11, R19, 0xfffffffe, RZ, 0xc0, !PT ;  /* 0xfffffffe130b9812 */ /* 0x002fe400078ec0ff */
[----:B------:R-:W-:Y:S02]  /*ee20*/  @!P3 LEA.HI R21, R21, R21, RZ, 0x1 ;  /* 0x000000151515b211 */ /* 0x000fe400078f08ff */
[----:B------:R-:W-:Y:S02]  /*ee30*/  @!P6 LEA.HI R10, R3, R3, RZ, 0x1 ;  /* 0x00000003030ae211 */ /* 0x000fe400078f08ff */
[----:B------:R-:W-:-:S02]  /*ee40*/  @!P4 LEA.HI R12, R12, R12, RZ, 0x1 ;  /* 0x0000000c0c0cc211 */ /* 0x000fc400078f08ff */
[----:B------:R-:W-:Y:S02]  /*ee50*/  @!P5 LEA.HI R2, R13, R13, RZ, 0x1 ;  /* 0x0000000d0d02d211 */ /* 0x000fe400078f08ff */
[----:B------:R-:W-:Y:S02]  /*ee60*/  @!P0 LOP3.LUT R3, R18, 0xfffffffe, RZ, 0xc0, !PT ;  /* 0xfffffffe12038812 */ /* 0x000fe400078ec0ff */
[----:B------:R-:W-:Y:S02]  /*ee70*/  @!P2 LOP3.LUT R13, R20, 0xfffffffe, RZ, 0xc0, !PT ;  /* 0xfffffffe140da812 */ /* 0x000fe400078ec0ff */
[----:B--2---:R-:W-:Y:S02]  /*ee80*/  @!P3 LOP3.LUT R15, R21, 0xfffffffe, RZ, 0xc0, !PT ;  /* 0xfffffffe150fb812 */ /* 0x004fe400078ec0ff */
[----:B---3--:R-:W-:Y:S01]  /*ee90*/  @!P4 LOP3.LUT R17, R12, 0xfffffffe, RZ, 0xc0, !PT ;  /* 0xfffffffe0c11c812 */ /* 0x008fe200078ec0ff */
[----:B------:R-:W-:Y:S01]  /*eea0*/  @!P2 IMAD.WIDE R12, R13, 0x4, R4 ;  /* 0x000000040d0ca825 */ /* 0x000fe200078e0204 */
[----:B------:R-:W-:-:S02]  /*eeb0*/  @!P5 LOP3.LUT R19, R2, 0xfffffffe, RZ, 0xc0, !PT ;  /* 0xfffffffe0213d812 */ /* 0x000fc400078ec0ff */
        /* <DEDUP_REMOVED lines=14> */
.L_x_1059:
[----:B------:R-:W-:Y:S05]  /*efa0*/  BSYNC B0 ;  /* 0x0000000000007941 */ /* 0x000fea0003800000 */
.L_x_1058:
[----:B------:R-:W-:Y:S01]  /*efb0*/  ISETP.GE.AND P0, PT, R8, R7, PT ;  /* 0x000000070800720c */ /* 0x000fe20003f06270 */
[----:B0--3--:R0:W2:Y:S04]  /*efc0*/  SHFL.IDX PT, R3, R9, 0x1, 0x1c1f ;  /* 0x003c1f0009037f89 */ /* 0x0090a800000e0000 */
[----:B------:R0:W3:Y:S08]  /*efd0*/  SHFL.IDX PT, R2, R6, 0x1, 0x1c1f ;  /* 0x003c1f0006027f89 */ /* 0x0000f000000e0000 */
[----:B0-----:R-:W-:Y:S05]  /*efe0*/  @P0 BRA `(.L_x_970) ;  /* 0x0000004c003c0947 */ /* 0x001fea0003800000 */
[C---:B----4-:R-:W-:Y:S01]  /*eff0*/  VIADD R4, R0.reuse, 0x8 ;  /* 0x0000000800047836 */ /* 0x050fe20000000000 */
[----:B------:R-:W-:Y:S01]  /*f000*/  ULDC UR4, c[0x0][0xac8] ;  /* 0x0002b20000047ab9 */ /* 0x000fe20000000800 */
[C---:B------:R-:W-:Y:S01]  /*f010*/  VIADD R8, R0.reuse, 0x10 ;  /* 0x0000001000087836 */ /* 0x040fe20000000000 */
[C---:B------:R-:W-:Y:S01]  /*f020*/  ISETP.GE.AND P2, PT, R0.reuse, UR4, PT ;  /* 0x0000000400007c0c */ /* 0x040fe2000bf46270 */
[----:B------:R-:W-:Y:S01]  /*f030*/  VIADD R9, R0, 0x18 ;  /* 0x0000001800097836 */ /* 0x000fe20000000000 */
[----:B------:R-:W-:Y:S01]  /*f040*/  ISETP.GE.AND P3, PT, R4, UR4, PT ;  /* 0x0000000404007c0c */ /* 0x000fe2000bf66270 */
[----:B------:R-:W-:Y:S01]  /*f050*/  VIADD R10, R0, 0x20 ;  /* 0x00000020000a7836 */ /* 0x000fe20000000000 */
[----:B------:R-:W-:Y:S01]  /*f060*/  ISETP.GE.AND P0, PT, R8, UR4, PT ;  /* 0x0000000408007c0c */ /* 0x000fe2000bf06270 */
[C---:B------:R-:W-:Y:S01]  /*f070*/  VIADD R11, R0.reuse, 0x28 ;  /* 0x00000028000b7836 */ /* 0x040fe20000000000 */
[----:B------:R-:W-:Y:S01]  /*f080*/  ISETP.GE.AND P1, PT, R9, UR4, PT ;  /* 0x0000000409007c0c */ /* 0x000fe2000bf26270 */
[----:B------:R-:W-:-:S02]  /*f090*/  VIADD R12, R0, 0x30 ;  /* 0x00000030000c7836 */ /* 0x000fc40000000000 */
[C---:B------:R-:W-:Y:S02]  /*f0a0*/  VIADD R13, R0.reuse, 0x38 ;  /* 0x00000038000d7836 */ /* 0x040fe40000000000 */
[----:B------:R-:W-:Y:S01]  /*f0b0*/  VIADD R14, R0, 0x40 ;  /* 0x00000040000e7836 */ /* 0x000fe20000000000 */
[----:B------:R-:W-:Y:S01]  /*f0c0*/  ISETP.GE.AND P4, PT, R12, UR4, PT ;  /* 0x000000040c007c0c */ /* 0x000fe2000bf86270 */
[C---:B------:R-:W-:Y:S01]  /*f0d0*/  VIADD R16, R0.reuse, 0x48 ;  /* 0x0000004800107836 */ /* 0x040fe20000000000 */
[----:B------:R-:W-:Y:S01]  /*f0e0*/  ISETP.GE.AND P5, PT, R13, UR4, PT ;  /* 0x000000040d007c0c */ /* 0x000fe2000bfa6270 */
[----:B------:R-:W-:Y:S01]  /*f0f0*/  VIADD R18, R0, 0x50 ;  /* 0x0000005000127836 */ /* 0x000fe20000000000 */
[----:B------:R-:W-:Y:S01]  /*f100*/  @!P3 LEA.HI R4, R4, R4, RZ, 0x1 ;  /* 0x000000040404b211 */ /* 0x000fe200078f08ff */
[----:B------:R-:W-:Y:S01]  /*f110*/  VIADD R19, R0, 0x70 ;  /* 0x0000007000137836 */ /* 0x000fe20000000000 */
[----:B------:R-:W-:Y:S01]  /*f120*/  ISETP.GE.AND P6, PT, R14, UR4, PT ;  /* 0x000000040e007c0c */ /* 0x000fe2000bfc6270 */
[----:B------:R-:W-:Y:S01]  /*f130*/  VIADD R20, R0, 0x78 ;  /* 0x0000007800147836 */ /* 0x000fe20000000000 */
[----:B------:R-:W-:Y:S01]  /*f140*/  @!P3 LOP3.LUT R7, R4, 0xfffffffe, RZ, 0xc0, !PT ;  /* 0xfffffffe0407b812 */ /* 0x000fe200078ec0ff */
[----:B-123--:R-:W-:Y:S01]  /*f150*/  @!P2 IMAD.WIDE R4, R0, 0x4, R2 ;  /* 0x000000040004a825 */ /* 0x00efe200078e0202 */
[----:B------:R-:W-:-:S02]  /*f160*/  @!P0 LEA.HI R8, R8, R8, RZ, 0x1 ;  /* 0x0000000808088211 */ /* 0x000fc400078f08ff */
[----:B------:R-:W-:Y:S01]  /*f170*/  @!P1 LEA.HI R9, R9, R9, RZ, 0x1 ;  /* 0x0000000909099211 */ /* 0x000fe200078f08ff */
[----:B------:R-:W-:Y:S01]  /*f180*/  @!P3 IMAD.WIDE R6, R7, 0x4, R2 ;  /* 0x000000040706b825 */ /* 0x000fe200078e0202 */
[----:B------:R0:W-:Y:S01]  /*f190*/  @!P2 ST.E.64 desc[UR36][R4.64], R26 ;  /* 0x0000001a0400a985 */ /* 0x0001e2000c101b24 */
[----:B------:R-:W-:Y:S02]  /*f1a0*/  ISETP.GE.AND P2, PT, R10, UR4, PT ;  /* 0x000000040a007c0c */ /* 0x000fe4000bf46270 */
[----:B------:R-:W-:Y:S01]  /*f1b0*/  @!P4 LEA.HI R12, R12, R12, RZ, 0x1 ;  /* 0x0000000c0c0cc211 */ /* 0x000fe200078f08ff */
[----:B------:R1:W-:Y:S01]  /*f1c0*/  @!P3 ST.E.64 desc[UR36][R6.64], R30 ;  /* 0x0000001e0600b985 */ /* 0x0003e2000c101b24 */
[----:B------:R-:W-:Y:S02]  /*f1d0*/  ISETP.GE.AND P3, PT, R11, UR4, PT ;  /* 0x000000040b007c0c */ /* 0x000fe4000bf66270 */
[----:B------:R-:W-:-:S04]  /*f1e0*/  @!P6 LEA.HI R14, R14, R14, RZ, 0x1 ;  /* 0x0000000e0e0ee211 */ /* 0x000fc800078f08ff */
[----:B------:R-:W-:Y:S01]  /*f1f0*/  @!P6 LOP3.LUT R17, R14, 0xfffffffe, RZ, 0xc0, !PT ;  /* 0xfffffffe0e11e812 */ /* 0x000fe200078ec0ff */
[----:B------:R-:W-:Y:S01]  /*f200*/  VIADD R14, R0, 0x58 ;  /* 0x00000058000e7836 */ /* 0x000fe20000000000 */
        /* <DEDUP_REMOVED lines=24> */
[----:B------:R-:W-:-:S02]  /*f390*/  ISETP.GE.AND P4, PT, R19, UR4, PT ;  /* 0x0000000413007c0c */ /* 0x000fc4000bf86270 */
[----:B------:R-:W-:Y:S01]  /*f3a0*/  @!P6 IMAD.WIDE R12, R17, 0x4, R2 ;  /* 0x00000004110ce825 */ /* 0x000fe200078e0202 */
[----:B------:R3:W-:Y:S01]  /*f3b0*/  @!P5 ST.E.64 desc[UR36][R10.64], R54 ;  /* 0x000000360a00d985 */ /* 0x0007e2000c101b24 */
[----:B------:R-:W-:Y:S02]  /*f3c0*/  @!P1 LEA.HI R16, R16, R16, RZ, 0x1 ;  /* 0x0000001010109211 */ /* 0x000fe400078f08ff */
[C---:B------:R-:W-:Y:S01]  /*f3d0*/  VIADD R15, R0.reuse, 0x60 ;  /* 0x00000060000f7836 */ /* 0x040fe20000000000 */
[----:B------:R4:W-:Y:S01]  /*f3e0*/  @!P6 ST.E.64 desc[UR36][R12.64], R58 ;  /* 0x0000003a0c00e985 */ /* 0x0009e2000c101b24 */
[----:B------:R-:W-:Y:S01]  /*f3f0*/  VIADD R17, R0, 0x68 ;  /* 0x0000006800117836 */ /* 0x000fe20000000000 */
[----:B------:R-:W-:Y:S02]  /*f400*/  @!P0 LEA.HI R18, R18, R18, RZ, 0x1 ;  /* 0x0000001212128211 */ /* 0x000fe400078f08ff */
[----:B------:R-:W-:Y:S02]  /*f410*/  ISETP.GE.AND P6, PT, R15, UR4, PT ;  /* 0x000000040f007c0c */ /* 0x000fe4000bfc6270 */
[----:B------:R-:W-:-:S02]  /*f420*/  ISETP.GE.AND P5, PT, R17, UR4, PT ;  /* 0x0000000411007c0c */ /* 0x000fc4000bfa6270 */
[----:B0-----:R-:W-:Y:S01]  /*f430*/  @!P1 LOP3.LUT R5, R16, 0xfffffffe, RZ, 0xc0, !PT ;  /* 0xfffffffe10059812 */ /* 0x001fe200078ec0ff */
[----:B------:R-:W-:Y:S01]  /*f440*/  VIADD R16, R0, 0x80 ;  /* 0x0000008000107836 */ /* 0x000fe20000000000 */
[----:B-1----:R-:W-:Y:S01]  /*f450*/  @!P0 LOP3.LUT R7, R18, 0xfffffffe, RZ, 0xc0, !PT ;  /* 0xfffffffe12078812 */ /* 0x002fe200078ec0ff */
[----:B------:R-:W-:Y:S01]  /*f460*/  VIADD R18, R0, 0x88 ;  /* 0x0000008800127836 */ /* 0x000fe20000000000 */
        /* <DEDUP_REMOVED lines=10> */
[----:B------:R-:W-:Y:S01]  /*f510*/  @!P6 LOP3.LUT R15, R15, 0xfffffffe, RZ, 0xc0, !PT ;  /* 0xfffffffe0f0fe812 */ /* 0x000fe200078ec0ff */
[C---:B------:R-:W-:Y:S01]  /*f520*/  VIADD R14, R0.reuse, 0x90 ;  /* 0x00000090000e7836 */ /* 0x040fe20000000000 */
[----:B------:R-:W-:Y:S02]  /*f530*/  @!P5 LOP3.LUT R17, R17, 0xfffffffe, RZ, 0xc0, !PT ;  /* 0xfffffffe1111d812 */ /* 0x000fe400078ec0ff */
[----:B---3--:R-:W-:Y:S01]  /*f540*/  @!P4 LOP3.LUT R11, R19, 0xfffffffe, RZ, 0xc0, !PT ;  /* 0xfffffffe130bc812 */ /* 0x008fe200078ec0ff */
[----:B------:R-:W-:Y:S01]  /*f550*/  VIADD R19, R0, 0xa8 ;  /* 0x000000a800137836 */ /* 0x000fe20000000000 */
[----:B----4-:R-:W-:Y:S01]  /*f560*/  @!P3 LOP3.LUT R13, R20, 0xfffffffe, RZ, 0xc0, !PT ;  /* 0xfffffffe140db812 */ /* 0x010fe200078ec0ff */
[----:B------:R-:W-:Y:S01]  /*f570*/  VIADD R20, R0, 0xb0 ;  /* 0x000000b000147836 */ /* 0x000fe20000000000 */
[----:B------:R-:W-:Y:S01]  /*f580*/  ISETP.GE.AND P0, PT, R16, UR4, PT ;  /* 0x0000000410007c0c */ /* 0x000fe2000bf06270 */
[----:B0-----:R-:W-:Y:S01]  /*f590*/  @!P2 IMAD.WIDE R4, R9, 0x4, R2 ;  /* 0x000000040904a825 */ /* 0x001fe200078e0202 */
[----:B------:R-:W-:-:S03]  /*f5a0*/  ISETP.GE.AND P1, PT, R18, UR4, PT ;  /* 0x0000000412007c0c */ /* 0x000fc6000bf26270 */
        /* <DEDUP_REMOVED lines=15> */
[----:B------:R-:W-:Y:S01]  /*f6a0*/  @!P1 LEA.HI R18, R18, R18, RZ, 0x1 ;  /* 0x0000001212129211 */ /* 0x000fe200078f08ff */
[----:B------:R-:W-:Y:S01]  /*f6b0*/  VIADD R0, R0, 0xb8 ;  /* 0x000000b800007836 */ /* 0x000fe20000000000 */
[----:B------:R-:W-:Y:S02]  /*f6c0*/  ISETP.GE.AND P3, PT, R15, UR4, PT ;  /* 0x000000040f007c0c */ /* 0x000fe4000bf66270 */
[----:B------:R-:W-:-:S02]  /*f6d0*/  ISETP.GE.AND P4, PT, R17, UR4, PT ;  /* 0x0000000411007c0c */ /* 0x000fc4000bf86270 */
        /* <DEDUP_REMOVED lines=33> */
.L_x_1057:
[----:B------:R-:W0:Y:S02]  /*f8f0*/  S2R R0, SR_TID.X ;  /* 0x0000000000007919 */ /* 0x000e240000002100 */
[----:B0-----:R-:W-:-:S05]  /*f900*/  VIADD R2, R0, 0xffffff80 ;  /* 0xffffff8000027836 */ /* 0x001fca0000000000 */
        /* <DEDUP_REMOVED lines=10> */
[----:B------:R-:W2:Y:S01]  /*f9b0*/  LDL R4, [R1] ;  /* 0x0000000001047983 */ /* 0x000ea20000100800 */
[----:B------:R-:W-:Y:S01]  /*f9c0*/  ISETP.NE.AND P0, PT, R6, 0x1, PT ;  /* 0x000000010600780c */ /* 0x000fe20003f05270 */
[----:B------:R-:W-:Y:S01]  /*f9d0*/  S2UR UR7, SR_CTAID.Z ;  /* 0x00000000000779c3 */ /* 0x000fe20000002700 */
[----:B------:R-:W-:Y:S01]  /*f9e0*/  ULDC.64 UR8, c[0x0][0xbd0] ;  /* 0x0002f40000087ab9 */ /* 0x000fe20000000a00 */
[----:B------:R-:W-:-:S06]  /*f9f0*/  IMAD.MOV.U32 R5, RZ, RZ, R0 ;  /* 0x000000ffff057224 */ /* 0x000fcc00078e0000 */
[----:B------:R-:W0:Y:S08]  /*fa00*/  LDC.64 R10, c[0x0][0xbd8] ;  /* 0x0002f600ff0a7b82 */ /* 0x000e300000000a00 */
[----:B------:R-:W1:Y:S08]  /*fa10*/  @P0 LDC R7, c[0x0][0xbec] ;  /* 0x0002fb00ff070b82 */ /* 0x000e700000000800 */
[----:B------:R-:W3:Y:S08]  /*fa20*/  @P0 LDC R9, c[0x0][0xbf0] ;  /* 0x0002fc00ff090b82 */ /* 0x000ef00000000800 */
[----:B------:R-:W4:Y:S08]  /*fa30*/  S2UR UR10, SR_CTAID.Y ;  /* 0x00000000000a79c3 */ /* 0x000f300000002600 */
[----:B------:R-:W4:Y:S01]  /*fa40*/  LDC R8, c[0x0][0xc50] ;  /* 0x00031400ff087b82 */ /* 0x000f220000000800 */
[----:B--2---:R-:W-:Y:S01]  /*fa50*/  R2UR UR11, R4 ;  /* 0x00000000040b72ca */ /* 0x004fe200000e0000 */
[----:B-1----:R-:W-:-:S05]  /*fa60*/  @P0 IMAD.HI.U32 R4, R0, R7, RZ ;  /* 0x0000000700040227 */ /* 0x002fca00078e00ff */
[----:B---3--:R-:W-:-:S07]  /*fa70*/  @P0 SHF.R.U32.HI R5, RZ, R9, R4 ;  /* 0x00000009ff050219 */ /* 0x008fce0000011604 */
[----:B------:R-:W-:Y:S02]  /*fa80*/  USHF.R.S32.HI UR6, URZ, 0x1f, UR11 ;  /* 0x0000001f3f067899 */ /* 0x000fe4000801140b */
[----:B------:R-:W-:Y:S01]  /*fa90*/  IMAD R7, RZ, RZ, -UR11 ;  /* 0x8000000bff077e24 */ /* 0x000fe2000f8e02ff */
[----:B------:R-:W-:Y:S02]  /*faa0*/  UIMAD.WIDE.U32 UR4, UR11, UR8, URZ ;  /* 0x000000080b0472a5 */ /* 0x000fe4000f8e003f */
[----:B------:R-:W-:Y:S01]  /*fab0*/  UIMAD UR6, UR6, UR8, URZ ;  /* 0x00000008060672a4 */ /* 0x000fe2000f8e023f */
[----:B----4-:R-:W-:Y:S01]  /*fac0*/  IMAD R9, R8, R7, UR10 ;  /* 0x0000000a08097e24 */ /* 0x010fe2000f8e0207 */
[----:B------:R-:W-:Y:S01]  /*fad0*/  USHF.R.S32.HI UR8, URZ, 0x1f, UR7 ;  /* 0x0000001f3f087899 */ /* 0x000fe20008011407 */
[----:B------:R-:W-:Y:S01]  /*fae0*/  IMAD.MOV R7, RZ, RZ, -R5 ;  /* 0x000000ffff077224 */ /* 0x000fe200078e0a05 */
[----:B------:R-:W-:Y:S01]  /*faf0*/  UIMAD UR6, UR11, UR9, UR6 ;  /* 0x000000090b0672a4 */ /* 0x000fe2000f8e0206 */
[----:B------:R-:W-:Y:S01]  /*fb00*/  IMAD.U32 R3, RZ, RZ, UR5 ;  /* 0x00000005ff037e24 */ /* 0x000fe2000f8e00ff */
[----:B------:R-:W-:Y:S01]  /*fb10*/  SHF.R.S32.HI R4, RZ, 0x1f, R9 ;  /* 0x0000001fff047819 */ /* 0x000fe20000011409 */
[----:B------:R-:W-:Y:S01]  /*fb20*/  IMAD.U32 R2, RZ, RZ, UR4 ;  /* 0x00000004ff027e24 */ /* 0x000fe2000f8e00ff */
[----:B------:R-:W-:Y:S01]  /*fb30*/  UIADD3 UR6, UR5, UR6, URZ ;  /* 0x0000000605067290 */ /* 0x000fe2000fffe03f */
[----:B0-----:R-:W-:-:S02]  /*fb40*/  IMAD R12, R10, UR8, RZ ;  /* 0x000000080a0c7c24 */ /* 0x001fc4000f8e02ff */
[----:B------:R-:W-:Y:S01]  /*fb50*/  ULDC.64 UR4, c[0x0][0xbe0] ;  /* 0x0002f80000047ab9 */ /* 0x000fe20000000a00 */
[----:B------:R-:W-:Y:S02]  /*fb60*/  IMAD R7, R6, R7, R0 ;  /* 0x0000000706077224 */ /* 0x000fe400078e0200 */
[----:B------:R-:W-:Y:S02]  /*fb70*/  IMAD.U32 R3, RZ, RZ, UR6 ;  /* 0x00000006ff037e24 */ /* 0x000fe4000f8e00ff */
[----:B------:R-:W-:Y:S01]  /*fb80*/  IMAD R11, R11, UR7, R12 ;  /* 0x000000070b0b7c24 */ /* 0x000fe2000f8e020c */
[----:B------:R-:W-:Y:S01]  /*fb90*/  SHF.R.S32.HI R0, RZ, 0x1f, R7 ;  /* 0x0000001fff007819 */ /* 0x000fe20000011407 */
[----:B------:R-:W-:-:S04]  /*fba0*/  IMAD.WIDE.U32 R2, R10, UR7, R2 ;  /* 0x000000070a027c25 */ /* 0x000fc8000f8e0002 */
[----:B------:R-:W-:Y:S02]  /*fbb0*/  IMAD.IADD R3, R11, 0x1, R3 ;  /* 0x000000010b037824 */ /* 0x000fe400078e0203 */
[----:B------:R-:W-:Y:S02]  /*fbc0*/  IMAD R4, R4, UR4, RZ ;  /* 0x0000000404047c24 */ /* 0x000fe4000f8e02ff */
[----:B------:R-:W-:-:S04]  /*fbd0*/  IMAD.WIDE.U32 R2, R9, UR4, R2 ;  /* 0x0000000409027c25 */ /* 0x000fc8000f8e0002 */
[----:B------:R-:W-:Y:S01]  /*fbe0*/  IMAD R4, R9, UR5, R4 ;  /* 0x0000000509047c24 */ /* 0x000fe2000f8e0204 */
[----:B------:R-:W-:Y:S01]  /*fbf0*/  SHF.R.S32.HI R9, RZ, 0x1f, R5 ;  /* 0x0000001fff097819 */ /* 0x000fe20000011405 */
[----:B------:R-:W-:Y:S01]  /*fc00*/  ULDC.64 UR4, c[0x0][0xbc8] ;  /* 0x0002f20000047ab9 */ /* 0x000fe20000000a00 */
[----:B------:R-:W-:Y:S01]  /*fc10*/  IADD3 R2, P0, R5, R2, RZ ;  /* 0x0000000205027210 */ /* 0x000fe20007f1e0ff */
[----:B------:R-:W-:-:S03]  /*fc20*/  IMAD R0, R0, UR4, RZ ;  /* 0x0000000400007c24 */ /* 0x000fc6000f8e02ff */
[----:B------:R-:W-:Y:S01]  /*fc30*/  IADD3.X R3, R9, R3, R4, P0, !PT ;  /* 0x0000000309037210 */ /* 0x000fe200007fe404 */
        /* <DEDUP_REMOVED lines=9> */
.L_x_968:
        /* <DEDUP_REMOVED lines=18> */
.L_x_1060:
[----:B------:R-:W-:Y:S01]  /*fdf0*/  ULDC UR7, c[0x0][0xc50] ;  /* 0x0003140000077ab9 */ /* 0x000fe20000000800 */
[----:B------:R-:W-:Y:S01]  /*fe00*/  UMOV UR41, UR6 ;  /* 0x0000000600297c82 */ /* 0x000fe20008000000 */
[----:B------:R-:W-:-:S11]  /*fe10*/  UISETP.NE.AND UP0, UPT, UR7, 0x1, UPT ;  /* 0x000000010700788c */ /* 0x000fd6000bf05270 */
[----:B------:R-:W-:Y:S01]  /*fe20*/  @UP0 ULDC UR4, c[0x0][0xc54] ;  /* 0x0003150000040ab9 */ /* 0x000fe20000000800 */
[----:B------:R-:W-:Y:S01]  /*fe30*/  @UP0 ULDC UR8, c[0x0][0xc58] ;  /* 0x0003160000080ab9 */ /* 0x000fe20000000800 */
[----:B------:R-:W-:-:S04]  /*fe40*/  UIMAD.WIDE.U32 UR4, UR6, UR4, URZ ;  /* 0x00000004060472a5 */ /* 0x000fc8000f8e003f */
[----:B------:R-:W-:-:S12]  /*fe50*/  @UP0 USHF.R.U32.HI UR41, URZ, UR8, UR5 ;  /* 0x000000083f290299 */ /* 0x000fd80008011605 */
.L_x_1061:
[----:B------:R-:W-:Y:S01]  /*fe60*/  ISETP.GE.AND P0, PT, R26, RZ, PT ;  /* 0x000000ff1a00720c */ /* 0x000fe20003f06270 */
[----:B------:R-:W-:Y:S01]  /*fe70*/  UIADD3 UR47, -UR41, URZ, URZ ;  /* 0x0000003f292f7290 */ /* 0x000fe2000fffe13f */
[----:B------:R-:W-:Y:S02]  /*fe80*/  IMAD.MOV.U32 R28, RZ, RZ, 0x1 ;  /* 0x00000001ff1c7424 */ /* 0x000fe400078e00ff */
[----:B------:R-:W-:Y:S01]  /*fe90*/  IMAD.MOV.U32 R0, RZ, RZ, RZ ;  /* 0x000000ffff007224 */ /* 0x000fe200078e00ff */
[----:B------:R-:W-:Y:S01]  /*fea0*/  UIMAD UR47, UR7, UR47, UR6 ;  /* 0x0000002f072f72a4 */ /* 0x000fe2000f8e0206 */
[----:B------:R-:W-:-:S07]  /*feb0*/  IMAD.MOV.U32 R6, RZ, RZ, 0x1 ;  /* 0x00000001ff067424 */ /* 0x000fce00078e00ff */
[----:B------:R-:W-:Y:S05]  /*fec0*/  @!P0 BRA `(.L_x_1062) ;  /* 0x0000003800bc8947 */ /* 0x000fea0003800000 */
[----:B------:R-:W0:Y:S01]  /*fed0*/  LDC.64 R2, c[0x0][0xa28] ;  /* 0x00028a00ff027b82 */ /* 0x000e220000000a00 */
[----:B------:R-:W-:Y:S01]  /*fee0*/  IMAD.MOV.U32 R22, RZ, RZ, RZ ;  /* 0x000000ffff167224 */ /* 0x000fe200078e00ff */
[----:B------:R-:W-:Y:S01]  /*fef0*/  ULDC UR4, c[0x0][0x448] ;  /* 0x0001120000047ab9 */ /* 0x000fe20000000800 */
[----:B------:R-:W-:Y:S01]  /*ff00*/  ULDC UR6, c[0x0][0x2f0] ;  /* 0x0000bc0000067ab9 */ /* 0x000fe20000000800 */
[----:B------:R-:W-:Y:S01]  /*ff10*/  ULDC UR10, c[0x0][0x288] ;  /* 0x0000a200000a7ab9 */ /* 0x000fe20000000800 */
[----:B0-----:R-:W-:-:S04]  /*ff20*/  ISETP.NE.U32.AND P0, PT, R2, RZ, PT ;  /* 0x000000ff0200720c */ /* 0x001fc80003f05070 */
[----:B------:R-:W-:-:S13]  /*ff30*/  ISETP.NE.AND.EX P0, PT, R3, RZ, PT, P0 ;  /* 0x000000ff0300720c */ /* 0x000fda0003f05300 */
[----:B------:R-:W0:Y:S02]  /*ff40*/  @P0 LDC.64 R2, c[0x0][0xa28] ;  /* 0x00028a00ff020b82 */ /* 0x000e240000000a00 */
[----:B0-----:R-:W-:-:S05]  /*ff50*/  @P0 IMAD.WIDE R2, R26, 0x4, R2 ;  /* 0x000000041a020825 */ /* 0x001fca00078e0202 */
[----:B------:R0:W5:Y:S01]  /*ff60*/  @P0 LDG.E R22, desc[UR36][R2.64] ;  /* 0x0000002402160981 */ /* 0x000162000c1e1900 */
[----:B------:R-:W1:Y:S01]  /*ff70*/  S2UR UR42, SR_CTAID.X ;  /* 0x00000000002a79c3 */ /* 0x000e620000002500 */
[----:B------:R-:W-:-:S03]  /*ff80*/  UISETP.NE.AND UP1, UPT, UR4, 0x1, UPT ;  /* 0x000000010400788c */ /* 0x000fc6000bf25270 */
[----:B------:R-:W-:Y:S01]  /*ff90*/  ULDC.64 UR4, c[0x0][0x418] ;  /* 0x0001060000047ab9 */ /* 0x000fe20000000a00 */
[----:B------:R-:W-:Y:S02]  /*ffa0*/  UP2UR UR50, UPR, URZ, 0x2 ;  /* 0x000000023f327883 */ /* 0x000fe40008000000 */
[----:B------:R-:W-:-:S03]  /*ffb0*/  UISETP.NE.U32.AND UP0, UPT, UR4, URZ, UPT ;  /* 0x0000003f0400728c */ /* 0x000fc6000bf05070 */
[----:B------:R-:W-:Y:S01]  /*ffc0*/  ULDC UR4, c[0x0][0x424] ;  /* 0x0001090000047ab9 */ /* 0x000fe20000000800 */
[----:B------:R-:W-:Y:S01]  /*ffd0*/  UISETP.NE.AND.EX UP0, UPT, UR5, URZ, UPT, UP0 ;  /* 0x0000003f0500728c */ /* 0x000fe2000bf05300 */
[----:B------:R-:W-:Y:S02]  /*ffe0*/  @UP1 ULDC UR9, c[0x0][0x450] ;  /* 0x0001140000091ab9 */ /* 0x000fe40000000800 */
[----:B------:R-:W-:Y:S01]  /*fff0*/  @UP1 ULDC UR5, c[0x0][0x44c] ;  /* 0x0001130000051ab9 */ /* 0x000fe20000000800 */
[----:B------:R-:W-:-:S04]  /*10000*/  USEL UR43, UR4, 0x1, UP0 ;  /* 0x00000001042b7887 */ /* 0x000fc80008000000 */
[----:B------:R-:W-:Y:S02]  /*10010*/  UIMAD UR7, UR43, UR6, 0x5f ;  /* 0x0000005f2b0774a4 */ /* 0x000fe4000f8e0206 */
[----:B------:R-:W-:Y:S02]  /*10020*/  UIMAD UR43, UR43, UR6, URZ ;  /* 0x000000062b2b72a4 */ /* 0x000fe4000f8e023f */
[----:B------:R-:W-:Y:S02]  /*10030*/  UIMAD.WIDE UR6, UR7, 0x2aaaaaab, URZ ;  /* 0x2aaaaaab070678a5 */ /* 0x000fe4000f8e023f */
[----:B-1----:R-:W-:Y:S02]  /*10040*/  USHF.L.U32 UR42, UR42, 0x7, URZ ;  /* 0x000000072a2a7899 */ /* 0x002fe4000800063f */
[----:B------:R-:W-:Y:S02]  /*10050*/  USHF.R.U32.HI UR44, URZ, 0x1f, UR7 ;  /* 0x0000001f3f2c7899 */ /* 0x000fe40008011607 */
[----:B------:R-:W-:-:S02]  /*10060*/  UIADD3 UR8, UR42, 0x7f, URZ ;  /* 0x0000007f2a087890 */ /* 0x000fc4000fffe03f */
[----:B------:R-:W-:Y:S02]  /*10070*/  ULEA.HI.SX32 UR44, UR7, UR44, 0x1c ;  /* 0x0000002c072c7291 */ /* 0x000fe4000f8fe23f */
[----:B------:R-:W-:-:S04]  /*10080*/  UIMAD.WIDE.U32 UR4, UR8, UR5, URZ ;  /* 0x00000005080472a5 */ /* 0x000fc8000f8e003f */
[----:B------:R-:W-:Y:S02]  /*10090*/  @UP1 USHF.R.U32.HI UR8, URZ, UR9, UR5 ;  /* 0x000000093f081299 */ /* 0x000fe40008011605 */
[----:B------:R-:W-:Y:S01]  /*100a0*/  UIADD3 UR9, UR43, 0x1, -UR10 ;  /* 0x000000012b097890 */ /* 0x000fe2000fffe80a */
[----:B------:R-:W-:Y:S02]  /*100b0*/  ULDC.64 UR4, c[0x0][0x9e0] ;  /* 0x0002780000047ab9 */ /* 0x000fe40000000a00 */
[----:B------:R-:W-:Y:S02]  /*100c0*/  UISETP.GE.AND UP0, UPT, UR5, 0x1, UPT ;  /* 0x000000010500788c */ /* 0x000fe4000bf06270 */
[----:B------:R-:W-:-:S04]  /*100d0*/  UIADD3 UR9, UR9, UR8, URZ ;  /* 0x0000000809097290 */ /* 0x000fc8000fffe03f */
[----:B------:R-:W-:Y:S01]  /*100e0*/  PLOP3.LUT P1, PT, PT, PT, UP0, 0x80, 0x0 ;  /* 0x000000000000781c */ /* 0x000fe20003f2f008 */
[----:B------:R-:W-:-:S12]  /*100f0*/  UIADD3 UR4, UR9, UR4, URZ ;  /* 0x0000000409047290 */ /* 0x000fd8000fffe03f */
[----:B0-----:R-:W-:Y:S05]  /*10100*/  @!P1 BRA `(.L_x_1063) ;  /* 0x0000000000449947 */ /* 0x001fea0003800000 */
        /* <DEDUP_REMOVED lines=10> */
.L_x_1064:
[----:B------:R-:W-:-:S11]  /*101b0*/  UISETP.NE.AND UP0, UPT, UR5, 0x1, UPT ;  /* 0x000000010500788c */ /* 0x000fd6000bf05270 */
[----:B------:R-:W-:Y:S02]  /*101c0*/  @UP0 ULDC.64 UR12, c[0x0][0x9e8] ;  /* 0x00027a00000c0ab9 */ /* 0x000fe40000000a00 */
[----:B------:R-:W-:-:S04]  /*101d0*/  UIMAD.WIDE.U32 UR6, UR8, UR12, URZ ;  /* 0x0000000c080672a5 */ /* 0x000fc8000f8e003f */
[----:B------:R-:W-:-:S12]  /*101e0*/  @UP0 USHF.R.U32.HI UR8, URZ, UR13, UR7 ;  /* 0x0000000d3f080299 */ /* 0x000fd80008011607 */
.L_x_1065:
[----:B------:R-:W-:-:S04]  /*101f0*/  UIMAD UR8, UR8, UR5, UR5 ;  /* 0x00000005080872a4 */ /* 0x000fc8000f8e0205 */
[----:B------:R-:W-:-:S04]  /*10200*/  UISETP.LT.AND UP0, UPT, UR4, UR8, UPT ;  /* 0x000000080400728c */ /* 0x000fc8000bf01270 */
[----:B------:R-:W-:-:S12]  /*10210*/  USEL UR4, UR4, UR8, UP0 ;  /* 0x0000000804047287 */ /* 0x000fd80008000000 */
.L_x_1063:
[----:B------:R-:W-:Y:S02]  /*10220*/  UISETP.NE.AND UP0, UPT, UR50, URZ, UPT ;  /* 0x0000003f3200728c */ /* 0x000fe4000bf05270 */
[----:B------:R-:W-:-:S03]  /*10230*/  UIADD3 UR6, UR4, 0x5f, URZ ;  /* 0x0000005f04067890 */ /* 0x000fc6000fffe03f */
[----:B------:R-:W-:Y:S01]  /*10240*/  UMOV UR4, UR42 ;  /* 0x0000002a00047c82 */ /* 0x000fe20008000000 */
[----:B------:R-:W-:-:S04]  /*10250*/  UIMAD.WIDE UR6, UR6, 0x2aaaaaab, URZ ;  /* 0x2aaaaaab060678a5 */ /* 0x000fc8000f8e023f */
[----:B------:R-:W-:Y:S01]  /*10260*/  USHF.R.U32.HI UR45, URZ, 0x1f, UR7 ;  /* 0x0000001f3f2d7899 */ /* 0x000fe20008011607 */
[----:B------:R-:W-:Y:S02]  /*10270*/  @UP0 ULDC UR8, c[0x0][0x44c] ;  /* 0x0001130000080ab9 */ /* 0x000fe40000000800 */
[----:B------:R-:W-:Y:S01]  /*10280*/  @UP0 ULDC UR6, c[0x0][0x450] ;  /* 0x0001140000060ab9 */ /* 0x000fe20000000800 */
[----:B------:R-:W-:Y:S02]  /*10290*/  UIMAD.WIDE.U32 UR8, UR42, UR8, URZ ;  /* 0x000000082a0872a5 */ /* 0x000fe4000f8e003f */
[----:B------:R-:W-:Y:S02]  /*102a0*/  ULEA.HI.SX32 UR45, UR7, UR45, 0x1c ;  /* 0x0000002d072d7291 */ /* 0x000fe4000f8fe23f */
[----:B------:R-:W-:Y:S02]  /*102b0*/  @UP0 USHF.R.U32.HI UR4, URZ, UR6, UR9 ;  /* 0x000000063f040299 */ /* 0x000fe40008011609 */
[----:B------:R-:W-:-:S02]  /*102c0*/  UISETP.LT.AND UP0, UPT, UR44, UR45, UPT ;  /* 0x0000002d2c00728c */ /* 0x000fc4000bf01270 */
[----:B------:R-:W-:Y:S01]  /*102d0*/  UIADD3 UR4, UR4, -UR10, UR43 ;  /* 0x8000000a04047290 */ /* 0x000fe2000fffe02b */
[----:B------:R-:W-:Y:S01]  /*102e0*/  ULDC UR8, c[0x0][0x9dc] ;  /* 0x0002770000087ab9 */ /* 0x000fe20000000800 */
[----:B------:R-:W-:Y:S02]  /*102f0*/  USEL UR12, UR44, UR45, UP0 ;  /* 0x0000002d2c0c7287 */ /* 0x000fe40008000000 */
[----:B------:R-:W-:Y:S01]  /*10300*/  UIADD3 UR8, UR4, -UR8, URZ ;  /* 0x8000000804087290 */ /* 0x000fe2000fffe03f */
[----:B------:R-:W-:Y:S11]  /*10310*/  @!P1 BRA `(.L_x_1066) ;  /* 0x0000000000449947 */ /* 0x000ff60003800000 */
        /* <DEDUP_REMOVED lines=10> */
.L_x_1067:
[----:B------:R-:W-:-:S11]  /*103c0*/  UISETP.NE.AND UP0, UPT, UR5, 0x1, UPT ;  /* 0x000000010500788c */ /* 0x000fd6000bf05270 */
[----:B------:R-:W-:Y:S02]  /*103d0*/  @UP0 ULDC.64 UR10, c[0x0][0x9e8] ;  /* 0x00027a00000a0ab9 */ /* 0x000fe40000000a00 */
[----:B------:R-:W-:-:S04]  /*103e0*/  UIMAD.WIDE.U32 UR6, UR4, UR10, URZ ;  /* 0x0000000a040672a5 */ /* 0x000fc8000f8e003f */
[----:B------:R-:W-:-:S12]  /*103f0*/  @UP0 USHF.R.U32.HI UR4, URZ, UR11, UR7 ;  /* 0x0000000b3f040299 */ /* 0x000fd80008011607 */
.L_x_1068:
[----:B------:R-:W-:-:S04]  /*10400*/  UIMAD UR4, UR4, UR5, URZ ;  /* 0x00000005040472a4 */ /* 0x000fc8000f8e023f */
[----:B------:R-:W-:-:S04]  /*10410*/  UISETP.LT.AND UP0, UPT, UR8, UR4, UPT ;  /* 0x000000040800728c */ /* 0x000fc8000bf01270 */
[----:B------:R-:W-:-:S12]  /*10420*/  USEL UR8, UR8, UR4, !UP0 ;  /* 0x0000000408087287 */ /* 0x000fd8000c000000 */
.L_x_1066:
[----:B------:R-:W-:Y:S02]  /*10430*/  UIMAD.WIDE UR4, UR8, 0x2aaaaaab, URZ ;  /* 0x2aaaaaab080478a5 */ /* 0x000fe4000f8e023f */
[----:B------:R-:W-:Y:S02]  /*10440*/  USHF.R.U32.HI UR9, URZ, 0x10, UR47 ;  /* 0x000000103f097899 */ /* 0x000fe4000801162f */
[----:B------:R-:W-:Y:S02]  /*10450*/  USHF.R.U32.HI UR4, URZ, 0x1f, UR5 ;  /* 0x0000001f3f047899 */ /* 0x000fe40008011605 */
[----:B------:R-:W-:Y:S02]  /*10460*/  ULOP3.LUT UR47, UR47, 0xffff, URZ, 0xc0, !UPT ;  /* 0x0000ffff2f2f7892 */ /* 0x000fe4000f8ec03f */
[----:B------:R-:W-:Y:S01]  /*10470*/  ULEA.HI.SX32 UR4, UR5, UR4, 0x1c ;  /* 0x0000000405047291 */ /* 0x000fe2000f8fe23f */
[----:B------:R-:W-:-:S03]  /*10480*/  UMOV UR40, URZ ;  /* 0x0000003f00287c82 */ /* 0x000fc60008000000 */
[----:B------:R-:W-:-:S04]  /*10490*/  UISETP.LT.AND UP0, UPT, URZ, UR4, UPT ;  /* 0x000000043f00728c */ /* 0x000fc8000bf01270 */
[----:B------:R-:W-:Y:S02]  /*104a0*/  USEL UR46, URZ, UR4, !UP0 ;  /* 0x000000043f2e7287 */ /* 0x000fe4000c000000 */
[----:B------:R-:W-:Y:S02]  /*104b0*/  UISETP.NE.AND UP0, UPT, UR9, URZ, UPT ;  /* 0x0000003f0900728c */ /* 0x000fe4000bf05270 */
[----:B------:R-:W-:-:S06]  /*104c0*/  UISETP.GT.AND UP1, UPT, UR12, UR46, UPT ;  /* 0x0000002e0c00728c */ /* 0x000fcc000bf24270 */
[----:B------:R-:W-:-:S03]  /*104d0*/  PLOP3.LUT P0, PT, PT, PT, UP1, 0x80, 0x0 ;  /* 0x000000000000781c */ /* 0x000fc60003f0f018 */
[----:B------:R-:W-:-:S10]  /*104e0*/  @!UP0 ULDC UR9, c[0x0][0x9f0] ;  /* 0x00027c0000098ab9 */ /* 0x000fd40000000800 */
[----:B------:R-:W-:Y:S05]  /*104f0*/  @!P0 BRA `(.L_x_1069) ;  /* 0x00000000007c8947 */ /* 0x000fea0003800000 */
[----:B------:R-:W-:Y:S01]  /*10500*/  IABS R0, UR9 ;  /* 0x0000000900007c13 */ /* 0x000fe20008000000 */
[----:B------:R-:W-:Y:S02]  /*10510*/  UIADD3 UR4, UR9, -0x1, UR12 ;  /* 0xffffffff09047890 */ /* 0x000fe4000fffe00c */
[----:B------:R-:W-:Y:S02]  /*10520*/  IABS R4, UR9 ;  /* 0x0000000900047c13 */ /* 0x000fe40008000000 */
[----:B------:R-:W-:Y:S01]  /*10530*/  R2UR UR10, R0 ;  /* 0x00000000000a72ca */ /* 0x000fe200000e0000 */
[----:B------:R-:W-:-:S03]  /*10540*/  UIADD3 UR6, -UR46, UR4, URZ ;  /* 0x000000042e067290 */ /* 0x000fc6000fffe13f */
[----:B------:R-:W-:-:S03]  /*10550*/  UMOV UR4, URZ ;  /* 0x0000003f00047c82 */ /* 0x000fc60008000000 */
[----:B------:R-:W-:Y:S01]  /*10560*/  IABS R3, UR6 ;  /* 0x0000000600037c13 */ /* 0x000fe20008000000 */
[----:B------:R-:W-:-:S03]  /*10570*/  ULOP3.LUT UR6, UR6, UR9, URZ, 0x3c, !UPT ;  /* 0x0000000906067292 */ /* 0x000fc6000f8e3c3f */
[----:B------:R-:W-:Y:S02]  /*10580*/  R2UR UR8, R3 ;  /* 0x00000000030872ca */ /* 0x000fe400000e0000 */
        /* <DEDUP_REMOVED lines=22> */
.L_x_1069:
[----:B------:R-:W-:Y:S02]  /*106f0*/  UIMAD UR51, UR47, UR40, UR46 ;  /* 0x000000282f3372a4 */ /* 0x000fe4000f8e022e */
[----:B------:R-:W-:Y:S02]  /*10700*/  IMAD.U32 R0, RZ, RZ, UR40 ;  /* 0x00000028ff007e24 */ /* 0x000fe4000f8e00ff */
[----:B------:R-:W-:Y:S02]  /*10710*/  IMAD.MOV.U32 R28, RZ, RZ, 0x1 ;  /* 0x00000001ff1c7424 */ /* 0x000fe400078e00ff */
[----:B------:R-:W-:Y:S02]  /*10720*/  IMAD.MOV.U32 R6, RZ, RZ, 0x1 ;  /* 0x00000001ff067424 */ /* 0x000fe400078e00ff */
[----:B------:R-:W-:-:S05]  /*10730*/  IMAD.U32 R19, RZ, RZ, UR51 ;  /* 0x00000033ff137e24 */ /* 0x000fca000f8e00ff */
[----:B------:R-:W-:Y:S01]  /*10740*/  VIADDMNMX R19, R19, R0, UR12, PT ;  /* 0x0000000c13137e46 */ /* 0x000fe2000b800100 */
[----:B------:R-:W-:-:S03]  /*10750*/  IMAD.MOV.U32 R0, RZ, RZ, RZ ;  /* 0x000000ffff007224 */ /* 0x000fc600078e00ff */
[----:B------:R-:W-:-:S13]  /*10760*/  ISETP.GT.AND P0, PT, R19, UR51, PT ;  /* 0x0000003313007c0c */ /* 0x000fda000bf04270 */
        /* <DEDUP_REMOVED lines=24> */
.L_x_1070:
        /* <DEDUP_REMOVED lines=19> */
[----:B-1---5:R-:W-:Y:S05]  /*10a20*/  CALL.ABS.NOINC R2 ;  /* 0x0000000002007343 */ /* 0x022fea0003c00000 */
.L_x_1072:
[----:B------:R0:W1:Y:S01]  /*10a30*/  LDC.64 R2, c[0x4][R16] ;  /* 0x0100000010027b82 */ /* 0x0000620000000a00 */
[----:B------:R-:W-:Y:S01]  /*10a40*/  ULDC.64 UR4, c[0x4][0x88] ;  /* 0x0100220000047ab9 */ /* 0x000fe20000000a00 */
[----:B------:R-:W-:Y:S01]  /*10a50*/  ULDC.64 UR6, c[0x4][0x90] ;  /* 0x0100240000067ab9 */ /* 0x000fe20000000a00 */
[----:B------:R-:W-:Y:S02]  /*10a60*/  IMAD.U32 R4, RZ, RZ, UR4 ;  /* 0x00000004ff047e24 */ /* 0x000fe4000f8e00ff */
        /* <DEDUP_REMOVED lines=11> */
.L_x_1071:
[----:B------:R-:W0:Y:S01]  /*10b20*/  LDC.64 R2, c[0x0][0x9f8] ;  /* 0x00027e00ff027b82 */ /* 0x000e220000000a00 */
[----:B------:R-:W-:-:S07]  /*10b30*/  IMAD.MOV.U32 R36, RZ, RZ, R26 ;  /* 0x000000ffff247224 */ /* 0x000fce00078e001a */
[----:B------:R-:W1:Y:S01]  /*10b40*/  LDC R17, c[0x0][0x430] ;  /* 0x00010c00ff117b82 */ /* 0x000e620000000800 */
[C---:B------:R-:W-:Y:S01]  /*10b50*/  IMAD.SHL.U32 R24, R25.reuse, 0x10, RZ ;  /* 0x0000001019187824 */ /* 0x040fe200078e00ff */
[----:B------:R-:W-:Y:S01]  /*10b60*/  LOP3.LUT R8, R25, 0x7f, RZ, 0xc0, !PT ;  /* 0x0000007f19087812 */ /* 0x000fe200078ec0ff */
[----:B------:R-:W-:Y:S01]  /*10b70*/  VIADD R31, R19, 0xffffffff ;  /* 0xffffffff131f7836 */ /* 0x000fe20000000000 */
[----:B------:R-:W-:Y:S01]  /*10b80*/  LOP3.LUT R16, R16, 0xffffffdf, RZ, 0xc0, !PT ;  /* 0xffffffdf10107812 */ /* 0x000fe200078ec0ff */
[----:B------:R-:W-:Y:S01]  /*10b90*/  ULDC UR4, c[0x0][0x2f4] ;  /* 0x0000bd0000047ab9 */ /* 0x000fe20000000800 */
[----:B0-----:R-:W-:-:S04]  /*10ba0*/  ISETP.NE.U32.AND P0, PT, R2, RZ, PT ;  /* 0x000000ff0200720c */ /* 0x001fc80003f05070 */
[----:B------:R-:W-:-:S13]  /*10bb0*/  ISETP.NE.AND.EX P0, PT, R3, RZ, PT, P0 ;  /* 0x000000ff0300720c */ /* 0x000fda0003f05300 */
[----:B------:R-:W0:Y:S02]  /*10bc0*/  @P0 LDC.64 R2, c[0x0][0x9f8] ;  /* 0x00027e00ff020b82 */ /* 0x000e240000000a00 */
[----:B0-----:R-:W-:-:S05]  /*10bd0*/  @P0 IMAD.WIDE R2, R26, 0x4, R2 ;  /* 0x000000041a020825 */ /* 0x001fca00078e0202 */
[----:B------:R0:W2:Y:S01]  /*10be0*/  @P0 LDG.E R36, desc[UR36][R2.64] ;  /* 0x0000002402240981 */ /* 0x0000a2000c1e1900 */
[----:B------:R-:W-:Y:S02]  /*10bf0*/  LOP3.LUT R24, R24, 0x70, RZ, 0xc0, !PT ;  /* 0x0000007018187812 */ /* 0x000fe400078ec0ff */
[----:B------:R-:W-:Y:S02]  /*10c00*/  SHF.R.U32.HI R0, RZ, 0x3, R8 ;  /* 0x00000003ff007819 */ /* 0x000fe40000011608 */
[----:B-1----:R-:W-:Y:S02]  /*10c10*/  ISETP.NE.AND P1, PT, R17, 0x1, PT ;  /* 0x000000011100780c */ /* 0x002fe40003f25270 */
[----:B------:R-:W-:-:S05]  /*10c20*/  LOP3.LUT R37, R24, R0, RZ, 0xfc, !PT ;  /* 0x0000000018257212 */ /* 0x000fca00078efcff */
[----:B------:R-:W-:-:S04]  /*10c30*/  IMAD R5, R31, 0x60, R37 ;  /* 0x000000601f057824 */ /* 0x000fc800078e0225 */
[C---:B-----5:R-:W-:Y:S01]  /*10c40*/  IMAD.IADD R10, R5.reuse, 0x1, R22 ;  /* 0x00000001050a7824 */ /* 0x060fe200078e0216 */
[----:B------:R-:W-:Y:S01]  /*10c50*/  ISETP.GE.AND P0, PT, R5, UR43, PT ;  /* 0x0000002b05007c0c */ /* 0x000fe2000bf06270 */
[----:B0-----:R-:W0:Y:S01]  /*10c60*/  @P1 LDC R3, c[0x0][0x434] ;  /* 0x00010d00ff031b82 */ /* 0x001e220000000800 */
[----:B------:R-:W-:Y:S01]  /*10c70*/  @P1 LOP3.LUT R16, R16, 0x20, RZ, 0xfc, !PT ;  /* 0x0000002010101812 */ /* 0x000fe200078efcff */
[----:B------:R-:W-:Y:S01]  /*10c80*/  IMAD.MOV.U32 R9, RZ, RZ, R10 ;  /* 0x000000ffff097224 */ /* 0x000fe200078e000a */
[----:B------:R-:W-:-:S05]  /*10c90*/  ISETP.GT.U32.OR P0, PT, R37, 0x5f, P0 ;  /* 0x0000005f2500780c */ /* 0x000fca0000704470 */
[----:B------:R-:W1:Y:S08]  /*10ca0*/  @P1 LDC R11, c[0x0][0x438] ;  /* 0x00010e00ff0b1b82 */ /* 0x000e700000000800 */
[----:B------:R-:W3:Y:S08]  /*10cb0*/  @!P0 LDC.64 R6, c[0x0][0x428] ;  /* 0x00010a00ff068b82 */ /* 0x000ef00000000a00 */
[----:B------:R-:W4:Y:S01]  /*10cc0*/  @!P0 LDC.64 R4, c[0x0][0x418] ;  /* 0x00010600ff048b82 */ /* 0x000f220000000a00 */
[----:B0-----:R-:W-:-:S05]  /*10cd0*/  @P1 IMAD.HI.U32 R0, R10, R3, RZ ;  /* 0x000000030a001227 */ /* 0x001fca00078e00ff */
[----:B-1----:R-:W-:-:S04]  /*10ce0*/  @P1 SHF.R.U32.HI R9, RZ, R11, R0 ;  /* 0x0000000bff091219 */ /* 0x002fc80000011600 */
[--C-:B------:R-:W-:Y:S01]  /*10cf0*/  @!P0 SHF.R.S32.HI R3, RZ, 0x1f, R9.reuse ;  /* 0x0000001fff038819 */ /* 0x100fe20000011409 */
[----:B------:R-:W-:Y:S01]  /*10d00*/  @!P0 IMAD.MOV.U32 R2, RZ, RZ, R9 ;  /* 0x000000ffff028224 */ /* 0x000fe200078e0009 */
[----:B------:R-:W-:Y:S01]  /*10d10*/  LOP3.LUT R16, R16, 0xfffffffb, RZ, 0xc0, !PT ;  /* 0xfffffffb10107812 */ /* 0x000fe200078ec0ff */
[----:B------:R-:W-:Y:S01]  /*10d20*/  UMOV UR5, 0xffffffff ;  /* 0xffffffff00057882 */ /* 0x000fe20000000000 */
[----:B--2---:R-:W-:Y:S01]  /*10d30*/  SHF.R.S32.HI R12, RZ, 0x1f, R36 ;  /* 0x0000001fff0c7819 */ /* 0x004fe20000011424 */
[----:B---3--:R-:W-:-:S04]  /*10d40*/  @!P0 IMAD.WIDE.U32 R2, R36, R6, R2 ;  /* 0x0000000624028225 */ /* 0x008fc800078e0002 */
[----:B------:R-:W-:Y:S01]  /*10d50*/  @!P0 IMAD R0, R12, R6, RZ ;  /* 0x000000060c008224 */ /* 0x000fe200078e02ff */
[----:B----4-:R-:W-:Y:S01]  /*10d60*/  @!P0 LEA R4, P1, R2, R4, 0x2 ;  /* 0x0000000402048211 */ /* 0x010fe200078210ff */
[----:B------:R0:W-:Y:S02]  /*10d70*/  STL [R1], R12 ;  /* 0x0000000c01007387 */ /* 0x0001e40000100800 */
[----:B------:R-:W-:-:S04]  /*10d80*/  @!P0 IMAD R7, R36, R7, R0 ;  /* 0x0000000724078224 */ /* 0x000fc800078e0200 */
[----:B------:R-:W-:-:S05]  /*10d90*/  @!P0 IMAD.IADD R0, R3, 0x1, R7 ;  /* 0x0000000103008824 */ /* 0x000fca00078e0207 */
[----:B------:R-:W-:Y:S01]  /*10da0*/  @!P0 LEA.HI.X R5, R2, R5, R0, 0x2, P1 ;  /* 0x0000000502058211 */ /* 0x000fe200008f1400 */
[----:B------:R-:W-:-:S06]  /*10db0*/  IMAD.MOV.U32 R0, RZ, RZ, RZ ;  /* 0x000000ffff007224 */ /* 0x000fcc00078e00ff */
[----:B------:R1:W5:Y:S02]  /*10dc0*/  @!P0 LDG.E R0, desc[UR36][R4.64] ;  /* 0x0000002404008981 */ /* 0x000364000c1e1900 */
[----:B-1----:R-:W-:-:S05]  /*10dd0*/  IMAD.SHL.U32 R4, R25, 0x8, RZ ;  /* 0x0000000819047824 */ /* 0x002fca00078e00ff */
[----:B------:R-:W-:-:S04]  /*10de0*/  LOP3.LUT R23, R4, 0x38, RZ, 0xc0, !PT ;  /* 0x0000003804177812 */ /* 0x000fc800078ec0ff */
[C---:B------:R-:W-:Y:S02]  /*10df0*/  ISETP.GE.AND P2, PT, R23.reuse, UR4, PT ;  /* 0x0000000417007c0c */ /* 0x040fe4000bf46270 */
[C---:B------:R-:W-:Y:S02]  /*10e00*/  LOP3.LUT R34, R23.reuse, 0x40, RZ, 0xfc, !PT ;  /* 0x0000004017227812 */ /* 0x040fe400078efcff */
[----:B------:R-:W-:Y:S02]  /*10e10*/  LOP3.LUT R33, R23, 0x80, RZ, 0xfc, !PT ;  /* 0x0000008017217812 */ /* 0x000fe400078efcff */
[----:B------:R-:W-:Y:S02]  /*10e20*/  ISETP.GE.AND P1, PT, R34, UR4, PT ;  /* 0x0000000422007c0c */ /* 0x000fe4000bf26270 */
[----:B------:R-:W-:-:S05]  /*10e30*/  ISETP.GE.AND P0, PT, R33, UR4, PT ;  /* 0x0000000421007c0c */ /* 0x000fca000bf06270 */
[----:B------:R-:W-:-:S04]  /*10e40*/  @P2 LOP3.LUT R16, R16, 0x4, RZ, 0xfc, !PT ;  /* 0x0000000410102812 */ /* 0x000fc800078efcff */
[----:B------:R-:W-:-:S04]  /*10e50*/  LOP3.LUT R16, R16, 0xfffffffe, RZ, 0xc0, !PT ;  /* 0xfffffffe10107812 */ /* 0x000fc800078ec0ff */
[----:B------:R-:W-:-:S04]  /*10e60*/  LOP3.LUT R16, R16, 0xfffffffd, RZ, 0xc0, !PT ;  /* 0xfffffffd10107812 */ /* 0x000fc800078ec0ff */
[----:B------:R-:W-:-:S04]  /*10e70*/  @P1 LOP3.LUT R16, R16, 0x2, RZ, 0xfc, !PT ;  /* 0x0000000210101812 */ /* 0x000fc800078efcff */
[----:B------:R-:W-:Y:S01]  /*10e80*/  @P0 LOP3.LUT R16, R16, 0x1, RZ, 0xfc, !PT ;  /* 0x0000000110100812 */ /* 0x000fe200078efcff */
[----:B0-----:R-:W-:Y:S06]  /*10e90*/  BRA.DIV UR5, `(.L_x_1073) ;  /* 0x0000003205707947 */ /* 0x001fec000b800000 */
.L_x_1115:
[----:B------:R-:W2:Y:S01]  /*10ea0*/  LDL R2, [R1+0x4] ;  /* 0x0000040001027983 */ /* 0x000ea20000100800 */
[----:B------:R-:W-:Y:S01]  /*10eb0*/  ISETP.GT.U32.AND P1, PT, R37, 0x5f, PT ;  /* 0x0000005f2500780c */ /* 0x000fe20003f24070 */
[----:B------:R-:W-:Y:S01]  /*10ec0*/  IMAD.U32 R35, RZ, RZ, UR41 ;  /* 0x00000029ff237e24 */ /* 0x000fe2000f8e00ff */
[----:B------:R-:W-:Y:S01]  /*10ed0*/  LOP3.LUT R16, R16, 0xfffffff7, RZ, 0xc0, !PT ;  /* 0xfffffff710107812 */ /* 0x000fe200078ec0ff */
[----:B------:R-:W-:-:S03]  /*10ee0*/  IMAD.MOV R3, RZ, RZ, -R9 ;  /* 0x000000ffff037224 */ /* 0x000fc600078e0a09 */
[----:B------:R-:W-:Y:S01]  /*10ef0*/  SHF.R.S32.HI R35, RZ, 0x1f, R35 ;  /* 0x0000001fff237819 */ /* 0x000fe20000011423 */
[----:B------:R-:W-:-:S06]  /*10f00*/  IMAD R10, R17, R3, R10 ;  /* 0x00000003110a7224 */ /* 0x000fcc00078e020a */
[----:B------:R-:W-:-:S04]  /*10f10*/  @P1 LOP3.LUT R16, R16, 0x8, RZ, 0xfc, !PT ;  /* 0x0000000810101812 */ /* 0x000fc800078efcff */
[----:B------:R-:W-:Y:S02]  /*10f20*/  LOP3.LUT R16, R16, 0xffffffef, RZ, 0xc0, !PT ;  /* 0xffffffef10107812 */ /* 0x000fe400078ec0ff */
[----:B--2---:R-:W-:-:S13]  /*10f30*/  R2UR UR4, R2 ;  /* 0x00000000020472ca */ /* 0x004fda00000e0000 */
[----:B------:R-:W-:-:S06]  /*10f40*/  ULOP3.LUT UR4, UR4, 0x2, URZ, 0xfc, !UPT ;  /* 0x0000000204047892 */ /* 0x000fcc000f8efc3f */
[----:B------:R-:W-:-:S05]  /*10f50*/  IMAD.U32 R2, RZ, RZ, UR4 ;  /* 0x00000004ff027e24 */ /* 0x000fca000f8e00ff */
[----:B------:R-:W-:-:S13]  /*10f60*/  ISETP.NE.AND P0, PT, R2, 0x3, PT ;  /* 0x000000030200780c */ /* 0x000fda0003f05270 */
[----:B------:R-:W-:Y:S01]  /*10f70*/  @P0 LOP3.LUT R16, R16, 0x10, RZ, 0xfc, !PT ;  /* 0x0000001010100812 */ /* 0x000fe200078efcff */
[----:B------:R-:W-:Y:S06]  /*10f80*/  @!P0 BRA `(.L_x_1074) ;  /* 0x0000000000048947 */ /* 0x000fec0003800000 */
[----:B------:R-:W-:Y:S01]  /*10f90*/  BPT.TRAP 0x1 ;  /* 0x000000040000795c */ /* 0x000fe20000300000 */
.L_x_1074:
[----:B------:R-:W-:Y:S01]  /*10fa0*/  SHF.R.S32.HI R6, RZ, 0x1f, R10 ;  /* 0x0000001fff067819 */ /* 0x000fe2000001140a */
[----:B------:R-:W-:Y:S01]  /*10fb0*/  ULDC.64 UR4, c[0x0][0x328] ;  /* 0x0000ca0000047ab9 */ /* 0x000fe20000000a00 */
[----:B------:R-:W-:-:S03]  /*10fc0*/  R2UR UR6, R35 ;  /* 0x00000000230672ca */ /* 0x000fc600000e0000 */
        /* <DEDUP_REMOVED lines=11> */
[----:B------:R-:W-:Y:S01]  /*11080*/  IMAD.U32 R7, RZ, RZ, UR4 ;  /* 0x00000004ff077e24 */ /* 0x000fe2000f8e00ff */
[----:B------:R-:W-:-:S03]  /*11090*/  UIMAD UR4, UR6, UR4, URZ ;  /* 0x00000004060472a4 */ /* 0x000fc6000f8e023f */
[----:B------:R-:W-:Y:S01]  /*110a0*/  IMAD.WIDE.U32 R2, R7, UR41, R2 ;  /* 0x0000002907027c25 */ /* 0x000fe2000f8e0002 */
[----:B------:R-:W-:Y:S01]  /*110b0*/  UIMAD UR4, UR41, UR5, UR4 ;  /* 0x00000005290472a4 */ /* 0x000fe2000f8e0204 */
[----:B------:R-:W-:Y:S02]  /*110c0*/  ULDC.64 UR6, c[0x0][0x318] ;  /* 0x0000c60000067ab9 */ /* 0x000fe40000000a00 */
[----:B------:R-:W-:-:S03]  /*110d0*/  LEA R17, P0, R2, UR6, 0x1 ;  /* 0x0000000602117c11 */ /* 0x000fc6000f8008ff */
[----:B------:R-:W-:-:S05]  /*110e0*/  VIADD R3, R3, UR4 ;  /* 0x0000000403037c36 */ /* 0x000fca0008000000 */
[----:B------:R-:W-:Y:S01]  /*110f0*/  LEA.HI.X R18, R2, UR7, R3, 0x1, P0 ;  /* 0x0000000702127c11 */ /* 0x000fe200080f0c03 */
[----:B------:R-:W-:-:S05]  /*11100*/  IMAD.MOV.U32 R2, RZ, RZ, 0x1 ;  /* 0x00000001ff027424 */ /* 0x000fca00078e00ff */
[----:B------:R-:W-:-:S04]  /*11110*/  SHF.L.U32 R2, R2, 0x1f, RZ ;  /* 0x0000001f02027819 */ /* 0x000fc800000006ff */
[----:B------:R-:W0:Y:S02]  /*11120*/  SYNCS.PHASECHK.TRANS64.TRYWAIT P0, [UR48+0x30840], R2 ;  /* 0x03084002ff0075a7 */ /* 0x000e240008000170 */
[----:B0-----:R-:W-:Y:S05]  /*11130*/  @!P0 BRA `(.L_x_1075) ;  /* 0x0000002c00e88947 */ /* 0x001fea0003800000 */
.L_x_1116:
[----:B------:R-:W-:Y:S01]  /*11140*/  ULDC.64 UR4, c[0x0][0x300] ;  /* 0x0000c00000047ab9 */ /* 0x000fe20000000a00 */
[----:B------:R-:W-:Y:S01]  /*11150*/  R2UR UR6, R35 ;  /* 0x00000000230672ca */ /* 0x000fe200000e0000 */
[----:B0-----:R-:W-:Y:S01]  /*11160*/  IMAD R3, R6, UR4, RZ ;  /* 0x0000000406037c24 */ /* 0x001fe2000f8e02ff */
[----:B------:R-:W-:Y:S01]  /*11170*/  SHF.R.U32.HI R27, RZ, 0x3, R8 ;  /* 0x00000003ff1b7819 */ /* 0x000fe20000011608 */
[----:B------:R-:W-:Y:S01]  /*11180*/  IMAD.MOV.U32 R6, RZ, RZ, -0x60 ;  /* 0xffffffa0ff067424 */ /* 0x000fe200078e00ff */
[----:B------:R-:W-:Y:S01]  /*11190*/  LOP3.LUT P3, RZ, R16, 0x4, RZ, 0xc0, !PT ;  /* 0x0000000410ff7812 */ /* 0x000fe2000786c0ff */
[----:B------:R-:W-:Y:S01]  /*111a0*/  IMAD R7, R10, UR5, R3 ;  /* 0x000000050a077c24 */ /* 0x000fe2000f8e0203 */
[----:B------:R-:W-:Y:S01]  /*111b0*/  LOP3.LUT P2, RZ, R16, 0x2, RZ, 0xc0, !PT ;  /* 0x0000000210ff7812 */ /* 0x000fe2000784c0ff */
[----:B------:R-:W-:Y:S01]  /*111c0*/  IMAD.WIDE.U32 R2, R10, UR4, RZ ;  /* 0x000000040a027c25 */ /* 0x000fe2000f8e00ff */
[----:B------:R-:W-:Y:S01]  /*111d0*/  ULDC.64 UR4, c[0x0][0x310] ;  /* 0x0000c40000047ab9 */ /* 0x000fe20000000a00 */
[----:B------:R-:W-:-:S02]  /*111e0*/  LOP3.LUT P1, RZ, R16, 0x1, RZ, 0xc0, !PT ;  /* 0x0000000110ff7812 */ /* 0x000fc4000782c0ff */
[----:B------:R-:W-:Y:S02]  /*111f0*/  IMAD.IADD R3, R3, 0x1, R7 ;  /* 0x0000000103037824 */ /* 0x000fe400078e0207 */
[----:B------:R-:W-:Y:S02]  /*11200*/  IMAD R5, R5, UR4, RZ ;  /* 0x0000000405057c24 */ /* 0x000fe4000f8e02ff */
[----:B------:R-:W-:-:S04]  /*11210*/  IMAD.WIDE.U32 R2, R0, UR4, R2 ;  /* 0x0000000400027c25 */ /* 0x000fc8000f8e0002 */
[----:B------:R-:W-:Y:S01]  /*11220*/  IMAD R5, R0, UR5, R5 ;  /* 0x0000000500057c24 */ /* 0x000fe2000f8e0205 */
[----:B------:R-:W-:Y:S01]  /*11230*/  ULDC.64 UR4, c[0x0][0x308] ;  /* 0x0000c20000047ab9 */ /* 0x000fe20000000a00 */
[----:B------:R-:W-:Y:S02]  /*11240*/  IMAD R6, R31, R6, UR43 ;  /* 0x0000002b1f067e24 */ /* 0x000fe4000f8e0206 */
[----:B------:R-:W-:Y:S02]  /*11250*/  IMAD.IADD R3, R3, 0x1, R5 ;  /* 0x0000000103037824 */ /* 0x000fe400078e0205 */
[----:B------:R-:W-:Y:S01]  /*11260*/  IMAD.U32 R5, RZ, RZ, UR4 ;  /* 0x00000004ff057e24 */ /* 0x000fe2000f8e00ff */
[----:B------:R-:W-:Y:S01]  /*11270*/  UIMAD UR4, UR6, UR4, URZ ;  /* 0x00000004060472a4 */ /* 0x000fe2000f8e023f */
[----:B------:R-:W-:Y:S02]  /*11280*/  IMAD.IADD R6, R6, 0x1, -R27 ;  /* 0x0000000106067824 */ /* 0x000fe400078e0a1b */
[----:B------:R-:W-:Y:S01]  /*11290*/  IMAD.WIDE.U32 R2, R5, UR41, R2 ;  /* 0x0000002905027c25 */ /* 0x000fe2000f8e0002 */
[----:B------:R-:W-:Y:S01]  /*112a0*/  UIMAD UR4, UR41, UR5, UR4 ;  /* 0x00000005290472a4 */ /* 0x000fe2000f8e0204 */
[----:B------:R-:W-:-:S02]  /*112b0*/  ULDC.64 UR6, c[0x0][0x2e8] ;  /* 0x0000ba0000067ab9 */ /* 0x000fc40000000a00 */
[----:B------:R-:W-:Y:S01]  /*112c0*/  IMAD.SHL.U32 R30, R8, 0x8, RZ ;  /* 0x00000008081e7824 */ /* 0x000fe200078e00ff */
[----:B------:R-:W-:Y:S02]  /*112d0*/  LEA R0, P0, R2, UR6, 0x1 ;  /* 0x0000000602007c11 */ /* 0x000fe4000f8008ff */
[----:B------:R-:W-:Y:S01]  /*112e0*/  VIADD R7, R3, UR4 ;  /* 0x0000000403077c36 */ /* 0x000fe20008000000 */
[----:B------:R-:W-:Y:S01]  /*112f0*/  LOP3.LUT R3, R4, 0x1c0, RZ, 0xc0, !PT ;  /* 0x000001c004037812 */ /* 0x000fe200078ec0ff */
[----:B------:R-:W-:-:S03]  /*11300*/  UMOV UR4, 0xffffffff ;  /* 0xffffffff00047882 */ /* 0x000fc60000000000 */
[----:B------:R-:W-:Y:S02]  /*11310*/  LOP3.LUT R4, R3, 0x38, R4, 0xf8, !PT ;  /* 0x0000003803047812 */ /* 0x000fe400078ef804 */
[----:B------:R-:W-:Y:S02]  /*11320*/  LEA.HI.X R7, R2, UR7, R7, 0x1, P0 ;  /* 0x0000000702077c11 */ /* 0x000fe400080f0c07 */
        /* <DEDUP_REMOVED lines=9> */
[----:B------:R-:W-:Y:S04]  /*113c0*/  SHFL.IDX PT, R8, R7, 0x2, 0x181f ;  /* 0x00581f0007087f89 */ /* 0x000fe800000e0000 */
[----:B------:R-:W1:Y:S04]  /*113d0*/  SHFL.IDX PT, R14, R0, 0x2, 0x181f ;  /* 0x00581f00000e7f89 */ /* 0x000e6800000e0000 */
[----:B------:R-:W2:Y:S01]  /*113e0*/  SHFL.IDX PT, R10, R0, 0x3, 0x181f ;  /* 0x00781f00000a7f89 */ /* 0x000ea200000e0000 */
[----:B0-----:R-:W-:-:S05]  /*113f0*/  @P0 IMAD.WIDE.U32 R2, R23, 0x2, R2 ;  /* 0x0000000217020825 */ /* 0x001fca00078e0002 */
[----:B------:R-:W-:Y:S04]  /*11400*/  @P0 LDGSTS.E.BYPASS.LTC128B.128 [R9+0x1e400], desc[UR36][R2.64], !P3 ;  /* 0x1e40000002090fae */ /* 0x000fe8000d901d64 */
[----:B------:R-:W-:Y:S04]  /*11410*/  @P0 LDGSTS.E.BYPASS.LTC128B.128 [R9+0x21400], desc[UR36][R2.64+0x80], !P2 ;  /* 0x2140008002090fae */ /* 0x000fe8000d101d64 */
[----:B------:R0:W-:Y:S01]  /*11420*/  @P0 LDGSTS.E.BYPASS.LTC128B.128 [R9+0x24400], desc[UR36][R2.64+0x100], !P1 ;  /* 0x2440010002090fae */ /* 0x0001e2000c901d64 */
[----:B------:R-:W-:-:S03]  /*11430*/  ISETP.GE.AND P0, PT, R6, 0x11, PT ;  /* 0x000000110600780c */ /* 0x000fc60003f06270 */
[----:B0-----:R-:W0:Y:S01]  /*11440*/  SHFL.IDX PT, R9, R7, 0x3, 0x181f ;  /* 0x00781f0007097f89 */ /* 0x001e2200000e0000 */
[----:B-1----:R-:W-:-:S09]  /*11450*/  IMAD.MOV.U32 R2, RZ, RZ, R14 ;  /* 0x000000ffff027224 */ /* 0x002fd200078e000e */
[----:B------:R-:W-:Y:S01]  /*11460*/  @P0 LEA R21, R30, UR48, 0x1 ;  /* 0x000000301e150c11 */ /* 0x000fe2000f8e08ff */
[----:B------:R-:W-:Y:S01]  /*11470*/  @P0 IMAD.WIDE.U32 R4, R23, 0x2, R4 ;  /* 0x0000000217040825 */ /* 0x000fe200078e0004 */
[----:B------:R-:W1:Y:S03]  /*11480*/  SHFL.IDX PT, R14, R0, 0x4, 0x181f ;  /* 0x00981f00000e7f89 */ /* 0x000e6600000e0000 */
[----:B------:R-:W-:Y:S01]  /*11490*/  IMAD.MOV.U32 R3, RZ, RZ, R8 ;  /* 0x000000ffff037224 */ /* 0x000fe200078e0008 */
[----:B------:R-:W-:Y:S04]  /*114a0*/  @P0 LDGSTS.E.BYPASS.LTC128B.128 [R21+0x1ec00], desc[UR36][R4.64], !P3 ;  /* 0x1ec0000004150fae */ /* 0x000fe8000d901d64 */
[----:B------:R-:W-:Y:S04]  /*114b0*/  @P0 LDGSTS.E.BYPASS.LTC128B.128 [R21+0x21c00], desc[UR36][R4.64+0x80], !P2 ;  /* 0x21c0008004150fae */ /* 0x000fe8000d101d64 */
[----:B------:R2:W-:Y:S01]  /*114c0*/  @P0 LDGSTS.E.BYPASS.LTC128B.128 [R21+0x24c00], desc[UR36][R4.64+0x100], !P1 ;  /* 0x24c0010004150fae */ /* 0x0005e2000c901d64 */
[----:B------:R-:W-:-:S03]  /*114d0*/  ISETP.GE.AND P0, PT, R6, 0x21, PT ;  /* 0x000000210600780c */ /* 0x000fc60003f06270 */
[----:B------:R-:W3:Y:S04]  /*114e0*/  SHFL.IDX PT, R8, R7, 0x4, 0x181f ;  /* 0x00981f0007087f89 */ /* 0x000ee800000e0000 */
[----:B------:R-:W4:Y:S01]  /*114f0*/  SHFL.IDX PT, R7, R7, 0x5, 0x181f ;  /* 0x00b81f0007077f89 */ /* 0x000f2200000e0000 */
[----:B--2---:R-:W-:-:S05]  /*11500*/  IMAD.MOV.U32 R4, RZ, RZ, R10 ;  /* 0x000000ffff047224 */ /* 0x004fca00078e000a */
[----:B------:R-:W-:Y:S01]  /*11510*/  @P0 IMAD.WIDE.U32 R2, R23, 0x2, R2 ;  /* 0x0000000217020825 */ /* 0x000fe200078e0002 */
[----:B------:R-:W-:-:S03]  /*11520*/  @P0 LEA R25, R30, UR48, 0x1 ;  /* 0x000000301e190c11 */ /* 0x000fc6000f8e08ff */
[----:B0-----:R-:W-:Y:S02]  /*11530*/  IMAD.MOV.U32 R5, RZ, RZ, R9 ;  /* 0x000000ffff057224 */ /* 0x001fe400078e0009 */
[----:B------:R-:W-:Y:S04]  /*11540*/  @P0 LDGSTS.E.BYPASS.LTC128B.128 [R25+0x1f400], desc[UR36][R2.64], !P3 ;  /* 0x1f40000002190fae */ /* 0x000fe8000d901d64 */
[----:B------:R-:W-:Y:S04]  /*11550*/  @P0 LDGSTS.E.BYPASS.LTC128B.128 [R25+0x22400], desc[UR36][R2.64+0x80], !P2 ;  /* 0x2240008002190fae */ /* 0x000fe8000d101d64 */
[----:B------:R1:W-:Y:S01]  /*11560*/  @P0 LDGSTS.E.BYPASS.LTC128B.128 [R25+0x25400], desc[UR36][R2.64+0x100], !P1 ;  /* 0x2540010002190fae */ /* 0x0003e2000c901d64 */
[----:B------:R-:W-:Y:S01]  /*11570*/  ISETP.GE.AND P0, PT, R6, 0x31, PT ;  /* 0x000000310600780c */ /* 0x000fe20003f06270 */
[----:B-1----:R-:W-:-:S12]  /*11580*/  IMAD.MOV.U32 R2, RZ, RZ, R14 ;  /* 0x000000ffff027224 */ /* 0x002fd800078e000e */
[----:B------:R-:W-:Y:S01]  /*11590*/  @P0 IMAD.WIDE.U32 R4, R23, 0x2, R4 ;  /* 0x0000000217040825 */ /* 0x000fe200078e0004 */
[----:B------:R-:W-:Y:S01]  /*115a0*/  @P0 LEA R9, R30, UR48, 0x1 ;  /* 0x000000301e090c11 */ /* 0x000fe2000f8e08ff */
[----:B------:R0:W1:Y:S02]  /*115b0*/  SHFL.IDX PT, R14, R0, 0x5, 0x181f ;  /* 0x00b81f00000e7f89 */ /* 0x00006400000e0000 */
[----:B---3--:R-:W-:Y:S02]  /*115c0*/  IMAD.MOV.U32 R3, RZ, RZ, R8 ;  /* 0x000000ffff037224 */ /* 0x008fe400078e0008 */
        /* <DEDUP_REMOVED lines=8> */
[----:B-1--4-:R0:W-:Y:S02]  /*11650*/  @P0 LDGSTS.E.BYPASS.LTC128B.128 [R21+0x26400], desc[UR36][R2.64+0x100], !P1 ;  /* 0x2640010002150fae */ /* 0x0121e4000c901d64 */
.L_x_1130:
[----:B------:R-:W-:Y:S01]  /*11660*/  ISETP.GE.AND P0, PT, R6, 0x51, PT ;  /* 0x000000510600780c */ /* 0x000fe20003f06270 */
[----:B0-----:R-:W-:Y:S02]  /*11670*/  IMAD.MOV.U32 R2, RZ, RZ, R14 ;  /* 0x000000ffff027224 */ /* 0x001fe400078e000e */
[----:B------:R-:W-:-:S10]  /*11680*/  IMAD.MOV.U32 R3, RZ, RZ, R7 ;  /* 0x000000ffff037224 */ /* 0x000fd400078e0007 */
        /* <DEDUP_REMOVED lines=15> */
.L_x_1077:
        /* <DEDUP_REMOVED lines=18> */
[----:B------:R-:W-:Y:S02]  /*118a0*/  IMAD.U32 R4, RZ, RZ, UR6 ;  /* 0x00000006ff047e24 */ /* 0x000fe4000f8e00ff */
[----:B------:R-:W0:Y:S01]  /*118b0*/  LDC.64 R2, c[0x4][R2] ;  /* 0x0100000002027b82 */ /* 0x000e220000000a00 */
[----:B------:R-:W-:Y:S02]  /*118c0*/  IMAD.U32 R5, RZ, RZ, UR7 ;  /* 0x00000007ff057e24 */ /* 0x000fe4000f8e00ff */
        /* <DEDUP_REMOVED lines=8> */
[----:B0-----:R-:W-:Y:S05]  /*11950*/  CALL.ABS.NOINC R2 ;  /* 0x0000000002007343 */ /* 0x001fea0003c00000 */
.L_x_1078:
[----:B------:R-:W-:Y:S01]  /*11960*/  UISETP.NE.AND UP0, UPT, UR50, URZ, UPT ;  /* 0x0000003f3200728c */ /* 0x000fe2000bf05270 */
[----:B------:R-:W-:Y:S01]  /*11970*/  VIADD R7, R37, UR42 ;  /* 0x0000002a25077c36 */ /* 0x000fe20008000000 */
[----:B------:R-:W0:Y:S01]  /*11980*/  LDC R0, c[0x0][0x448] ;  /* 0x00011200ff007b82 */ /* 0x000e220000000800 */
[----:B------:R-:W-:Y:S01]  /*11990*/  IMAD.U32 R4, RZ, RZ, UR38 ;  /* 0x00000026ff047e24 */ /* 0x000fe2000f8e00ff */
[----:B------:R-:W-:Y:S01]  /*119a0*/  ULDC.64 UR4, c[0x0][0x2e0] ;  /* 0x0000b80000047ab9 */ /* 0x000fe20000000a00 */
[----:B------:R-:W-:Y:S01]  /*119b0*/  IMAD.U32 R3, RZ, RZ, UR49 ;  /* 0x00000031ff037e24 */ /* 0x000fe2000f8e00ff */
[----:B------:R-:W-:Y:S01]  /*119c0*/  PLOP3.LUT P0, PT, PT, PT, UP0, 0x80, 0x0 ;  /* 0x000000000000781c */ /* 0x000fe20003f0f008 */
[----:B------:R-:W-:Y:S02]  /*119d0*/  IMAD.MOV.U32 R2, RZ, RZ, R4 ;  /* 0x000000ffff027224 */ /* 0x000fe400078e0004 */
[----:B------:R-:W-:Y:S02]  /*119e0*/  IMAD R25, R25, UR4, RZ ;  /* 0x0000000419197c24 */ /* 0x000fe4000f8e02ff */
[----:B------:R-:W-:Y:S01]  /*119f0*/  @UP0 ULDC UR6, c[0x0][0x44c] ;  /* 0x0001130000060ab9 */ /* 0x000fe20000000800 */
[----:B------:R-:W-:Y:S01]  /*11a00*/  IMAD.WIDE.U32 R2, R26, UR4, R2 ;  /* 0x000000041a027c25 */ /* 0x000fe2000f8e0002 */
[----:B------:R-:W-:-:S03]  /*11a10*/  @UP0 ULDC UR4, c[0x0][0x450] ;  /* 0x0001140000040ab9 */ /* 0x000fc60000000800 */
[----:B------:R-:W-:Y:S02]  /*11a20*/  IMAD.U32 R5, RZ, RZ, UR39 ;  /* 0x00000027ff057e24 */ /* 0x000fe4000f8e00ff */
[----:B------:R-:W-:Y:S02]  /*11a30*/  IMAD.MOV.U32 R5, RZ, RZ, R7 ;  /* 0x000000ffff057224 */ /* 0x000fe400078e0007 */
[----:B------:R-:W-:Y:S01]  /*11a40*/  @P0 IMAD.HI.U32 R6, R7, UR6, RZ ;  /* 0x0000000607060c27 */ /* 0x000fe2000f8e00ff */
[----:B------:R-:W-:-:S03]  /*11a50*/  PLOP3.LUT P0, PT, PT, PT, UP0, 0x80, 0x0 ;  /* 0x000000000000781c */ /* 0x000fc60003f0f008 */
[----:B------:R-:W-:-:S04]  /*11a60*/  IMAD R25, R26, UR5, R25 ;  /* 0x000000051a197c24 */ /* 0x000fc8000f8e0219 */
[----:B------:R-:W-:-:S06]  /*11a70*/  IMAD.IADD R3, R3, 0x1, R25 ;  /* 0x0000000103037824 */ /* 0x000fcc00078e0219 */
[----:B------:R-:W-:Y:S01]  /*11a80*/  @P0 SHF.R.U32.HI R5, RZ, UR4, R6 ;  /* 0x00000004ff050c19 */ /* 0x000fe20008011606 */
[----:B------:R-:W-:-:S04]  /*11a90*/  ULDC.64 UR4, c[0x0][0x2d0] ;  /* 0x0000b40000047ab9 */ /* 0x000fc80000000a00 */
[----:B------:R-:W-:Y:S02]  /*11aa0*/  IMAD.MOV R4, RZ, RZ, -R5 ;  /* 0x000000ffff047224 */ /* 0x000fe400078e0a05 */
[----:B------:R-:W-:-:S04]  /*11ab0*/  IMAD.WIDE.U32 R2, R5, UR4, R2 ;  /* 0x0000000405027c25 */ /* 0x000fc8000f8e0002 */
[----:B0-----:R-:W-:Y:S01]  /*11ac0*/  IMAD R7, R0, R4, R7 ;  /* 0x0000000400077224 */ /* 0x001fe200078e0207 */
[----:B------:R-:W-:-:S05]  /*11ad0*/  SHF.R.S32.HI R4, RZ, 0x1f, R5 ;  /* 0x0000001fff047819 */ /* 0x000fca0000011405 */
        /* <DEDUP_REMOVED lines=9> */
[C---:B------:R-:W-:Y:S01]  /*11b70*/  LEA R6, P0, R2.reuse, UR4, 0x1 ;  /* 0x0000000402067c11 */ /* 0x040fe2000f8008ff */
[----:B------:R-:W-:Y:S01]  /*11b80*/  IMAD.IADD R3, R3, 0x1, R5 ;  /* 0x0000000103037824 */ /* 0x000fe200078e0205 */
[----:B------:R-:W-:Y:S02]  /*11b90*/  ULDC UR4, c[0x0][0x2b8] ;  /* 0x0000ae0000047ab9 */ /* 0x000fe40000000800 */
[----:B------:R-:W-:Y:S02]  /*11ba0*/  ISETP.GE.AND P3, PT, R23, UR4, PT ;  /* 0x0000000417007c0c */ /* 0x000fe4000bf66270 */
[----:B------:R-:W-:Y:S01]  /*11bb0*/  LEA.HI.X R8, R2, UR5, R3, 0x1, P0 ;  /* 0x0000000502087c11 */ /* 0x000fe200080f0c03 */
[----:B------:R-:W-:Y:S01]  /*11bc0*/  UMOV UR5, 0xffffffff ;  /* 0xffffffff00057882 */ /* 0x000fe20000000000 */
[----:B------:R-:W-:-:S02]  /*11bd0*/  ISETP.GE.AND P2, PT, R34, UR4, PT ;  /* 0x0000000422007c0c */ /* 0x000fc4000bf46270 */
[----:B------:R-:W-:Y:S01]  /*11be0*/  ISETP.GE.AND P0, PT, R33, UR4, PT ;  /* 0x0000000421007c0c */ /* 0x000fe2000bf06270 */
[----:B------:R-:W-:-:S12]  /*11bf0*/  BRA.DIV UR5, `(.L_x_1079) ;  /* 0x0000002e05347947 */ /* 0x000fd8000b800000 */
[----:B------:R-:W-:Y:S01]  /*11c00*/  SHFL.IDX PT, R3, R8, RZ, 0x181f ;  /* 0x00181fff08037589 */ /* 0x000fe200000e0000 */
[----:B------:R-:W-:Y:S01]  /*11c10*/  ULDC UR4, c[0x0][0x288] ;  /* 0x0000a20000047ab9 */ /* 0x000fe20000000800 */
[----:B------:R-:W-:Y:S02]  /*11c20*/  VIADD R7, R27, UR42 ;  /* 0x0000002a1b077c36 */ /* 0x000fe40008000000 */
[----:B------:R-:W0:Y:S01]  /*11c30*/  SHFL.IDX PT, R2, R6, RZ, 0x181f ;  /* 0x00181fff06027589 */ /* 0x000e2200000e0000 */
[----:B------:R-:W-:Y:S02]  /*11c40*/  IMAD R0, R0, UR4, RZ ;  /* 0x0000000400007c24 */ /* 0x000fe4000f8e02ff */
[C---:B------:R-:W-:Y:S01]  /*11c50*/  VIADD R11, R7.reuse, 0x10 ;  /* 0x00000010070b7836 */ /* 0x040fe20000000000 */
        /* <DEDUP_REMOVED lines=61> */
.L_x_1147:
[----:B------:R-:W-:Y:S01]  /*12030*/  VIADD R7, R7, 0x70 ;  /* 0x0000007007077836 */ /* 0x000fe20000000000 */
[----:B------:R-:W-:Y:S01]  /*12040*/  BSSY B0, `(.L_x_1080) ;  /* 0x000000d000007945 */ /* 0x000fe20003800000 */
[----:B-1----:R-:W-:Y:S02]  /*12050*/  IMAD.MOV.U32 R2, RZ, RZ, R14 ;  /* 0x000000ffff027224 */ /* 0x002fe400078e000e */
[----:B--2---:R-:W-:Y:S01]  /*12060*/  IMAD.MOV.U32 R3, RZ, RZ, R4 ;  /* 0x000000ffff037224 */ /* 0x004fe200078e0004 */
[----:B------:R-:W-:-:S13]  /*12070*/  ISETP.GE.AND P1, PT, R7, R0, PT ;  /* 0x000000000700720c */ /* 0x000fda0003f26270 */
        /* <DEDUP_REMOVED lines=9> */
.L_x_1081:
[----:B------:R-:W-:Y:S05]  /*12110*/  BSYNC B0 ;  /* 0x0000000000007941 */ /* 0x000fea0003800000 */
.L_x_1080:
[----:B------:R-:W-:Y:S01]  /*12120*/  NOP ;  /* 0x0000000000007918 */ /* 0x000fe20000000000 */
[----:B------:R-:W-:Y:S01]  /*12130*/  SYNCS.ARRIVE.TRANS64.RED.A0T1 RZ, [UR48+0x30800], RZ ;  /* 0x030800ffffff79a7 */ /* 0x000fe20008200430 */
[----:B------:R-:W-:Y:S01]  /*12140*/  IMAD.MOV.U32 R0, RZ, RZ, 0x1 ;  /* 0x00000001ff007424 */ /* 0x000fe200078e00ff */
[----:B------:R-:W-:Y:S04]  /*12150*/  ARRIVES.LDGSTSBAR.64.TRANSCNT [UR48+0x30800] ;  /* 0x03080000ff0079b0 */ /* 0x000fe80008000ab0 */
[----:B------:R-:W-:Y:S01]  /*12160*/  SHF.L.U32 R0, R0, 0x1f, RZ ;  /* 0x0000001f00007819 */ /* 0x000fe200000006ff */
[----:B------:R-:W-:Y:S01]  /*12170*/  NOP ;  /* 0x0000000000007918 */ /* 0x000fe20000000000 */
[----:B------:R-:W-:Y:S01]  /*12180*/  SYNCS.ARRIVE.TRANS64.A1T0 RZ, [UR48+0x30800], RZ ;  /* 0x030800ffffff79a7 */ /* 0x000fe20008100030 */
[----:B------:R-:W-:Y:S01]  /*12190*/  VIADD R19, R19, 0xfffffffe ;  /* 0xfffffffe13137836 */ /* 0x000fe20000000000 */
[----:B------:R-:W1:Y:S02]  /*121a0*/  SYNCS.PHASECHK.TRANS64.TRYWAIT P0, [UR48+0x30820], R0 ;  /* 0x03082000ff0075a7 */ /* 0x000e640008000170 */
[----:B-1----:R-:W-:Y:S05]  /*121b0*/  @!P0 BRA `(.L_x_1082) ;  /* 0x00000030004c8947 */ /* 0x002fea0003800000 */
.L_x_1148:
[----:B------:R-:W-:Y:S01]  /*121c0*/  ISETP.GE.AND P0, PT, R19, UR51, PT ;  /* 0x0000003313007c0c */ /* 0x000fe2000bf06270 */
[----:B------:R-:W-:Y:S02]  /*121d0*/  IMAD.MOV.U32 R28, RZ, RZ, 0x1 ;  /* 0x00000001ff1c7424 */ /* 0x000fe400078e00ff */
[----:B------:R-:W-:-:S10]  /*121e0*/  IMAD.MOV.U32 R26, RZ, RZ, RZ ;  /* 0x000000ffff1a7224 */ /* 0x000fd400078e00ff */
[----:B------:R-:W-:Y:S05]  /*121f0*/  @!P0 BRA `(.L_x_1083) ;  /* 0x00000010003c8947 */ /* 0x000fea0003800000 */
[----:B0-----:R-:W0:Y:S01]  /*12200*/  S2R R2, SR_TID.X ;  /* 0x0000000000027919 */ /* 0x001e220000002100 */
[----:B------:R-:W-:Y:S01]  /*12210*/  UIADD3 UR4, UR47, 0x1, URZ ;  /* 0x000000012f047890 */ /* 0x000fe2000fffe03f */
[----:B------:R-:W-:Y:S01]  /*12220*/  LOP3.LUT R3, RZ, UR45, RZ, 0x33, !PT ;  /* 0x0000002dff037c12 */ /* 0x000fe2000f8e33ff */
[----:B------:R-:W-:Y:S01]  /*12230*/  BSSY B0, `(.L_x_1083) ;  /* 0x000010b000007945 */ /* 0x000fe20003800000 */
[----:B------:R-:W-:Y:S01]  /*12240*/  LOP3.LUT R5, RZ, UR44, RZ, 0x33, !PT ;  /* 0x0000002cff057c12 */ /* 0x000fe2000f8e33ff */
[----:B------:R-:W-:Y:S01]  /*12250*/  UIMAD UR4, UR4, UR40, URZ ;  /* 0x00000028040472a4 */ /* 0x000fe2000f8e023f */
[----:B------:R-:W-:Y:S02]  /*12260*/  IMAD.MOV.U32 R27, RZ, RZ, 0x1 ;  /* 0x00000001ff1b7424 */ /* 0x000fe400078e00ff */
[----:B------:R-:W-:-:S03]  /*12270*/  IMAD.MOV.U32 R25, RZ, RZ, RZ ;  /* 0x000000ffff197224 */ /* 0x000fc600078e00ff */
[----:B------:R-:W-:Y:S01]  /*12280*/  LOP3.LUT R0, RZ, UR4, RZ, 0x33, !PT ;  /* 0x00000004ff007c12 */ /* 0x000fe2000f8e33ff */
[----:B------:R-:W-:Y:S02]  /*12290*/  ULDC UR4, c[0x0][0x2f4] ;  /* 0x0000bd0000047ab9 */ /* 0x000fe40000000800 */
[----:B------:R-:W-:Y:S02]  /*122a0*/  ISETP.GE.AND P3, PT, R23, UR4, PT ;  /* 0x0000000417007c0c */ /* 0x000fe4000bf66270 */
[----:B------:R-:W-:Y:S02]  /*122b0*/  VIADDMNMX R0, R0, -UR46, R3, !PT ;  /* 0x8000002e00007c46 */ /* 0x000fe4000f800103 */
[----:B------:R-:W-:Y:S02]  /*122c0*/  ISETP.GE.AND P2, PT, R34, UR4, PT ;  /* 0x0000000422007c0c */ /* 0x000fe4000bf46270 */
[----:B------:R-:W-:Y:S02]  /*122d0*/  VIMNMX R0, R0, R5, !PT ;  /* 0x0000000500007248 */ /* 0x000fe40007fe0100 */
[----:B------:R-:W-:-:S02]  /*122e0*/  ISETP.GE.AND P1, PT, R33, UR4, PT ;  /* 0x0000000421007c0c */ /* 0x000fc4000bf26270 */
[----:B------:R-:W-:Y:S02]  /*122f0*/  IADD3 R31, -R0, -0x2, RZ ;  /* 0xfffffffe001f7810 */ /* 0x000fe40007ffe1ff */
[----:B0-----:R-:W-:-:S04]  /*12300*/  LOP3.LUT R2, R2, 0x7f, RZ, 0xc0, !PT ;  /* 0x0000007f02027812 */ /* 0x001fc800078ec0ff */
[----:B------:R-:W-:-:S04]  /*12310*/  SHF.R.U32.HI R2, RZ, 0x3, R2 ;  /* 0x00000003ff027819 */ /* 0x000fc80000011602 */
[----:B------:R-:W-:Y:S02]  /*12320*/  IADD3 R22, R24, R22, R2 ;  /* 0x0000001618167210 */ /* 0x000fe40007ffe002 */
[----:B------:R-:W-:Y:S01]  /*12330*/  IADD3 R3, -R2, UR43, RZ ;  /* 0x0000002b02037c10 */ /* 0x000fe2000fffe1ff */
[----:B------:R-:W-:Y:S02]  /*12340*/  IMAD.SHL.U32 R2, R23, 0x2, RZ ;  /* 0x0000000217027824 */ /* 0x000fe400078e00ff */
[----:B------:R-:W-:Y:S02]  /*12350*/  VIADD R5, R22, 0xfffffee0 ;  /* 0xfffffee016057836 */ /* 0x000fe40000000000 */
[C---:B------:R-:W-:Y:S02]  /*12360*/  IMAD R3, R0.reuse, 0x60, R3 ;  /* 0x0000006000037824 */ /* 0x040fe400078e0203 */
[----:B------:R-:W-:Y:S02]  /*12370*/  IMAD R20, R0, -0x60, R5 ;  /* 0xffffffa000147824 */ /* 0x000fe400078e0205 */
[----:B------:R-:W-:-:S07]  /*12380*/  VIADD R0, R3, 0xc0 ;  /* 0x000000c003007836 */ /* 0x000fce0000000000 */
.L_x_1096:
[----:B------:R-:W2:Y:S01]  /*12390*/  LDL R8, [R1] ;  /* 0x0000000001087983 */ /* 0x000ea20000100800 */
[----:B------:R-:W0:Y:S01]  /*123a0*/  LDC R2, c[0x0][0x430] ;  /* 0x00010c00ff027b82 */ /* 0x000e220000000800 */
[----:B------:R-:W-:Y:S01]  /*123b0*/  ISETP.GT.U32.AND P5, PT, R37, 0x5f, PT ;  /* 0x0000005f2500780c */ /* 0x000fe20003fa4070 */
[----:B------:R-:W-:-:S12]  /*123c0*/  IMAD.MOV.U32 R9, RZ, RZ, R20 ;  /* 0x000000ffff097224 */ /* 0x000fd800078e0014 */
[----:B------:R-:W2:Y:S01]  /*123d0*/  @!P5 LDC.64 R4, c[0x0][0x428] ;  /* 0x00010a00ff04db82 */ /* 0x000ea20000000a00 */
[----:B0-----:R-:W-:-:S13]  /*123e0*/  ISETP.NE.AND P0, PT, R2, 0x1, PT ;  /* 0x000000010200780c */ /* 0x001fda0003f05270 */
[----:B------:R-:W0:Y:S08]  /*123f0*/  @P0 LDC R3, c[0x0][0x434] ;  /* 0x00010d00ff030b82 */ /* 0x000e300000000800 */
[----:B------:R-:W1:Y:S01]  /*12400*/  @P0 LDC R7, c[0x0][0x438] ;  /* 0x00010e00ff070b82 */ /* 0x000e620000000800 */
[----:B0-----:R-:W-:-:S05]  /*12410*/  @P0 IMAD.HI.U32 R2, R20, R3, RZ ;  /* 0x0000000314020227 */ /* 0x001fca00078e00ff */
[----:B-1----:R-:W-:Y:S02]  /*12420*/  @P0 SHF.R.U32.HI R9, RZ, R7, R2 ;  /* 0x00000007ff090219 */ /* 0x002fe40000011602 */
[----:B------:R-:W0:Y:S02]  /*12430*/  @!P5 LDC.64 R6, c[0x0][0x418] ;  /* 0x00010600ff06db82 */ /* 0x000e240000000a00 */
[----:B------:R-:W-:Y:S01]  /*12440*/  @!P5 SHF.R.S32.HI R3, RZ, 0x1f, R9 ;  /* 0x0000001fff03d819 */ /* 0x000fe20000011409 */
[----:B--2---:R-:W-:-:S04]  /*12450*/  @!P5 IMAD R2, R8, R4, RZ ;  /* 0x000000040802d224 */ /* 0x004fc800078e02ff */
[----:B------:R-:W-:Y:S02]  /*12460*/  @!P5 IMAD R5, R36, R5, R2 ;  /* 0x000000052405d224 */ /* 0x000fe400078e0202 */
[----:B------:R-:W-:-:S04]  /*12470*/  @!P5 IMAD.MOV.U32 R2, RZ, RZ, R9 ;  /* 0x000000ffff02d224 */ /* 0x000fc800078e0009 */
[----:B------:R-:W-:-:S04]  /*12480*/  @!P5 IMAD.WIDE.U32 R2, R36, R4, R2 ;  /* 0x000000042402d225 */ /* 0x000fc800078e0002 */
[----:B------:R-:W-:Y:S01]  /*12490*/  @!P5 IMAD.IADD R3, R5, 0x1, R3 ;  /* 0x000000010503d824 */ /* 0x000fe200078e0203 */
[----:B0-----:R-:W-:Y:S01]  /*124a0*/  @!P5 LEA R6, P0, R2, R6, 0x2 ;  /* 0x000000060206d211 */ /* 0x001fe200078010ff */
[----:B------:R-:W-:-:S03]  /*124b0*/  IMAD.MOV.U32 R4, RZ, RZ, RZ ;  /* 0x000000ffff047224 */ /* 0x000fc600078e00ff */
        /* <DEDUP_REMOVED lines=10> */
.L_x_1084:
[----:B------:R-:W-:Y:S01]  /*12560*/  LEA R19, R26, UR48, 0x3 ;  /* 0x000000301a137c11 */ /* 0x000fe2000f8e18ff */
[----:B------:R-:W-:Y:S01]  /*12570*/  BSSY B1, `(.L_x_1085) ;  /* 0x0000004000017945 */ /* 0x000fe20003800000 */
[----:B------:R-:W-:-:S04]  /*12580*/  SHF.L.U32 R2, R28, 0x1f, RZ ;  /* 0x0000001f1c027819 */ /* 0x000fc800000006ff */
[----:B------:R-:W0:Y:S02]  /*12590*/  SYNCS.PHASECHK.TRANS64.TRYWAIT P0, [R19+URZ+0x30840], R2 ;  /* 0x03084002130075a7 */ /* 0x000e24000800017f */
[----:B0-----:R-:W-:Y:S05]  /*125a0*/  @!P0 BRA `(.L_x_1086) ;  /* 0x0000002c00688947 */ /* 0x001fea0003800000 */
.L_x_1149:
[----:B------:R-:W-:Y:S05]  /*125b0*/  BSYNC B1 ;  /* 0x0000000000017941 */ /* 0x000fea0003800000 */
.L_x_1085:
        /* <DEDUP_REMOVED lines=26> */
[----:B------:R-:W-:Y:S01]  /*12760*/  VIADD R3, R3, UR4 ;  /* 0x0000000403037c36 */ /* 0x000fe20008000000 */
[----:B------:R-:W-:-:S04]  /*12770*/  UMOV UR4, 0xffffffff ;  /* 0xffffffff00047882 */ /* 0x000fc80000000000 */
[----:B------:R-:W-:Y:S01]  /*12780*/  LEA.HI.X R24, R2, UR7, R3, 0x1, P0 ;  /* 0x0000000702187c11 */ /* 0x000fe200080f0c03 */
[----:B------:R-:W-:Y:S06]  /*12790*/  BRA.DIV UR4, `(.L_x_1087) ;  /* 0x0000002e04007947 */ /* 0x000fec000b800000 */
        /* <DEDUP_REMOVED lines=8> */
[----:B------:R-:W0:Y:S02]  /*12820*/  SHFL.IDX PT, R14, R21, 0x1, 0x181f ;  /* 0x00381f00150e7f89 */ /* 0x000e2400000e0000 */
[----:B-1----:R-:W-:-:S05]  /*12830*/  IMAD.X R3, RZ, RZ, R3, P0 ;  /* 0x000000ffff037224 */ /* 0x002fca00000e0603 */
        /* <DEDUP_REMOVED lines=15> */
[----:B------:R-:W0:Y:S03]  /*12930*/  SHFL.IDX PT, R2, R21, 0x4, 0x181f ;  /* 0x00981f0015027f89 */ /* 0x000e2600000e0000 */
[----:B-1----:R-:W-:Y:S01]  /*12940*/  IMAD.X R7, RZ, RZ, R3, P0 ;  /* 0x000000ffff077224 */ /* 0x002fe200000e0603 */
[----:B------:R2:W-:Y:S04]  /*12950*/  LDGSTS.E.BYPASS.LTC128B.128 [R22+0x1f400], desc[UR36][R10.64], !P6 ;  /* 0x1f4000000a167fae */ /* 0x0005e8000f101d64 */
[----:B------:R-:W1:Y:S04]  /*12960*/  SHFL.IDX PT, R3, R24, 0x4, 0x181f ;  /* 0x00981f0018037f89 */ /* 0x000e6800000e0000 */
[----:B------:R2:W-:Y:S04]  /*12970*/  LDGSTS.E.BYPASS.LTC128B.128 [R22+0x22400], desc[UR36][R10.64+0x80], !P5 ;  /* 0x224000800a167fae */ /* 0x0005e8000e901d64 */
[----:B------:R2:W-:Y:S04]  /*12980*/  LDGSTS.E.BYPASS.LTC128B.128 [R22+0x25400], desc[UR36][R10.64+0x100], !P4 ;  /* 0x254001000a167fae */ /* 0x0005e8000e101d64 */
[----:B------:R2:W-:Y:S01]  /*12990*/  LDGSTS.E.BYPASS.LTC128B.128 [R22+0x1fc00], desc[UR36][R6.64], !P6 ;  /* 0x1fc0000006167fae */ /* 0x0005e2000f101d64 */
[----:B0-----:R-:W-:-:S03]  /*129a0*/  IADD3 R2, P0, R2, R12, RZ ;  /* 0x0000000c02027210 */ /* 0x001fc60007f1e0ff */
[----:B------:R2:W-:Y:S04]  /*129b0*/  LDGSTS.E.BYPASS.LTC128B.128 [R22+0x22c00], desc[UR36][R6.64+0x80], !P5 ;  /* 0x22c0008006167fae */ /* 0x0005e8000e901d64 */
[----:B------:R2:W-:Y:S01]  /*129c0*/  LDGSTS.E.BYPASS.LTC128B.128 [R22+0x25c00], desc[UR36][R6.64+0x100], !P4 ;  /* 0x25c0010006167fae */ /* 0x0005e2000e101d64 */
[----:B-1----:R-:W-:-:S03]  /*129d0*/  IMAD.X R3, RZ, RZ, R3, P0 ;  /* 0x000000ffff037224 */ /* 0x002fc600000e0603 */
[----:B------:R-:W0:Y:S04]  /*129e0*/  SHFL.IDX PT, R24, R24, 0x5, 0x181f ;  /* 0x00b81f0018187f89 */ /* 0x000e2800000e0000 */
[----:B------:R2:W-:Y:S04]  /*129f0*/  LDGSTS.E.BYPASS.LTC128B.128 [R22+0x20400], desc[UR36][R2.64], !P6 ;  /* 0x2040000002167fae */ /* 0x0005e8000f101d64 */
[----:B------:R2:W-:Y:S04]  /*12a00*/  LDGSTS.E.BYPASS.LTC128B.128 [R22+0x23400], desc[UR36][R2.64+0x80], !P5 ;  /* 0x2340008002167fae */ /* 0x0005e8000e901d64 */
[----:B------:R2:W-:Y:S02]  /*12a10*/  LDGSTS.E.BYPASS.LTC128B.128 [R22+0x26400], desc[UR36][R2.64+0x100], !P4 ;  /* 0x2640010002167fae */ /* 0x0005e4000e101d64 */
.L_x_1163:
[----:B--2---:R-:W-:Y:S01]  /*12a20*/  IMAD.SHL.U32 R2, R23, 0x2, RZ ;  /* 0x0000000217027824 */ /* 0x004fe200078e00ff */
[----:B------:R-:W-:-:S04]  /*12a30*/  LOP3.LUT P6, RZ, R16, 0x4, RZ, 0xc0, !PT ;  /* 0x0000000410ff7812 */ /* 0x000fc800078cc0ff */
[----:B------:R-:W-:-:S05]  /*12a40*/  IADD3 R2, P0, R14, R2, RZ ;  /* 0x000000020e027210 */ /* 0x000fca0007f1e0ff */
[----:B0-----:R-:W-:Y:S01]  /*12a50*/  IMAD.X R3, RZ, RZ, R24, P0 ;  /* 0x000000ffff037224 */ /* 0x001fe200000e0618 */
[----:B------:R-:W-:-:S04]  /*12a60*/  PLOP3.LUT P0, PT, PT, PT, PT, 0x80, 0x0 ;  /* 0x000000000000781c */ /* 0x000fc80003f0f070 */
[----:B------:R-:W-:Y:S01]  /*12a70*/  @!PT LDS RZ, [RZ] ;  /* 0x00000000fffff984 */ /* 0x000fe20000000800 */
[----:B------:R-:W-:Y:S01]  /*12a80*/  @!PT LDS RZ, [RZ] ;  /* 0x00000000fffff984 */ /* 0x000fe20000000800 */
[----:B------:R-:W-:Y:S01]  /*12a90*/  @!PT LDS RZ, [RZ] ;  /* 0x00000000fffff984 */ /* 0x000fe20000000800 */
[----:B------:R0:W-:Y:S04]  /*12aa0*/  LDGSTS.E.BYPASS.LTC128B.128 [R22+0x20c00], desc[UR36][R2.64], !P6 ;  /* 0x20c0000002167fae */ /* 0x0001e8000f101d64 */
[----:B------:R0:W-:Y:S04]  /*12ab0*/  LDGSTS.E.BYPASS.LTC128B.128 [R22+0x23c00], desc[UR36][R2.64+0x80], !P5 ;  /* 0x23c0008002167fae */ /* 0x0001e8000e901d64 */
[----:B------:R0:W-:Y:S01]  /*12ac0*/  LDGSTS.E.BYPASS.LTC128B.128 [R22+0x26c00], desc[UR36][R2.64+0x100], !P4 ;  /* 0x26c0010002167fae */ /* 0x0001e2000e101d64 */
[----:B------:R-:W-:Y:S01]  /*12ad0*/  NOP ;  /* 0x0000000000007918 */ /* 0x000fe20000000000 */
.L_x_1088:
        /* <DEDUP_REMOVED lines=10> */
.L_x_1089:
[----:B------:R1:W-:Y:S01]  /*12b80*/  SYNCS.ARRIVE.TRANS64.A1T0 RZ, [R19+URZ+0x30830], RZ ;  /* 0x030830ff13ff79a7 */ /* 0x0003e2000810003f */
[----:B------:R-:W-:Y:S05]  /*12b90*/  @!P5 BRA `(.L_x_1090) ;  /* 0x000000000004d947 */ /* 0x000fea0003800000 */
[----:B------:R-:W-:Y:S01]  /*12ba0*/  BPT.TRAP 0x1 ;  /* 0x000000040000795c */ /* 0x000fe20000300000 */
.L_x_1090:
[----:B0-----:R-:W-:Y:S01]  /*12bb0*/  SHF.L.U32 R3, R27, 0x1f, RZ ;  /* 0x0000001f1b037819 */ /* 0x001fe200000006ff */
[----:B------:R-:W-:Y:S01]  /*12bc0*/  BSSY B1, `(.L_x_1091) ;  /* 0x0000004000017945 */ /* 0x000fe20003800000 */
[----:B------:R-:W-:-:S04]  /*12bd0*/  LEA R6, R25, UR48, 0x3 ;  /* 0x0000003019067c11 */ /* 0x000fc8000f8e18ff */
[----:B------:R-:W0:Y:S02]  /*12be0*/  SYNCS.PHASECHK.TRANS64.TRYWAIT P0, [R6+URZ+0x30860], R3 ;  /* 0x03086003060075a7 */ /* 0x000e24000800017f */
[----:B0-----:R-:W-:Y:S05]  /*12bf0*/  @!P0 BRA `(.L_x_1092) ;  /* 0x0000002c00b88947 */ /* 0x001fea0003800000 */
.L_x_1164:
[----:B------:R-:W-:Y:S05]  /*12c00*/  BSYNC B1 ;  /* 0x0000000000017941 */ /* 0x000fea0003800000 */
.L_x_1091:
        /* <DEDUP_REMOVED lines=18> */
[----:B------:R-:W0:Y:S03]  /*12d30*/  SHFL.IDX PT, R14, R17, 0x2, 0x181f ;  /* 0x00581f00110e7f89 */ /* 0x000e2600000e0000 */
[----:B------:R-:W-:Y:S01]  /*12d40*/  IMAD.X R3, RZ, RZ, R8, P0 ;  /* 0x000000ffff037224 */ /* 0x000fe200000e0608 */
        /* <DEDUP_REMOVED lines=28> */
[----:B------:R0:W3:Y:S03]  /*12f10*/  SHFL.IDX PT, R14, R17, 0x5, 0x181f ;  /* 0x00b81f00110e7f89 */ /* 0x0000e600000e0000 */
[----:B--2---:R-:W-:Y:S01]  /*12f20*/  IMAD.X R3, RZ, RZ, R8, P0 ;  /* 0x000000ffff037224 */ /* 0x004fe200000e0608 */
[----:B------:R-:W-:Y:S01]  /*12f30*/  ISETP.LT.OR P0, PT, R0, 0x41, P3 ;  /* 0x000000410000780c */ /* 0x000fe20001f01670 */
[----:B------:R0:W2:-:S12]  /*12f40*/  SHFL.IDX PT, R8, R18, 0x5, 0x181f ;  /* 0x00b81f0012087f89 */ /* 0x00009800000e0000 */
[----:B------:R0:W-:Y:S01]  /*12f50*/  LDGSTS.E.BYPASS.LTC128B.128 [R7+0x2400], desc[UR36][R2.64], !P0 ;  /* 0x0240000002077fae */ /* 0x0001e2000c101d64 */
[----:B------:R-:W-:-:S13]  /*12f60*/  ISETP.LT.OR P0, PT, R0, 0x41, P2 ;  /* 0x000000410000780c */ /* 0x000fda0001701670 */
[----:B------:R0:W-:Y:S01]  /*12f70*/  LDGSTS.E.BYPASS.LTC128B.128 [R7+0x5400], desc[UR36][R2.64+0x80], !P0 ;  /* 0x0540008002077fae */ /* 0x0001e2000c101d64 */
[----:B------:R-:W-:-:S13]  /*12f80*/  ISETP.LT.OR P0, PT, R0, 0x41, P1 ;  /* 0x000000410000780c */ /* 0x000fda0000f01670 */
[----:B--23--:R0:W-:Y:S02]  /*12f90*/  LDGSTS.E.BYPASS.LTC128B.128 [R7+0x8400], desc[UR36][R2.64+0x100], !P0 ;  /* 0x0840010002077fae */ /* 0x00c1e4000c101d64 */
.L_x_1178:
        /* <DEDUP_REMOVED lines=21> */
[----:B------:R-:W-:-:S04]  /*130f0*/  IMAD R5, R4, UR5, R5 ;  /* 0x0000000504057c24 */ /* 0x000fc8000f8e0205 */
[----:B-1----:R-:W-:-:S07]  /*13100*/  IMAD.IADD R19, R3, 0x1, R5 ;  /* 0x0000000103137824 */ /* 0x002fce00078e0205 */
.L_x_1094:
        /* <DEDUP_REMOVED lines=10> */
.L_x_1095:
[----:B------:R-:W-:Y:S01]  /*131b0*/  R2UR UR4, R35 ;  /* 0x00000000230472ca */ /* 0x000fe200000e0000 */
[----:B------:R-:W-:Y:S01]  /*131c0*/  ULDC.64 UR6, c[0x0][0x330] ;  /* 0x0000cc0000067ab9 */ /* 0x000fe20000000a00 */
[----:B------:R-:W-:Y:S01]  /*131d0*/  IMAD.MOV.U32 R18, RZ, RZ, R2 ;  /* 0x000000ffff127224 */ /* 0x000fe200078e0002 */
[----:B------:R0:W-:Y:S01]  /*131e0*/  SYNCS.ARRIVE.TRANS64.A1T0 RZ, [R6+URZ+0x30850], RZ ;  /* 0x030850ff06ff79a7 */ /* 0x0001e2000810003f */
[----:B------:R-:W-:Y:S02]  /*131f0*/  IMAD.U32 R3, RZ, RZ, UR6 ;  /* 0x00000006ff037e24 */ /* 0x000fe4000f8e00ff */
[----:B------:R-:W-:Y:S02]  /*13200*/  VIADD R31, R31, 0xffffffff ;  /* 0xffffffff1f1f7836 */ /* 0x000fe40000000000 */
[----:B------:R-:W-:-:S04]  /*13210*/  IMAD.WIDE.U32 R18, R3, UR41, R18 ;  /* 0x0000002903127c25 */ /* 0x000fc8000f8e0012 */
[----:B------:R-:W-:Y:S01]  /*13220*/  VIADD R0, R0, 0x60 ;  /* 0x0000006000007836 */ /* 0x000fe20000000000 */
[----:B------:R-:W-:Y:S01]  /*13230*/  UIMAD UR4, UR4, UR6, URZ ;  /* 0x00000006040472a4 */ /* 0x000fe2000f8e023f */
[----:B------:R-:W-:Y:S02]  /*13240*/  VIADD R20, R20, 0xffffffa0 ;  /* 0xffffffa014147836 */ /* 0x000fe40000000000 */
[----:B------:R-:W-:Y:S01]  /*13250*/  IMAD.MOV.U32 R25, RZ, RZ, R26 ;  /* 0x000000ffff197224 */ /* 0x000fe200078e001a */
[----:B------:R-:W-:Y:S01]  /*13260*/  UIMAD UR4, UR41, UR7, UR4 ;  /* 0x00000007290472a4 */ /* 0x000fe2000f8e0204 */
[----:B------:R-:W-:Y:S02]  /*13270*/  IMAD.MOV.U32 R27, RZ, RZ, R28 ;  /* 0x000000ffff1b7224 */ /* 0x000fe400078e001c */
[----:B------:R-:W-:Y:S02]  /*13280*/  ULDC.64 UR6, c[0x0][0x318] ;  /* 0x0000c60000067ab9 */ /* 0x000fe40000000a00 */
[----:B------:R-:W-:Y:S01]  /*13290*/  LEA R17, P0, R18, UR6, 0x1 ;  /* 0x0000000612117c11 */ /* 0x000fe2000f8008ff */
[----:B------:R-:W-:-:S05]  /*132a0*/  VIADD R3, R19, UR4 ;  /* 0x0000000413037c36 */ /* 0x000fca0008000000 */
[----:B------:R-:W-:Y:S02]  /*132b0*/  LEA.HI.X R18, R18, UR7, R3, 0x1, P0 ;  /* 0x0000000712127c11 */ /* 0x000fe400080f0c03 */
[----:B------:R-:W-:-:S13]  /*132c0*/  ISETP.GT.AND P0, PT, R31, UR51, PT ;  /* 0x000000331f007c0c */ /* 0x000fda000bf04270 */
[----:B0-----:R-:W-:Y:S05]  /*132d0*/  @P0 BRA `(.L_x_1096) ;  /* 0xfffffff0002c0947 */ /* 0x001fea000383ffff */
[----:B------:R-:W-:Y:S05]  /*132e0*/  BSYNC B0 ;  /* 0x0000000000007941 */ /* 0x000fea0003800000 */
.L_x_1083:
[----:B------:R-:W-:-:S13]  /*132f0*/  LOP3.LUT P0, RZ, R16, 0x10, RZ, 0xc0, !PT ;  /* 0x0000001010ff7812 */ /* 0x000fda000780c0ff */
[----:B------:R-:W-:Y:S05]  /*13300*/  @!P0 BRA `(.L_x_1097) ;  /* 0x0000000000048947 */ /* 0x000fea0003800000 */
[----:B------:R-:W-:Y:S01]  /*13310*/  BPT.TRAP 0x1 ;  /* 0x000000040000795c */ /* 0x000fe20000300000 */
.L_x_1097:
[----:B0-----:R-:W-:Y:S01]  /*13320*/  LEA R0, R26, UR48, 0x3 ;  /* 0x000000301a007c11 */ /* 0x001fe2000f8e18ff */
[----:B------:R-:W0:Y:S01]  /*13330*/  S2R R6, SR_TID.X ;  /* 0x0000000000067919 */ /* 0x000e220000002100 */
[----:B------:R-:W-:Y:S01]  /*13340*/  SHF.L.U32 R3, R28, 0x1f, RZ ;  /* 0x0000001f1c037819 */ /* 0x000fe200000006ff */
[----:B------:R-:W-:Y:S01]  /*13350*/  IMAD.MOV.U32 R2, RZ, RZ, -0x60 ;  /* 0xffffffa0ff027424 */ /* 0x000fe200078e00ff */
[----:B------:R-:W-:Y:S01]  /*13360*/  BSSY B0, `(.L_x_1098) ;  /* 0x0000008000007945 */ /* 0x000fe20003800000 */
[----:B------:R-:W-:Y:S01]  /*13370*/  IMAD R4, R26, 0x4800, R30 ;  /* 0x000048001a047824 */ /* 0x000fe200078e021e */
[----:B------:R-:W1:Y:S01]  /*13380*/  SYNCS.PHASECHK.TRANS64.TRYWAIT P0, [R0+URZ+0x30860], R3 ;  /* 0x03086003000075a7 */ /* 0x000e62000800017f */
[----:B------:R-:W-:Y:S01]  /*13390*/  IMAD R5, R31, R2, UR43 ;  /* 0x0000002b1f057e24 */ /* 0x000fe2000f8e0202 */
[----:B0-----:R-:W-:-:S04]  /*133a0*/  LOP3.LUT R6, R6, 0x7f, RZ, 0xc0, !PT ;  /* 0x0000007f06067812 */ /* 0x001fc800078ec0ff */
[----:B------:R-:W-:-:S05]  /*133b0*/  SHF.R.U32.HI R6, RZ, 0x3, R6 ;  /* 0x00000003ff067819 */ /* 0x000fca0000011606 */
[----:B------:R-:W-:Y:S01]  /*133c0*/  IMAD.IADD R5, R5, 0x1, -R6 ;  /* 0x0000000105057824 */ /* 0x000fe200078e0a06 */
[----:B-1----:R-:W-:Y:S06]  /*133d0*/  @!P0 BRA `(.L_x_1099) ;  /* 0x0000003000008947 */ /* 0x002fec0003800000 */
.L_x_1179:
[----:B------:R-:W-:Y:S05]  /*133e0*/  BSYNC B0 ;  /* 0x0000000000007941 */ /* 0x000fea0003800000 */
.L_x_1098:
        /* <DEDUP_REMOVED lines=8> */
[----:B------:R-:W-:Y:S01]  /*13470*/  SHFL.IDX PT, R6, R18, 0x1, 0x181f ;  /* 0x00381f0012067f89 */ /* 0x000fe200000e0000 */
[----:B------:R-:W-:Y:S02]  /*13480*/  ISETP.GE.AND P0, PT, R33, UR4, PT ;  /* 0x0000000421007c0c */ /* 0x000fe4000bf06270 */
[C---:B------:R-:W-:Y:S01]  /*13490*/  ISETP.LT.OR P3, PT, R5.reuse, 0x1, P2 ;  /* 0x000000010500780c */ /* 0x040fe20001761670 */
[----:B------:R-:W1:Y:S01]  /*134a0*/  SHFL.IDX PT, R14, R17, 0x1, 0x181f ;  /* 0x00381f00110e7f89 */ /* 0x000e6200000e0000 */
[----:B------:R-:W-:-:S02]  /*134b0*/  ISETP.LT.OR P4, PT, R5, 0x1, P1 ;  /* 0x000000010500780c */ /* 0x000fc40000f81670 */
[----:B------:R-:W-:Y:S01]  /*134c0*/  ISETP.LT.OR P5, PT, R5, 0x1, P0 ;  /* 0x000000010500780c */ /* 0x000fe200007a1670 */
[----:B------:R-:W-:Y:S04]  /*134d0*/  SHFL.IDX PT, R7, R18, 0x2, 0x181f ;  /* 0x00581f0012077f89 */ /* 0x000fe800000e0000 */
[----:B------:R-:W2:Y:S01]  /*134e0*/  SHFL.IDX PT, R8, R17, 0x2, 0x181f ;  /* 0x00581f0011087f89 */ /* 0x000ea200000e0000 */
[----:B0-----:R-:W-:-:S05]  /*134f0*/  IMAD.WIDE.U32 R2, R23, 0x2, R2 ;  /* 0x0000000217027825 */ /* 0x001fca00078e0002 */
[----:B------:R-:W-:Y:S01]  /*13500*/  LDGSTS.E.BYPASS.LTC128B.128 [R4+0x400], desc[UR36][R2.64], !P3 ;  /* 0x0040000002047fae */ /* 0x000fe2000d901d64 */
[----:B------:R-:W-:-:S03]  /*13510*/  ISETP.LT.OR P3, PT, R5, 0x11, P2 ;  /* 0x000000110500780c */ /* 0x000fc60001761670 */
[----:B------:R-:W-:Y:S01]  /*13520*/  LDGSTS.E.BYPASS.LTC128B.128 [R4+0x3400], desc[UR36][R2.64+0x80], !P4 ;  /* 0x0340008002047fae */ /* 0x000fe2000e101d64 */
[----:B------:R-:W-:-:S03]  /*13530*/  ISETP.LT.OR P4, PT, R5, 0x11, P1 ;  /* 0x000000110500780c */ /* 0x000fc60000f81670 */
[----:B------:R1:W-:Y:S01]  /*13540*/  LDGSTS.E.BYPASS.LTC128B.128 [R4+0x6400], desc[UR36][R2.64+0x100], !P5 ;  /* 0x0640010002047fae */ /* 0x0003e2000e901d64 */
[----:B------:R-:W-:Y:S01]  /*13550*/  ISETP.LT.OR P5, PT, R5, 0x11, P0 ;  /* 0x000000110500780c */ /* 0x000fe200007a1670 */
[----:B-1----:R-:W-:Y:S02]  /*13560*/  IMAD.MOV.U32 R2, RZ, RZ, R14 ;  /* 0x000000ffff027224 */ /* 0x002fe400078e000e */
[----:B------:R-:W-:Y:S01]  /*13570*/  IMAD.MOV.U32 R3, RZ, RZ, R6 ;  /* 0x000000ffff037224 */ /* 0x000fe200078e0006 */
[----:B------:R-:W0:Y:S01]  /*13580*/  SHFL.IDX PT, R14, R17, 0x3, 0x181f ;  /* 0x00781f00110e7f89 */ /* 0x000e2200000e0000 */
[----:B------:R-:W-:-:S03]  /*13590*/  IMAD.WIDE.U32 R2, R23, 0x2, R2 ;  /* 0x0000000217027825 */ /* 0x000fc600078e0002 */
[----:B------:R-:W1:Y:S04]  /*135a0*/  SHFL.IDX PT, R6, R18, 0x3, 0x181f ;  /* 0x00781f0012067f89 */ /* 0x000e6800000e0000 */
[----:B------:R-:W-:Y:S01]  /*135b0*/  LDGSTS.E.BYPASS.LTC128B.128 [R4+0xc00], desc[UR36][R2.64], !P3 ;  /* 0x00c0000002047fae */ /* 0x000fe2000d901d64 */
[----:B------:R-:W-:-:S03]  /*135c0*/  ISETP.LT.OR P3, PT, R5, 0x21, P2 ;  /* 0x000000210500780c */ /* 0x000fc60001761670 */
[----:B------:R-:W-:Y:S01]  /*135d0*/  LDGSTS.E.BYPASS.LTC128B.128 [R4+0x3c00], desc[UR36][R2.64+0x80], !P4 ;  /* 0x03c0008002047fae */ /* 0x000fe2000e101d64 */
[----:B------:R-:W-:-:S03]  /*135e0*/  ISETP.LT.OR P4, PT, R5, 0x21, P1 ;  /* 0x000000210500780c */ /* 0x000fc60000f81670 */
[----:B------:R2:W-:Y:S01]  /*135f0*/  LDGSTS.E.BYPASS.LTC128B.128 [R4+0x6c00], desc[UR36][R2.64+0x100], !P5 ;  /* 0x06c0010002047fae */ /* 0x0005e2000e901d64 */
[----:B------:R-:W-:Y:S01]  /*13600*/  ISETP.LT.OR P5, PT, R5, 0x21, P0 ;  /* 0x000000210500780c */ /* 0x000fe200007a1670 */
[----:B--2---:R-:W-:Y:S02]  /*13610*/  IMAD.MOV.U32 R2, RZ, RZ, R8 ;  /* 0x000000ffff027224 */ /* 0x004fe400078e0008 */
[----:B------:R-:W-:Y:S01]  /*13620*/  IMAD.MOV.U32 R3, RZ, RZ, R7 ;  /* 0x000000ffff037224 */ /* 0x000fe200078e0007 */
[----:B------:R-:W2:Y:S01]  /*13630*/  SHFL.IDX PT, R8, R17, 0x4, 0x181f ;  /* 0x00981f0011087f89 */ /* 0x000ea200000e0000 */
[----:B------:R-:W-:-:S03]  /*13640*/  IMAD.WIDE.U32 R2, R23, 0x2, R2 ;  /* 0x0000000217027825 */ /* 0x000fc600078e0002 */
[----:B------:R-:W3:Y:S04]  /*13650*/  SHFL.IDX PT, R7, R18, 0x4, 0x181f ;  /* 0x00981f0012077f89 */ /* 0x000ee800000e0000 */
[----:B------:R-:W-:Y:S01]  /*13660*/  LDGSTS.E.BYPASS.LTC128B.128 [R4+0x1400], desc[UR36][R2.64], !P3 ;  /* 0x0140000002047fae */ /* 0x000fe2000d901d64 */
[----:B------:R-:W-:-:S03]  /*13670*/  ISETP.LT.OR P3, PT, R5, 0x31, P2 ;  /* 0x000000310500780c */ /* 0x000fc60001761670 */
[----:B------:R-:W-:Y:S01]  /*13680*/  LDGSTS.E.BYPASS.LTC128B.128 [R4+0x4400], desc[UR36][R2.64+0x80], !P4 ;  /* 0x0440008002047fae */ /* 0x000fe2000e101d64 */
[----:B------:R-:W-:-:S03]  /*13690*/  ISETP.LT.OR P4, PT, R5, 0x31, P1 ;  /* 0x000000310500780c */ /* 0x000fc60000f81670 */
[----:B------:R0:W-:Y:S01]  /*136a0*/  LDGSTS.E.BYPASS.LTC128B.128 [R4+0x7400], desc[UR36][R2.64+0x100], !P5 ;  /* 0x0740010002047fae */ /* 0x0001e2000e901d64 */
[----:B------:R-:W-:-:S03]  /*136b0*/  ISETP.LT.OR P5, PT, R5, 0x31, P0 ;  /* 0x000000310500780c */ /* 0x000fc600007a1670 */
[----:B------:R-:W4:Y:S01]  /*136c0*/  SHFL.IDX PT, R18, R18, 0x5, 0x181f ;  /* 0x00b81f0012127f89 */ /* 0x000f2200000e0000 */
[----:B0-----:R-:W-:Y:S02]  /*136d0*/  IMAD.MOV.U32 R2, RZ, RZ, R14 ;  /* 0x000000ffff027224 */ /* 0x001fe400078e000e */
[----:B-1----:R-:W-:Y:S01]  /*136e0*/  IMAD.MOV.U32 R3, RZ, RZ, R6 ;  /* 0x000000ffff037224 */ /* 0x002fe200078e0006 */
[----:B------:R0:W1:Y:S01]  /*136f0*/  SHFL.IDX PT, R14, R17, 0x5, 0x181f ;  /* 0x00b81f00110e7f89 */ /* 0x00006200000e0000 */
[----:B------:R-:W-:Y:S02]  /*13700*/  IMAD.MOV.U32 R6, RZ, RZ, RZ ;  /* 0x000000ffff067224 */ /* 0x000fe400078e00ff */
[----:B------:R-:W-:-:S05]  /*13710*/  IMAD.WIDE.U32 R2, R23, 0x2, R2 ;  /* 0x0000000217027825 */ /* 0x000fca00078e0002 */
[----:B------:R-:W-:Y:S01]  /*13720*/  LDGSTS.E.BYPASS.LTC128B.128 [R4+0x1c00], desc[UR36][R2.64], !P3 ;  /* 0x01c0000002047fae */ /* 0x000fe2000d901d64 */
[----:B------:R-:W-:-:S03]  /*13730*/  ISETP.LT.OR P3, PT, R5, 0x41, P2 ;  /* 0x000000410500780c */ /* 0x000fc60001761670 */
[----:B------:R-:W-:Y:S01]  /*13740*/  LDGSTS.E.BYPASS.LTC128B.128 [R4+0x4c00], desc[UR36][R2.64+0x80], !P4 ;  /* 0x04c0008002047fae */ /* 0x000fe2000e101d64 */
[----:B------:R-:W-:-:S03]  /*13750*/  ISETP.LT.OR P4, PT, R5, 0x41, P1 ;  /* 0x000000410500780c */ /* 0x000fc60000f81670 */
[----:B------:R2:W-:Y:S01]  /*13760*/  LDGSTS.E.BYPASS.LTC128B.128 [R4+0x7c00], desc[UR36][R2.64+0x100], !P5 ;  /* 0x07c0010002047fae */ /* 0x0005e2000e901d64 */
[----:B------:R-:W-:Y:S01]  /*13770*/  ISETP.LT.OR P5, PT, R5, 0x41, P0 ;  /* 0x000000410500780c */ /* 0x000fe200007a1670 */
[----:B--2---:R-:W-:Y:S02]  /*13780*/  IMAD.MOV.U32 R2, RZ, RZ, R8 ;  /* 0x000000ffff027224 */ /* 0x004fe400078e0008 */
[----:B---3--:R-:W-:Y:S02]  /*13790*/  IMAD.MOV.U32 R3, RZ, RZ, R7 ;  /* 0x000000ffff037224 */ /* 0x008fe400078e0007 */
[----:B------:R-:W-:-:S05]  /*137a0*/  IMAD.WIDE.U32 R2, R23, 0x2, R2 ;  /* 0x0000000217027825 */ /* 0x000fca00078e0002 */
[----:B------:R0:W-:Y:S04]  /*137b0*/  LDGSTS.E.BYPASS.LTC128B.128 [R4+0x2400], desc[UR36][R2.64], !P3 ;  /* 0x0240000002047fae */ /* 0x0001e8000d901d64 */
[----:B------:R0:W-:Y:S04]  /*137c0*/  LDGSTS.E.BYPASS.LTC128B.128 [R4+0x5400], desc[UR36][R2.64+0x80], !P4 ;  /* 0x0540008002047fae */ /* 0x0001e8000e101d64 */
[----:B-1--4-:R0:W-:Y:S02]  /*137d0*/  LDGSTS.E.BYPASS.LTC128B.128 [R4+0x8400], desc[UR36][R2.64+0x100], !P5 ;  /* 0x0840010002047fae */ /* 0x0121e4000e901d64 */
.L_x_1193:
[C---:B------:R-:W-:Y:S01]  /*137e0*/  ISETP.LT.OR P2, PT, R5.reuse, 0x51, P2 ;  /* 0x000000510500780c */ /* 0x040fe20001741670 */
[----:B0-----:R-:W-:Y:S01]  /*137f0*/  IMAD.MOV.U32 R2, RZ, RZ, R14 ;  /* 0x000000ffff027224 */ /* 0x001fe200078e000e */
[C---:B------:R-:W-:Y:S01]  /*13800*/  ISETP.LT.OR P1, PT, R5.reuse, 0x51, P1 ;  /* 0x000000510500780c */ /* 0x040fe20000f21670 */
[----:B------:R-:W-:Y:S01]  /*13810*/  IMAD.MOV.U32 R3, RZ, RZ, R18 ;  /* 0x000000ffff037224 */ /* 0x000fe200078e0012 */
[----:B------:R-:W-:Y:S01]  /*13820*/  ISETP.LT.OR P0, PT, R5, 0x51, P0 ;  /* 0x000000510500780c */ /* 0x000fe20000701670 */
[----:B------:R-:W-:-:S08]  /*13830*/  IMAD.WIDE.U32 R2, R23, 0x2, R2 ;  /* 0x0000000217027825 */ /* 0x000fd000078e0002 */
        /* <DEDUP_REMOVED lines=8> */
.L_x_1101:
        /* <DEDUP_REMOVED lines=10> */
.L_x_1102:
[----:B------:R1:W-:Y:S02]  /*13960*/  SYNCS.ARRIVE.TRANS64.A1T0 RZ, [R0+URZ+0x30850], RZ ;  /* 0x030850ff00ff79a7 */ /* 0x0003e4000810003f */
[----:B-1----:R-:W-:-:S05]  /*13970*/  VIADD R0, R26, 0x1 ;  /* 0x000000011a007836 */ /* 0x002fca0000000000 */
[----:B------:R-:W-:-:S04]  /*13980*/  ISETP.NE.AND P0, PT, R0, 0x2, PT ;  /* 0x000000020000780c */ /* 0x000fc80003f05270 */
[----:B0-----:R-:W-:Y:S02]  /*13990*/  SEL R3, RZ, 0x1, P0 ;  /* 0x00000001ff037807 */ /* 0x001fe40000000000 */
[----:B------:R-:W-:Y:S02]  /*139a0*/  SEL R0, R0, RZ, P0 ;  /* 0x000000ff00007207 */ /* 0x000fe40000000000 */
[----:B------:R-:W-:-:S07]  /*139b0*/  LOP3.LUT R28, R28, R3, RZ, 0x3c, !PT ;  /* 0x000000031c1c7212 */ /* 0x000fce00078e3cff */
.L_x_1062:
[----:B------:R-:W0:Y:S01]  /*139c0*/  S2R R3, SR_CgaCtaId ;  /* 0x0000000000037919 */ /* 0x000e220000008800 */
[----:B------:R-:W-:Y:S02]  /*139d0*/  MOV R2, 0x400 ;  /* 0x0000040000027802 */ /* 0x000fe40000000f00 */
[----:B------:R-:W-:Y:S02]  /*139e0*/  SHF.L.U32 R6, R6, 0x1f, RZ ;  /* 0x0000001f06067819 */ /* 0x000fe400000006ff */
[----:B0-----:R-:W-:-:S04]  /*139f0*/  LEA R7, R3, R2, 0x18 ;  /* 0x0000000203077211 */ /* 0x001fc800078ec0ff */
[----:B------:R-:W0:Y:S02]  /*13a00*/  SYNCS.PHASECHK.TRANS64.TRYWAIT P0, [R7+URZ+0x30820], R6 ;  /* 0x03082006070075a7 */ /* 0x000e24000800017f */
[----:B0-----:R-:W-:Y:S05]  /*13a10*/  @!P0 BRA `(.L_x_1103) ;  /* 0x0000003000a08947 */ /* 0x001fea0003800000 */
.L_x_1194:
[----:B------:R-:W-:-:S03]  /*13a20*/  UMOV UR4, 0xffffffff ;  /* 0xffffffff00047882 */ /* 0x000fc60000000000 */
[----:B------:R-:W-:Y:S05]  /*13a30*/  BRA.DIV UR4, `(.L_x_1104) ;  /* 0x0000003204ac7947 */ /* 0x000fea000b800000 */
[----:B------:R-:W1:Y:S02]  /*13a40*/  S2R R2, SR_TID.X ;  /* 0x0000000000027919 */ /* 0x000e640000002100 */
[----:B-1----:R-:W-:-:S04]  /*13a50*/  SHF.R.U32.HI R2, RZ, 0x5, R2 ;  /* 0x00000005ff027819 */ /* 0x002fc80000011602 */
[----:B------:R-:W-:-:S05]  /*13a60*/  LOP3.LUT R2, R2, 0x3, RZ, 0xc0, !PT ;  /* 0x0000000302027812 */ /* 0x000fca00078ec0ff */
[----:B------:R1:W2:Y:S02]  /*13a70*/  SHFL.IDX PT, R14, R2, RZ, 0x1f ;  /* 0x00001fff020e7589 */ /* 0x0002a400000e0000 */
.L_x_1197:
[----:B--2---:R-:W-:-:S13]  /*13a80*/  ISETP.NE.AND P0, PT, R14, RZ, PT ;  /* 0x000000ff0e00720c */ /* 0x004fda0003f05270 */
[----:B------:R-:W-:Y:S05]  /*13a90*/  @P0 BRA `(.L_x_970) ;  /* 0x0000000000900947 */ /* 0x000fea0003800000 */
[----:B------:R-:W-:-:S03]  /*13aa0*/  UMOV UR4, 0xffffffff ;  /* 0xffffffff00047882 */ /* 0x000fc60000000000 */
[----:B------:R-:W-:Y:S05]  /*13ab0*/  BRA.DIV UR4, `(.L_x_1105) ;  /* 0x0000003204c07947 */ /* 0x000fea000b800000 */
[----:B------:R-:W-:-:S13]  /*13ac0*/  ELECT P6, URZ, PT ;  /* 0x00000000003f782f */ /* 0x000fda00038c0000 */
.L_x_1200:
        /* <DEDUP_REMOVED lines=8> */
.L_x_1106:
[----:B------:R-:W-:Y:S01]  /*13b50*/  IMAD R5, R0, 0x8, R7 ;  /* 0x0000000800057824 */ /* 0x000fe200078e0207 */
[----:B------:R-:W-:Y:S01]  /*13b60*/  SHF.L.U32 R2, R28, 0x1f, RZ ;  /* 0x0000001f1c027819 */ /* 0x000fe200000006ff */
[----:B------:R-:W-:-:S03]  /*13b70*/  VIADD R0, R0, 0x1 ;  /* 0x0000000100007836 */ /* 0x000fc60000000000 */
[----:B------:R-:W1:Y:S02]  /*13b80*/  SYNCS.PHASECHK.TRANS64.TRYWAIT P1, [R5+URZ+0x30840], R2 ;  /* 0x03084002050075a7 */ /* 0x000e64000802017f */
[----:B------:R-:W-:-:S04]  /*13b90*/  ISETP.NE.AND P2, PT, R0, 0x2, PT ;  /* 0x000000020000780c */ /* 0x000fc80003f45270 */
[----:B------:R-:W-:Y:S01]  /*13ba0*/  SEL R3, RZ, 0x1, P2 ;  /* 0x00000001ff037807 */ /* 0x000fe20001000000 */
[----:B-1----:R-:W-:Y:S08]  /*13bb0*/  @!P1 BRA `(.L_x_1107) ;  /* 0x0000003000a09947 */ /* 0x002ff00003800000 */
.L_x_1201:
[----:B------:R-:W-:Y:S02]  /*13bc0*/  SEL R0, R0, RZ, P2 ;  /* 0x000000ff00007207 */ /* 0x000fe40001000000 */
[----:B------:R-:W-:Y:S01]  /*13bd0*/  LOP3.LUT R3, R28, R3, RZ, 0x3c, !PT ;  /* 0x000000031c037212 */ /* 0x000fe200078e3cff */
[----:B------:R-:W-:Y:S06]  /*13be0*/  @!P0 BRA `(.L_x_1108) ;  /* 0x0000000000048947 */ /* 0x000fec0003800000 */
[----:B------:R-:W-:Y:S01]  /*13bf0*/  BPT.TRAP 0x1 ;  /* 0x000000040000795c */ /* 0x000fe20000300000 */
.L_x_1108:
[----:B0-----:R-:W-:Y:S01]  /*13c00*/  IMAD R7, R0, 0x8, R7 ;  /* 0x0000000800077824 */ /* 0x001fe200078e0207 */
[----:B------:R-:W-:-:S04]  /*13c10*/  SHF.L.U32 R0, R3, 0x1f, RZ ;  /* 0x0000001f03007819 */ /* 0x000fc800000006ff */
[----:B------:R-:W0:Y:S02]  /*13c20*/  SYNCS.PHASECHK.TRANS64.TRYWAIT P1, [R7+URZ+0x30840], R0 ;  /* 0x03084000070075a7 */ /* 0x000e24000802017f */
[----:B0-----:R-:W-:Y:S05]  /*13c30*/  @!P1 BRA `(.L_x_1109) ;  /* 0x0000003000949947 */ /* 0x001fea0003800000 */
.L_x_1202:
[----:B------:R-:W-:Y:S05]  /*13c40*/  @!P0 BRA `(.L_x_1110) ;  /* 0x0000000000048947 */ /* 0x000fea0003800000 */
[----:B------:R-:W-:Y:S01]  /*13c50*/  BPT.TRAP 0x1 ;  /* 0x000000040000795c */ /* 0x000fe20000300000 */
.L_x_1110:
[----:B------:R-:W2:Y:S02]  /*13c60*/  SYNCS.PHASECHK.TRANS64.TRYWAIT P1, [R5+URZ+0x30860], R2 ;  /* 0x03086002050075a7 */ /* 0x000ea4000802017f */
[----:B--2---:R-:W-:Y:S05]  /*13c70*/  @!P1 BRA `(.L_x_1111) ;  /* 0x0000003000989947 */ /* 0x004fea0003800000 */
.L_x_1203:
[----:B------:R-:W-:Y:S05]  /*13c80*/  @!P0 BRA `(.L_x_1112) ;  /* 0x0000000000048947 */ /* 0x000fea0003800000 */
[----:B------:R-:W-:Y:S01]  /*13c90*/  BPT.TRAP 0x1 ;  /* 0x000000040000795c */ /* 0x000fe20000300000 */
.L_x_1112:
[----:B---3--:R3:W4:Y:S02]  /*13ca0*/  SYNCS.PHASECHK.TRANS64.TRYWAIT P0, [R7+URZ+0x30860], R0 ;  /* 0x03086000070075a7 */ /* 0x008724000800017f */
[----:B----4-:R-:W-:Y:S05]  /*13cb0*/  @!P0 NANOSLEEP.SYNCS 0x989680 ;  /* 0x009896800000895d */ /* 0x010fea0003900000 */
[----:B------:R-:W4:Y:S02]  /*13cc0*/  @!P0 SYNCS.PHASECHK.TRANS64 P0, [R7+URZ+0x30860], R0 ;  /* 0x03086000070085a7 */ /* 0x000f24000800007f */
[----:B----4-:R-:W-:Y:S05]  /*13cd0*/  @!P0 BRA `(.L_x_1112) ;  /* 0xfffffffc00f08947 */ /* 0x010fea000383ffff */
.L_x_970:
[----:B------:R-:W-:Y:S05]  /*13ce0*/  BSYNC B6 ;  /* 0x0000000000067941 */ /* 0x000fea0003800000 */
.L_x_967:
[----:B------:R-:W-:Y:S05]  /*13cf0*/  EXIT ;  /* 0x000000000000794d */ /* 0x000fea0003800000 */
.L_x_980:
[----:B0-----:R-:W-:-:S04]  /*13d00*/  IMAD.U32 R3, RZ, RZ, UR38 ;  /* 0x00000026ff037e24 */ /* 0x001fc8000f8e00ff */
[----:B------:R0:W1:Y:S03]  /*13d10*/  SYNCS.PHASECHK.TRANS64.TRYWAIT P0, [R3+URZ+0x30800], R0 ;  /* 0x03080000030075a7 */ /* 0x000066000800017f */
[----:B-1----:R-:W-:Y:S05]  /*13d20*/  @!P0 NANOSLEEP.SYNCS 0x989680 ;  /* 0x009896800000895d */ /* 0x002fea0003900000 */
[----:B------:R-:W1:Y:S02]  /*13d30*/  @!P0 SYNCS.PHASECHK.TRANS64 P0, [R3+URZ+0x30800], R0 ;  /* 0x03080000030085a7 */ /* 0x000e64000800007f */
[----:B-1----:R-:W-:Y:S05]  /*13d40*/  @!P0 BRA `(.L_x_980) ;  /* 0xfffffffc00ec8947 */ /* 0x002fea000383ffff */
[----:B------:R-:W-:Y:S05]  /*13d50*/  BRA `(.L_x_1113) ;  /* 0xfffffed800c47947 */ /* 0x000fea000383ffff */
.L_x_984:
[----:B0-----:R-:W-:-:S04]  /*13d60*/  IMAD.U32 R3, RZ, RZ, UR38 ;  /* 0x00000026ff037e24 */ /* 0x001fc8000f8e00ff */
[----:B------:R0:W2:Y:S03]  /*13d70*/  SYNCS.PHASECHK.TRANS64.TRYWAIT P1, [R3+URZ+0x30830], R0 ;  /* 0x03083000030075a7 */ /* 0x0000a6000802017f */
[----:B--2---:R-:W-:Y:S05]  /*13d80*/  @!P1 NANOSLEEP.SYNCS 0x989680 ;  /* 0x009896800000995d */ /* 0x004fea0003900000 */
[----:B------:R-:W2:Y:S02]  /*13d90*/  @!P1 SYNCS.PHASECHK.TRANS64 P1, [R3+URZ+0x30830], R0 ;  /* 0x03083000030095a7 */ /* 0x000ea4000802007f */
[----:B--2---:R-:W-:Y:S05]  /*13da0*/  @!P1 BRA `(.L_x_984) ;  /* 0xfffffffc00ec9947 */ /* 0x004fea000383ffff */
[----:B------:R-:W-:Y:S05]  /*13db0*/  BRA `(.L_x_983) ;  /* 0xfffffed800e87947 */ /* 0x000fea000383ffff */
.L_x_1001:
[----:B-1----:R-:W-:-:S04]  /*13dc0*/  IMAD.U32 R5, RZ, RZ, UR39 ;  /* 0x00000027ff057e24 */ /* 0x002fc8000f8e00ff */
[----:B------:R1:W2:Y:S03]  /*13dd0*/  SYNCS.PHASECHK.TRANS64.TRYWAIT P1, [R5+URZ+0x30830], R0 ;  /* 0x03083000050075a7 */ /* 0x0002a6000802017f */
[----:B--2---:R-:W-:Y:S05]  /*13de0*/  @!P1 NANOSLEEP.SYNCS 0x989680 ;  /* 0x009896800000995d */ /* 0x004fea0003900000 */
[----:B------:R-:W2:Y:S02]  /*13df0*/  @!P1 SYNCS.PHASECHK.TRANS64 P1, [R5+URZ+0x30830], R0 ;  /* 0x03083000050095a7 */ /* 0x000ea4000802007f */
[----:B--2---:R-:W-:Y:S05]  /*13e00*/  @!P1 BRA `(.L_x_1001) ;  /* 0xfffffffc00ec9947 */ /* 0x004fea000383ffff */
[----:B------:R-:W-:Y:S05]  /*13e10*/  BRA `(.L_x_1000) ;  /* 0xffffff0800dc7947 */ /* 0x000fea000383ffff */
.L_x_1005:
[----:B-1----:R-:W-:-:S04]  /*13e20*/  IMAD.U32 R3, RZ, RZ, UR14 ;  /* 0x0000000eff037e24 */ /* 0x002fc8000f8e00ff */
[----:B------:R1:W2:Y:S03]  /*13e30*/  SYNCS.PHASECHK.TRANS64.TRYWAIT P1, [R3+URZ+0x30850], R0 ;  /* 0x03085000030075a7 */ /* 0x0002a6000802017f */
[----:B--2---:R-:W-:Y:S05]  /*13e40*/  @!P1 NANOSLEEP.SYNCS 0x989680 ;  /* 0x009896800000995d */ /* 0x004fea0003900000 */
[----:B------:R-:W2:Y:S02]  /*13e50*/  @!P1 SYNCS.PHASECHK.TRANS64 P1, [R3+URZ+0x30850], R0 ;  /* 0x03085000030095a7 */ /* 0x000ea4000802007f */
[----:B--2---:R-:W-:Y:S05]  /*13e60*/  @!P1 BRA `(.L_x_1005) ;  /* 0xfffffffc00ec9947 */ /* 0x004fea000383ffff */
[----:B------:R-:W-:Y:S05]  /*13e70*/  BRA `(.L_x_1004) ;  /* 0xffffff14006c7947 */ /* 0x000fea000383ffff */
.L_x_1024:
[----:B-1----:R-:W-:-:S04]  /*13e80*/  IMAD.U32 R5, RZ, RZ, UR5 ;  /* 0x00000005ff057e24 */ /* 0x002fc8000f8e00ff */
[----:B------:R1:W2:Y:S03]  /*13e90*/  SYNCS.PHASECHK.TRANS64.TRYWAIT P1, [R5+URZ+0x30830], R0 ;  /* 0x03083000050075a7 */ /* 0x0002a6000802017f */
[----:B--2---:R-:W-:Y:S05]  /*13ea0*/  @!P1 NANOSLEEP.SYNCS 0x989680 ;  /* 0x009896800000995d */ /* 0x004fea0003900000 */
[----:B------:R-:W2:Y:S02]  /*13eb0*/  @!P1 SYNCS.PHASECHK.TRANS64 P1, [R5+URZ+0x30830], R0 ;  /* 0x03083000050095a7 */ /* 0x000ea4000802007f */
[----:B--2---:R-:W-:Y:S05]  /*13ec0*/  @!P1 BRA `(.L_x_1024) ;  /* 0xfffffffc00ec9947 */ /* 0x004fea000383ffff */
[----:B------:R-:W-:Y:S05]  /*13ed0*/  BRA `(.L_x_1023) ;  /* 0xffffff3c00d07947 */ /* 0x000fea000383ffff */
.L_x_1028:
[----:B-1----:R-:W-:-:S04]  /*13ee0*/  IMAD.U32 R3, RZ, RZ, UR5 ;  /* 0x00000005ff037e24 */ /* 0x002fc8000f8e00ff */
[----:B------:R1:W2:Y:S03]  /*13ef0*/  SYNCS.PHASECHK.TRANS64.TRYWAIT P1, [R3+URZ+0x30850], R0 ;  /* 0x03085000030075a7 */ /* 0x0002a6000802017f */
[----:B--2---:R-:W-:Y:S05]  /*13f00*/  @!P1 NANOSLEEP.SYNCS 0x989680 ;  /* 0x009896800000995d */ /* 0x004fea0003900000 */
[----:B------:R-:W2:Y:S02]  /*13f10*/  @!P1 SYNCS.PHASECHK.TRANS64 P1, [R3+URZ+0x30850], R0 ;  /* 0x03085000030095a7 */ /* 0x000ea4000802007f */
[----:B--2---:R-:W-:Y:S05]  /*13f20*/  @!P1 BRA `(.L_x_1028) ;  /* 0xfffffffc00ec9947 */ /* 0x004fea000383ffff */
[----:B------:R-:W-:Y:S05]  /*13f30*/  BRA `(.L_x_1027) ;  /* 0xffffff4800607947 */ /* 0x000fea000383ffff */
.L_x_1036:
[----:B-1----:R-:W-:-:S04]  /*13f40*/  IMAD.U32 R5, RZ, RZ, UR39 ;  /* 0x00000027ff057e24 */ /* 0x002fc8000f8e00ff */
[----:B------:R1:W2:Y:S03]  /*13f50*/  SYNCS.PHASECHK.TRANS64.TRYWAIT P1, [R5+URZ+0x30830], R0 ;  /* 0x03083000050075a7 */ /* 0x0002a6000802017f */
[----:B--2---:R-:W-:Y:S05]  /*13f60*/  @!P1 NANOSLEEP.SYNCS 0x989680 ;  /* 0x009896800000995d */ /* 0x004fea0003900000 */
[----:B------:R-:W2:Y:S02]  /*13f70*/  @!P1 SYNCS.PHASECHK.TRANS64 P1, [R5+URZ+0x30830], R0 ;  /* 0x03083000050095a7 */ /* 0x000ea4000802007f */
[----:B--2---:R-:W-:Y:S05]  /*13f80*/  @!P1 BRA `(.L_x_1036) ;  /* 0xfffffffc00ec9947 */ /* 0x004fea000383ffff */
[----:B------:R-:W-:Y:S05]  /*13f90*/  BRA `(.L_x_1035) ;  /* 0xffffff5c00287947 */ /* 0x000fea000383ffff */
.L_x_1040:
[----:B-1----:R-:W-:-:S04]  /*13fa0*/  IMAD.U32 R3, RZ, RZ, UR5 ;  /* 0x00000005ff037e24 */ /* 0x002fc8000f8e00ff */
[----:B------:R1:W2:Y:S03]  /*13fb0*/  SYNCS.PHASECHK.TRANS64.TRYWAIT P1, [R3+URZ+0x30850], R0 ;  /* 0x03085000030075a7 */ /* 0x0002a6000802017f */
[----:B--2---:R-:W-:Y:S05]  /*13fc0*/  @!P1 NANOSLEEP.SYNCS 0x989680 ;  /* 0x009896800000995d */ /* 0x004fea0003900000 */
[----:B------:R-:W2:Y:S02]  /*13fd0*/  @!P1 SYNCS.PHASECHK.TRANS64 P1, [R3+URZ+0x30850], R0 ;  /* 0x03085000030095a7 */ /* 0x000ea4000802007f */
[----:B--2---:R-:W-:Y:S05]  /*13fe0*/  @!P1 BRA `(.L_x_1040) ;  /* 0xfffffffc00ec9947 */ /* 0x004fea000383ffff */
[----:B------:R-:W-:Y:S05]  /*13ff0*/  BRA `(.L_x_1039) ;  /* 0xffffff6400b87947 */ /* 0x000fea000383ffff */
.L_x_1055:
[----:B-1----:R-:W-:-:S04]  /*14000*/  IMAD.U32 R3, RZ, RZ, UR5 ;  /* 0x00000005ff037e24 */ /* 0x002fc8000f8e00ff */
[----:B------:R1:W2:Y:S03]  /*14010*/  SYNCS.PHASECHK.TRANS64.TRYWAIT P1, [R3+URZ+0x30850], R2 ;  /* 0x03085002030075a7 */ /* 0x0002a6000802017f */
[----:B--2---:R-:W-:Y:S05]  /*14020*/  @!P1 NANOSLEEP.SYNCS 0x989680 ;  /* 0x009896800000995d */ /* 0x004fea0003900000 */
[----:B------:R-:W2:Y:S02]  /*14030*/  @!P1 SYNCS.PHASECHK.TRANS64 P1, [R3+URZ+0x30850], R2 ;  /* 0x03085002030095a7 */ /* 0x000ea4000802007f */
[----:B--2---:R-:W-:Y:S05]  /*14040*/  @!P1 BRA `(.L_x_1055) ;  /* 0xfffffffc00ec9947 */ /* 0x004fea000383ffff */
[----:B------:R-:W-:Y:S05]  /*14050*/  BRA `(.L_x_1054) ;  /* 0xffffff9000c07947 */ /* 0x000fea000383ffff */
.L_x_1073:
[----:B------:R-:W-:Y:S02]  /*14060*/  IMAD.MOV.U32 R13, RZ, RZ, R18 ;  /* 0x000000ffff0d7224 */ /* 0x000fe400078e0012 */
[----:B------:R-:W-:Y:S02]  /*14070*/  IMAD.MOV.U32 R12, RZ, RZ, RZ ;  /* 0x000000ffff0c7224 */ /* 0x000fe400078e00ff */
[----:B------:R-:W-:Y:S02]  /*14080*/  IMAD.MOV.U32 R11, RZ, RZ, 0x1f ;  /* 0x0000001fff0b7424 */ /* 0x000fe400078e00ff */
[----:B------:R-:W-:-:S07]  /*14090*/  IMAD.MOV.U32 R15, RZ, RZ, -0x1 ;  /* 0xffffffffff0f7424 */ /* 0x000fce00078e00ff */
[----:B-----5:R-:W-:Y:S05]  /*140a0*/  WARPSYNC.COLLECTIVE R15, `(.L_x_1114) ;  /* 0x000000000f087348 */ /* 0x020fea0003c00000 */
[----:B------:R0:W1:Y:S02]  /*140b0*/  SHFL.IDX P6, R14, R13, R12, R11 ;  /* 0x0000000c0d0e7389 */ /* 0x00006400000c000b */
[----:B01---5:R-:W-:Y:S01]  /*140c0*/  ENDCOLLECTIVE ;  /* 0x000000000000791b */ /* 0x023fe20003800000 */
.L_x_1114:
[----:B------:R-:W-:Y:S05]  /*140d0*/  BRA `(.L_x_1115) ;  /* 0xffffffcc00707947 */ /* 0x000fea000383ffff */
.L_x_1075:
[----:B0-----:R-:W-:-:S04]  /*140e0*/  IMAD.U32 R3, RZ, RZ, UR48 ;  /* 0x00000030ff037e24 */ /* 0x001fc8000f8e00ff */
[----:B------:R0:W1:Y:S03]  /*140f0*/  SYNCS.PHASECHK.TRANS64.TRYWAIT P0, [R3+URZ+0x30840], R2 ;  /* 0x03084002030075a7 */ /* 0x000066000800017f */
[----:B-1----:R-:W-:Y:S05]  /*14100*/  @!P0 NANOSLEEP.SYNCS 0x989680 ;  /* 0x009896800000895d */ /* 0x002fea0003900000 */
[----:B------:R-:W1:Y:S02]  /*14110*/  @!P0 SYNCS.PHASECHK.TRANS64 P0, [R3+URZ+0x30840], R2 ;  /* 0x03084002030085a7 */ /* 0x000e64000800007f */
[----:B-1----:R-:W-:Y:S05]  /*14120*/  @!P0 BRA `(.L_x_1075) ;  /* 0xfffffffc00ec8947 */ /* 0x002fea000383ffff */
[----:B------:R-:W-:Y:S05]  /*14130*/  BRA `(.L_x_1116) ;  /* 0xffffffd000007947 */ /* 0x000fea000383ffff */
.L_x_1076:
        /* <DEDUP_REMOVED lines=8> */
.L_x_1118:
[----:B------:R-:W-:Y:S05]  /*141c0*/  BSYNC B0 ;  /* 0x0000000000007941 */ /* 0x000fea0003800000 */
.L_x_1117:
[----:B------:R-:W-:Y:S01]  /*141d0*/  IMAD.MOV.U32 R13, RZ, RZ, R0 ;  /* 0x000000ffff0d7224 */ /* 0x000fe200078e0000 */
[----:B------:R-:W-:Y:S01]  /*141e0*/  @P0 LEA R9, R30, UR48, 0x1 ;  /* 0x000000301e090c11 */ /* 0x000fe2000f8e08ff */
[----:B------:R-:W-:Y:S02]  /*141f0*/  IMAD.MOV.U32 R12, RZ, RZ, RZ ;  /* 0x000000ffff0c7224 */ /* 0x000fe400078e00ff */
[----:B------:R-:W-:Y:S02]  /*14200*/  IMAD.MOV.U32 R11, RZ, RZ, 0x181f ;  /* 0x0000181fff0b7424 */ /* 0x000fe400078e00ff */
[----:B------:R-:W-:Y:S02]  /*14210*/  IMAD.MOV.U32 R15, RZ, RZ, -0x1 ;  /* 0xffffffffff0f7424 */ /* 0x000fe400078e00ff */
[----:B------:R-:W-:-:S07]  /*14220*/  IMAD.MOV.U32 R3, RZ, RZ, R14 ;  /* 0x000000ffff037224 */ /* 0x000fce00078e000e */
[----:B------:R-:W-:Y:S05]  /*14230*/  WARPSYNC.COLLECTIVE R15, `(.L_x_1119) ;  /* 0x000000000f087348 */ /* 0x000fea0003c00000 */
[----:B------:R0:W1:Y:S02]  /*14240*/  SHFL.IDX P6, R14, R13, R12, R11 ;  /* 0x0000000c0d0e7389 */ /* 0x00006400000c000b */
[----:B01----:R-:W-:Y:S01]  /*14250*/  ENDCOLLECTIVE ;  /* 0x000000000000791b */ /* 0x003fe20003800000 */
.L_x_1119:
[----:B------:R-:W-:Y:S02]  /*14260*/  IMAD.MOV.U32 R13, RZ, RZ, R7 ;  /* 0x000000ffff0d7224 */ /* 0x000fe400078e0007 */
[----:B------:R-:W-:Y:S02]  /*14270*/  IMAD.MOV.U32 R12, RZ, RZ, 0x1 ;  /* 0x00000001ff0c7424 */ /* 0x000fe400078e00ff */
[----:B------:R-:W-:-:S07]  /*14280*/  IMAD.MOV.U32 R2, RZ, RZ, R14 ;  /* 0x000000ffff027224 */ /* 0x000fce00078e000e */
[----:B------:R-:W-:Y:S05]  /*14290*/  WARPSYNC.COLLECTIVE R15, `(.L_x_1120) ;  /* 0x000000000f087348 */ /* 0x000fea0003c00000 */
[----:B------:R0:W1:Y:S02]  /*142a0*/  SHFL.IDX P6, R14, R13, R12, R11 ;  /* 0x0000000c0d0e7389 */ /* 0x00006400000c000b */
[----:B01----:R-:W-:Y:S01]  /*142b0*/  ENDCOLLECTIVE ;  /* 0x000000000000791b */ /* 0x003fe20003800000 */
.L_x_1120:
        /* <DEDUP_REMOVED lines=13> */
.L_x_1121:
[----:B------:R-:W-:Y:S01]  /*14390*/  @P0 LEA R21, R30, UR48, 0x1 ;  /* 0x000000301e150c11 */ /* 0x000fe2000f8e08ff */
[----:B------:R-:W-:Y:S02]  /*143a0*/  IMAD.MOV.U32 R13, RZ, RZ, R7 ;  /* 0x000000ffff0d7224 */ /* 0x000fe400078e0007 */
[----:B------:R-:W-:Y:S02]  /*143b0*/  IMAD.MOV.U32 R12, RZ, RZ, 0x2 ;  /* 0x00000002ff0c7424 */ /* 0x000fe400078e00ff */
[----:B------:R-:W-:-:S07]  /*143c0*/  IMAD.MOV.U32 R4, RZ, RZ, R14 ;  /* 0x000000ffff047224 */ /* 0x000fce00078e000e */
[----:B------:R-:W-:Y:S05]  /*143d0*/  WARPSYNC.COLLECTIVE R15, `(.L_x_1122) ;  /* 0x000000000f087348 */ /* 0x000fea0003c00000 */
[----:B------:R0:W1:Y:S02]  /*143e0*/  SHFL.IDX P6, R14, R13, R12, R11 ;  /* 0x0000000c0d0e7389 */ /* 0x00006400000c000b */
[----:B01----:R-:W-:Y:S01]  /*143f0*/  ENDCOLLECTIVE ;  /* 0x000000000000791b */ /* 0x003fe20003800000 */
.L_x_1122:
        /* <DEDUP_REMOVED lines=13> */
.L_x_1123:
[----:B------:R-:W-:Y:S01]  /*144d0*/  IMAD.MOV.U32 R3, RZ, RZ, R8 ;  /* 0x000000ffff037224 */ /* 0x000fe200078e0008 */
[----:B------:R-:W-:Y:S01]  /*144e0*/  @P0 LEA R25, R30, UR48, 0x1 ;  /* 0x000000301e190c11 */ /* 0x000fe2000f8e08ff */
[----:B------:R-:W-:Y:S02]  /*144f0*/  IMAD.MOV.U32 R13, RZ, RZ, R7 ;  /* 0x000000ffff0d7224 */ /* 0x000fe400078e0007 */
[----:B------:R-:W-:Y:S02]  /*14500*/  IMAD.MOV.U32 R12, RZ, RZ, 0x3 ;  /* 0x00000003ff0c7424 */ /* 0x000fe400078e00ff */
[----:B------:R-:W-:-:S07]  /*14510*/  IMAD.MOV.U32 R2, RZ, RZ, R14 ;  /* 0x000000ffff027224 */ /* 0x000fce00078e000e */
[----:B------:R-:W-:Y:S05]  /*14520*/  WARPSYNC.COLLECTIVE R15, `(.L_x_1124) ;  /* 0x000000000f087348 */ /* 0x000fea0003c00000 */
[----:B------:R0:W1:Y:S02]  /*14530*/  SHFL.IDX P6, R14, R13, R12, R11 ;  /* 0x0000000c0d0e7389 */ /* 0x00006400000c000b */
[----:B01----:R-:W-:Y:S01]  /*14540*/  ENDCOLLECTIVE ;  /* 0x000000000000791b */ /* 0x003fe20003800000 */
.L_x_1124:
        /* <DEDUP_REMOVED lines=13> */
.L_x_1125:
        /* <DEDUP_REMOVED lines=8> */
.L_x_1126:
[----:B------:R-:W-:-:S04]  /*146a0*/  IMAD.MOV.U32 R4, RZ, RZ, R10 ;  /* 0x000000ffff047224 */ /* 0x000fc800078e000a */
        /* <DEDUP_REMOVED lines=13> */
.L_x_1127:
        /* <DEDUP_REMOVED lines=8> */
.L_x_1128:
        /* <DEDUP_REMOVED lines=12> */
.L_x_1129:
[----:B------:R-:W-:Y:S05]  /*148c0*/  BRA `(.L_x_1130) ;  /* 0xffffffcc00647947 */ /* 0x000fea000383ffff */
.L_x_1079:
[----:B------:R-:W-:Y:S02]  /*148d0*/  IMAD.MOV.U32 R13, RZ, RZ, R8 ;  /* 0x000000ffff0d7224 */ /* 0x000fe400078e0008 */
[----:B------:R-:W-:Y:S02]  /*148e0*/  IMAD.MOV.U32 R12, RZ, RZ, RZ ;  /* 0x000000ffff0c7224 */ /* 0x000fe400078e00ff */
[----:B------:R-:W-:Y:S02]  /*148f0*/  IMAD.MOV.U32 R11, RZ, RZ, 0x181f ;  /* 0x0000181fff0b7424 */ /* 0x000fe400078e00ff */
[----:B------:R-:W-:Y:S02]  /*14900*/  IMAD.MOV.U32 R15, RZ, RZ, -0x1 ;  /* 0xffffffffff0f7424 */ /* 0x000fe400078e00ff */
[----:B------:R-:W-:-:S07]  /*14910*/  VIADD R7, R27, UR42 ;  /* 0x0000002a1b077c36 */ /* 0x000fce0008000000 */
[----:B------:R-:W-:Y:S05]  /*14920*/  WARPSYNC.COLLECTIVE R15, `(.L_x_1131) ;  /* 0x000000000f087348 */ /* 0x000fea0003c00000 */
[----:B------:R0:W1:Y:S02]  /*14930*/  SHFL.IDX P6, R14, R13, R12, R11 ;  /* 0x0000000c0d0e7389 */ /* 0x00006400000c000b */
[----:B01----:R-:W-:Y:S01]  /*14940*/  ENDCOLLECTIVE ;  /* 0x000000000000791b */ /* 0x003fe20003800000 */
.L_x_1131:
[----:B------:R-:W-:Y:S02]  /*14950*/  VIADD R5, R7, 0x10 ;  /* 0x0000001007057836 */ /* 0x000fe40000000000 */
[----:B------:R-:W-:Y:S02]  /*14960*/  IMAD.MOV.U32 R13, RZ, RZ, R6 ;  /* 0x000000ffff0d7224 */ /* 0x000fe400078e0006 */
[----:B------:R-:W-:-:S07]  /*14970*/  IMAD.MOV.U32 R3, RZ, RZ, R14 ;  /* 0x000000ffff037224 */ /* 0x000fce00078e000e */
[----:B------:R-:W-:Y:S05]  /*14980*/  WARPSYNC.COLLECTIVE R15, `(.L_x_1132) ;  /* 0x000000000f087348 */ /* 0x000fea0003c00000 */
[----:B------:R0:W1:Y:S02]  /*14990*/  SHFL.IDX P6, R14, R13, R12, R11 ;  /* 0x0000000c0d0e7389 */ /* 0x00006400000c000b */
[----:B01----:R-:W-:Y:S01]  /*149a0*/  ENDCOLLECTIVE ;  /* 0x000000000000791b */ /* 0x003fe20003800000 */
.L_x_1132:
[----:B------:R-:W-:Y:S02]  /*149b0*/  ULDC UR4, c[0x0][0x288] ;  /* 0x0000a20000047ab9 */ /* 0x000fe40000000800 */
[----:B------:R-:W-:-:S05]  /*149c0*/  IMAD R0, R0, UR4, RZ ;  /* 0x0000000400007c24 */ /* 0x000fca000f8e02ff */
[----:B------:R-:W-:Y:S01]  /*149d0*/  ISETP.GE.AND P1, PT, R7, R0, PT ;  /* 0x000000000700720c */ /* 0x000fe20003f26270 */
[----:B------:R-:W-:Y:S02]  /*149e0*/  IMAD.MOV.U32 R13, RZ, RZ, R8 ;  /* 0x000000ffff0d7224 */ /* 0x000fe400078e0008 */
[----:B------:R-:W-:-:S10]  /*149f0*/  IMAD.MOV.U32 R12, RZ, RZ, 0x1 ;  /* 0x00000001ff0c7424 */ /* 0x000fd400078e00ff */
[----:B------:R-:W-:Y:S01]  /*14a00*/  @!P1 LEA R9, R30, UR48, 0x1 ;  /* 0x000000301e099c11 */ /* 0x000fe2000f8e08ff */
[----:B------:R-:W-:-:S07]  /*14a10*/  IMAD.MOV.U32 R2, RZ, RZ, R14 ;  /* 0x000000ffff027224 */ /* 0x000fce00078e000e */
[----:B------:R-:W-:Y:S05]  /*14a20*/  WARPSYNC.COLLECTIVE R15, `(.L_x_1133) ;  /* 0x000000000f087348 */ /* 0x000fea0003c00000 */
[----:B------:R0:W1:Y:S02]  /*14a30*/  SHFL.IDX P6, R14, R13, R12, R11 ;  /* 0x0000000c0d0e7389 */ /* 0x00006400000c000b */
[----:B01----:R-:W-:Y:S01]  /*14a40*/  ENDCOLLECTIVE ;  /* 0x000000000000791b */ /* 0x003fe20003800000 */
.L_x_1133:
        /* <DEDUP_REMOVED lines=8> */
[----:B------:R-:W-:Y:S01]  /*14ad0*/  ISETP.GE.AND P1, PT, R5, R0, PT ;  /* 0x000000000500720c */ /* 0x000fe20003f26270 */
[----:B------:R-:W-:-:S12]  /*14ae0*/  IMAD.MOV.U32 R5, RZ, RZ, R14 ;  /* 0x000000ffff057224 */ /* 0x000fd800078e000e */
[----:B0-----:R-:W-:Y:S05]  /*14af0*/  WARPSYNC.COLLECTIVE R15, `(.L_x_1134) ;  /* 0x000000000f087348 */ /* 0x001fea0003c00000 */
[----:B------:R1:W2:Y:S02]  /*14b00*/  SHFL.IDX P6, R14, R13, R12, R11 ;  /* 0x0000000c0d0e7389 */ /* 0x0002a400000c000b */
[----:B012---:R-:W-:Y:S01]  /*14b10*/  ENDCOLLECTIVE ;  /* 0x000000000000791b */ /* 0x007fe20003800000 */
.L_x_1134:
[----:B------:R-:W-:Y:S01]  /*14b20*/  VIADD R3, R7, 0x20 ;  /* 0x0000002007037836 */ /* 0x000fe20000000000 */
[----:B------:R-:W-:Y:S01]  /*14b30*/  @!P1 LEA R21, R30, UR48, 0x1 ;  /* 0x000000301e159c11 */ /* 0x000fe2000f8e08ff */
[----:B------:R-:W-:Y:S02]  /*14b40*/  IMAD.MOV.U32 R13, RZ, RZ, R8 ;  /* 0x000000ffff0d7224 */ /* 0x000fe400078e0008 */
[----:B------:R-:W-:Y:S02]  /*14b50*/  IMAD.MOV.U32 R12, RZ, RZ, 0x2 ;  /* 0x00000002ff0c7424 */ /* 0x000fe400078e00ff */
[----:B------:R-:W-:-:S07]  /*14b60*/  IMAD.MOV.U32 R4, RZ, RZ, R14 ;  /* 0x000000ffff047224 */ /* 0x000fce00078e000e */
[----:B------:R-:W-:Y:S05]  /*14b70*/  WARPSYNC.COLLECTIVE R15, `(.L_x_1135) ;  /* 0x000000000f087348 */ /* 0x000fea0003c00000 */
[----:B------:R0:W1:Y:S02]  /*14b80*/  SHFL.IDX P6, R14, R13, R12, R11 ;  /* 0x0000000c0d0e7389 */ /* 0x00006400000c000b */
[----:B01----:R-:W-:Y:S01]  /*14b90*/  ENDCOLLECTIVE ;  /* 0x000000000000791b */ /* 0x003fe20003800000 */
.L_x_1135:
        /* <DEDUP_REMOVED lines=13> */
.L_x_1136:
        /* <DEDUP_REMOVED lines=8> */
.L_x_1137:
        /* <DEDUP_REMOVED lines=13> */
.L_x_1138:
        /* <DEDUP_REMOVED lines=8> */
.L_x_1139:
        /* <DEDUP_REMOVED lines=13> */
.L_x_1140:
        /* <DEDUP_REMOVED lines=8> */
.L_x_1141:
        /* <DEDUP_REMOVED lines=13> */
.L_x_1142:
        /* <DEDUP_REMOVED lines=8> */
.L_x_1143:
        /* <DEDUP_REMOVED lines=13> */
.L_x_1144:
[----:B------:R-:W-:Y:S01]  /*151b0*/  @!P1 LEA R9, R30, UR48, 0x1 ;  /* 0x000000301e099c11 */ /* 0x000fe2000f8e08ff */
[----:B------:R-:W-:Y:S02]  /*151c0*/  IMAD.MOV.U32 R13, RZ, RZ, R8 ;  /* 0x000000ffff0d7224 */ /* 0x000fe400078e0008 */
[----:B------:R-:W-:Y:S02]  /*151d0*/  IMAD.MOV.U32 R12, RZ, RZ, 0x7 ;  /* 0x00000007ff0c7424 */ /* 0x000fe400078e00ff */
[----:B------:R-:W-:-:S07]  /*151e0*/  IMAD.MOV.U32 R2, RZ, RZ, R14 ;  /* 0x000000ffff027224 */ /* 0x000fce00078e000e */
[----:B------:R-:W-:Y:S05]  /*151f0*/  WARPSYNC.COLLECTIVE R15, `(.L_x_1145) ;  /* 0x000000000f087348 */ /* 0x000fea0003c00000 */
[----:B------:R0:W1:Y:S02]  /*15200*/  SHFL.IDX P6, R14, R13, R12, R11 ;  /* 0x0000000c0d0e7389 */ /* 0x00006400000c000b */
[----:B01----:R-:W-:Y:S01]  /*15210*/  ENDCOLLECTIVE ;  /* 0x000000000000791b */ /* 0x003fe20003800000 */
.L_x_1145:
        /* <DEDUP_REMOVED lines=12> */
.L_x_1146:
[----:B------:R-:W-:Y:S05]  /*152e0*/  BRA `(.L_x_1147) ;  /* 0xffffffcc00507947 */ /* 0x000fea000383ffff */
.L_x_1082:
[----:B0-----:R-:W-:-:S04]  /*152f0*/  IMAD.U32 R3, RZ, RZ, UR48 ;  /* 0x00000030ff037e24 */ /* 0x001fc8000f8e00ff */
[----:B------:R0:W1:Y:S03]  /*15300*/  SYNCS.PHASECHK.TRANS64.TRYWAIT P0, [R3+URZ+0x30820], R0 ;  /* 0x03082000030075a7 */ /* 0x000066000800017f */
[----:B-1----:R-:W-:Y:S05]  /*15310*/  @!P0 NANOSLEEP.SYNCS 0x989680 ;  /* 0x009896800000895d */ /* 0x002fea0003900000 */
[----:B------:R-:W1:Y:S02]  /*15320*/  @!P0 SYNCS.PHASECHK.TRANS64 P0, [R3+URZ+0x30820], R0 ;  /* 0x03082000030085a7 */ /* 0x000e64000800007f */
[----:B-1----:R-:W-:Y:S05]  /*15330*/  @!P0 BRA `(.L_x_1082) ;  /* 0xfffffffc00ec8947 */ /* 0x002fea000383ffff */
[----:B------:R-:W-:Y:S05]  /*15340*/  BRA `(.L_x_1148) ;  /* 0xffffffcc009c7947 */ /* 0x000fea000383ffff */
.L_x_1086:
[----:B0-----:R0:W1:Y:S02]  /*15350*/  SYNCS.PHASECHK.TRANS64.TRYWAIT P0, [R19+URZ+0x30840], R2 ;  /* 0x03084002130075a7 */ /* 0x001064000800017f */
[----:B-1----:R-:W-:Y:S05]  /*15360*/  @!P0 NANOSLEEP.SYNCS 0x989680 ;  /* 0x009896800000895d */ /* 0x002fea0003900000 */
[----:B------:R-:W1:Y:S02]  /*15370*/  @!P0 SYNCS.PHASECHK.TRANS64 P0, [R19+URZ+0x30840], R2 ;  /* 0x03084002130085a7 */ /* 0x000e64000800007f */
[----:B-1----:R-:W-:Y:S05]  /*15380*/  @!P0 BRA `(.L_x_1086) ;  /* 0xfffffffc00f08947 */ /* 0x002fea000383ffff */
[----:B------:R-:W-:Y:S05]  /*15390*/  BRA `(.L_x_1149) ;  /* 0xffffffd000847947 */ /* 0x000fea000383ffff */
.L_x_1087:
        /* <DEDUP_REMOVED lines=8> */
.L_x_1151:
[----:B------:R-:W-:Y:S05]  /*15420*/  BSYNC B1 ;  /* 0x0000000000017941 */ /* 0x000fea0003800000 */
.L_x_1150:
[----:B------:R-:W-:Y:S01]  /*15430*/  IMAD.MOV.U32 R13, RZ, RZ, R21 ;  /* 0x000000ffff0d7224 */ /* 0x000fe200078e0015 */
[----:B------:R-:W-:Y:S01]  /*15440*/  P2R R6, PR, RZ, 0x2 ;  /* 0x00000002ff067803 */ /* 0x000fe20000000000 */
[----:B------:R-:W-:Y:S01]  /*15450*/  IMAD.MOV.U32 R12, RZ, RZ, RZ ;  /* 0x000000ffff0c7224 */ /* 0x000fe200078e00ff */
[----:B------:R-:W-:Y:S01]  /*15460*/  LOP3.LUT P1, RZ, R16, 0x4, RZ, 0xc0, !PT ;  /* 0x0000000410ff7812 */ /* 0x000fe2000782c0ff */
[----:B------:R-:W-:Y:S01]  /*15470*/  IMAD.MOV.U32 R11, RZ, RZ, 0x181f ;  /* 0x0000181fff0b7424 */ /* 0x000fe200078e00ff */
[----:B------:R-:W-:Y:S01]  /*15480*/  LEA R22, R22, UR48, 0x1 ;  /* 0x0000003016167c11 */ /* 0x000fe2000f8e08ff */
[----:B------:R-:W-:Y:S02]  /*15490*/  IMAD.MOV.U32 R15, RZ, RZ, -0x1 ;  /* 0xffffffffff0f7424 */ /* 0x000fe400078e00ff */
[----:B------:R-:W-:Y:S02]  /*154a0*/  IMAD.MOV.U32 R3, RZ, RZ, R14 ;  /* 0x000000ffff037224 */ /* 0x000fe400078e000e */
[----:B------:R-:W-:-:S07]  /*154b0*/  IMAD.SHL.U32 R8, R23, 0x2, RZ ;  /* 0x0000000217087824 */ /* 0x000fce00078e00ff */
[----:B------:R-:W-:Y:S05]  /*154c0*/  WARPSYNC.COLLECTIVE R15, `(.L_x_1152) ;  /* 0x000000000f087348 */ /* 0x000fea0003c00000 */
[----:B------:R0:W1:Y:S02]  /*154d0*/  SHFL.IDX P6, R14, R13, R12, R11 ;  /* 0x0000000c0d0e7389 */ /* 0x00006400000c000b */
[----:B01----:R-:W-:Y:S01]  /*154e0*/  ENDCOLLECTIVE ;  /* 0x000000000000791b */ /* 0x003fe20003800000 */
.L_x_1152:
[----:B------:R-:W-:Y:S02]  /*154f0*/  IMAD.MOV.U32 R13, RZ, RZ, R24 ;  /* 0x000000ffff0d7224 */ /* 0x000fe400078e0018 */
[----:B------:R-:W-:Y:S01]  /*15500*/  IMAD.MOV.U32 R12, RZ, RZ, 0x1 ;  /* 0x00000001ff0c7424 */ /* 0x000fe200078e00ff */
[----:B------:R-:W-:-:S13]  /*15510*/  IADD3 R2, P0, R14, R8, RZ ;  /* 0x000000080e027210 */ /* 0x000fda0007f1e0ff */
[----:B------:R-:W-:Y:S05]  /*15520*/  WARPSYNC.COLLECTIVE R15, `(.L_x_1153) ;  /* 0x000000000f087348 */ /* 0x000fea0003c00000 */
[----:B------:R0:W1:Y:S02]  /*15530*/  SHFL.IDX P6, R14, R13, R12, R11 ;  /* 0x0000000c0d0e7389 */ /* 0x00006400000c000b */
[----:B01----:R-:W-:Y:S01]  /*15540*/  ENDCOLLECTIVE ;  /* 0x000000000000791b */ /* 0x003fe20003800000 */
.L_x_1153:
        /* <DEDUP_REMOVED lines=12> */
.L_x_1154:
[----:B------:R-:W-:Y:S02]  /*15610*/  IMAD.MOV.U32 R13, RZ, RZ, R24 ;  /* 0x000000ffff0d7224 */ /* 0x000fe400078e0018 */
[----:B------:R-:W-:Y:S01]  /*15620*/  IMAD.MOV.U32 R12, RZ, RZ, 0x2 ;  /* 0x00000002ff0c7424 */ /* 0x000fe200078e00ff */
[----:B------:R-:W-:-:S13]  /*15630*/  IADD3 R2, P0, R14, R8, RZ ;  /* 0x000000080e027210 */ /* 0x000fda0007f1e0ff */
[----:B------:R-:W-:Y:S05]  /*15640*/  WARPSYNC.COLLECTIVE R15, `(.L_x_1155) ;  /* 0x000000000f087348 */ /* 0x000fea0003c00000 */
[----:B------:R0:W1:Y:S02]  /*15650*/  SHFL.IDX P6, R14, R13, R12, R11 ;  /* 0x0000000c0d0e7389 */ /* 0x00006400000c000b */
[----:B01----:R-:W-:Y:S01]  /*15660*/  ENDCOLLECTIVE ;  /* 0x000000000000791b */ /* 0x003fe20003800000 */
.L_x_1155:
        /* <DEDUP_REMOVED lines=12> */
.L_x_1156:
[----:B------:R-:W-:Y:S02]  /*15730*/  IMAD.MOV.U32 R13, RZ, RZ, R24 ;  /* 0x000000ffff0d7224 */ /* 0x000fe400078e0018 */
[----:B------:R-:W-:Y:S02]  /*15740*/  IMAD.MOV.U32 R12, RZ, RZ, 0x3 ;  /* 0x00000003ff0c7424 */ /* 0x000fe400078e00ff */
[----:B------:R-:W-:-:S07]  /*15750*/  IMAD.MOV.U32 R10, RZ, RZ, R14 ;  /* 0x000000ffff0a7224 */ /* 0x000fce00078e000e */
[----:B------:R-:W-:Y:S05]  /*15760*/  WARPSYNC.COLLECTIVE R15, `(.L_x_1157) ;  /* 0x000000000f087348 */ /* 0x000fea0003c00000 */
[----:B------:R0:W1:Y:S02]  /*15770*/  SHFL.IDX P6, R14, R13, R12, R11 ;  /* 0x0000000c0d0e7389 */ /* 0x00006400000c000b */
[----:B01----:R-:W-:Y:S01]  /*15780*/  ENDCOLLECTIVE ;  /* 0x000000000000791b */ /* 0x003fe20003800000 */
.L_x_1157:
        /* <DEDUP_REMOVED lines=13> */
.L_x_1158:
[----:B------:R-:W-:Y:S02]  /*15860*/  IMAD.MOV.U32 R13, RZ, RZ, R24 ;  /* 0x000000ffff0d7224 */ /* 0x000fe400078e0018 */
[----:B------:R-:W-:Y:S02]  /*15870*/  IMAD.MOV.U32 R12, RZ, RZ, 0x4 ;  /* 0x00000004ff0c7424 */ /* 0x000fe400078e00ff */
[----:B------:R-:W-:-:S07]  /*15880*/  IMAD.MOV.U32 R2, RZ, RZ, R14 ;  /* 0x000000ffff027224 */ /* 0x000fce00078e000e */
[----:B------:R-:W-:Y:S05]  /*15890*/  WARPSYNC.COLLECTIVE R15, `(.L_x_1159) ;  /* 0x000000000f087348 */ /* 0x000fea0003c00000 */
[----:B------:R0:W1:Y:S02]  /*158a0*/  SHFL.IDX P6, R14, R13, R12, R11 ;  /* 0x0000000c0d0e7389 */ /* 0x00006400000c000b */
[----:B01----:R-:W-:Y:S01]  /*158b0*/  ENDCOLLECTIVE ;  /* 0x000000000000791b */ /* 0x003fe20003800000 */
.L_x_1159:
        /* <DEDUP_REMOVED lines=13> */
.L_x_1160:
[----:B------:R-:W-:Y:S02]  /*15990*/  IMAD.MOV.U32 R13, RZ, RZ, R24 ;  /* 0x000000ffff0d7224 */ /* 0x000fe400078e0018 */
[----:B------:R-:W-:Y:S02]  /*159a0*/  IMAD.MOV.U32 R12, RZ, RZ, 0x5 ;  /* 0x00000005ff0c7424 */ /* 0x000fe400078e00ff */
[----:B------:R-:W-:-:S07]  /*159b0*/  IMAD.MOV.U32 R2, RZ, RZ, R14 ;  /* 0x000000ffff027224 */ /* 0x000fce00078e000e */
[----:B------:R-:W-:Y:S05]  /*159c0*/  WARPSYNC.COLLECTIVE R15, `(.L_x_1161) ;  /* 0x000000000f087348 */ /* 0x000fea0003c00000 */
[----:B------:R0:W1:Y:S02]  /*159d0*/  SHFL.IDX P6, R14, R13, R12, R11 ;  /* 0x0000000c0d0e7389 */ /* 0x00006400000c000b */
[----:B01----:R-:W-:Y:S01]  /*159e0*/  ENDCOLLECTIVE ;  /* 0x000000000000791b */ /* 0x003fe20003800000 */
.L_x_1161:
[----:B------:R-:W-:-:S05]  /*159f0*/  IADD3 R2, P0, R2, R8, RZ ;  /* 0x0000000802027210 */ /* 0x000fca0007f1e0ff */
[----:B------:R-:W-:-:S05]  /*15a00*/  IMAD.X R3, RZ, RZ, R3, P0 ;  /* 0x000000ffff037224 */ /* 0x000fca00000e0603 */
[----:B------:R-:W-:Y:S01]  /*15a10*/  @!PT LDS RZ, [RZ] ;  /* 0x00000000fffff984 */ /* 0x000fe20000000800 */
[----:B------:R-:W-:Y:S01]  /*15a20*/  @!PT LDS RZ, [RZ] ;  /* 0x00000000fffff984 */ /* 0x000fe20000000800 */
[----:B------:R-:W-:Y:S01]  /*15a30*/  @!PT LDS RZ, [RZ] ;  /* 0x00000000fffff984 */ /* 0x000fe20000000800 */
[----:B------:R0:W-:Y:S01]  /*15a40*/  LDGSTS.E.BYPASS.LTC128B.128 [R22+0x20400], desc[UR36][R2.64], !P1 ;  /* 0x2040000002167fae */ /* 0x0001e2000c901d64 */
[----:B------:R-:W-:Y:S01]  /*15a50*/  IMAD.MOV.U32 R13, RZ, RZ, R21 ;  /* 0x000000ffff0d7224 */ /* 0x000fe200078e0015 */
[----:B------:R-:W-:Y:S02]  /*15a60*/  ISETP.NE.AND P1, PT, R6, RZ, PT ;  /* 0x000000ff0600720c */ /* 0x000fe40003f25270 */
[----:B------:R0:W-:Y:S04]  /*15a70*/  LDGSTS.E.BYPASS.LTC128B.128 [R22+0x23400], desc[UR36][R2.64+0x80], !P5 ;  /* 0x2340008002167fae */ /* 0x0001e8000e901d64 */
[----:B------:R0:W-:Y:S01]  /*15a80*/  LDGSTS.E.BYPASS.LTC128B.128 [R22+0x26400], desc[UR36][R2.64+0x100], !P4 ;  /* 0x2640010002167fae */ /* 0x0001e2000e101d64 */
[----:B------:R-:W-:-:S07]  /*15a90*/  IMAD.MOV.U32 R24, RZ, RZ, R14 ;  /* 0x000000ffff187224 */ /* 0x000fce00078e000e */
[----:B0-----:R-:W-:Y:S05]  /*15aa0*/  WARPSYNC.COLLECTIVE R15, `(.L_x_1162) ;  /* 0x000000000f087348 */ /* 0x001fea0003c00000 */
[----:B------:R1:W2:Y:S02]  /*15ab0*/  SHFL.IDX P6, R14, R13, R12, R11 ;  /* 0x0000000c0d0e7389 */ /* 0x0002a400000c000b */
[----:B012---:R-:W-:Y:S01]  /*15ac0*/  ENDCOLLECTIVE ;  /* 0x000000000000791b */ /* 0x007fe20003800000 */
.L_x_1162:
[----:B------:R-:W-:Y:S05]  /*15ad0*/  BRA `(.L_x_1163) ;  /* 0xffffffcc00d07947 */ /* 0x000fea000383ffff */
.L_x_1092:
[----:B0-----:R0:W2:Y:S02]  /*15ae0*/  SYNCS.PHASECHK.TRANS64.TRYWAIT P0, [R6+URZ+0x30860], R3 ;  /* 0x03086003060075a7 */ /* 0x0010a4000800017f */
[----:B--2---:R-:W-:Y:S05]  /*15af0*/  @!P0 NANOSLEEP.SYNCS 0x989680 ;  /* 0x009896800000895d */ /* 0x004fea0003900000 */
[----:B------:R-:W2:Y:S02]  /*15b00*/  @!P0 SYNCS.PHASECHK.TRANS64 P0, [R6+URZ+0x30860], R3 ;  /* 0x03086003060085a7 */ /* 0x000ea4000800007f */
[----:B--2---:R-:W-:Y:S05]  /*15b10*/  @!P0 BRA `(.L_x_1092) ;  /* 0xfffffffc00f08947 */ /* 0x004fea000383ffff */
[----:B------:R-:W-:Y:S05]  /*15b20*/  BRA `(.L_x_1164) ;  /* 0xffffffd000347947 */ /* 0x000fea000383ffff */
.L_x_1093:
[----:B------:R-:W-:Y:S01]  /*15b30*/  BSSY B1, `(.L_x_1165) ;  /* 0x0000008000017945 */ /* 0x000fe20003800000 */
[----:B------:R-:W-:Y:S02]  /*15b40*/  IMAD.MOV.U32 R13, RZ, RZ, R18 ;  /* 0x000000ffff0d7224 */ /* 0x000fe400078e0012 */
[----:B------:R-:W-:Y:S02]  /*15b50*/  IMAD.MOV.U32 R12, RZ, RZ, RZ ;  /* 0x000000ffff0c7224 */ /* 0x000fe400078e00ff */
[----:B------:R-:W-:Y:S02]  /*15b60*/  IMAD.MOV.U32 R11, RZ, RZ, 0x181f ;  /* 0x0000181fff0b7424 */ /* 0x000fe400078e00ff */
[----:B------:R-:W-:-:S07]  /*15b70*/  IMAD.MOV.U32 R15, RZ, RZ, -0x1 ;  /* 0xffffffffff0f7424 */ /* 0x000fce00078e00ff */
[----:B01----:R-:W-:Y:S05]  /*15b80*/  WARPSYNC.COLLECTIVE R15, `(.L_x_1166) ;  /* 0x000000000f087348 */ /* 0x003fea0003c00000 */
[----:B------:R2:W3:Y:S02]  /*15b90*/  SHFL.IDX P6, R14, R13, R12, R11 ;  /* 0x0000000c0d0e7389 */ /* 0x0004e400000c000b */
[----:B0123--:R-:W-:Y:S01]  /*15ba0*/  ENDCOLLECTIVE ;  /* 0x000000000000791b */ /* 0x00ffe20003800000 */
.L_x_1166:
[----:B------:R-:W-:Y:S05]  /*15bb0*/  BSYNC B1 ;  /* 0x0000000000017941 */ /* 0x000fea0003800000 */
.L_x_1165:
[----:B------:R-:W-:Y:S01]  /*15bc0*/  IMAD.MOV.U32 R13, RZ, RZ, R17 ;  /* 0x000000ffff0d7224 */ /* 0x000fe200078e0011 */
[----:B------:R-:W-:Y:S01]  /*15bd0*/  LEA R7, R7, UR48, 0x1 ;  /* 0x0000003007077c11 */ /* 0x000fe2000f8e08ff */
[----:B------:R-:W-:Y:S02]  /*15be0*/  IMAD.MOV.U32 R12, RZ, RZ, RZ ;  /* 0x000000ffff0c7224 */ /* 0x000fe400078e00ff */
[----:B------:R-:W-:Y:S02]  /*15bf0*/  IMAD.MOV.U32 R11, RZ, RZ, 0x181f ;  /* 0x0000181fff0b7424 */ /* 0x000fe400078e00ff */
[----:B------:R-:W-:Y:S02]  /*15c00*/  IMAD.MOV.U32 R15, RZ, RZ, -0x1 ;  /* 0xffffffffff0f7424 */ /* 0x000fe400078e00ff */
[----:B------:R-:W-:-:S07]  /*15c10*/  IMAD.MOV.U32 R3, RZ, RZ, R14 ;  /* 0x000000ffff037224 */ /* 0x000fce00078e000e */
[----:B------:R-:W-:Y:S05]  /*15c20*/  WARPSYNC.COLLECTIVE R15, `(.L_x_1167) ;  /* 0x000000000f087348 */ /* 0x000fea0003c00000 */
[----:B------:R0:W1:Y:S02]  /*15c30*/  SHFL.IDX P6, R14, R13, R12, R11 ;  /* 0x0000000c0d0e7389 */ /* 0x00006400000c000b */
[----:B01----:R-:W-:Y:S01]  /*15c40*/  ENDCOLLECTIVE ;  /* 0x000000000000791b */ /* 0x003fe20003800000 */
.L_x_1167:
[----:B------:R-:W-:Y:S02]  /*15c50*/  IMAD.MOV.U32 R13, RZ, RZ, R18 ;  /* 0x000000ffff0d7224 */ /* 0x000fe400078e0012 */
[----:B------:R-:W-:Y:S01]  /*15c60*/  IMAD.MOV.U32 R12, RZ, RZ, 0x1 ;  /* 0x00000001ff0c7424 */ /* 0x000fe200078e00ff */
[----:B------:R-:W-:-:S13]  /*15c70*/  IADD3 R2, P0, R14, R9, RZ ;  /* 0x000000090e027210 */ /* 0x000fda0007f1e0ff */
[----:B------:R-:W-:Y:S05]  /*15c80*/  WARPSYNC.COLLECTIVE R15, `(.L_x_1168) ;  /* 0x000000000f087348 */ /* 0x000fea0003c00000 */
[----:B------:R0:W1:Y:S02]  /*15c90*/  SHFL.IDX P6, R14, R13, R12, R11 ;  /* 0x0000000c0d0e7389 */ /* 0x00006400000c000b */
[----:B01----:R-:W-:Y:S01]  /*15ca0*/  ENDCOLLECTIVE ;  /* 0x000000000000791b */ /* 0x003fe20003800000 */
.L_x_1168:
        /* <DEDUP_REMOVED lines=12> */
.L_x_1169:
        /* <DEDUP_REMOVED lines=12> */
.L_x_1170:
        /* <DEDUP_REMOVED lines=12> */
.L_x_1171:
        /* <DEDUP_REMOVED lines=12> */
.L_x_1172:
        /* <DEDUP_REMOVED lines=12> */
.L_x_1173:
        /* <DEDUP_REMOVED lines=12> */
.L_x_1174:
        /* <DEDUP_REMOVED lines=12> */
.L_x_1175:
        /* <DEDUP_REMOVED lines=12> */
.L_x_1176:
        /* <DEDUP_REMOVED lines=12> */
.L_x_1177:
[----:B------:R-:W-:Y:S01]  /*16370*/  @!PT LDS RZ, [RZ] ;  /* 0x00000000fffff984 */ /* 0x000fe20000000800 */
[----:B------:R-:W-:Y:S01]  /*16380*/  @!PT LDS RZ, [RZ] ;  /* 0x00000000fffff984 */ /* 0x000fe20000000800 */
[----:B------:R-:W-:Y:S01]  /*16390*/  @!PT LDS RZ, [RZ] ;  /* 0x00000000fffff984 */ /* 0x000fe20000000800 */
[----:B------:R2:W-:Y:S01]  /*163a0*/  LDGSTS.E.BYPASS.LTC128B.128 [R7+0x5400], desc[UR36][R2.64+0x80], !P0 ;  /* 0x0540008002077fae */ /* 0x0005e2000c101d64 */
[----:B------:R-:W-:-:S13]  /*163b0*/  ISETP.LT.OR P0, PT, R0, 0x41, P1 ;  /* 0x000000410000780c */ /* 0x000fda0000f01670 */
[----:B------:R2:W-:Y:S01]  /*163c0*/  LDGSTS.E.BYPASS.LTC128B.128 [R7+0x8400], desc[UR36][R2.64+0x100], !P0 ;  /* 0x0840010002077fae */ /* 0x0005e2000c101d64 */
[----:B------:R-:W-:Y:S05]  /*163d0*/  BRA `(.L_x_1178) ;  /* 0xffffffc800f07947 */ /* 0x000fea000383ffff */
.L_x_1099:
[----:B0-----:R0:W1:Y:S02]  /*163e0*/  SYNCS.PHASECHK.TRANS64.TRYWAIT P0, [R0+URZ+0x30860], R3 ;  /* 0x03086003000075a7 */ /* 0x001064000800017f */
[----:B-1----:R-:W-:Y:S05]  /*163f0*/  @!P0 NANOSLEEP.SYNCS 0x989680 ;  /* 0x009896800000895d */ /* 0x002fea0003900000 */
[----:B------:R-:W1:Y:S02]  /*16400*/  @!P0 SYNCS.PHASECHK.TRANS64 P0, [R0+URZ+0x30860], R3 ;  /* 0x03086003000085a7 */ /* 0x000e64000800007f */
[----:B-1----:R-:W-:Y:S05]  /*16410*/  @!P0 BRA `(.L_x_1099) ;  /* 0xfffffffc00f08947 */ /* 0x002fea000383ffff */
[----:B------:R-:W-:Y:S05]  /*16420*/  BRA `(.L_x_1179) ;  /* 0xffffffcc00ec7947 */ /* 0x000fea000383ffff */
.L_x_1100:
        /* <DEDUP_REMOVED lines=8> */
.L_x_1181:
[----:B------:R-:W-:Y:S05]  /*164b0*/  BSYNC B0 ;  /* 0x0000000000007941 */ /* 0x000fea0003800000 */
.L_x_1180:
        /* <DEDUP_REMOVED lines=9> */
.L_x_1182:
[----:B------:R-:W-:Y:S02]  /*16550*/  ULDC UR4, c[0x0][0x2f4] ;  /* 0x0000bd0000047ab9 */ /* 0x000fe40000000800 */
[----:B------:R-:W-:Y:S02]  /*16560*/  ISETP.GE.AND P1, PT, R34, UR4, PT ;  /* 0x0000000422007c0c */ /* 0x000fe4000bf26270 */
[----:B------:R-:W-:Y:S02]  /*16570*/  ISETP.GE.AND P0, PT, R33, UR4, PT ;  /* 0x0000000421007c0c */ /* 0x000fe4000bf06270 */
[----:B------:R-:W-:Y:S02]  /*16580*/  ISETP.GE.AND P2, PT, R23, UR4, PT ;  /* 0x0000000417007c0c */ /* 0x000fe4000bf46270 */
[C---:B------:R-:W-:Y:S02]  /*16590*/  ISETP.LT.OR P4, PT, R5.reuse, 0x1, P1 ;  /* 0x000000010500780c */ /* 0x040fe40000f81670 */
[----:B------:R-:W-:-:S02]  /*165a0*/  ISETP.LT.OR P3, PT, R5, 0x1, P2 ;  /* 0x000000010500780c */ /* 0x000fc40001761670 */
[----:B------:R-:W-:Y:S01]  /*165b0*/  ISETP.LT.OR P5, PT, R5, 0x1, P0 ;  /* 0x000000010500780c */ /* 0x000fe200007a1670 */
[----:B------:R-:W-:Y:S02]  /*165c0*/  IMAD.MOV.U32 R13, RZ, RZ, R18 ;  /* 0x000000ffff0d7224 */ /* 0x000fe400078e0012 */
[----:B------:R-:W-:Y:S02]  /*165d0*/  IMAD.MOV.U32 R12, RZ, RZ, 0x1 ;  /* 0x00000001ff0c7424 */ /* 0x000fe400078e00ff */
[----:B------:R-:W-:-:S08]  /*165e0*/  IMAD.MOV.U32 R2, RZ, RZ, R14 ;  /* 0x000000ffff027224 */ /* 0x000fd000078e000e */
[----:B------:R-:W-:Y:S05]  /*165f0*/  WARPSYNC.COLLECTIVE R15, `(.L_x_1183) ;  /* 0x000000000f087348 */ /* 0x000fea0003c00000 */
[----:B------:R0:W1:Y:S02]  /*16600*/  SHFL.IDX P6, R14, R13, R12, R11 ;  /* 0x0000000c0d0e7389 */ /* 0x00006400000c000b */
[----:B01----:R-:W-:Y:S01]  /*16610*/  ENDCOLLECTIVE ;  /* 0x000000000000791b */ /* 0x003fe20003800000 */
.L_x_1183:
        /* <DEDUP_REMOVED lines=15> */
.L_x_1184:
[----:B------:R-:W-:Y:S02]  /*16710*/  IMAD.MOV.U32 R3, RZ, RZ, R6 ;  /* 0x000000ffff037224 */ /* 0x000fe400078e0006 */
[----:B------:R-:W-:Y:S02]  /*16720*/  IMAD.MOV.U32 R13, RZ, RZ, R18 ;  /* 0x000000ffff0d7224 */ /* 0x000fe400078e0012 */
[----:B------:R-:W-:Y:S02]  /*16730*/  IMAD.MOV.U32 R12, RZ, RZ, 0x2 ;  /* 0x00000002ff0c7424 */ /* 0x000fe400078e00ff */
[----:B------:R-:W-:-:S07]  /*16740*/  IMAD.MOV.U32 R2, RZ, RZ, R14 ;  /* 0x000000ffff027224 */ /* 0x000fce00078e000e */
[----:B------:R-:W-:Y:S05]  /*16750*/  WARPSYNC.COLLECTIVE R15, `(.L_x_1185) ;  /* 0x000000000f087348 */ /* 0x000fea0003c00000 */
[----:B------:R0:W1:Y:S02]  /*16760*/  SHFL.IDX P6, R14, R13, R12, R11 ;  /* 0x0000000c0d0e7389 */ /* 0x00006400000c000b */
[----:B01----:R-:W-:Y:S01]  /*16770*/  ENDCOLLECTIVE ;  /* 0x000000000000791b */ /* 0x003fe20003800000 */
.L_x_1185:
        /* <DEDUP_REMOVED lines=15> */
.L_x_1186:
[----:B------:R-:W-:Y:S02]  /*16870*/  IMAD.MOV.U32 R3, RZ, RZ, R7 ;  /* 0x000000ffff037224 */ /* 0x000fe400078e0007 */
[----:B------:R-:W-:Y:S02]  /*16880*/  IMAD.MOV.U32 R13, RZ, RZ, R18 ;  /* 0x000000ffff0d7224 */ /* 0x000fe400078e0012 */
[----:B------:R-:W-:Y:S02]  /*16890*/  IMAD.MOV.U32 R12, RZ, RZ, 0x3 ;  /* 0x00000003ff0c7424 */ /* 0x000fe400078e00ff */
[----:B------:R-:W-:-:S07]  /*168a0*/  IMAD.MOV.U32 R8, RZ, RZ, R14 ;  /* 0x000000ffff087224 */ /* 0x000fce00078e000e */
[----:B------:R-:W-:Y:S05]  /*168b0*/  WARPSYNC.COLLECTIVE R15, `(.L_x_1187) ;  /* 0x000000000f087348 */ /* 0x000fea0003c00000 */
[----:B------:R0:W1:Y:S02]  /*168c0*/  SHFL.IDX P6, R14, R13, R12, R11 ;  /* 0x0000000c0d0e7389 */ /* 0x00006400000c000b */
[----:B01----:R-:W-:Y:S01]  /*168d0*/  ENDCOLLECTIVE ;  /* 0x000000000000791b */ /* 0x003fe20003800000 */
.L_x_1187:
[----:B------:R-:W-:-:S04]  /*168e0*/  IMAD.MOV.U32 R2, RZ, RZ, R8 ;  /* 0x000000ffff027224 */ /* 0x000fc800078e0008 */
[----:B------:R-:W-:-:S05]  /*168f0*/  IMAD.WIDE.U32 R2, R23, 0x2, R2 ;  /* 0x0000000217027825 */ /* 0x000fca00078e0002 */
[----:B------:R-:W-:Y:S01]  /*16900*/  @!PT LDS RZ, [RZ] ;  /* 0x00000000fffff984 */ /* 0x000fe20000000800 */
[----:B------:R-:W-:Y:S01]  /*16910*/  @!PT LDS RZ, [RZ] ;  /* 0x00000000fffff984 */ /* 0x000fe20000000800 */
[----:B------:R-:W-:Y:S01]  /*16920*/  @!PT LDS RZ, [RZ] ;  /* 0x00000000fffff984 */ /* 0x000fe20000000800 */
[----:B------:R0:W-:Y:S01]  /*16930*/  LDGSTS.E.BYPASS.LTC128B.128 [R4+0x1400], desc[UR36][R2.64], !P3 ;  /* 0x0140000002047fae */ /* 0x0001e2000d901d64 */
[C---:B------:R-:W-:Y:S01]  /*16940*/  ISETP.LT.OR P3, PT, R5.reuse, 0x31, P2 ;  /* 0x000000310500780c */ /* 0x040fe20001761670 */
[----:B------:R-:W-:Y:S02]  /*16950*/  IMAD.MOV.U32 R13, RZ, RZ, R17 ;  /* 0x000000ffff0d7224 */ /* 0x000fe400078e0011 */
        /* <DEDUP_REMOVED lines=8> */
.L_x_1188:
[----:B------:R-:W-:Y:S02]  /*169e0*/  IMAD.MOV.U32 R3, RZ, RZ, R6 ;  /* 0x000000ffff037224 */ /* 0x000fe400078e0006 */
[----:B------:R-:W-:Y:S02]  /*169f0*/  IMAD.MOV.U32 R6, RZ, RZ, RZ ;  /* 0x000000ffff067224 */ /* 0x000fe400078e00ff */
[----:B------:R-:W-:Y:S02]  /*16a00*/  IMAD.MOV.U32 R13, RZ, RZ, R18 ;  /* 0x000000ffff0d7224 */ /* 0x000fe400078e0012 */
[----:B------:R-:W-:Y:S02]  /*16a10*/  IMAD.MOV.U32 R12, RZ, RZ, 0x4 ;  /* 0x00000004ff0c7424 */ /* 0x000fe400078e00ff */
[----:B------:R-:W-:-:S07]  /*16a20*/  IMAD.MOV.U32 R2, RZ, RZ, R14 ;  /* 0x000000ffff027224 */ /* 0x000fce00078e000e */
[----:B------:R-:W-:Y:S05]  /*16a30*/  WARPSYNC.COLLECTIVE R15, `(.L_x_1189) ;  /* 0x000000000f087348 */ /* 0x000fea0003c00000 */
[----:B------:R0:W1:Y:S02]  /*16a40*/  SHFL.IDX P6, R14, R13, R12, R11 ;  /* 0x0000000c0d0e7389 */ /* 0x00006400000c000b */
[----:B01----:R-:W-:Y:S01]  /*16a50*/  ENDCOLLECTIVE ;  /* 0x000000000000791b */ /* 0x003fe20003800000 */
.L_x_1189:
        /* <DEDUP_REMOVED lines=15> */
.L_x_1190:
[----:B------:R-:W-:Y:S02]  /*16b50*/  IMAD.MOV.U32 R3, RZ, RZ, R7 ;  /* 0x000000ffff037224 */ /* 0x000fe400078e0007 */
[----:B------:R-:W-:Y:S02]  /*16b60*/  IMAD.MOV.U32 R13, RZ, RZ, R18 ;  /* 0x000000ffff0d7224 */ /* 0x000fe400078e0012 */
[----:B------:R-:W-:Y:S02]  /*16b70*/  IMAD.MOV.U32 R12, RZ, RZ, 0x5 ;  /* 0x00000005ff0c7424 */ /* 0x000fe400078e00ff */
[----:B------:R-:W-:-:S07]  /*16b80*/  IMAD.MOV.U32 R8, RZ, RZ, R14 ;  /* 0x000000ffff087224 */ /* 0x000fce00078e000e */
[----:B------:R-:W-:Y:S05]  /*16b90*/  WARPSYNC.COLLECTIVE R15, `(.L_x_1191) ;  /* 0x000000000f087348 */ /* 0x000fea0003c00000 */
[----:B------:R0:W1:Y:S02]  /*16ba0*/  SHFL.IDX P6, R14, R13, R12, R11 ;  /* 0x0000000c0d0e7389 */ /* 0x00006400000c000b */
[----:B01----:R-:W-:Y:S01]  /*16bb0*/  ENDCOLLECTIVE ;  /* 0x000000000000791b */ /* 0x003fe20003800000 */
.L_x_1191:
        /* <DEDUP_REMOVED lines=13> */
.L_x_1192:
[----:B------:R-:W-:Y:S05]  /*16c90*/  BRA `(.L_x_1193) ;  /* 0xffffffc800d07947 */ /* 0x000fea000383ffff */
.L_x_1103:
[----:B0-----:R0:W1:Y:S02]  /*16ca0*/  SYNCS.PHASECHK.TRANS64.TRYWAIT P0, [R7+URZ+0x30820], R6 ;  /* 0x03082006070075a7 */ /* 0x001064000800017f */
[----:B-1----:R-:W-:Y:S05]  /*16cb0*/  @!P0 NANOSLEEP.SYNCS 0x989680 ;  /* 0x009896800000895d */ /* 0x002fea0003900000 */
[----:B------:R-:W1:Y:S02]  /*16cc0*/  @!P0 SYNCS.PHASECHK.TRANS64 P0, [R7+URZ+0x30820], R6 ;  /* 0x03082006070085a7 */ /* 0x000e64000800007f */
[----:B-1----:R-:W-:Y:S05]  /*16cd0*/  @!P0 BRA `(.L_x_1103) ;  /* 0xfffffffc00f08947 */ /* 0x002fea000383ffff */
[----:B------:R-:W-:Y:S05]  /*16ce0*/  BRA `(.L_x_1194) ;  /* 0xffffffcc004c7947 */ /* 0x000fea000383ffff */
.L_x_1104:
        /* <DEDUP_REMOVED lines=11> */
.L_x_1196:
[----:B------:R-:W-:Y:S05]  /*16da0*/  BSYNC B0 ;  /* 0x0000000000007941 */ /* 0x000fea0003800000 */
.L_x_1195:
[----:B------:R-:W-:Y:S05]  /*16db0*/  BRA `(.L_x_1197) ;  /* 0xffffffcc00307947 */ /* 0x000fea000383ffff */
.L_x_1105:
[----:B------:R-:W-:Y:S01]  /*16dc0*/  BSSY B0, `(.L_x_1198) ;  /* 0x0000006000007945 */ /* 0x000fe20003800000 */
[----:B------:R-:W-:-:S07]  /*16dd0*/  IMAD.MOV.U32 R15, RZ, RZ, -0x1 ;  /* 0xffffffffff0f7424 */ /* 0x000fce00078e00ff */
[----:B01---5:R-:W-:Y:S05]  /*16de0*/  WARPSYNC.COLLECTIVE R15, `(.L_x_1199) ;  /* 0x000000000f0c7348 */ /* 0x023fea0003c00000 */
[----:B------:R-:W-:Y:S02]  /*16df0*/  ELECT P6, UR62, PT ;  /* 0x00000000003e782f */ /* 0x000fe400038c0000 */
[----:B------:R-:W-:Y:S01]  /*16e00*/  MOV R14, UR62 ;  /* 0x0000003e000e7c02 */ /* 0x000fe20008000f00 */
[----:B01---5:R-:W-:Y:S10]  /*16e10*/  ENDCOLLECTIVE ;  /* 0x000000000000791b */ /* 0x023ff40003800000 */
.L_x_1199:
[----:B------:R-:W-:Y:S05]  /*16e20*/  BSYNC B0 ;  /* 0x0000000000007941 */ /* 0x000fea0003800000 */
.L_x_1198:
[----:B------:R-:W-:Y:S05]  /*16e30*/  BRA `(.L_x_1200) ;  /* 0xffffffcc00247947 */ /* 0x000fea000383ffff */
.L_x_1107:
[----:B-1----:R1:W2:Y:S02]  /*16e40*/  SYNCS.PHASECHK.TRANS64.TRYWAIT P1, [R5+URZ+0x30840], R2 ;  /* 0x03084002050075a7 */ /* 0x0022a4000802017f */
[----:B--2---:R-:W-:Y:S05]  /*16e50*/  @!P1 NANOSLEEP.SYNCS 0x989680 ;  /* 0x009896800000995d */ /* 0x004fea0003900000 */
[----:B------:R-:W2:Y:S02]  /*16e60*/  @!P1 SYNCS.PHASECHK.TRANS64 P1, [R5+URZ+0x30840], R2 ;  /* 0x03084002050095a7 */ /* 0x000ea4000802007f */
[----:B--2---:R-:W-:Y:S05]  /*16e70*/  @!P1 BRA `(.L_x_1107) ;  /* 0xfffffffc00f09947 */ /* 0x004fea000383ffff */
[----:B------:R-:W-:Y:S05]  /*16e80*/  BRA `(.L_x_1201) ;  /* 0xffffffcc004c7947 */ /* 0x000fea000383ffff */
.L_x_1109:
[----:B0-----:R0:W2:Y:S02]  /*16e90*/  SYNCS.PHASECHK.TRANS64.TRYWAIT P1, [R7+URZ+0x30840], R0 ;  /* 0x03084000070075a7 */ /* 0x0010a4000802017f */
[----:B--2---:R-:W-:Y:S05]  /*16ea0*/  @!P1 NANOSLEEP.SYNCS 0x989680 ;  /* 0x009896800000995d */ /* 0x004fea0003900000 */
[----:B------:R-:W2:Y:S02]  /*16eb0*/  @!P1 SYNCS.PHASECHK.TRANS64 P1, [R7+URZ+0x30840], R0 ;  /* 0x03084000070095a7 */ /* 0x000ea4000802007f */
[----:B--2---:R-:W-:Y:S05]  /*16ec0*/  @!P1 BRA `(.L_x_1109) ;  /* 0xfffffffc00f09947 */ /* 0x004fea000383ffff */
[----:B------:R-:W-:Y:S05]  /*16ed0*/  BRA `(.L_x_1202) ;  /* 0xffffffcc00587947 */ /* 0x000fea000383ffff */
.L_x_1111:
[----:B--2---:R2:W3:Y:S02]  /*16ee0*/  SYNCS.PHASECHK.TRANS64.TRYWAIT P1, [R5+URZ+0x30860], R2 ;  /* 0x03086002050075a7 */ /* 0x0044e4000802017f */
[----:B---3--:R-:W-:Y:S05]  /*16ef0*/  @!P1 NANOSLEEP.SYNCS 0x989680 ;  /* 0x009896800000995d */ /* 0x008fea0003900000 */
[----:B------:R-:W3:Y:S02]  /*16f00*/  @!P1 SYNCS.PHASECHK.TRANS64 P1, [R5+URZ+0x30860], R2 ;  /* 0x03086002050095a7 */ /* 0x000ee4000802007f */
[----:B---3--:R-:W-:Y:S05]  /*16f10*/  @!P1 BRA `(.L_x_1111) ;  /* 0xfffffffc00f09947 */ /* 0x008fea000383ffff */
[----:B------:R-:W-:Y:S05]  /*16f20*/  BRA `(.L_x_1203) ;  /* 0xffffffcc00547947 */ /* 0x000fea000383ffff */
.L_x_1204:
        /* <DEDUP_REMOVED lines=13> */
.L_x_3213:


//--------------------- .text._ZN7cutlass13device_kernelIN5flash11enable_sm90INS1_16FlashAttnFwdSm90INS1_25CollectiveMainloopFwdSm90ILi2EN4cute5tupleIJNS5_1CILi1EEES8_S8_EEENS6_IJNS7_ILi128EEENS7_ILi96EEENS7_ILi192EEEEEELi192ENS_10bfloat16_tEfNS_4arch4Sm90ELb0ELb1ELb0ELb1ELb1ELb0ELb0ELb1ELb1ELb1ELb1ELb0EEENS1_21CollectiveEpilogueFwdINS6_IJSA_SC_SB_EEES9_SE_SG_Li256ELb1ELb1ELb1ELb0EEENS1_36VarlenDynamicPersistentTileSchedulerILi128ELi96ELi256ELi128ELb1ELb1ELb1ELb1ELb0ELb1EEEEEEEEEvNT_6ParamsE --------------------------
	.section	.text._ZN7cutlass13device_kernelIN5flash11enable_sm90INS1_16FlashAttnFwdSm90INS1_25CollectiveMainloopFwdSm90ILi2EN4cute5tupleIJNS5_1CILi1EEES8_S8_EEENS6_IJNS7_ILi128EEENS7_ILi96EEENS7_ILi192EEEEEELi192ENS_10bfloat16_tEfNS_4arch4Sm90ELb0ELb1ELb0ELb1ELb1ELb0ELb0ELb1ELb1ELb1ELb1ELb0EEENS1_21CollectiveEpilogueFwdINS6_IJSA_SC_SB_EEES9_SE_SG_Li256ELb1ELb1ELb1ELb0EEENS1_36VarlenDynamicPersistentTileSchedulerILi128ELi96ELi256ELi128ELb1ELb1ELb1ELb1ELb0ELb1EEEEEEEEEvNT_6ParamsE,"ax",@progbits
	.align	128
.text._ZN7cutlass13device_kernelIN5flash11enable_sm90INS1_16FlashAttnFwdSm90INS1_25CollectiveMainloopFwdSm90ILi2EN4cute5tupleIJNS5_1CILi1EEES8_S8_EEENS6_IJNS7_ILi128EEENS7_ILi96EEENS7_ILi192EEEEEELi192ENS_10bfloat16_tEfNS_4arch4Sm90ELb0ELb1ELb0ELb1ELb1ELb0ELb0ELb1ELb1ELb1ELb1ELb0EEENS1_21CollectiveEpilogueFwdINS6_IJSA_SC_SB_EEES9_SE_SG_Li256ELb1ELb1ELb1ELb0EEENS1_36VarlenDynamicPersistentTileSchedulerILi128ELi96ELi256ELi128ELb1ELb1ELb1ELb1ELb0ELb1EEEEEEEEEvNT_6ParamsE:
        .type           _ZN7cutlass13device_kernelIN5flash11enable_sm90INS1_16FlashAttnFwdSm90INS1_25CollectiveMainloopFwdSm90ILi2EN4cute5tupleIJNS5_1CILi1EEES8_S8_EEENS6_IJNS7_ILi128EEENS7_ILi96EEENS7_ILi192EEEEEELi192ENS_10bfloat16_tEfNS_4arch4Sm90ELb0ELb1ELb0ELb1ELb1ELb0ELb0ELb1ELb1ELb1ELb1ELb0EEENS1_21CollectiveEpilogueFwdINS6_IJSA_SC_SB_EEES9_SE_SG_Li256ELb1ELb1ELb1ELb0EEENS1_36VarlenDynamicPersistentTileSchedulerILi128ELi96ELi256ELi128ELb1ELb1ELb1ELb1ELb0ELb1EEEEEEEEEvNT_6ParamsE,@function
        .size           _ZN7cutlass13device_kernelIN5flash11enable_sm90INS1_16FlashAttnFwdSm90INS1_25CollectiveMainloopFwdSm90ILi2EN4cute5tupleIJNS5_1CILi1EEES8_S8_EEENS6_IJNS7_ILi128EEENS7_ILi96EEENS7_ILi192EEEEEELi192ENS_10bfloat16_tEfNS_4arch4Sm90ELb0ELb1ELb0ELb1ELb1ELb0ELb0ELb1ELb1ELb1ELb1ELb0EEENS1_21CollectiveEpilogueFwdINS6_IJSA_SC_SB_EEES9_SE_SG_Li256ELb1ELb1ELb1ELb0EEENS1_36VarlenDynamicPersistentTileSchedulerILi128ELi96ELi256ELi128ELb1ELb1ELb1ELb1ELb0ELb1EEEEEEEEEvNT_6ParamsE,(.L_x_3214 - _ZN7cutlass13device_kernelIN5flash11enable_sm90INS1_16FlashAttnFwdSm90INS1_25CollectiveMainloopFwdSm90ILi2EN4cute5tupleIJNS5_1CILi1EEES8_S8_EEENS6_IJNS7_ILi128EEENS7_ILi96EEENS7_ILi192EEEEEELi192ENS_10bfloat16_tEfNS_4arch4Sm90ELb0ELb1ELb0ELb1ELb1ELb0ELb0ELb1ELb1ELb1ELb1ELb0EEENS1_21CollectiveEpilogueFwdINS6_IJSA_SC_SB_EEES9_SE_SG_Li256ELb1ELb1ELb1ELb0EEENS1_36VarlenDynamicPersistentTileSchedulerILi128ELi96ELi256ELi128ELb1ELb1ELb1ELb1ELb0ELb1EEEEEEEEEvNT_6ParamsE)
        .other          _ZN7cutlass13device_kernelIN5flash11enable_sm90INS1_16FlashAttnFwdSm90INS1_25CollectiveMainloopFwdSm90ILi2EN4cute5tupleIJNS5_1CILi1EEES8_S8_EEENS6_IJNS7_ILi128EEENS7_ILi96EEENS7_ILi192EEEEEELi192ENS_10bfloat16_tEfNS_4arch4Sm90ELb0ELb1ELb0ELb1ELb1ELb0ELb0ELb1ELb1ELb1ELb1ELb0EEENS1_21CollectiveEpilogueFwdINS6_IJSA_SC_SB_EEES9_SE_SG_Li256ELb1ELb1ELb1ELb0EEENS1_36VarlenDynamicPersistentTileSchedulerILi128ELi96ELi256ELi128ELb1ELb1ELb1ELb1ELb0ELb1EEEEEEEEEvNT_6ParamsE,@"STO_CUDA_ENTRY STV_DEFAULT"
_ZN7cutlass13device_kernelIN5flash11enable_sm90INS1_16FlashAttnFwdSm90INS1_25CollectiveMainloopFwdSm90ILi2EN4cute5tupleIJNS5_1CILi1EEES8_S8_EEENS6_IJNS7_ILi128EEENS7_ILi96EEENS7_ILi192EEEEEELi192ENS_10bfloat16_tEfNS_4arch4Sm90ELb0ELb1ELb0ELb1ELb1ELb0ELb0ELb1ELb1ELb1ELb1ELb0EEENS1_21CollectiveEpilogueFwdINS6_IJSA_SC_SB_EEES9_SE_SG_Li256ELb1ELb1ELb1ELb0EEENS1_36VarlenDynamicPersistentTileSchedulerILi128ELi96ELi256ELi128ELb1ELb1ELb1ELb1ELb0ELb1EEEEEEEEEvNT_6ParamsE:
        /* <DEDUP_REMOVED lines=45> */
.L_x_1205:
        /* <DEDUP_REMOVED lines=22> */
.L_x_1206:
        /* <DEDUP_REMOVED lines=18> */
.L_x_1207:
        /* <DEDUP_REMOVED lines=22> */
.L_x_1208:
        /* <DEDUP_REMOVED lines=23> */
.L_x_1209:
        /* <DEDUP_REMOVED lines=10> */
.L_x_1211:
        /* <DEDUP_REMOVED lines=66> */
[----:B------:R-:W-:Y:S02]  /*0ce0*/  VIADD R218, R19, 0x8 ;  /* 0x0000000813da7836 */ /* 0x000fe40000000000 */
[----:B------:R-:W-:Y:S02]  /*0cf0*/  IMAD R7, R7, 0x10, R10 ;  /* 0x0000001007077824 */ /* 0x000fe400078e020a */
[----:B------:R-:W-:Y:S02]  /*0d00*/  VIADD R217, R19, 0x80 ;  /* 0x0000008013d97836 */ /* 0x000fe40000000000 */
[----:B------:R-:W-:-:S02]  /*0d10*/  IMAD R5, R2, 0x40, R7 ;  /* 0x0000004002057824 */ /* 0x000fc400078e0207 */
[----:B------:R-:W-:Y:S01]  /*0d20*/  IMAD.U32 R2, RZ, RZ, UR4 ;  /* 0x00000004ff027e24 */ /* 0x000fe2000f8e00ff */
[----:B------:R-:W-:Y:S01]  /*0d30*/  UMOV UR4, URZ ;  /* 0x0000003f00047c82 */ /* 0x000fe20008000000 */
[C---:B------:R-:W-:Y:S01]  /*0d40*/  VIADD R216, R19.reuse, 0x88 ;  /* 0x0000008813d87836 */ /* 0x040fe20000000000 */
[----:B------:R-:W-:Y:S01]  /*0d50*/  STL [R1+0xc], R5 ;  /* 0x00000c0501007387 */ /* 0x000fe20000100800 */
        /* <DEDUP_REMOVED lines=13> */
[----:B0-----:R-:W-:Y:S01]  /*0e30*/  SHF.R.S32.HI R2, RZ, 0x1f, R218 ;  /* 0x0000001fff027819 */ /* 0x001fe200000114da */
[C---:B------:R-:W-:Y:S01]  /*0e40*/  VIADD R207, R19.reuse, 0x10 ;  /* 0x0000001013cf7836 */ /* 0x040fe20000000000 */
[----:B------:R-:W-:Y:S01]  /*0e50*/  SHF.R.S32.HI R225, RZ, 0x1f, R212 ;  /* 0x0000001fffe17819 */ /* 0x000fe200000114d4 */
[C---:B------:R-:W-:Y:S01]  /*0e60*/  VIADD R206, R19.reuse, 0x28 ;  /* 0x0000002813ce7836 */ /* 0x040fe20000000000 */
[----:B------:R-:W-:Y:S01]  /*0e70*/  SHF.R.S32.HI R224, RZ, 0x1f, R211 ;  /* 0x0000001fffe07819 */ /* 0x000fe200000114d3 */
[C---:B------:R-:W-:Y:S01]  /*0e80*/  VIADD R205, R19.reuse, 0x30 ;  /* 0x0000003013cd7836 */ /* 0x040fe20000000000 */
[----:B------:R-:W-:Y:S01]  /*0e90*/  SHF.R.S32.HI R223, RZ, 0x1f, R210 ;  /* 0x0000001fffdf7819 */ /* 0x000fe200000114d2 */
[----:B------:R-:W-:-:S02]  /*0ea0*/  VIADD R204, R19, 0x38 ;  /* 0x0000003813cc7836 */ /* 0x000fc40000000000 */
[C---:B------:R-:W-:Y:S02]  /*0eb0*/  VIADD R203, R19.reuse, 0x40 ;  /* 0x0000004013cb7836 */ /* 0x040fe40000000000 */
[C---:B------:R-:W-:Y:S02]  /*0ec0*/  VIADD R202, R19.reuse, 0x48 ;  /* 0x0000004813ca7836 */ /* 0x040fe40000000000 */
[C---:B------:R-:W-:Y:S02]  /*0ed0*/  VIADD R201, R19.reuse, 0x50 ;  /* 0x0000005013c97836 */ /* 0x040fe40000000000 */
[C---:B------:R-:W-:Y:S02]  /*0ee0*/  VIADD R200, R19.reuse, 0x58 ;  /* 0x0000005813c87836 */ /* 0x040fe40000000000 */
[C---:B------:R-:W-:Y:S02]  /*0ef0*/  VIADD R199, R19.reuse, 0x60 ;  /* 0x0000006013c77836 */ /* 0x040fe40000000000 */
[----:B------:R-:W-:-:S02]  /*0f00*/  VIADD R198, R19, 0x68 ;  /* 0x0000006813c67836 */ /* 0x000fc40000000000 */
[C---:B------:R-:W-:Y:S02]  /*0f10*/  VIADD R197, R19.reuse, 0x70 ;  /* 0x0000007013c57836 */ /* 0x040fe40000000000 */
[----:B------:R-:W-:Y:S02]  /*0f20*/  VIADD R196, R19, 0x78 ;  /* 0x0000007813c47836 */ /* 0x000fe40000000000 */
[----:B------:R-:W-:-:S07]  /*0f30*/  IMAD R192, R4, 0x8, R5 ;  /* 0x0000000804c07824 */ /* 0x000fce00078e0205 */
.L_x_1323:
[----:B------:R-:W-:Y:S01]  /*0f40*/  ULDC.64 UR8, c[0x0][0xa28] ;  /* 0x00028a0000087ab9 */ /* 0x000fe20000000a00 */
[----:B0-23--:R-:W0:Y:S01]  /*0f50*/  LDC.64 R8, c[0x0][0x418] ;  /* 0x00010600ff087b82 */ /* 0x00de220000000a00 */
[----:B------:R-:W-:Y:S01]  /*0f60*/  UISETP.NE.U32.AND UP0, UPT, UR8, URZ, UPT ;  /* 0x0000003f0800728c */ /* 0x000fe2000bf05070 */
[----:B----4-:R-:W-:-:S03]  /*0f70*/  IMAD.MOV.U32 R6, RZ, RZ, RZ ;  /* 0x000000ffff067224 */ /* 0x010fc600078e00ff */
[----:B------:R-:W-:-:S03]  /*0f80*/  UISETP.NE.AND.EX UP0, UPT, UR9, URZ, UPT, UP0 ;  /* 0x0000003f0900728c */ /* 0x000fc6000bf05300 */
[----:B------:R-:W-:Y:S01]  /*0f90*/  ULDC.64 UR8, c[0x0][0xa18] ;  /* 0x0002860000087ab9 */ /* 0x000fe20000000a00 */
[----:B-1----:R-:W1:Y:S01]  /*0fa0*/  LDC R0, c[0x0][0x424] ;  /* 0x00010900ff007b82 */ /* 0x002e620000000800 */
[----:B------:R-:W-:Y:S01]  /*0fb0*/  UISETP.NE.U32.AND UP1, UPT, UR8, URZ, UPT ;  /* 0x0000003f0800728c */ /* 0x000fe2000bf25070 */
[----:B------:R-:W-:-:S03]  /*0fc0*/  PLOP3.LUT P0, PT, PT, PT, UP0, 0x80, 0x0 ;  /* 0x000000000000781c */ /* 0x000fc60003f0f008 */
[----:B------:R-:W-:-:S03]  /*0fd0*/  UISETP.NE.AND.EX UP1, UPT, UR9, URZ, UPT, UP1 ;  /* 0x0000003f0900728c */ /* 0x000fc6000bf25310 */
[----:B------:R-:W-:Y:S01]  /*0fe0*/  @UP0 ULDC.64 UR8, c[0x0][0xa28] ;  /* 0x00028a0000080ab9 */ /* 0x000fe20000000a00 */
[----:B------:R-:W2:Y:S01]  /*0ff0*/  LDC R17, c[0x0][0x2f0] ;  /* 0x0000bc00ff117b82 */ /* 0x000ea20000000800 */
[----:B------:R-:W-:Y:S01]  /*1000*/  @UP0 UIMAD.WIDE UR8, UR7, 0x4, UR8 ;  /* 0x00000004070808a5 */ /* 0x000fe2000f8e0208 */
[----:B------:R-:W-:-:S05]  /*1010*/  PLOP3.LUT P2, PT, PT, PT, UP1, 0x80, 0x0 ;  /* 0x000000000000781c */ /* 0x000fca0003f4f018 */
[----:B------:R-:W-:Y:S01]  /*1020*/  @UP1 ULDC.64 UR10, c[0x0][0xa18] ;  /* 0x00028600000a1ab9 */ /* 0x000fe20000000a00 */
[----:B------:R-:W-:Y:S02]  /*1030*/  IMAD.U32 R2, RZ, RZ, UR8 ;  /* 0x00000008ff027e24 */ /* 0x000fe4000f8e00ff */
[----:B------:R-:W-:Y:S01]  /*1040*/  IMAD.U32 R3, RZ, RZ, UR9 ;  /* 0x00000009ff037e24 */ /* 0x000fe2000f8e00ff */
[----:B------:R-:W-:Y:S02]  /*1050*/  @UP1 UIMAD.WIDE UR8, UR7, 0x4, UR10 ;  /* 0x00000004070818a5 */ /* 0x000fe4000f8e020a */
[----:B------:R-:W-:Y:S02]  /*1060*/  ULOP3.LUT UR4, UR5, 0xffff, URZ, 0xc0, !UPT ;  /* 0x0000ffff05047892 */ /* 0x000fe4000f8ec03f */
[----:B------:R3:W5:Y:S02]  /*1070*/  @P0 LDG.E R6, desc[UR36][R2.64] ;  /* 0x0000002402060981 */ /* 0x000764000c1e1900 */
[----:B------:R-:W-:-:S02]  /*1080*/  IMAD.U32 R4, RZ, RZ, UR8 ;  /* 0x00000008ff047e24 */ /* 0x000fc4000f8e00ff */
[----:B------:R-:W-:Y:S01]  /*1090*/  IMAD.U32 R5, RZ, RZ, UR9 ;  /* 0x00000009ff057e24 */ /* 0x000fe2000f8e00ff */
[----:B------:R-:W-:-:S04]  /*10a0*/  ULDC.64 UR8, c[0x0][0xa20] ;  /* 0x0002880000087ab9 */ /* 0x000fc80000000a00 */
[----:B------:R3:W5:Y:S01]  /*10b0*/  @P2 LDG.E R18, desc[UR36][R4.64] ;  /* 0x0000002404122981 */ /* 0x000762000c1e1900 */
[----:B0-----:R-:W-:Y:S01]  /*10c0*/  ISETP.NE.U32.AND P0, PT, R8, RZ, PT ;  /* 0x000000ff0800720c */ /* 0x001fe20003f05070 */
[----:B------:R-:W-:Y:S01]  /*10d0*/  IMAD.U32 R209, RZ, RZ, UR4 ;  /* 0x00000004ffd17e24 */ /* 0x000fe2000f8e00ff */
[----:B------:R-:W-:Y:S02]  /*10e0*/  ISETP.NE.U32.AND P1, PT, RZ, UR8, PT ;  /* 0x00000008ff007c0c */ /* 0x000fe4000bf25070 */
[----:B------:R-:W-:Y:S02]  /*10f0*/  ISETP.NE.AND.EX P0, PT, R9, RZ, PT, P0 ;  /* 0x000000ff0900720c */ /* 0x000fe40003f05300 */
[----:B------:R-:W-:Y:S02]  /*1100*/  ISETP.NE.AND.EX P1, PT, RZ, UR9, PT, P1 ;  /* 0x00000009ff007c0c */ /* 0x000fe4000bf25310 */
[----:B-1----:R-:W-:Y:S01]  /*1110*/  SEL R0, R0, 0x1, P0 ;  /* 0x0000000100007807 */ /* 0x002fe20000000000 */
[----:B---3--:R-:W-:Y:S10]  /*1120*/  @P2 BRA `(.L_x_1212) ;  /* 0x0000000000302947 */ /* 0x008ff40003800000 */
[----:B------:R-:W-:Y:S01]  /*1130*/  ULDC.64 UR8, c[0x0][0xa00] ;  /* 0x0002800000087ab9 */ /* 0x000fe20000000a00 */
[----:B-----5:R-:W0:Y:S01]  /*1140*/  LDC R18, c[0x0][0x288] ;  /* 0x0000a200ff127b82 */ /* 0x020e220000000800 */
[----:B------:R-:W-:-:S04]  /*1150*/  ISETP.NE.U32.AND P0, PT, RZ, UR8, PT ;  /* 0x00000008ff007c0c */ /* 0x000fc8000bf05070 */
[----:B------:R-:W-:-:S13]  /*1160*/  ISETP.NE.AND.EX P0, PT, RZ, UR9, PT, P0 ;  /* 0x00000009ff007c0c */ /* 0x000fda000bf05300 */
[----:B------:R-:W-:Y:S05]  /*1170*/  @!P0 BRA `(.L_x_1212) ;  /* 0x00000000001c8947 */ /* 0x000fea0003800000 */
[----:B------:R-:W-:Y:S02]  /*1180*/  ULDC.64 UR8, c[0x0][0xa00] ;  /* 0x0002800000087ab9 */ /* 0x000fe40000000a00 */
[----:B------:R-:W-:-:S06]  /*1190*/  UIMAD.WIDE UR8, UR7, 0x4, UR8 ;  /* 0x00000004070878a5 */ /* 0x000fcc000f8e0208 */
[----:B------:R-:W-:Y:S02]  /*11a0*/  IMAD.U32 R2, RZ, RZ, UR8 ;  /* 0x00000008ff027e24 */ /* 0x000fe4000f8e00ff */
[----:B------:R-:W-:-:S05]  /*11b0*/  IMAD.U32 R3, RZ, RZ, UR9 ;  /* 0x00000009ff037e24 */ /* 0x000fca000f8e00ff */
[----:B0-----:R-:W3:Y:S04]  /*11c0*/  LDG.E R18, desc[UR36][R2.64] ;  /* 0x0000002402127981 */ /* 0x001ee8000c1e1900 */
[----:B------:R-:W3:Y:S02]  /*11d0*/  LDG.E R5, desc[UR36][R2.64+0x4] ;  /* 0x0000042402057981 */ /* 0x000ee4000c1e1900 */
[----:B---3--:R-:W-:-:S07]  /*11e0*/  IMAD.IADD R18, R5, 0x1, -R18 ;  /* 0x0000000105127824 */ /* 0x008fce00078e0a12 */
.L_x_1212:
[----:B--2---:R-:W-:Y:S02]  /*11f0*/  IMAD R17, R0, R17, RZ ;  /* 0x0000001100117224 */ /* 0x004fe400078e02ff */
[----:B------:R-:W-:Y:S01]  /*1200*/  IMAD.U32 R220, RZ, RZ, UR7 ;  /* 0x00000007ffdc7e24 */ /* 0x000fe2000f8e00ff */
[----:B------:R-:W-:Y:S06]  /*1210*/  @!P1 BRA `(.L_x_1213) ;  /* 0x0000000000189947 */ /* 0x000fec0003800000 */
[----:B------:R-:W-:Y:S02]  /*1220*/  ULDC.64 UR8, c[0x0][0xa20] ;  /* 0x0002880000087ab9 */ /* 0x000fe40000000a00 */
[----:B------:R-:W-:-:S06]  /*1230*/  UIMAD.WIDE UR8, UR7, 0x4, UR8 ;  /* 0x00000004070878a5 */ /* 0x000fcc000f8e0208 */
[----:B------:R-:W-:Y:S02]  /*1240*/  IMAD.U32 R2, RZ, RZ, UR8 ;  /* 0x00000008ff027e24 */ /* 0x000fe4000f8e00ff */
[----:B------:R-:W-:-:S05]  /*1250*/  IMAD.U32 R3, RZ, RZ, UR9 ;  /* 0x00000009ff037e24 */ /* 0x000fca000f8e00ff */
[----:B------:R1:W5:Y:S01]  /*1260*/  LDG.E R17, desc[UR36][R2.64] ;  /* 0x0000002402117981 */ /* 0x000362000c1e1900 */
[----:B------:R-:W-:Y:S05]  /*1270*/  BRA `(.L_x_1214) ;  /* 0x00000000002c7947 */ /* 0x000fea0003800000 */
.L_x_1213:
[----:B------:R-:W-:Y:S02]  /*1280*/  ULDC.64 UR8, c[0x0][0xa08] ;  /* 0x0002820000087ab9 */ /* 0x000fe40000000a00 */
[----:B------:R-:W-:-:S04]  /*1290*/  ISETP.NE.U32.AND P0, PT, RZ, UR8, PT ;  /* 0x00000008ff007c0c */ /* 0x000fc8000bf05070 */
[----:B------:R-:W-:-:S13]  /*12a0*/  ISETP.NE.AND.EX P0, PT, RZ, UR9, PT, P0 ;  /* 0x00000009ff007c0c */ /* 0x000fda000bf05300 */
[----:B------:R-:W-:Y:S05]  /*12b0*/  @!P0 BRA `(.L_x_1214) ;  /* 0x00000000001c8947 */ /* 0x000fea0003800000 */
[----:B------:R-:W-:Y:S02]  /*12c0*/  ULDC.64 UR8, c[0x0][0xa08] ;  /* 0x0002820000087ab9 */ /* 0x000fe40000000a00 */
[----:B------:R-:W-:-:S06]  /*12d0*/  UIMAD.WIDE UR8, UR7, 0x4, UR8 ;  /* 0x00000004070878a5 */ /* 0x000fcc000f8e0208 */
[----:B------:R-:W-:Y:S02]  /*12e0*/  IMAD.U32 R2, RZ, RZ, UR8 ;  /* 0x00000008ff027e24 */ /* 0x000fe4000f8e00ff */
[----:B------:R-:W-:-:S05]  /*12f0*/  IMAD.U32 R3, RZ, RZ, UR9 ;  /* 0x00000009ff037e24 */ /* 0x000fca000f8e00ff */
[----:B------:R-:W2:Y:S04]  /*1300*/  LDG.E R17, desc[UR36][R2.64] ;  /* 0x0000002402117981 */ /* 0x000ea8000c1e1900 */
[----:B------:R-:W2:Y:S02]  /*1310*/  LDG.E R0, desc[UR36][R2.64+0x4] ;  /* 0x0000042402007981 */ /* 0x000ea4000c1e1900 */
[----:B--2---:R-:W-:-:S07]  /*1320*/  IMAD.IADD R17, R0, 0x1, -R17 ;  /* 0x0000000100117824 */ /* 0x004fce00078e0a11 */
.L_x_1214:
[----:B------:R-:W-:Y:S01]  /*1330*/  ULDC UR4, c[0x0][0x448] ;  /* 0x0001120000047ab9 */ /* 0x000fe20000000800 */
[----:B-----5:R-:W-:Y:S01]  /*1340*/  IMAD.IADD R17, R17, 0x1, -R6 ;  /* 0x0000000111117824 */ /* 0x020fe200078e0a06 */
[----:B------:R-:W-:Y:S02]  /*1350*/  UISETP.NE.AND UP0, UPT, UR4, 0x1, UPT ;  /* 0x000000010400788c */ /* 0x000fe4000bf05270 */
[----:B------:R-:W-:Y:S02]  /*1360*/  USHF.L.U32 UR6, UR6, 0x7, URZ ;  /* 0x0000000706067899 */ /* 0x000fe4000800063f */
[----:B0-----:R-:W-:Y:S01]  /*1370*/  IADD3 R0, R17, 0x1, -R18 ;  /* 0x0000000111007810 */ /* 0x001fe20007ffe812 */
[----:B------:R-:W-:Y:S02]  /*1380*/  UP2UR UR7, UPR, URZ, 0x1 ;  /* 0x000000013f077883 */ /* 0x000fe40008000000 */
[----:B------:R-:W-:Y:S01]  /*1390*/  UIADD3 UR4, UR6, 0x7f, URZ ;  /* 0x0000007f06047890 */ /* 0x000fe2000fffe03f */
[----:B------:R-:W-:Y:S01]  /*13a0*/  R2UR UR10, R0 ;  /* 0x00000000000a72ca */ /* 0x000fe200000e0000 */
[----:B------:R-:W-:-:S02]  /*13b0*/  IMAD.U32 R23, RZ, RZ, UR6 ;  /* 0x00000006ff177e24 */ /* 0x000fc4000f8e00ff */
[----:B------:R-:W-:Y:S01]  /*13c0*/  @UP0 ULDC UR8, c[0x0][0x44c] ;  /* 0x0001130000080ab9 */ /* 0x000fe20000000800 */
[----:B------:R-:W-:Y:S01]  /*13d0*/  IMAD.U32 R22, RZ, RZ, UR7 ;  /* 0x00000007ff167e24 */ /* 0x000fe2000f8e00ff */
[----:B------:R-:W-:Y:S01]  /*13e0*/  UIMAD.WIDE.U32 UR8, UR4, UR8, URZ ;  /* 0x00000008040872a5 */ /* 0x000fe2000f8e003f */
[----:B------:R-:W-:Y:S01]  /*13f0*/  @UP0 ULDC UR11, c[0x0][0x450] ;  /* 0x00011400000b0ab9 */ /* 0x000fe20000000800 */
[----:B------:R-:W-:Y:S02]  /*1400*/  ULDC.64 UR6, c[0x0][0x9e0] ;  /* 0x0002780000067ab9 */ /* 0x000fe40000000a00 */
[----:B------:R-:W-:Y:S02]  /*1410*/  @UP0 USHF.R.U32.HI UR4, URZ, UR11, UR9 ;  /* 0x0000000b3f040299 */ /* 0x000fe40008011609 */
[----:B------:R-:W-:Y:S02]  /*1420*/  UISETP.GE.AND UP0, UPT, UR7, 0x1, UPT ;  /* 0x000000010700788c */ /* 0x000fe4000bf06270 */
[----:B------:R-:W-:-:S02]  /*1430*/  UIADD3 UR8, UR10, UR4, URZ ;  /* 0x000000040a087290 */ /* 0x000fc4000fffe03f */
[----:B------:R-:W-:Y:S02]  /*1440*/  UP2UR UR61, UPR, URZ, 0x1 ;  /* 0x000000013f3d7883 */ /* 0x000fe40008000000 */
[----:B------:R-:W-:Y:S01]  /*1450*/  PLOP3.LUT P0, PT, PT, PT, UP0, 0x40, 0x0 ;  /* 0x000000000000781c */ /* 0x000fe20003f0e808 */
[----:B------:R-:W-:-:S06]  /*1460*/  UIADD3 UR6, UR8, UR6, URZ ;  /* 0x0000000608067290 */ /* 0x000fcc000fffe03f */
[----:B------:R-:W-:-:S06]  /*1470*/  IMAD.U32 R0, RZ, RZ, UR6 ;  /* 0x00000006ff007e24 */ /* 0x000fcc000f8e00ff */
[----:B------:R-:W-:Y:S05]  /*1480*/  @P0 BRA `(.L_x_1215) ;  /* 0x0000000000400947 */ /* 0x000fea0003800000 */
        /* <DEDUP_REMOVED lines=10> */
.L_x_1216:
[----:B------:R-:W-:-:S11]  /*1530*/  UISETP.NE.AND UP0, UPT, UR7, 0x1, UPT ;  /* 0x000000010700788c */ /* 0x000fd6000bf05270 */
[----:B------:R-:W-:Y:S02]  /*1540*/  @UP0 ULDC.64 UR10, c[0x0][0x9e8] ;  /* 0x00027a00000a0ab9 */ /* 0x000fe40000000a00 */
[----:B------:R-:W-:-:S04]  /*1550*/  UIMAD.WIDE.U32 UR8, UR4, UR10, URZ ;  /* 0x0000000a040872a5 */ /* 0x000fc8000f8e003f */
[----:B------:R-:W-:-:S12]  /*1560*/  @UP0 USHF.R.U32.HI UR4, URZ, UR11, UR9 ;  /* 0x0000000b3f040299 */ /* 0x000fd80008011609 */
.L_x_1217:
[----:B------:R-:W-:-:S06]  /*1570*/  UIMAD UR4, UR4, UR7, UR7 ;  /* 0x00000007040472a4 */ /* 0x000fcc000f8e0207 */
[----:B------:R-:W-:-:S07]  /*1580*/  VIMNMX R0, R0, UR4, PT ;  /* 0x0000000400007c48 */ /* 0x000fce000bfe0100 */
.L_x_1215:
[----:B------:R-:W-:Y:S01]  /*1590*/  R2UR UR6, R22 ;  /* 0x00000000160672ca */ /* 0x000fe200000e0000 */
[----:B------:R-:W-:Y:S01]  /*15a0*/  IMAD.IADD R73, R17, 0x1, -R18 ;  /* 0x0000000111497824 */ /* 0x000fe200078e0a12 */
[----:B------:R-:W-:Y:S01]  /*15b0*/  R2UR UR4, R23 ;  /* 0x00000000170472ca */ /* 0x000fe200000e0000 */
[----:B-1----:R-:W-:Y:S02]  /*15c0*/  VIADD R2, R0, 0x5f ;  /* 0x0000005f00027836 */ /* 0x002fe40000000000 */
[----:B------:R-:W-:Y:S02]  /*15d0*/  VIADD R0, R17, 0x5f ;  /* 0x0000005f11007836 */ /* 0x000fe40000000000 */
[----:B------:R-:W-:-:S04]  /*15e0*/  IMAD.HI R2, R2, 0x2aaaaaab, RZ ;  /* 0x2aaaaaab02027827 */ /* 0x000fc800078e02ff */
[----:B------:R-:W-:Y:S01]  /*15f0*/  IMAD.HI R0, R0, 0x2aaaaaab, RZ ;  /* 0x2aaaaaab00007827 */ /* 0x000fe200078e02ff */
[----:B------:R-:W-:Y:S01]  /*1600*/  SHF.R.U32.HI R5, RZ, 0x1f, R2 ;  /* 0x0000001fff057819 */ /* 0x000fe20000011602 */
[----:B------:R-:W-:Y:S01]  /*1610*/  UISETP.NE.AND UP0, UPT, UR6, URZ, UPT ;  /* 0x0000003f0600728c */ /* 0x000fe2000bf05270 */
[----:B------:R-:W-:Y:S02]  /*1620*/  R2UR UR6, R73 ;  /* 0x00000000490672ca */ /* 0x000fe400000e0000 */
[----:B------:R-:W-:Y:S02]  /*1630*/  SHF.R.U32.HI R3, RZ, 0x1f, R0 ;  /* 0x0000001fff037819 */ /* 0x000fe40000011600 */
[----:B------:R-:W-:Y:S02]  /*1640*/  LEA.HI.SX32 R2, R2, R5, 0x1c ;  /* 0x0000000502027211 */ /* 0x000fe400078fe2ff */
[----:B------:R-:W-:-:S04]  /*1650*/  LEA.HI.SX32 R3, R0, R3, 0x1c ;  /* 0x0000000300037211 */ /* 0x000fc800078fe2ff */
        /* <DEDUP_REMOVED lines=21> */
.L_x_1219:
[----:B------:R-:W-:-:S11]  /*17b0*/  UISETP.NE.AND UP0, UPT, UR7, 0x1, UPT ;  /* 0x000000010700788c */ /* 0x000fd6000bf05270 */
[----:B------:R-:W-:Y:S02]  /*17c0*/  @UP0 ULDC.64 UR10, c[0x0][0x9e8] ;  /* 0x00027a00000a0ab9 */ /* 0x000fe40000000a00 */
[----:B------:R-:W-:-:S04]  /*17d0*/  UIMAD.WIDE.U32 UR8, UR4, UR10, URZ ;  /* 0x0000000a040872a5 */ /* 0x000fc8000f8e003f */
[----:B------:R-:W-:-:S12]  /*17e0*/  @UP0 USHF.R.U32.HI UR4, URZ, UR11, UR9 ;  /* 0x0000000b3f040299 */ /* 0x000fd80008011609 */
.L_x_1220:
[----:B------:R-:W-:-:S04]  /*17f0*/  UIMAD UR4, UR4, UR7, URZ ;  /* 0x00000007040472a4 */ /* 0x000fc8000f8e023f */
[----:B------:R-:W-:-:S04]  /*1800*/  UISETP.LT.AND UP0, UPT, UR6, UR4, UPT ;  /* 0x000000040600728c */ /* 0x000fc8000bf01270 */
[----:B------:R-:W-:-:S12]  /*1810*/  USEL UR6, UR6, UR4, !UP0 ;  /* 0x0000000406067287 */ /* 0x000fd8000c000000 */
.L_x_1218:
[----:B------:R-:W-:-:S04]  /*1820*/  UIMAD.WIDE UR6, UR6, 0x2aaaaaab, URZ ;  /* 0x2aaaaaab060678a5 */ /* 0x000fc8000f8e023f */
[----:B------:R-:W-:-:S04]  /*1830*/  USHF.R.U32.HI UR4, URZ, 0x1f, UR7 ;  /* 0x0000001f3f047899 */ /* 0x000fc80008011607 */
[----:B------:R-:W-:Y:S02]  /*1840*/  ULEA.HI.SX32 UR7, UR7, UR4, 0x1c ;  /* 0x0000000407077291 */ /* 0x000fe4000f8fe23f */
[----:B------:R-:W-:Y:S02]  /*1850*/  ULOP3.LUT UR4, UR5, 0xff000000, URZ, 0xc0, !UPT ;  /* 0xff00000005047892 */ /* 0x000fe4000f8ec03f */
[----:B------:R-:W-:Y:S02]  /*1860*/  UISETP.LT.AND UP0, UPT, URZ, UR7, UPT ;  /* 0x000000073f00728c */ /* 0x000fe4000bf01270 */
[----:B------:R-:W-:Y:S02]  /*1870*/  ULOP3.LUT UR5, UR5, 0xff0000, URZ, 0xc0, !UPT ;  /* 0x00ff000005057892 */ /* 0x000fe4000f8ec03f */
[----:B------:R-:W-:Y:S02]  /*1880*/  USEL UR9, URZ, UR7, !UP0 ;  /* 0x000000073f097287 */ /* 0x000fe4000c000000 */
[----:B------:R-:W-:-:S04]  /*1890*/  USHF.R.U32.HI UR4, URZ, 0x8, UR4 ;  /* 0x000000083f047899 */ /* 0x000fc80008011604 */
[----:B------:R-:W-:Y:S01]  /*18a0*/  ISETP.GT.AND P0, PT, R72, UR9, PT ;  /* 0x0000000948007c0c */ /* 0x000fe2000bf04270 */
[----:B------:R-:W-:-:S03]  /*18b0*/  ULEA.HI UR5, UR5, UR4, URZ, 0x10 ;  /* 0x0000000405057291 */ /* 0x000fc6000f8f803f */
[----:B------:R-:W-:Y:S01]  /*18c0*/  UMOV UR4, URZ ;  /* 0x0000003f00047c82 */ /* 0x000fe20008000000 */
[----:B------:R-:W-:Y:S02]  /*18d0*/  ULOP3.LUT UR6, UR5, 0xff, URZ, 0xc0, !UPT ;  /* 0x000000ff05067892 */ /* 0x000fe4000f8ec03f */
[----:B------:R-:W-:-:S04]  /*18e0*/  USHF.R.U32.HI UR5, URZ, 0x10, UR5 ;  /* 0x000000103f057899 */ /* 0x000fc80008011605 */
[----:B------:R-:W-:Y:S02]  /*18f0*/  IMAD.U32 R208, RZ, RZ, UR6 ;  /* 0x00000006ffd07e24 */ /* 0x000fe4000f8e00ff */
[----:B------:R-:W-:Y:S01]  /*1900*/  IMAD.U32 R195, RZ, RZ, UR5 ;  /* 0x00000005ffc37e24 */ /* 0x000fe2000f8e00ff */
[----:B------:R-:W-:Y:S06]  /*1910*/  @!P0 BRA `(.L_x_1221) ;  /* 0x00000000009c8947 */ /* 0x000fec0003800000 */
[----:B------:R-:W-:Y:S01]  /*1920*/  R2UR UR5, R195 ;  /* 0x00000000c30572ca */ /* 0x000fe200000e0000 */
[----:B------:R-:W-:-:S12]  /*1930*/  ULDC UR4, c[0x0][0x9f0] ;  /* 0x00027c0000047ab9 */ /* 0x000fd80000000800 */
[----:B------:R-:W-:-:S04]  /*1940*/  UISETP.NE.AND UP0, UPT, UR5, URZ, UPT ;  /* 0x0000003f0500728c */ /* 0x000fc8000bf05270 */
[----:B------:R-:W-:-:S03]  /*1950*/  USEL UR10, UR5, UR4, UP0 ;  /* 0x00000004050a7287 */ /* 0x000fc60008000000 */
[----:B------:R-:W-:-:S03]  /*1960*/  UMOV UR4, URZ ;  /* 0x0000003f00047c82 */ /* 0x000fc60008000000 */
[----:B------:R-:W-:-:S05]  /*1970*/  IMAD.U32 R5, RZ, RZ, UR10 ;  /* 0x0000000aff057e24 */ /* 0x000fca000f8e00ff */
        /* <DEDUP_REMOVED lines=33> */
.L_x_1221:
[----:B------:R-:W-:Y:S01]  /*1b90*/  R2UR UR5, R208 ;  /* 0x00000000d00572ca */ /* 0x000fe200000e0000 */
[----:B------:R-:W-:Y:S01]  /*1ba0*/  IMAD.U32 R3, RZ, RZ, UR4 ;  /* 0x00000004ff037e24 */ /* 0x000fe2000f8e00ff */
[----:B------:R-:W-:Y:S01]  /*1bb0*/  PLOP3.LUT P0, PT, PT, PT, PT, 0x80, 0x0 ;  /* 0x000000000000781c */ /* 0x000fe20003f0f070 */
[----:B------:R-:W-:Y:S01]  /*1bc0*/  IMAD.MOV.U32 R2, RZ, RZ, RZ ;  /* 0x000000ffff027224 */ /* 0x000fe200078e00ff */
        /* <DEDUP_REMOVED lines=9> */
[----:B------:R-:W-:Y:S01]  /*1c60*/  UIMAD UR5, UR5, UR4, UR9 ;  /* 0x00000004050572a4 */ /* 0x000fe2000f8e0209 */
[----:B------:R-:W-:Y:S02]  /*1c70*/  CS2R R126, SRZ ;  /* 0x00000000007e7805 */ /* 0x000fe4000001ff00 */
[----:B------:R-:W-:-:S02]  /*1c80*/  CS2R R20, SRZ ;  /* 0x0000000000147805 */ /* 0x000fc4000001ff00 */
[----:B------:R-:W-:Y:S02]  /*1c90*/  CS2R R124, SRZ ;  /* 0x00000000007c7805 */ /* 0x000fe4000001ff00 */
[----:B------:R-:W-:Y:S02]  /*1ca0*/  CS2R R6, SRZ ;  /* 0x0000000000067805 */ /* 0x000fe4000001ff00 */
[----:B------:R-:W-:Y:S02]  /*1cb0*/  CS2R R94, SRZ ;  /* 0x00000000005e7805 */ /* 0x000fe4000001ff00 */
[----:B------:R-:W-:Y:S01]  /*1cc0*/  VIADDMNMX R72, R3, UR5, R72, PT ;  /* 0x0000000503487c46 */ /* 0x000fe2000b800148 */
[----:B------:R-:W-:Y:S01]  /*1cd0*/  IMAD.U32 R193, RZ, RZ, UR5 ;  /* 0x00000005ffc17e24 */ /* 0x000fe2000f8e00ff */
[----:B------:R-:W-:Y:S02]  /*1ce0*/  CS2R R92, SRZ ;  /* 0x00000000005c7805 */ /* 0x000fe4000001ff00 */
[----:B------:R-:W-:-:S02]  /*1cf0*/  CS2R R90, SRZ ;  /* 0x00000000005a7805 */ /* 0x000fc4000001ff00 */
[----:B------:R-:W-:Y:S02]  /*1d00*/  ISETP.GT.AND P1, PT, R72, UR5, PT ;  /* 0x0000000548007c0c */ /* 0x000fe4000bf24270 */
        /* <DEDUP_REMOVED lines=70> */
.L_x_1223:
[----:B------:R-:W2:Y:S01]  /*2170*/  LDL R2, [R1+0x14] ;  /* 0x0000140001027983 */ /* 0x000ea20000100800 */
[----:B------:R-:W-:-:S13]  /*2180*/  R2UR UR6, R221 ;  /* 0x00000000dd0672ca */ /* 0x000fda00000e0000 */
[----:B------:R-:W-:-:S04]  /*2190*/  ULEA.HI UR4, UR6, UR6, URZ, 0x1 ;  /* 0x0000000606047291 */ /* 0x000fc8000f8f083f */
[----:B------:R-:W-:-:S04]  /*21a0*/  ULOP3.LUT UR4, UR4, 0xfffffffe, URZ, 0xc0, !UPT ;  /* 0xfffffffe04047892 */ /* 0x000fc8000f8ec03f */
[----:B------:R-:W-:-:S06]  /*21b0*/  UIADD3 UR4, UR6, -UR4, URZ ;  /* 0x8000000406047290 */ /* 0x000fcc000fffe03f */
[----:B------:R-:W-:-:S05]  /*21c0*/  IMAD.U32 R0, RZ, RZ, UR4 ;  /* 0x00000004ff007e24 */ /* 0x000fca000f8e00ff */
[----:B------:R-:W-:-:S04]  /*21d0*/  SHF.L.U32 R0, R0, 0x1f, RZ ;  /* 0x0000001f00007819 */ /* 0x000fc800000006ff */
[----:B------:R-:W0:Y:S01]  /*21e0*/  SYNCS.PHASECHK.TRANS64.TRYWAIT P1, [UR60+0x30800], R0 ;  /* 0x03080000ff0075a7 */ /* 0x000e22000802017c */
[----:B--2---:R-:W-:-:S13]  /*21f0*/  R2UR UR5, R2 ;  /* 0x00000000020572ca */ /* 0x004fda00000e0000 */
[----:B------:R-:W-:-:S05]  /*2200*/  IMAD.U32 R2, RZ, RZ, UR5 ;  /* 0x00000005ff027e24 */ /* 0x000fca000f8e00ff */
[----:B------:R-:W-:Y:S01]  /*2210*/  ISETP.NE.AND P0, PT, R2, 0x3, PT ;  /* 0x000000030200780c */ /* 0x000fe20003f05270 */
[----:B0-----:R-:W-:-:S12]  /*2220*/  @!P1 BRA `(.L_x_1224) ;  /* 0x0000016400c49947 */ /* 0x001fd80003800000 */
.L_x_1420:
[----:B------:R-:W-:Y:S05]  /*2230*/  @!P0 BRA `(.L_x_1225) ;  /* 0x0000000000048947 */ /* 0x000fea0003800000 */
[----:B------:R-:W-:Y:S01]  /*2240*/  BPT.TRAP 0x1 ;  /* 0x000000040000795c */ /* 0x000fe20000300000 */
.L_x_1225:
[----:B0-----:R-:W-:Y:S02]  /*2250*/  IMAD.U32 R3, RZ, RZ, UR39 ;  /* 0x00000027ff037e24 */ /* 0x001fe4000f8e00ff */
[----:B------:R-:W-:-:S03]  /*2260*/  IMAD.U32 R0, RZ, RZ, UR38 ;  /* 0x00000026ff007e24 */ /* 0x000fc6000f8e00ff */
[----:B------:R-:W-:Y:S02]  /*2270*/  LEA R3, R3, UR60, 0x3 ;  /* 0x0000003c03037c11 */ /* 0x000fe4000f8e18ff */
[----:B------:R-:W-:-:S04]  /*2280*/  SHF.L.U32 R0, R0, 0x1f, RZ ;  /* 0x0000001f00007819 */ /* 0x000fc800000006ff */
[----:B------:R0:W1:Y:S01]  /*2290*/  SYNCS.PHASECHK.TRANS64.TRYWAIT P1, [R3+URZ+0x30830], R0 ;  /* 0x03083000030075a7 */ /* 0x000062000802017f */
[----:B------:R-:W-:Y:S05]  /*22a0*/  @!P0 BRA `(.L_x_1226) ;  /* 0x0000000000048947 */ /* 0x000fea0003800000 */
[----:B------:R-:W-:Y:S01]  /*22b0*/  BPT.TRAP 0x1 ;  /* 0x000000040000795c */ /* 0x000fe20000300000 */
.L_x_1226:
[----:B-1----:R-:W-:Y:S05]  /*22c0*/  @P1 BRA `(.L_x_1227) ;  /* 0x0000000000081947 */ /* 0x002fea0003800000 */
[----:B------:R-:W1:Y:S02]  /*22d0*/  SYNCS.PHASECHK.TRANS64.TRYWAIT P1, [R3+URZ+0x30830], R0 ;  /* 0x03083000030075a7 */ /* 0x000e64000802017f */
[----:B-1----:R-:W-:Y:S05]  /*22e0*/  @!P1 BRA `(.L_x_1228) ;  /* 0x0000016400ac9947 */ /* 0x002fea0003800000 */
.L_x_1227:
[----:B------:R-:W-:Y:S05]  /*22f0*/  WARPSYNC.ALL ;  /* 0x0000000000007948 */ /* 0x000fea0003800000 */
[----:B------:R-:W-:Y:S01]  /*2300*/  UIADD3 UR4, UR60, 0x1e400, URZ ;  /* 0x0001e4003c047890 */ /* 0x000fe2000fffe03f */
[----:B------:R-:W-:Y:S01]  /*2310*/  WARPGROUP.ARRIVE ;  /* 0x00000000000079c5 */ /* 0x000fe20000000000 */
[----:B------:R-:W-:Y:S01]  /*2320*/  UMOV UR9, 0x40000040 ;  /* 0x4000004000097882 */ /* 0x000fe20000000000 */
[----:B------:R-:W-:Y:S01]  /*2330*/  UMOV UR11, 0x40000040 ;  /* 0x40000040000b7882 */ /* 0x000fe20000000000 */
[----:B------:R-:W-:Y:S01]  /*2340*/  USHF.R.U32.HI UR4, URZ, 0x4, UR4 ;  /* 0x000000043f047899 */ /* 0x000fe20008011604 */
[----:B------:R-:W-:Y:S01]  /*2350*/  IMAD.U32 R7, RZ, RZ, UR9 ;  /* 0x00000009ff077e24 */ /* 0x000fe2000f8e00ff */
[----:B------:R-:W-:Y:S01]  /*2360*/  UMOV UR57, 0x40000040 ;  /* 0x4000004000397882 */ /* 0x000fe20000000000 */
[----:B------:R-:W-:Y:S01]  /*2370*/  UMOV UR59, 0x40000040 ;  /* 0x40000040003b7882 */ /* 0x000fe20000000000 */
[----:B------:R-:W-:Y:S01]  /*2380*/  ULOP3.LUT UR4, UR4, 0x3fff, URZ, 0xc0, !UPT ;  /* 0x00003fff04047892 */ /* 0x000fe2000f8ec03f */
[----:B------:R-:W-:Y:S01]  /*2390*/  UMOV UR53, 0x40000040 ;  /* 0x4000004000357882 */ /* 0x000fe20000000000 */
[----:B------:R-:W-:-:S02]  /*23a0*/  UMOV UR55, 0x40000040 ;  /* 0x4000004000377882 */ /* 0x000fc40000000000 */
[----:B------:R-:W-:Y:S02]  /*23b0*/  ULOP3.LUT UR5, UR4, 0x10000, URZ, 0xfc, !UPT ;  /* 0x0001000004057892 */ /* 0x000fe4000f8efc3f */
[----:B------:R-:W-:Y:S01]  /*23c0*/  ULOP3.LUT UR4, UR40, 0x10000, URZ, 0xfc, !UPT ;  /* 0x0001000028047892 */ /* 0x000fe2000f8efc3f */
[----:B------:R-:W-:Y:S01]  /*23d0*/  UMOV UR13, 0x40000040 ;  /* 0x40000040000d7882 */ /* 0x000fe20000000000 */
[----:B------:R-:W-:Y:S02]  /*23e0*/  UMOV UR15, 0x40000040 ;  /* 0x40000040000f7882 */ /* 0x000fe40000000000 */
[----:B------:R-:W-:Y:S01]  /*23f0*/  IMAD.U32 R9, RZ, RZ, UR5 ;  /* 0x00000005ff097e24 */ /* 0x000fe2000f8e00ff */
[----:B------:R-:W-:Y:S02]  /*2400*/  UIMAD UR5, UR39, 0x900, UR5 ;  /* 0x00000900270578a4 */ /* 0x000fe4000f8e0205 */
[----:B------:R-:W-:Y:S01]  /*2410*/  UMOV UR8, UR4 ;  /* 0x0000000400087c82 */ /* 0x000fe20008000000 */
[----:B------:R-:W-:Y:S01]  /*2420*/  UIADD3 UR56, UR4, 0x2, URZ ;  /* 0x0000000204387890 */ /* 0x000fe2000fffe03f */
[----:B------:R-:W-:Y:S01]  /*2430*/  IMAD.U32 R6, RZ, RZ, UR8 ;  /* 0x00000008ff067e24 */ /* 0x000fe2000f8e00ff */
[----:B------:R-:W-:-:S02]  /*2440*/  UIADD3 UR58, UR5, 0x2, URZ ;  /* 0x00000002053a7890 */ /* 0x000fc4000fffe03f */
[----:B------:R-:W-:Y:S01]  /*2450*/  UMOV UR10, UR5 ;  /* 0x00000005000a7c82 */ /* 0x000fe20008000000 */
[----:B------:R-:W-:Y:S01]  /*2460*/  UIADD3 UR52, UR4, 0x4, URZ ;  /* 0x0000000404347890 */ /* 0x000fe2000fffe03f */
[----:B------:R-:W-:Y:S01]  /*2470*/  HGMMA.64x96x16.F32.BF16 R24, gdesc[UR8], RZ, !UPT, gsb0 ;  /* 0x01600000081879f0 */ /* 0x000fe2000c0018ff */
[----:B------:R-:W-:Y:S02]  /*2480*/  UIADD3 UR54, UR5, 0x4, URZ ;  /* 0x0000000405367890 */ /* 0x000fe4000fffe03f */
[----:B------:R-:W-:Y:S02]  /*2490*/  UIADD3 UR8, UR4, 0x6, URZ ;  /* 0x0000000604087890 */ /* 0x000fe4000fffe03f */
[----:B------:R-:W-:Y:S01]  /*24a0*/  UIADD3 UR10, UR5, 0x6, URZ ;  /* 0x00000006050a7890 */ /* 0x000fe2000fffe03f */
[----:B------:R-:W-:Y:S01]  /*24b0*/  UMOV UR9, 0x40000040 ;  /* 0x4000004000097882 */ /* 0x000fe20000000000 */
[----:B------:R-:W-:Y:S01]  /*24c0*/  UMOV UR11, 0x40000040 ;  /* 0x40000040000b7882 */ /* 0x000fe20000000000 */
[----:B------:R-:W-:-:S02]  /*24d0*/  UIADD3 UR12, UR4, 0x400, URZ ;  /* 0x00000400040c7890 */ /* 0x000fc4000fffe03f */
[----:B------:R-:W-:Y:S02]  /*24e0*/  UIADD3 UR14, UR5, 0x300, URZ ;  /* 0x00000300050e7890 */ /* 0x000fe4000fffe03f */
        /* <DEDUP_REMOVED lines=64> */
.L_x_1229:
[----:B------:R-:W-:Y:S01]  /*28f0*/  R2UR UR4, R22 ;  /* 0x00000000160472ca */ /* 0x000fe200000e0000 */
[----:B------:R-:W2:Y:S01]  /*2900*/  S2UR UR6, SR_CgaCtaId ;  /* 0x00000000000679c3 */ /* 0x000ea20000008800 */
[----:B------:R-:W-:Y:S01]  /*2910*/  R2UR UR5, R23 ;  /* 0x00000000170572ca */ /* 0x000fe200000e0000 */
[----:B------:R-:W-:Y:S01]  /*2920*/  UISETP.NE.AND UP0, UPT, UR61, URZ, UPT ;  /* 0x0000003f3d00728c */ /* 0x000fe2000bf05270 */
[----:B------:R-:W-:Y:S01]  /*2930*/  ULDC UR14, c[0x0][0x9dc] ;  /* 0x00027700000e7ab9 */ /* 0x000fe20000000800 */
[----:B------:R-:W-:-:S08]  /*2940*/  ULDC UR10, c[0x0][0x9e0] ;  /* 0x00027800000a7ab9 */ /* 0x000fd00000000800 */
[----:B------:R-:W-:Y:S01]  /*2950*/  UISETP.NE.AND UP1, UPT, UR4, URZ, UPT ;  /* 0x0000003f0400728c */ /* 0x000fe2000bf25270 */
[----:B------:R-:W-:Y:S01]  /*2960*/  R2UR UR4, R3 ;  /* 0x00000000030472ca */ /* 0x000fe200000e0000 */
[----:B01----:R-:W-:-:S04]  /*2970*/  VIADD R0, R192, UR5 ;  /* 0x00000005c0007c36 */ /* 0x003fc80008000000 */
[----:B------:R-:W-:Y:S01]  /*2980*/  PLOP3.LUT P1, PT, PT, PT, UP1, 0x80, 0x0 ;  /* 0x000000000000781c */ /* 0x000fe20003f2f018 */
[----:B------:R-:W-:Y:S01]  /*2990*/  IMAD.MOV.U32 R2, RZ, RZ, R0 ;  /* 0x000000ffff027224 */ /* 0x000fe200078e0000 */
[----:B------:R-:W-:-:S03]  /*29a0*/  PLOP3.LUT P2, PT, PT, PT, UP1, 0x80, 0x0 ;  /* 0x000000000000781c */ /* 0x000fc60003f4f018 */
[----:B------:R-:W-:-:S03]  /*29b0*/  @UP1 ULDC UR5, c[0x0][0x44c] ;  /* 0x0001130000051ab9 */ /* 0x000fc60000000800 */
[----:B------:R-:W-:-:S04]  /*29c0*/  UIADD3 UR4, UR4, 0x30840, URZ ;  /* 0x0003084004047890 */ /* 0x000fc8000fffe03f */
[----:B--2---:R-:W-:Y:S01]  /*29d0*/  UPRMT UR4, UR6, 0x654, UR4 ;  /* 0x0000065406047896 */ /* 0x004fe20008000004 */
[----:B------:R-:W-:Y:S01]  /*29e0*/  @P1 IMAD.HI.U32 R3, R0, UR5, RZ ;  /* 0x0000000500031c27 */ /* 0x000fe2000f8e00ff */
[----:B------:R-:W-:Y:S01]  /*29f0*/  @UP1 ULDC UR5, c[0x0][0x450] ;  /* 0x0001140000051ab9 */ /* 0x000fe20000000800 */
[----:B------:R-:W-:Y:S02]  /*2a00*/  PLOP3.LUT P1, PT, PT, PT, UP0, 0x40, 0x0 ;  /* 0x000000000000781c */ /* 0x000fe40003f2e808 */
[C---:B------:R-:W-:Y:S01]  /*2a10*/  IMAD R0, R72.reuse, -0x60, R17 ;  /* 0xffffffa048007824 */ /* 0x040fe200078e0211 */
[----:B------:R-:W-:Y:S01]  /*2a20*/  @P2 SHF.R.U32.HI R2, RZ, UR5, R3 ;  /* 0x00000005ff022c19 */ /* 0x000fe20008011603 */
[----:B------:R-:W-:Y:S02]  /*2a30*/  IMAD.MOV.U32 R3, RZ, RZ, -0x60 ;  /* 0xffffffa0ff037424 */ /* 0x000fe400078e00ff */
[----:B------:R-:W-:Y:S01]  /*2a40*/  SYNCS.ARRIVE.TRANS64.RED.A1T0 RZ, [UR4], RZ ;  /* 0x000000ffffff79a7 */ /* 0x000fe20008100404 */
[----:B------:R-:W-:Y:S01]  /*2a50*/  ULOP3.LUT UR4, URZ, UR14, URZ, 0x33, !UPT ;  /* 0x0000000e3f047292 */ /* 0x000fe2000f8e333f */
[----:B------:R-:W0:Y:S01]  /*2a60*/  SHFL.IDX PT, R5, R2, RZ, 0x1c1f ;  /* 0x001c1fff02057589 */ /* 0x000e2200000e0000 */
[----:B------:R-:W-:Y:S01]  /*2a70*/  IMAD R4, R72, R3, 0x61 ;  /* 0x0000006148047424 */ /* 0x000fe200078e0203 */
[----:B------:R-:W-:-:S03]  /*2a80*/  IADD3 R8, -R19, 0x60, R0 ;  /* 0x0000006013087810 */ /* 0x000fc60007ffe100 */
[----:B------:R-:W-:Y:S01]  /*2a90*/  VIADD R12, R4, 0xffffffff ;  /* 0xffffffff040c7836 */ /* 0x000fe20000000000 */
[----:B------:R-:W-:-:S03]  /*2aa0*/  IADD3 R3, R17, R4, -R19 ;  /* 0x0000000411037210 */ /* 0x000fc60007ffe813 */
[----:B------:R-:W-:Y:S02]  /*2ab0*/  IMAD.IADD R14, R12, 0x1, -R19 ;  /* 0x000000010c0e7824 */ /* 0x000fe400078e0a13 */
[----:B------:R-:W-:-:S04]  /*2ac0*/  IMAD.IADD R3, R3, 0x1, -R18 ;  /* 0x0000000103037824 */ /* 0x000fc800078e0a12 */
[C---:B------:R-:W-:Y:S02]  /*2ad0*/  VIADD R11, R3.reuse, UR10 ;  /* 0x0000000a030b7c36 */ /* 0x040fe40008000000 */
[----:B------:R-:W-:-:S03]  /*2ae0*/  VIADD R10, R3, UR4 ;  /* 0x00000004030a7c36 */ /* 0x000fc60008000000 */
[----:B0-----:R-:W-:Y:S01]  /*2af0*/  VIADDMNMX R0, R5, R11, R8, PT ;  /* 0x0000000b05007246 */ /* 0x001fe20003800108 */
[----:B------:R-:W-:Y:S01]  /*2b00*/  IMAD.IADD R3, R10, 0x1, R5 ;  /* 0x000000010a037824 */ /* 0x000fe200078e0205 */
[----:B------:R-:W-:Y:S06]  /*2b10*/  @P1 BRA `(.L_x_1230) ;  /* 0x00000000005c1947 */ /* 0x000fec0003800000 */
[----:B------:R-:W-:Y:S01]  /*2b20*/  IADD3 R5, -R18, R17, R5 ;  /* 0x0000001112057210 */ /* 0x000fe20007ffe105 */
        /* <DEDUP_REMOVED lines=12> */
.L_x_1232:
[----:B------:R-:W-:Y:S02]  /*2bf0*/  ULDC UR4, c[0x0][0x9e4] ;  /* 0x0002790000047ab9 */ /* 0x000fe40000000800 */
[----:B------:R-:W-:-:S05]  /*2c00*/  IMAD.U32 R13, RZ, RZ, UR4 ;  /* 0x00000004ff0d7e24 */ /* 0x000fca000f8e00ff */
[----:B------:R-:W-:-:S13]  /*2c10*/  ISETP.NE.AND P1, PT, R13, 0x1, PT ;  /* 0x000000010d00780c */ /* 0x000fda0003f25270 */
[----:B------:R-:W0:Y:S02]  /*2c20*/  @P1 LDC.64 R20, c[0x0][0x9e8] ;  /* 0x00027a00ff141b82 */ /* 0x000e240000000a00 */
[----:B0-----:R-:W-:-:S05]  /*2c30*/  @P1 IMAD.HI.U32 R4, R5, R20, RZ ;  /* 0x0000001405041227 */ /* 0x001fca00078e00ff */
[----:B------:R-:W-:-:S07]  /*2c40*/  @P1 SHF.R.U32.HI R5, RZ, R21, R4 ;  /* 0x00000015ff051219 */ /* 0x000fce0000011604 */
.L_x_1233:
[----:B------:R-:W-:Y:S05]  /*2c50*/  BSYNC B0 ;  /* 0x0000000000007941 */ /* 0x000fea0003800000 */
.L_x_1231:
[----:B------:R-:W-:-:S05]  /*2c60*/  IMAD R5, R5, R13, R14 ;  /* 0x0000000d05057224 */ /* 0x000fca00078e020e */
[----:B------:R-:W-:Y:S02]  /*2c70*/  VIADDMNMX R0, R5, R13, R0, PT ;  /* 0x0000000d05007246 */ /* 0x000fe40003800100 */
[----:B------:R-:W-:-:S07]  /*2c80*/  VIMNMX R3, R3, R5, !PT ;  /* 0x0000000503037248 */ /* 0x000fce0007fe0100 */
.L_x_1230:
[C---:B------:R-:W-:Y:S01]  /*2c90*/  ISETP.GE.AND P2, PT, R12.reuse, 0x9, PT ;  /* 0x000000090c00780c */ /* 0x040fe20003f46270 */
[----:B------:R-:W0:Y:S01]  /*2ca0*/  SHFL.IDX PT, R5, R2, 0x1, 0x1c1f ;  /* 0x003c1f0002057f89 */ /* 0x000e2200000e0000 */
[----:B------:R-:W-:Y:S01]  /*2cb0*/  ISETP.GE.AND P1, PT, R12, 0x2, PT ;  /* 0x000000020c00780c */ /* 0x000fe20003f26270 */
[----:B------:R-:W-:Y:S01]  /*2cc0*/  UISETP.NE.AND UP0, UPT, UR61, URZ, UPT ;  /* 0x0000003f3d00728c */ /* 0x000fe2000bf05270 */
[C---:B------:R-:W-:Y:S02]  /*2cd0*/  ISETP.GT.AND P3, PT, R3.reuse, 0x8, !P2 ;  /* 0x000000080300780c */ /* 0x040fe40005764270 */
[----:B------:R-:W-:Y:S02]  /*2ce0*/  ISETP.GT.AND P4, PT, R3, 0x1, !P1 ;  /* 0x000000010300780c */ /* 0x000fe40004f84270 */
[----:B------:R-:W-:Y:S02]  /*2cf0*/  ISETP.LT.OR P3, PT, R0, 0x9, P3 ;  /* 0x000000090000780c */ /* 0x000fe40001f61670 */
[----:B------:R-:W-:-:S02]  /*2d00*/  ISETP.GE.AND P5, PT, R12, 0x11, PT ;  /* 0x000000110c00780c */ /* 0x000fc40003fa6270 */
[----:B------:R-:W-:Y:S02]  /*2d10*/  FSEL R15, R28, -INF , !P3 ;  /* 0xff8000001c0f7808 */ /* 0x000fe40005800000 */
[----:B------:R-:W-:Y:S02]  /*2d20*/  ISETP.LT.OR P4, PT, R0, 0x2, P4 ;  /* 0x000000020000780c */ /* 0x000fe40002781670 */
[----:B------:R-:W-:Y:S02]  /*2d30*/  ISETP.GT.AND P3, PT, R3, 0x10, !P5 ;  /* 0x000000100300780c */ /* 0x000fe40006f64270 */
[----:B------:R-:W-:Y:S02]  /*2d40*/  ISETP.GE.AND P6, PT, R12, 0xa, PT ;  /* 0x0000000a0c00780c */ /* 0x000fe40003fc6270 */
[----:B------:R-:W-:Y:S02]  /*2d50*/  FSEL R25, R25, -INF , !P4 ;  /* 0xff80000019197808 */ /* 0x000fe40006000000 */
[----:B------:R-:W-:-:S02]  /*2d60*/  P2R R75, PR, RZ, 0x20 ;  /* 0x00000020ff4b7803 */ /* 0x000fc40000000000 */
[----:B------:R-:W-:Y:S02]  /*2d70*/  ISETP.LT.OR P3, PT, R0, 0x11, P3 ;  /* 0x000000110000780c */ /* 0x000fe40001f61670 */
[C---:B------:R-:W-:Y:S02]  /*2d80*/  ISETP.GT.AND P4, PT, R3.reuse, 0x9, !P6 ;  /* 0x000000090300780c */ /* 0x040fe40007784270 */
        /* <DEDUP_REMOVED lines=28> */
[C---:B------:R-:W-:Y:S02]  /*2f50*/  ISETP.GT.AND P3, PT, R3.reuse, 0x28, !P4 ;  /* 0x000000280300780c */ /* 0x040fe40006764270 */
        /* <DEDUP_REMOVED lines=51> */
[----:B------:R-:W-:-:S04]  /*3290*/  ISETP.GT.AND P4, PT, R3, 0x50, !P3 ;  /* 0x000000500300780c */ /* 0x000fc80005f84270 */
        /* <DEDUP_REMOVED lines=19> */
[----:B0-----:R-:W-:Y:S01]  /*33d0*/  VIADDMNMX R0, R5, R11, R8, PT ;  /* 0x0000000b05007246 */ /* 0x001fe20003800108 */
[----:B------:R-:W-:Y:S01]  /*33e0*/  IMAD.IADD R8, R10, 0x1, R5 ;  /* 0x000000010a087824 */ /* 0x000fe200078e0205 */
[----:B------:R-:W-:Y:S02]  /*33f0*/  FSEL R69, R69, -INF , !P6 ;  /* 0xff80000045457808 */ /* 0x000fe40007000000 */
[----:B------:R-:W-:-:S13]  /*3400*/  PLOP3.LUT P6, PT, PT, PT, UP0, 0x40, 0x0 ;  /* 0x000000000000781c */ /* 0x000fda0003fce808 */
[----:B------:R-:W-:Y:S05]  /*3410*/  @P6 BRA `(.L_x_1234) ;  /* 0x00000000005c6947 */ /* 0x000fea0003800000 */
        /* <DEDUP_REMOVED lines=13> */
.L_x_1236:
[----:B------:R-:W-:Y:S02]  /*34f0*/  ULDC UR4, c[0x0][0x9e4] ;  /* 0x0002790000047ab9 */ /* 0x000fe40000000800 */
[----:B------:R-:W-:-:S05]  /*3500*/  IMAD.U32 R4, RZ, RZ, UR4 ;  /* 0x00000004ff047e24 */ /* 0x000fca000f8e00ff */
[----:B------:R-:W-:-:S13]  /*3510*/  ISETP.NE.AND P6, PT, R4, 0x1, PT ;  /* 0x000000010400780c */ /* 0x000fda0003fc5270 */
[----:B------:R-:W0:Y:S02]  /*3520*/  @P6 LDC.64 R2, c[0x0][0x9e8] ;  /* 0x00027a00ff026b82 */ /* 0x000e240000000a00 */
[----:B0-----:R-:W-:-:S05]  /*3530*/  @P6 IMAD.HI.U32 R2, R5, R2, RZ ;  /* 0x0000000205026227 */ /* 0x001fca00078e00ff */
[----:B------:R-:W-:-:S07]  /*3540*/  @P6 SHF.R.U32.HI R5, RZ, R3, R2 ;  /* 0x00000003ff056219 */ /* 0x000fce0000011602 */
.L_x_1237:
[----:B------:R-:W-:Y:S05]  /*3550*/  BSYNC B0 ;  /* 0x0000000000007941 */ /* 0x000fea0003800000 */
.L_x_1235:
[----:B------:R-:W-:-:S05]  /*3560*/  IMAD R5, R5, R4, R14 ;  /* 0x0000000405057224 */ /* 0x000fca00078e020e */
[----:B------:R-:W-:Y:S02]  /*3570*/  VIADDMNMX R0, R5, R4, R0, PT ;  /* 0x0000000405007246 */ /* 0x000fe40003800100 */
[----:B------:R-:W-:-:S07]  /*3580*/  VIMNMX R8, R8, R5, !PT ;  /* 0x0000000508087248 */ /* 0x000fce0007fe0100 */
.L_x_1234:
[C---:B------:R-:W-:Y:S01]  /*3590*/  ISETP.GT.AND P1, PT, R8.reuse, 0x1, !P1 ;  /* 0x000000010800780c */ /* 0x040fe20004f24270 */
[----:B------:R-:W-:Y:S01]  /*35a0*/  ULDC UR6, c[0x0][0x988] ;  /* 0x0002620000067ab9 */ /* 0x000fe20000000800 */
[----:B------:R-:W-:Y:S01]  /*35b0*/  ISETP.GT.AND P2, PT, R8, 0x8, !P2 ;  /* 0x000000080800780c */ /* 0x000fe20005744270 */
[----:B------:R-:W-:Y:S01]  /*35c0*/  UISETP.NE.AND UP0, UPT, UR61, URZ, UPT ;  /* 0x0000003f3d00728c */ /* 0x000fe2000bf05270 */
        /* <DEDUP_REMOVED lines=8> */
[----:B------:R-:W-:Y:S02]  /*3650*/  FMNMX.FTZ R2, R13, R25, !PT ;  /* 0x000000190d027209 */ /* 0x000fe40007810000 */
[----:B------:R-:W-:-:S02]  /*3660*/  FSEL R31, R31, -INF , !P1 ;  /* 0xff8000001f1f7808 */ /* 0x000fc40004800000 */
[----:B------:R-:W-:Y:S02]  /*3670*/  ISETP.NE.AND P1, PT, R75, RZ, PT ;  /* 0x000000ff4b00720c */ /* 0x000fe40003f25270 */
[----:B------:R-:W-:Y:S02]  /*3680*/  ISETP.NE.AND P6, PT, R32, RZ, PT ;  /* 0x000000ff2000720c */ /* 0x000fe40003fc5270 */
        /* <DEDUP_REMOVED lines=11> */
[----:B------:R-:W-:Y:S02]  /*3740*/  FMNMX.FTZ R2, R36, R3, !PT ;  /* 0x0000000324027209 */ /* 0x000fe40007810000 */
        /* <DEDUP_REMOVED lines=41> */
[----:B------:R-:W-:Y:S01]  /*39e0*/  ISETP.NE.AND P2, PT, R85, RZ, PT ;  /* 0x000000ff5500720c */ /* 0x000fe20003f45270 */
[----:B------:R-:W0:Y:S01]  /*39f0*/  SHFL.BFLY PT, R3, R2, 0x2, 0x1f ;  /* 0x0c401f0002037f89 */ /* 0x000e2200000e0000 */
[----:B------:R-:W-:Y:S02]  /*3a00*/  ISETP.LT.OR P1, PT, R0, 0x31, P1 ;  /* 0x000000310000780c */ /* 0x000fe40000f21670 */
[----:B------:R-:W-:Y:S02]  /*3a10*/  ISETP.NE.AND P6, PT, R20, RZ, PT ;  /* 0x000000ff1400720c */ /* 0x000fe40003fc5270 */
[----:B------:R-:W-:Y:S02]  /*3a20*/  FSEL R50, R50, -INF , !P1 ;  /* 0xff80000032327808 */ /* 0x000fe40004800000 */
[----:B------:R-:W-:-:S02]  /*3a30*/  ISETP.NE.AND P1, PT, R82, RZ, PT ;  /* 0x000000ff5200720c */ /* 0x000fc40003f25270 */
[C---:B------:R-:W-:Y:S02]  /*3a40*/  ISETP.GT.AND P3, PT, R8.reuse, 0x50, !P3 ;  /* 0x000000500800780c */ /* 0x040fe40005f64270 */
[C---:B------:R-:W-:Y:S02]  /*3a50*/  ISETP.GT.AND P1, PT, R8.reuse, 0x31, !P1 ;  /* 0x000000310800780c */ /* 0x040fe40004f24270 */
[----:B------:R-:W-:Y:S02]  /*3a60*/  ISETP.GT.AND P4, PT, R8, 0x51, !P4 ;  /* 0x000000510800780c */ /* 0x000fe40006784270 */
[C---:B------:R-:W-:Y:S02]  /*3a70*/  ISETP.LT.OR P1, PT, R0.reuse, 0x32, P1 ;  /* 0x000000320000780c */ /* 0x040fe40000f21670 */
[----:B------:R-:W-:Y:S02]  /*3a80*/  ISETP.LT.OR P3, PT, R0, 0x51, P3 ;  /* 0x000000510000780c */ /* 0x000fe40001f61670 */
[----:B------:R-:W-:-:S02]  /*3a90*/  FSEL R51, R51, -INF , !P1 ;  /* 0xff80000033337808 */ /* 0x000fc40004800000 */
[----:B------:R-:W-:Y:S02]  /*3aa0*/  ISETP.NE.AND P1, PT, R83, RZ, PT ;  /* 0x000000ff5300720c */ /* 0x000fe40003f25270 */
[C---:B------:R-:W-:Y:S02]  /*3ab0*/  ISETP.GT.AND P5, PT, R8.reuse, 0x58, !P5 ;  /* 0x000000580800780c */ /* 0x040fe40006fa4270 */
[----:B------:R-:W-:Y:S02]  /*3ac0*/  ISETP.GT.AND P1, PT, R8, 0x38, !P1 ;  /* 0x000000380800780c */ /* 0x000fe40004f24270 */
[----:B0-----:R-:W-:Y:S02]  /*3ad0*/  FMNMX.FTZ R5, R2, R3, !PT ;  /* 0x0000000302057209 */ /* 0x001fe40007810000 */
[C---:B------:R-:W-:Y:S02]  /*3ae0*/  ISETP.LT.OR P1, PT, R0.reuse, 0x39, P1 ;  /* 0x000000390000780c */ /* 0x040fe40000f21670 */
[----:B------:R-:W-:Y:S01]  /*3af0*/  ISETP.LT.OR P4, PT, R0, 0x52, P4 ;  /* 0x000000520000780c */ /* 0x000fe20002781670 */
[----:B------:R-:W0:Y:S01]  /*3b00*/  SHFL.BFLY PT, R4, R5, 0x1, 0x1f ;  /* 0x0c201f0005047f89 */ /* 0x000e2200000e0000 */
[----:B------:R-:W-:-:S02]  /*3b10*/  FSEL R54, R54, -INF , !P1 ;  /* 0xff80000036367808 */ /* 0x000fc40004800000 */
[----:B------:R-:W-:Y:S02]  /*3b20*/  ISETP.NE.AND P1, PT, R84, RZ, PT ;  /* 0x000000ff5400720c */ /* 0x000fe40003f25270 */
[----:B------:R-:W-:Y:S02]  /*3b30*/  FSEL R66, R66, -INF , !P3 ;  /* 0xff80000042427808 */ /* 0x000fe40005800000 */
[----:B------:R-:W-:Y:S02]  /*3b40*/  ISETP.GT.AND P1, PT, R8, 0x39, !P1 ;  /* 0x000000390800780c */ /* 0x000fe40004f24270 */
[C---:B------:R-:W-:Y:S02]  /*3b50*/  ISETP.LT.OR P5, PT, R0.reuse, 0x59, P5 ;  /* 0x000000590000780c */ /* 0x040fe40002fa1670 */
[----:B------:R-:W-:Y:S02]  /*3b60*/  ISETP.LT.OR P1, PT, R0, 0x3a, P1 ;  /* 0x0000003a0000780c */ /* 0x000fe40000f21670 */
[----:B------:R-:W-:-:S02]  /*3b70*/  FSEL R67, R67, -INF , !P4 ;  /* 0xff80000043437808 */ /* 0x000fc40006000000 */
[----:B------:R-:W-:Y:S02]  /*3b80*/  FSEL R55, R55, -INF , !P1 ;  /* 0xff80000037377808 */ /* 0x000fe40004800000 */
[----:B------:R-:W-:Y:S02]  /*3b90*/  ISETP.GT.AND P1, PT, R8, 0x40, !P2 ;  /* 0x000000400800780c */ /* 0x000fe40005724270 */
[----:B------:R-:W-:Y:S02]  /*3ba0*/  ISETP.NE.AND P2, PT, R88, RZ, PT ;  /* 0x000000ff5800720c */ /* 0x000fe40003f45270 */
[----:B------:R-:W-:Y:S02]  /*3bb0*/  ISETP.LT.OR P1, PT, R0, 0x41, P1 ;  /* 0x000000410000780c */ /* 0x000fe40000f21670 */
[----:B------:R-:W-:Y:S02]  /*3bc0*/  ISETP.GT.AND P2, PT, R8, 0x49, !P2 ;  /* 0x000000490800780c */ /* 0x000fe40005744270 */
[----:B------:R-:W-:-:S02]  /*3bd0*/  FSEL R58, R58, -INF , !P1 ;  /* 0xff8000003a3a7808 */ /* 0x000fc40004800000 */
[----:B------:R-:W-:Y:S02]  /*3be0*/  ISETP.GT.AND P1, PT, R8, RZ, !P6 ;  /* 0x000000ff0800720c */ /* 0x000fe40007724270 */
[----:B0-----:R-:W-:Y:S02]  /*3bf0*/  FMNMX.FTZ R4, R5, R4, !PT ;  /* 0x0000000405047209 */ /* 0x001fe40007810000 */
[----:B------:R-:W-:Y:S02]  /*3c00*/  ISETP.LT.OR P1, PT, R0, 0x1, P1 ;  /* 0x000000010000780c */ /* 0x000fe40000f21670 */
[----:B------:R-:W-:Y:S01]  /*3c10*/  ISETP.NE.AND P6, PT, R86, RZ, PT ;  /* 0x000000ff5600720c */ /* 0x000fe20003fc5270 */
[----:B------:R-:W-:Y:S01]  /*3c20*/  FMUL.FTZ R3, R4, UR6 ;  /* 0x0000000604037c20 */ /* 0x000fe20008410000 */
[----:B------:R-:W-:Y:S02]  /*3c30*/  FSEL R26, R26, -INF , !P1 ;  /* 0xff8000001a1a7808 */ /* 0x000fe40004800000 */
[----:B------:R-:W-:-:S02]  /*3c40*/  FSETP.NEU.FTZ.AND P1, PT, R4, -INF , PT ;  /* 0xff8000000400780b */ /* 0x000fc40003f3d000 */
[----:B------:R-:W-:Y:S02]  /*3c50*/  ISETP.LT.OR P2, PT, R0, 0x4a, P2 ;  /* 0x0000004a0000780c */ /* 0x000fe40001741670 */
[----:B------:R-:W-:Y:S02]  /*3c60*/  FSEL R10, R3, RZ, P1 ;  /* 0x000000ff030a7208 */ /* 0x000fe40000800000 */
[----:B------:R-:W-:Y:S02]  /*3c70*/  FMNMX.FTZ R3, R26, R27, !PT ;  /* 0x0000001b1a037209 */ /* 0x000fe40007810000 */
[----:B------:R-:W-:Y:S01]  /*3c80*/  ISETP.GT.AND P1, PT, R8, 0x41, !P6 ;  /* 0x000000410800780c */ /* 0x000fe20007724270 */
[--C-:B------:R-:W-:Y:S01]  /*3c90*/  FFMA.FTZ R188, R13, UR6, -R10.reuse ;  /* 0x000000060dbc7c23 */ /* 0x100fe2000801080a */
[----:B------:R-:W-:Y:S01]  /*3ca0*/  FMNMX.FTZ R2, R30, R3, !PT ;  /* 0x000000031e027209 */ /* 0x000fe20007810000 */
[--C-:B------:R-:W-:Y:S01]  /*3cb0*/  FFMA.FTZ R5, R25, UR6, -R10.reuse ;  /* 0x0000000619057c23 */ /* 0x100fe2000801080a */
[----:B------:R-:W-:Y:S01]  /*3cc0*/  ISETP.LT.OR P1, PT, R0, 0x42, P1 ;  /* 0x000000420000780c */ /* 0x000fe20000f21670 */
[--C-:B------:R-:W-:Y:S01]  /*3cd0*/  FFMA.FTZ R190, R15, UR6, -R10.reuse ;  /* 0x000000060fbe7c23 */ /* 0x100fe2000801080a */
[----:B------:R-:W-:Y:S01]  /*3ce0*/  FMNMX.FTZ R3, R31, R2, !PT ;  /* 0x000000021f037209 */ /* 0x000fe20007810000 */
[----:B------:R-:W-:Y:S01]  /*3cf0*/  MUFU.EX2 R188, R188 ;  /* 0x000000bc00bc7308 */ /* 0x000fe20000000800 */
[----:B------:R-:W-:Y:S01]  /*3d00*/  FSEL R59, R59, -INF , !P1 ;  /* 0xff8000003b3b7808 */ /* 0x000fe20004800000 */
[--C-:B------:R-:W-:Y:S01]  /*3d10*/  FFMA.FTZ R11, R29, UR6, -R10.reuse ;  /* 0x000000061d0b7c23 */ /* 0x100fe2000801080a */
[----:B------:R-:W-:Y:S01]  /*3d20*/  FMNMX.FTZ R2, R34, R3, !PT ;  /* 0x0000000322027209 */ /* 0x000fe20007810000 */
[--C-:B------:R-:W-:Y:S01]  /*3d30*/  FFMA.FTZ R184, R21, UR6, -R10.reuse ;  /* 0x0000000615b87c23 */ /* 0x100fe2000801080a */
[----:B------:R-:W-:Y:S01]  /*3d40*/  ISETP.NE.AND P1, PT, R87, RZ, PT ;  /* 0x000000ff5700720c */ /* 0x000fe20003f25270 */
[--C-:B------:R-:W-:Y:S01]  /*3d50*/  FFMA.FTZ R13, R33, UR6, -R10.reuse ;  /* 0x00000006210d7c23 */ /* 0x100fe2000801080a */
[----:B------:R-:W-:Y:S01]  /*3d60*/  FMNMX.FTZ R3, R35, R2, !PT ;  /* 0x0000000223037209 */ /* 0x000fe20007810000 */
[----:B------:R-:W0:Y:S01]  /*3d70*/  MUFU.EX2 R5, R5 ;  /* 0x0000000500057308 */ /* 0x000e220000000800 */
        /* <DEDUP_REMOVED lines=12> */
[----:B------:R-:W-:Y:S01]  /*3e40*/  FSEL R63, R63, -INF , !P2 ;  /* 0xff8000003f3f7808 */ /* 0x000fe20005000000 */
[--C-:B------:R-:W-:Y:S01]  /*3e50*/  FFMA.FTZ R45, R45, UR6, -R10.reuse ;  /* 0x000000062d2d7c23 */ /* 0x100fe2000801080a */
[----:B------:R-:W-:Y:S01]  /*3e60*/  FMNMX.FTZ R3, R43, R2, !PT ;  /* 0x000000022b037209 */ /* 0x000fe20007810000 */
[----:B------:R-:W-:Y:S01]  /*3e70*/  MUFU.EX2 R11, R11 ;  /* 0x0000000b000b7308 */ /* 0x000fe20000000800 */
[----:B------:R-:W-:Y:S01]  /*3e80*/  ISETP.NE.AND P6, PT, R12, RZ, PT ;  /* 0x000000ff0c00720c */ /* 0x000fe20003fc5270 */
[----:B0-----:R-:W-:Y:S01]  /*3e90*/  FADD.FTZ R25, R188, R5 ;  /* 0x00000005bc197221 */ /* 0x001fe20000010000 */
[----:B------:R-:W-:Y:S01]  /*3ea0*/  FMNMX.FTZ R2, R46, R3, !PT ;  /* 0x000000032e027209 */ /* 0x000fe20007810000 */
[--C-:B------:R-:W-:Y:S01]  /*3eb0*/  FFMA.FTZ R48, R48, UR6, -R10.reuse ;  /* 0x0000000630307c23 */ /* 0x100fe2000801080a */
[----:B------:R-:W-:Y:S01]  /*3ec0*/  ISETP.GT.AND P6, PT, R8, 0x59, !P6 ;  /* 0x000000590800780c */ /* 0x000fe200077c4270 */
[--C-:B------:R-:W-:Y:S01]  /*3ed0*/  FFMA.FTZ R49, R49, UR6, -R10.reuse ;  /* 0x0000000631317c23 */ /* 0x100fe2000801080a */
[----:B------:R-:W-:Y:S01]  /*3ee0*/  FMNMX.FTZ R3, R47, R2, !PT ;  /* 0x000000022f037209 */ /* 0x000fe20007810000 */
[----:B------:R-:W-:Y:S01]  /*3ef0*/  MUFU.EX2 R184, R184 ;  /* 0x000000b800b87308 */ /* 0x000fe20000000800 */
[----:B------:R-:W-:Y:S01]  /*3f00*/  ISETP.LT.OR P6, PT, R0, 0x5a, P6 ;  /* 0x0000005a0000780c */ /* 0x000fe200037c1670 */
[--C-:B------:R-:W-:Y:S01]  /*3f10*/  FFMA.FTZ R52, R52, UR6, -R10.reuse ;  /* 0x0000000634347c23 */ /* 0x100fe2000801080a */
[----:B------:R-:W-:Y:S01]  /*3f20*/  FMNMX.FTZ R2, R50, R3, !PT ;  /* 0x0000000332027209 */ /* 0x000fe20007810000 */
[--C-:B------:R-:W-:Y:S01]  /*3f30*/  FFMA.FTZ R53, R53, UR6, -R10.reuse ;  /* 0x0000000635357c23 */ /* 0x100fe2000801080a */
[----:B------:R-:W-:Y:S01]  /*3f40*/  FSEL R70, R70, -INF , !P5 ;  /* 0xff80000046467808 */ /* 0x000fe20006800000 */
[--C-:B------:R-:W-:Y:S01]  /*3f50*/  FFMA.FTZ R56, R56, UR6, -R10.reuse ;  /* 0x0000000638387c23 */ /* 0x100fe2000801080a */
[----:B------:R-:W-:Y:S01]  /*3f60*/  FMNMX.FTZ R3, R51, R2, !PT ;  /* 0x0000000233037209 */ /* 0x000fe20007810000 */
[----:B------:R-:W-:Y:S01]  /*3f70*/  MUFU.EX2 R13, R13 ;  /* 0x0000000d000d7308 */ /* 0x000fe20000000800 */
[----:B------:R-:W-:Y:S01]  /*3f80*/  FSEL R71, R71, -INF , !P6 ;  /* 0xff80000047477808 */ /* 0x000fe20007000000 */
[--C-:B------:R-:W-:Y:S01]  /*3f90*/  FFMA.FTZ R57, R57, UR6, -R10.reuse ;  /* 0x0000000639397c23 */ /* 0x100fe2000801080a */
[----:B------:R-:W-:Y:S01]  /*3fa0*/  FMNMX.FTZ R2, R54, R3, !PT ;  /* 0x0000000336027209 */ /* 0x000fe20007810000 */
[--C-:B------:R-:W-:Y:S01]  /*3fb0*/  FFMA.FTZ R60, R60, UR6, -R10.reuse ;  /* 0x000000063c3c7c23 */ /* 0x100fe2000801080a */
[----:B------:R-:W-:Y:S01]  /*3fc0*/  F2FP.BF16.F32.PACK_AB R188, R5, R188 ;  /* 0x000000bc05bc723e */ /* 0x000fe200000010ff */
[--C-:B------:R-:W-:Y:S01]  /*3fd0*/  FFMA.FTZ R61, R61, UR6, -R10.reuse ;  /* 0x000000063d3d7c23 */ /* 0x100fe2000801080a */
[----:B------:R-:W-:Y:S01]  /*3fe0*/  FMNMX.FTZ R3, R55, R2, !PT ;  /* 0x0000000237037209 */ /* 0x000fe20007810000 */
[----:B------:R-:W-:Y:S01]  /*3ff0*/  MUFU.EX2 R186, R186 ;  /* 0x000000ba00ba7308 */ /* 0x000fe20000000800 */
[----:B------:R-:W-:Y:S01]  /*4000*/  R2UR UR4, R22 ;  /* 0x00000000160472ca */ /* 0x000fe200000e0000 */
[--C-:B------:R-:W-:Y:S01]  /*4010*/  FFMA.FTZ R64, R64, UR6, -R10.reuse ;  /* 0x0000000640407c23 */ /* 0x100fe2000801080a */
[----:B------:R-:W-:Y:S01]  /*4020*/  FMNMX.FTZ R2, R58, R3, !PT ;  /* 0x000000033a027209 */ /* 0x000fe20007810000 */
[--C-:B------:R-:W-:Y:S01]  /*4030*/  FFMA.FTZ R65, R65, UR6, -R10.reuse ;  /* 0x0000000641417c23 */ /* 0x100fe2000801080a */
[----:B------:R-:W-:Y:S01]  /*4040*/  R2UR UR7, R23 ;  /* 0x00000000170772ca */ /* 0x000fe200000e0000 */
[--C-:B------:R-:W-:Y:S01]  /*4050*/  FFMA.FTZ R68, R68, UR6, -R10.reuse ;  /* 0x0000000644447c23 */ /* 0x100fe2000801080a */
[----:B------:R-:W-:Y:S01]  /*4060*/  FMNMX.FTZ R3, R59, R2, !PT ;  /* 0x000000023b037209 */ /* 0x000fe20007810000 */
[----:B------:R-:W-:Y:S01]  /*4070*/  MUFU.EX2 R15, R15 ;  /* 0x0000000f000f7308 */ /* 0x000fe20000000800 */
[----:B------:R-:W-:Y:S01]  /*4080*/  FFMA.FTZ R10, R69, UR6, -R10 ;  /* 0x00000006450a7c23 */ /* 0x000fe2000801080a */
[----:B------:R-:W-:Y:S01]  /*4090*/  R2UR UR11, R73 ;  /* 0x00000000490b72ca */ /* 0x000fe200000e0000 */
[----:B------:R-:W-:Y:S01]  /*40a0*/  VIADD R12, R72, 0xfffffffe ;  /* 0xfffffffe480c7836 */ /* 0x000fe20000000000 */
[----:B------:R-:W-:-:S02]  /*40b0*/  FMNMX.FTZ R2, R62, R3, !PT ;  /* 0x000000033e027209 */ /* 0x000fc40007810000 */
[----:B------:R-:W-:Y:S02]  /*40c0*/  UISETP.NE.AND UP1, UPT, UR4, URZ, UPT ;  /* 0x0000003f0400728c */ /* 0x000fe4000bf25270 */
[----:B------:R-:W-:Y:S01]  /*40d0*/  FMNMX.FTZ R3, R63, R2, !PT ;  /* 0x000000023f037209 */ /* 0x000fe20007810000 */
[----:B------:R-:W-:Y:S03]  /*40e0*/  MUFU.EX2 R40, R40 ;  /* 0x0000002800287308 */ /* 0x000fe60000000800 */
[----:B------:R-:W-:-:S04]  /*40f0*/  FMNMX.FTZ R2, R66, R3, !PT ;  /* 0x0000000342027209 */ /* 0x000fc80007810000 */
[----:B------:R-:W-:Y:S01]  /*4100*/  FMNMX.FTZ R3, R67, R2, !PT ;  /* 0x0000000243037209 */ /* 0x000fe20007810000 */
[----:B------:R-:W0:Y:S01]  /*4110*/  MUFU.EX2 R41, R41 ;  /* 0x0000002900297308 */ /* 0x000e220000000800 */
[----:B------:R-:W-:Y:S01]  /*4120*/  @UP1 ULDC UR4, c[0x0][0x44c] ;  /* 0x0001130000041ab9 */ /* 0x000fe20000000800 */
[----:B------:R-:W-:Y:S01]  /*4130*/  @UP1 ULDC UR15, c[0x0][0x450] ;  /* 0x00011400000f1ab9 */ /* 0x000fe20000000800 */
[----:B------:R-:W-:Y:S01]  /*4140*/  FMNMX.FTZ R0, R70, R3, !PT ;  /* 0x0000000346007209 */ /* 0x000fe20007810000 */
[----:B------:R-:W-:-:S03]  /*4150*/  UIMAD.WIDE.U32 UR4, UR7, UR4, URZ ;  /* 0x00000004070472a5 */ /* 0x000fc6000f8e003f */
[----:B------:R-:W-:Y:S01]  /*4160*/  FMNMX.FTZ R0, R71, R0, !PT ;  /* 0x0000000047007209 */ /* 0x000fe20007810000 */
[----:B------:R-:W-:Y:S01]  /*4170*/  MUFU.EX2 R44, R44 ;  /* 0x0000002c002c7308 */ /* 0x000fe20000000800 */
[----:B------:R-:W-:-:S03]  /*4180*/  @UP1 USHF.R.U32.HI UR7, URZ, UR15, UR5 ;  /* 0x0000000f3f071299 */ /* 0x000fc60008011605 */
[----:B------:R-:W1:Y:S01]  /*4190*/  SHFL.BFLY PT, R3, R0, 0x2, 0x1f ;  /* 0x0c401f0000037f89 */ /* 0x000e6200000e0000 */
[----:B------:R-:W-:-:S03]  /*41a0*/  UIADD3 UR4, UR11, UR7, URZ ;  /* 0x000000070b047290 */ /* 0x000fc6000fffe03f */
[----:B------:R-:W2:Y:S01]  /*41b0*/  MUFU.EX2 R45, R45 ;  /* 0x0000002d002d7308 */ /* 0x000ea20000000800 */
[----:B------:R-:W-:Y:S01]  /*41c0*/  UIADD3 UR7, UR4, UR10, URZ ;  /* 0x0000000a04077290 */ /* 0x000fe2000fffe03f */
[----:B0-----:R-:W-:-:S06]  /*41d0*/  F2FP.BF16.F32.PACK_AB R180, R41, R40 ;  /* 0x0000002829b4723e */ /* 0x001fcc00000010ff */
[----:B------:R-:W-:Y:S08]  /*41e0*/  MUFU.EX2 R48, R48 ;  /* 0x0000003000307308 */ /* 0x000ff00000000800 */
[----:B------:R-:W0:Y:S01]  /*41f0*/  MUFU.EX2 R49, R49 ;  /* 0x0000003100317308 */ /* 0x000e220000000800 */
[----:B--2---:R-:W-:Y:S02]  /*4200*/  F2FP.BF16.F32.PACK_AB R182, R45, R44 ;  /* 0x0000002c2db6723e */ /* 0x004fe400000010ff */
[----:B-1----:R-:W-:-:S05]  /*4210*/  FMNMX.FTZ R2, R0, R3, !PT ;  /* 0x0000000300027209 */ /* 0x002fca0007810000 */
[----:B------:R-:W-:Y:S01]  /*4220*/  MUFU.EX2 R52, R52 ;  /* 0x0000003400347308 */ /* 0x000fe20000000800 */
[----:B------:R-:W1:Y:S07]  /*4230*/  SHFL.BFLY PT, R3, R2, 0x1, 0x1f ;  /* 0x0c201f0002037f89 */ /* 0x000e6e00000e0000 */
[----:B------:R-:W2:Y:S01]  /*4240*/  MUFU.EX2 R53, R53 ;  /* 0x0000003500357308 */ /* 0x000ea20000000800 */
[----:B0-----:R-:W-:-:S07]  /*4250*/  F2FP.BF16.F32.PACK_AB R176, R49, R48 ;  /* 0x0000003031b0723e */ /* 0x001fce00000010ff */
[----:B------:R-:W-:Y:S08]  /*4260*/  MUFU.EX2 R56, R56 ;  /* 0x0000003800387308 */ /* 0x000ff00000000800 */
[----:B------:R-:W-:Y:S01]  /*4270*/  MUFU.EX2 R57, R57 ;  /* 0x0000003900397308 */ /* 0x000fe20000000800 */
[----:B-1----:R-:W-:Y:S01]  /*4280*/  FMNMX.FTZ R3, R2, R3, !PT ;  /* 0x0000000302037209 */ /* 0x002fe20007810000 */
[----:B------:R-:W-:Y:S01]  /*4290*/  FADD.FTZ R2, R190, R25 ;  /* 0x00000019be027221 */ /* 0x000fe20000010000 */
[----:B------:R-:W-:-:S02]  /*42a0*/  F2FP.BF16.F32.PACK_AB R190, R11, R190 ;  /* 0x000000be0bbe723e */ /* 0x000fc400000010ff */
[C---:B------:R-:W-:Y:S01]  /*42b0*/  FSETP.NEU.FTZ.AND P1, PT, R3.reuse, -INF , PT ;  /* 0xff8000000300780b */ /* 0x040fe20003f3d000 */
[----:B------:R-:W-:Y:S01]  /*42c0*/  FMUL.FTZ R0, R3, UR6 ;  /* 0x0000000603007c20 */ /* 0x000fe20008410000 */
[----:B------:R-:W-:Y:S01]  /*42d0*/  FADD.FTZ R25, R11, R2 ;  /* 0x000000020b197221 */ /* 0x000fe20000010000 */
[----:B------:R-:W-:Y:S01]  /*42e0*/  MUFU.EX2 R60, R60 ;  /* 0x0000003c003c7308 */ /* 0x000fe20000000800 */
[----:B--2---:R-:W-:Y:S02]  /*42f0*/  F2FP.BF16.F32.PACK_AB R178, R53, R52 ;  /* 0x0000003435b2723e */ /* 0x004fe400000010ff */
[----:B------:R-:W-:Y:S01]  /*4300*/  FSEL R0, R0, RZ, P1 ;  /* 0x000000ff00007208 */ /* 0x000fe20000800000 */
[----:B------:R-:W-:Y:S01]  /*4310*/  FADD.FTZ R2, R184, R25 ;  /* 0x00000019b8027221 */ /* 0x000fe20000010000 */
[----:B------:R-:W-:Y:S02]  /*4320*/  PLOP3.LUT P1, PT, PT, PT, UP0, 0x40, 0x0 ;  /* 0x000000000000781c */ /* 0x000fe40003f2e808 */
[----:B------:R-:W-:Y:S01]  /*4330*/  F2FP.BF16.F32.PACK_AB R184, R13, R184 ;  /* 0x000000b80db8723e */ /* 0x000fe200000010ff */
[--C-:B------:R-:W-:Y:S01]  /*4340*/  FFMA.FTZ R26, R26, UR6, -R0.reuse ;  /* 0x000000061a1a7c23 */ /* 0x100fe20008010800 */
[--C-:B------:R-:W-:Y:S01]  /*4350*/  FFMA.FTZ R27, R27, UR6, -R0.reuse ;  /* 0x000000061b1b7c23 */ /* 0x100fe20008010800 */
[--C-:B------:R-:W-:Y:S01]  /*4360*/  FFMA.FTZ R30, R30, UR6, -R0.reuse ;  /* 0x000000061e1e7c23 */ /* 0x100fe20008010800 */
[----:B------:R-:W-:Y:S01]  /*4370*/  FFMA.FTZ R31, R31, UR6, -R0 ;  /* 0x000000061f1f7c23 */ /* 0x000fe20008010800 */
[----:B------:R-:W-:Y:S01]  /*4380*/  FADD.FTZ R25, R13, R2 ;  /* 0x000000020d197221 */ /* 0x000fe20000010000 */
[--C-:B------:R-:W-:Y:S01]  /*4390*/  FFMA.FTZ R34, R34, UR6, -R0.reuse ;  /* 0x0000000622227c23 */ /* 0x100fe20008010800 */
[----:B------:R-:W-:Y:S01]  /*43a0*/  MUFU.EX2 R26, R26 ;  /* 0x0000001a001a7308 */ /* 0x000fe20000000800 */
[--C-:B------:R-:W-:Y:S01]  /*43b0*/  FFMA.FTZ R35, R35, UR6, -R0.reuse ;  /* 0x0000000623237c23 */ /* 0x100fe20008010800 */
[----:B------:R-:W-:Y:S01]  /*43c0*/  FADD.FTZ R2, R186, R25 ;  /* 0x00000019ba027221 */ /* 0x000fe20000010000 */
[--C-:B------:R-:W-:Y:S01]  /*43d0*/  FFMA.FTZ R38, R38, UR6, -R0.reuse ;  /* 0x0000000626267c23 */ /* 0x100fe20008010800 */
[--C-:B------:R-:W-:Y:S01]  /*43e0*/  FFMA.FTZ R39, R39, UR6, -R0.reuse ;  /* 0x0000000627277c23 */ /* 0x100fe20008010800 */
[----:B------:R-:W-:Y:S01]  /*43f0*/  FFMA.FTZ R42, R42, UR6, -R0 ;  /* 0x000000062a2a7c23 */ /* 0x000fe20008010800 */
[----:B------:R-:W-:Y:S01]  /*4400*/  FADD.FTZ R25, R15, R2 ;  /* 0x000000020f197221 */ /* 0x000fe20000010000 */
[--C-:B------:R-:W-:Y:S01]  /*4410*/  FFMA.FTZ R43, R43, UR6, -R0.reuse ;  /* 0x000000062b2b7c23 */ /* 0x100fe20008010800 */
[----:B------:R-:W0:Y:S01]  /*4420*/  MUFU.EX2 R27, R27 ;  /* 0x0000001b001b7308 */ /* 0x000e220000000800 */
[--C-:B------:R-:W-:Y:S01]  /*4430*/  FFMA.FTZ R46, R46, UR6, -R0.reuse ;  /* 0x000000062e2e7c23 */ /* 0x100fe20008010800 */
[----:B------:R-:W-:Y:S01]  /*4440*/  FADD.FTZ R2, R40, R25 ;  /* 0x0000001928027221 */ /* 0x000fe20000010000 */
[--C-:B------:R-:W-:Y:S01]  /*4450*/  FFMA.FTZ R47, R47, UR6, -R0.reuse ;  /* 0x000000062f2f7c23 */ /* 0x100fe20008010800 */
[--C-:B------:R-:W-:Y:S01]  /*4460*/  FFMA.FTZ R50, R50, UR6, -R0.reuse ;  /* 0x0000000632327c23 */ /* 0x100fe20008010800 */
[----:B------:R-:W-:Y:S01]  /*4470*/  FFMA.FTZ R51, R51, UR6, -R0 ;  /* 0x0000000633337c23 */ /* 0x000fe20008010800 */
[----:B------:R-:W-:Y:S01]  /*4480*/  FADD.FTZ R29, R41, R2 ;  /* 0x00000002291d7221 */ /* 0x000fe20000010000 */
[--C-:B------:R-:W-:Y:S01]  /*4490*/  FFMA.FTZ R54, R54, UR6, -R0.reuse ;  /* 0x0000000636367c23 */ /* 0x100fe20008010800 */
[----:B------:R-:W1:Y:S01]  /*44a0*/  MUFU.EX2 R30, R30 ;  /* 0x0000001e001e7308 */ /* 0x000e620000000800 */
[--C-:B------:R-:W-:Y:S01]  /*44b0*/  FFMA.FTZ R55, R55, UR6, -R0.reuse ;  /* 0x0000000637377c23 */ /* 0x100fe20008010800 */
[----:B------:R-:W-:Y:S01]  /*44c0*/  FADD.FTZ R8, R44, R29 ;  /* 0x0000001d2c087221 */ /* 0x000fe20000010000 */
[--C-:B------:R-:W-:Y:S01]  /*44d0*/  FFMA.FTZ R58, R58, UR6, -R0.reuse ;  /* 0x000000063a3a7c23 */ /* 0x100fe20008010800 */
[--C-:B------:R-:W-:Y:S01]  /*44e0*/  FFMA.FTZ R59, R59, UR6, -R0.reuse ;  /* 0x000000063b3b7c23 */ /* 0x100fe20008010800 */
[----:B------:R-:W-:Y:S01]  /*44f0*/  FFMA.FTZ R62, R62, UR6, -R0 ;  /* 0x000000063e3e7c23 */ /* 0x000fe20008010800 */
[----:B------:R-:W-:Y:S01]  /*4500*/  FADD.FTZ R29, R45, R8 ;  /* 0x000000082d1d7221 */ /* 0x000fe20000010000 */
[--C-:B------:R-:W-:Y:S01]  /*4510*/  FFMA.FTZ R63, R63, UR6, -R0.reuse ;  /* 0x000000063f3f7c23 */ /* 0x100fe20008010800 */
[----:B------:R-:W2:Y:S01]  /*4520*/  MUFU.EX2 R31, R31 ;  /* 0x0000001f001f7308 */ /* 0x000ea20000000800 */
[----:B0-----:R-:W-:Y:S01]  /*4530*/  FADD.FTZ R25, R26, R27 ;  /* 0x0000001b1a197221 */ /* 0x001fe20000010000 */
[----:B------:R-:W-:Y:S01]  /*4540*/  FADD.FTZ R8, R48, R29 ;  /* 0x0000001d30087221 */ /* 0x000fe20000010000 */
[--C-:B------:R-:W-:Y:S01]  /*4550*/  FFMA.FTZ R66, R66, UR6, -R0.reuse ;  /* 0x0000000642427c23 */ /* 0x100fe20008010800 */
[--C-:B------:R-:W-:Y:S01]  /*4560*/  FFMA.FTZ R67, R67, UR6, -R0.reuse ;  /* 0x0000000643437c23 */ /* 0x100fe20008010800 */
[----:B------:R-:W-:Y:S01]  /*4570*/  FFMA.FTZ R70, R70, UR6, -R0 ;  /* 0x0000000646467c23 */ /* 0x000fe20008010800 */
[----:B------:R-:W-:Y:S01]  /*4580*/  FADD.FTZ R29, R49, R8 ;  /* 0x00000008311d7221 */ /* 0x000fe20000010000 */
[----:B------:R-:W-:Y:S01]  /*4590*/  FFMA.FTZ R0, R71, UR6, -R0 ;  /* 0x0000000647007c23 */ /* 0x000fe20008010800 */
[----:B------:R-:W0:Y:S01]  /*45a0*/  MUFU.EX2 R34, R34 ;  /* 0x0000002200227308 */ /* 0x000e220000000800 */
[----:B-1----:R-:W-:Y:S01]  /*45b0*/  FADD.FTZ R2, R30, R25 ;  /* 0x000000191e027221 */ /* 0x002fe20000010000 */
[----:B------:R-:W-:Y:S01]  /*45c0*/  FADD.FTZ R8, R52, R29 ;  /* 0x0000001d34087221 */ /* 0x000fe20000010000 */
[----:B------:R-:W-:-:S02]  /*45d0*/  F2FP.BF16.F32.PACK_AB R186, R15, R186 ;  /* 0x000000ba0fba723e */ /* 0x000fc400000010ff */
[----:B------:R-:W-:Y:S01]  /*45e0*/  F2FP.BF16.F32.PACK_AB R172, R57, R56 ;  /* 0x0000003839ac723e */ /* 0x000fe200000010ff */
[----:B------:R-:W-:Y:S01]  /*45f0*/  FADD.FTZ R29, R53, R8 ;  /* 0x00000008351d7221 */ /* 0x000fe20000010000 */
[----:B------:R-:W-:Y:S01]  /*4600*/  F2FP.BF16.F32.PACK_AB R189, R27, R26 ;  /* 0x0000001a1bbd723e */ /* 0x000fe200000010ff */
[----:B------:R-:W1:Y:S01]  /*4610*/  MUFU.EX2 R35, R35 ;  /* 0x0000002300237308 */ /* 0x000e620000000800 */
[C---:B--2---:R-:W-:Y:S01]  /*4620*/  FADD.FTZ R25, R31.reuse, R2 ;  /* 0x000000021f197221 */ /* 0x044fe20000010000 */
[----:B------:R-:W-:Y:S01]  /*4630*/  FADD.FTZ R8, R56, R29 ;  /* 0x0000001d38087221 */ /* 0x000fe20000010000 */
[----:B------:R-:W-:-:S03]  /*4640*/  F2FP.BF16.F32.PACK_AB R191, R31, R30 ;  /* 0x0000001e1fbf723e */ /* 0x000fc600000010ff */
[----:B------:R-:W-:Y:S02]  /*4650*/  FADD.FTZ R11, R57, R8 ;  /* 0x00000008390b7221 */ /* 0x000fe40000010000 */
[----:B------:R-:W2:Y:S01]  /*4660*/  MUFU.EX2 R38, R38 ;  /* 0x0000002600267308 */ /* 0x000ea20000000800 */
[----:B0-----:R-:W-:Y:S01]  /*4670*/  FADD.FTZ R2, R34, R25 ;  /* 0x0000001922027221 */ /* 0x001fe20000010000 */
[----:B------:R-:W-:-:S06]  /*4680*/  FADD.FTZ R8, R60, R11 ;  /* 0x0000000b3c087221 */ /* 0x000fcc0000010000 */
        /* <DEDUP_REMOVED lines=9> */
[----:B-1----:R-:W-:-:S07]  /*4720*/  FADD.FTZ R2, R42, R25 ;  /* 0x000000192a027221 */ /* 0x002fce0000010000 */
[----:B------:R-:W1:Y:S01]  /*4730*/  MUFU.EX2 R47, R47 ;  /* 0x0000002f002f7308 */ /* 0x000e620000000800 */
[C---:B--2---:R-:W-:Y:S01]  /*4740*/  FADD.FTZ R5, R43.reuse, R2 ;  /* 0x000000022b057221 */ /* 0x044fe20000010000 */
[----:B------:R-:W-:-:S06]  /*4750*/  F2FP.BF16.F32.PACK_AB R181, R43, R42 ;  /* 0x0000002a2bb5723e */ /* 0x000fcc00000010ff */
        /* <DEDUP_REMOVED lines=36> */
[C---:B--2---:R-:W-:Y:S01]  /*49a0*/  FADD.FTZ R11, R65.reuse, R8 ;  /* 0x00000008410b7221 */ /* 0x044fe20000010000 */
[----:B------:R-:W-:-:S06]  /*49b0*/  F2FP.BF16.F32.PACK_AB R168, R65, R64 ;  /* 0x0000004041a8723e */ /* 0x000fcc00000010ff */
[----:B------:R0:W2:Y:S08]  /*49c0*/  MUFU.EX2 R171, R0 ;  /* 0x0000000000ab7308 */ /* 0x0000b00000000800 */
[----:B------:R-:W3:Y:S01]  /*49d0*/  MUFU.EX2 R21, R10 ;  /* 0x0000000a00157308 */ /* 0x000ee20000000800 */
[----:B0-----:R-:W-:Y:S01]  /*49e0*/  FADD.FTZ R0, R70, R5 ;  /* 0x0000000546007221 */ /* 0x001fe20000010000 */
[----:B-1----:R-:W-:-:S03]  /*49f0*/  FADD.FTZ R8, R68, R11 ;  /* 0x0000000b44087221 */ /* 0x002fc60000010000 */
[C---:B--2---:R-:W-:Y:S01]  /*4a00*/  FADD.FTZ R5, R171.reuse, R0 ;  /* 0x00000000ab057221 */ /* 0x044fe20000010000 */
[----:B------:R-:W-:Y:S01]  /*4a10*/  F2FP.BF16.F32.PACK_AB R171, R171, R70 ;  /* 0x00000046abab723e */ /* 0x000fe200000010ff */
[C---:B---3--:R-:W-:Y:S01]  /*4a20*/  FADD.FTZ R8, R21.reuse, R8 ;  /* 0x0000000815087221 */ /* 0x048fe20000010000 */
        /* <DEDUP_REMOVED lines=13> */
.L_x_1239:
[----:B------:R-:W-:Y:S02]  /*4b00*/  ULDC UR15, c[0x0][0x9e4] ;  /* 0x00027900000f7ab9 */ /* 0x000fe40000000800 */
[----:B------:R-:W-:-:S11]  /*4b10*/  UISETP.NE.AND UP0, UPT, UR15, 0x1, UPT ;  /* 0x000000010f00788c */ /* 0x000fd6000bf05270 */
[----:B------:R-:W-:Y:S02]  /*4b20*/  @UP0 ULDC.64 UR4, c[0x0][0x9e8] ;  /* 0x00027a0000040ab9 */ /* 0x000fe40000000a00 */
[----:B------:R-:W-:-:S04]  /*4b30*/  UIMAD.WIDE.U32 UR10, UR18, UR4, URZ ;  /* 0x00000004120a72a5 */ /* 0x000fc8000f8e003f */
[----:B------:R-:W-:-:S12]  /*4b40*/  @UP0 USHF.R.U32.HI UR18, URZ, UR5, UR11 ;  /* 0x000000053f120299 */ /* 0x000fd8000801160b */
.L_x_1240:
[----:B------:R-:W-:-:S04]  /*4b50*/  UIMAD UR15, UR18, UR15, UR15 ;  /* 0x0000000f120f72a4 */ /* 0x000fc8000f8e020f */
[----:B------:R-:W-:-:S04]  /*4b60*/  UISETP.LT.AND UP0, UPT, UR7, UR15, UPT ;  /* 0x0000000f0700728c */ /* 0x000fc8000bf01270 */
[----:B------:R-:W-:-:S12]  /*4b70*/  USEL UR7, UR7, UR15, UP0 ;  /* 0x0000000f07077287 */ /* 0x000fd80008000000 */
.L_x_1238:
[----:B------:R-:W-:Y:S01]  /*4b80*/  R2UR UR10, R193 ;  /* 0x00000000c10a72ca */ /* 0x000fe200000e0000 */
[----:B------:R-:W-:Y:S01]  /*4b90*/  UIMAD.WIDE UR4, UR7, 0x2aaaaaab, URZ ;  /* 0x2aaaaaab070478a5 */ /* 0x000fe2000f8e023f */
[----:B------:R-:W-:Y:S01]  /*4ba0*/  IMAD.MOV.U32 R2, RZ, RZ, 0x3f800000 ;  /* 0x3f800000ff027424 */ /* 0x000fe200078e00ff */
[----:B------:R-:W-:Y:S01]  /*4bb0*/  CS2R R118, SRZ ;  /* 0x0000000000767805 */ /* 0x000fe2000001ff00 */
[----:B------:R-:W-:Y:S01]  /*4bc0*/  IMAD.MOV.U32 R0, RZ, RZ, 0x3f800000 ;  /* 0x3f800000ff007424 */ /* 0x000fe200078e00ff */
[----:B------:R-:W-:Y:S01]  /*4bd0*/  USHF.R.U32.HI UR4, URZ, 0x1f, UR5 ;  /* 0x0000001f3f047899 */ /* 0x000fe20008011605 */
[----:B------:R-:W-:Y:S02]  /*4be0*/  CS2R R116, SRZ ;  /* 0x0000000000747805 */ /* 0x000fe4000001ff00 */
        /* <DEDUP_REMOVED lines=12> */
[----:B------:R-:W-:Y:S02]  /*4cb0*/  CS2R R96, SRZ ;  /* 0x0000000000607805 */ /* 0x000fe4000001ff00 */
[----:B------:R-:W-:Y:S02]  /*4cc0*/  CS2R R94, SRZ ;  /* 0x00000000005e7805 */ /* 0x000fe4000001ff00 */
[----:B------:R-:W-:Y:S02]  /*4cd0*/  CS2R R92, SRZ ;  /* 0x00000000005c7805 */ /* 0x000fe4000001ff00 */
[----:B------:R-:W-:Y:S02]  /*4ce0*/  CS2R R90, SRZ ;  /* 0x00000000005a7805 */ /* 0x000fe4000001ff00 */
[----:B------:R-:W-:Y:S02]  /*4cf0*/  ISETP.GE.AND P1, PT, R12, UR50, PT ;  /* 0x000000320c007c0c */ /* 0x000fe4000bf26270 */
        /* <DEDUP_REMOVED lines=33> */
[----:B------:R-:W-:Y:S06]  /*4f10*/  @!P1 BRA `(.L_x_1241) ;  /* 0x0000003000689947 */ /* 0x000fec0003800000 */
[----:B------:R-:W-:Y:S01]  /*4f20*/  IMAD.MOV.U32 R11, RZ, RZ, R3 ;  /* 0x000000ffff0b7224 */ /* 0x000fe200078e0003 */
[----:B------:R-:W-:Y:S01]  /*4f30*/  UMOV UR7, UR38 ;  /* 0x0000002600077c82 */ /* 0x000fe20008000000 */
[----:B------:R-:W-:Y:S01]  /*4f40*/  IMAD.MOV.U32 R10, RZ, RZ, R4 ;  /* 0x000000ffff0a7224 */ /* 0x000fe200078e0004 */
[----:B------:R-:W-:Y:S01]  /*4f50*/  UMOV UR4, UR39 ;  /* 0x0000002700047c82 */ /* 0x000fe20008000000 */
[----:B------:R-:W-:Y:S01]  /*4f60*/  IMAD.MOV.U32 R2, RZ, RZ, 0x3f800000 ;  /* 0x3f800000ff027424 */ /* 0x000fe200078e00ff */
[----:B------:R-:W-:Y:S01]  /*4f70*/  ULDC UR51, c[0x0][0x9e4] ;  /* 0x0002790000337ab9 */ /* 0x000fe20000000800 */
[----:B------:R-:W-:Y:S01]  /*4f80*/  IMAD.MOV.U32 R119, RZ, RZ, RZ ;  /* 0x000000ffff777224 */ /* 0x000fe200078e00ff */
[----:B------:R-:W-:Y:S01]  /*4f90*/  ULDC UR55, c[0x0][0x9dc] ;  /* 0x0002770000377ab9 */ /* 0x000fe20000000800 */
[----:B------:R-:W-:Y:S01]  /*4fa0*/  ULDC UR54, c[0x0][0x988] ;  /* 0x0002620000367ab9 */ /* 0x000fe20000000800 */
[----:B------:R-:W-:-:S05]  /*4fb0*/  ULDC UR58, c[0x0][0x9e0] ;  /* 0x00027800003a7ab9 */ /* 0x000fca0000000800 */
.L_x_1260:
[----:B------:R-:W-:-:S04]  /*4fc0*/  UISETP.NE.AND UP0, UPT, UR4, 0x1, UPT ;  /* 0x000000010400788c */ /* 0x000fc8000bf05270 */
[----:B------:R-:W-:-:S04]  /*4fd0*/  USEL UR38, URZ, 0x1, UP0 ;  /* 0x000000013f267887 */ /* 0x000fc80008000000 */
[----:B------:R-:W-:Y:S01]  /*4fe0*/  ULOP3.LUT UR38, UR7, UR38, URZ, 0x3c, !UPT ;  /* 0x0000002607267292 */ /* 0x000fe2000f8e3c3f */
[----:B------:R-:W-:Y:S11]  /*4ff0*/  @!P0 BRA `(.L_x_1242) ;  /* 0x0000000000048947 */ /* 0x000ff60003800000 */
[----:B------:R-:W-:Y:S01]  /*5000*/  BPT.TRAP 0x1 ;  /* 0x000000040000795c */ /* 0x000fe20000300000 */
.L_x_1242:
        /* <DEDUP_REMOVED lines=9> */
.L_x_1243:
[----:B-1----:R-:W-:Y:S05]  /*50a0*/  @P1 BRA `(.L_x_1244) ;  /* 0x0000000000081947 */ /* 0x002fea0003800000 */
[----:B------:R-:W1:Y:S02]  /*50b0*/  SYNCS.PHASECHK.TRANS64.TRYWAIT P1, [UR5+0x30830], R3 ;  /* 0x03083003ff0075a7 */ /* 0x000e640008020145 */
[----:B-1----:R-:W-:Y:S05]  /*50c0*/  @!P1 BRA `(.L_x_1245) ;  /* 0x0000013800489947 */ /* 0x002fea0003800000 */
.L_x_1244:
        /* <DEDUP_REMOVED lines=15> */
[-C--:B------:R-:W-:Y:S01]  /*51c0*/  FMUL.FTZ R25, R25, R0.reuse ;  /* 0x0000000019197220 */ /* 0x080fe20000410000 */
[-C--:B------:R-:W-:Y:S01]  /*51d0*/  FMUL.FTZ R28, R28, R0.reuse ;  /* 0x000000001c1c7220 */ /* 0x080fe20000410000 */
[----:B------:R-:W-:Y:S01]  /*51e0*/  UIADD3 UR10, UR6, 0x6, URZ ;  /* 0x00000006060a7890 */ /* 0x000fe2000fffe03f */
[-C--:B------:R-:W-:Y:S01]  /*51f0*/  FMUL.FTZ R29, R29, R0.reuse ;  /* 0x000000001d1d7220 */ /* 0x080fe20000410000 */
[----:B------:R-:W-:Y:S01]  /*5200*/  UIADD3 UR14, UR6, 0x300, URZ ;  /* 0x00000300060e7890 */ /* 0x000fe2000fffe03f */
[-C--:B------:R-:W-:Y:S01]  /*5210*/  FMUL.FTZ R32, R32, R0.reuse ;  /* 0x0000000020207220 */ /* 0x080fe20000410000 */
[----:B------:R-:W-:Y:S01]  /*5220*/  UMOV UR46, UR6 ;  /* 0x00000006002e7c82 */ /* 0x000fe20008000000 */
[----:B------:R-:W-:Y:S01]  /*5230*/  UIADD3 UR18, UR6, 0x302, URZ ;  /* 0x0000030206127890 */ /* 0x000fe2000fffe03f */
[----:B------:R-:W-:Y:S01]  /*5240*/  HGMMA.64x96x16.F32.BF16 R120, gdesc[UR44], RZ, !UPT, gsb0 ;  /* 0x016000002c7879f0 */ /* 0x000fe2000c0018ff */
[----:B------:R-:W-:Y:S01]  /*5250*/  UIADD3 UR46, UR6, 0x2, URZ ;  /* 0x00000002062e7890 */ /* 0x000fe2000fffe03f */
[-C--:B------:R-:W-:Y:S01]  /*5260*/  FMUL.FTZ R33, R33, R0.reuse ;  /* 0x0000000021217220 */ /* 0x080fe20000410000 */
[----:B------:R-:W-:Y:S01]  /*5270*/  UMOV UR44, UR56 ;  /* 0x00000038002c7c82 */ /* 0x000fe20008000000 */
[----:B------:R-:W-:Y:S01]  /*5280*/  UMOV UR45, UR57 ;  /* 0x00000039002d7c82 */ /* 0x000fe20008000000 */
[----:B------:R-:W-:Y:S01]  /*5290*/  UMOV UR47, 0x40000040 ;  /* 0x40000040002f7882 */ /* 0x000fe20000000000 */
        /* <DEDUP_REMOVED lines=139> */
.L_x_1246:
[----:B------:R-:W-:Y:S01]  /*5b50*/  ULEA UR10, UR4, UR60, 0x3 ;  /* 0x0000003c040a7291 */ /* 0x000fe2000f8e183f */
[----:B------:R-:W-:-:S05]  /*5b60*/  IMAD.U32 R0, RZ, RZ, UR7 ;  /* 0x00000007ff007e24 */ /* 0x000fca000f8e00ff */
[----:B------:R-:W-:-:S04]  /*5b70*/  SHF.L.U32 R0, R0, 0x1f, RZ ;  /* 0x0000001f00007819 */ /* 0x000fc800000006ff */
[----:B------:R2:W3:Y:S01]  /*5b80*/  SYNCS.PHASECHK.TRANS64.TRYWAIT P1, [UR10+0x30850], R0 ;  /* 0x03085000ff0075a7 */ /* 0x0004e2000802014a */
[----:B------:R-:W-:Y:S05]  /*5b90*/  @!P0 BRA `(.L_x_1247) ;  /* 0x0000000000048947 */ /* 0x000fea0003800000 */
[----:B------:R-:W-:Y:S01]  /*5ba0*/  BPT.TRAP 0x1 ;  /* 0x000000040000795c */ /* 0x000fe20000300000 */
.L_x_1247:
[----:B---3--:R-:W-:Y:S05]  /*5bb0*/  @P1 BRA `(.L_x_1248) ;  /* 0x0000000000081947 */ /* 0x008fea0003800000 */
[----:B------:R-:W3:Y:S02]  /*5bc0*/  SYNCS.PHASECHK.TRANS64.TRYWAIT P1, [UR10+0x30850], R0 ;  /* 0x03085000ff0075a7 */ /* 0x000ee4000802014a */
[----:B---3--:R-:W-:Y:S05]  /*5bd0*/  @!P1 BRA `(.L_x_1249) ;  /* 0x0000012c009c9947 */ /* 0x008fea0003800000 */
.L_x_1248:
        /* <DEDUP_REMOVED lines=37> */
.L_x_1250:
[----:B------:R-:W-:Y:S01]  /*5e30*/  R2UR UR6, R22 ;  /* 0x00000000160672ca */ /* 0x000fe200000e0000 */
[----:B------:R-:W-:Y:S01]  /*5e40*/  UISETP.NE.AND UP0, UPT, UR61, URZ, UPT ;  /* 0x0000003f3d00728c */ /* 0x000fe2000bf05270 */
[----:B------:R-:W-:Y:S01]  /*5e50*/  R2UR UR4, R23 ;  /* 0x00000000170472ca */ /* 0x000fe200000e0000 */
[----:B------:R-:W-:Y:S01]  /*5e60*/  IMAD R20, R12, -0x60, RZ ;  /* 0xffffffa00c147824 */ /* 0x000fe200078e02ff */
[----:B------:R-:W-:Y:S01]  /*5e70*/  UIADD3 UR5, UR5, 0x30840, URZ ;  /* 0x0003084005057890 */ /* 0x000fe2000fffe03f */
[----:B------:R-:W-:-:S08]  /*5e80*/  UMOV UR14, UR55 ;  /* 0x00000037000e7c82 */ /* 0x000fd00008000000 */
[----:B------:R-:W-:Y:S01]  /*5e90*/  UISETP.NE.AND UP1, UPT, UR6, URZ, UPT ;  /* 0x0000003f0600728c */ /* 0x000fe2000bf25270 */
[----:B------:R-:W4:Y:S01]  /*5ea0*/  S2UR UR6, SR_CgaCtaId ;  /* 0x00000000000679c3 */ /* 0x000f220000008800 */
[----:B------:R-:W-:-:S04]  /*5eb0*/  VIADD R21, R192, UR4 ;  /* 0x00000004c0157c36 */ /* 0x000fc80008000000 */
[----:B------:R-:W-:Y:S02]  /*5ec0*/  PLOP3.LUT P1, PT, PT, PT, UP1, 0x80, 0x0 ;  /* 0x000000000000781c */ /* 0x000fe40003f2f018 */
[----:B------:R-:W-:-:S03]  /*5ed0*/  PLOP3.LUT P2, PT, PT, PT, UP1, 0x80, 0x0 ;  /* 0x000000000000781c */ /* 0x000fc60003f4f018 */
[----:B------:R-:W-:-:S08]  /*5ee0*/  @UP1 ULDC UR4, c[0x0][0x44c] ;  /* 0x0001130000041ab9 */ /* 0x000fd00000000800 */
[----:B--23--:R-:W-:Y:S01]  /*5ef0*/  @P1 IMAD.HI.U32 R0, R21, UR4, RZ ;  /* 0x0000000415001c27 */ /* 0x00cfe2000f8e00ff */
[----:B------:R-:W-:Y:S01]  /*5f00*/  @UP1 ULDC UR4, c[0x0][0x450] ;  /* 0x0001140000041ab9 */ /* 0x000fe20000000800 */
[----:B------:R-:W-:-:S03]  /*5f10*/  PLOP3.LUT P1, PT, PT, PT, UP0, 0x40, 0x0 ;  /* 0x000000000000781c */ /* 0x000fc60003f2e808 */
[----:B------:R-:W-:Y:S01]  /*5f20*/  @P2 SHF.R.U32.HI R21, RZ, UR4, R0 ;  /* 0x00000004ff152c19 */ /* 0x000fe20008011600 */
[----:B----4-:R-:W-:Y:S01]  /*5f30*/  UPRMT UR5, UR6, 0x654, UR5 ;  /* 0x0000065406057896 */ /* 0x010fe20008000005 */
[----:B------:R-:W-:Y:S01]  /*5f40*/  IADD3 R0, -R19, 0x1, R20 ;  /* 0x0000000113007810 */ /* 0x000fe20007ffe114 */
[----:B------:R-:W-:Y:S02]  /*5f50*/  ULOP3.LUT UR4, URZ, UR14, URZ, 0x33, !UPT ;  /* 0x0000000e3f047292 */ /* 0x000fe4000f8e333f */
[----:B------:R-:W2:Y:S01]  /*5f60*/  SHFL.IDX PT, R169, R21, RZ, 0x1c1f ;  /* 0x001c1fff15a97589 */ /* 0x000ea200000e0000 */
[----:B------:R-:W-:-:S04]  /*5f70*/  IADD3 R0, -R18, R0, R17 ;  /* 0x0000000012007210 */ /* 0x000fc80007ffe111 */
[----:B------:R-:W-:Y:S01]  /*5f80*/  SYNCS.ARRIVE.TRANS64.RED.A1T0 RZ, [UR5], RZ ;  /* 0x000000ffffff79a7 */ /* 0x000fe20008100405 */
[C---:B------:R-:W-:Y:S02]  /*5f90*/  VIADD R15, R0.reuse, UR58 ;  /* 0x0000003a000f7c36 */ /* 0x040fe40008000000 */
[----:B------:R-:W-:Y:S02]  /*5fa0*/  VIADD R14, R0, UR4 ;  /* 0x00000004000e7c36 */ /* 0x000fe40008000000 */
[----:B------:R-:W-:Y:S02]  /*5fb0*/  IMAD.IADD R0, R20, 0x1, -R19 ;  /* 0x0000000114007824 */ /* 0x000fe400078e0a13 */
[--C-:B--2---:R-:W-:Y:S02]  /*5fc0*/  IMAD.IADD R13, R15, 0x1, R169.reuse ;  /* 0x000000010f0d7824 */ /* 0x104fe400078e02a9 */
[----:B-1----:R-:W-:Y:S01]  /*5fd0*/  IMAD.IADD R4, R14, 0x1, R169 ;  /* 0x000000010e047824 */ /* 0x002fe200078e02a9 */
[----:B------:R-:W-:Y:S06]  /*5fe0*/  @P1 BRA `(.L_x_1251) ;  /* 0x0000000000541947 */ /* 0x000fec0003800000 */
[----:B------:R-:W-:Y:S01]  /*5ff0*/  IADD3 R169, -R18, R17, R169 ;  /* 0x0000001112a97210 */ /* 0x000fe20007ffe1a9 */
[----:B------:R-:W-:Y:S03]  /*6000*/  BSSY B0, `(.L_x_1252) ;  /* 0x0000010000007945 */ /* 0x000fe60003800000 */
[----:B------:R-:W-:-:S13]  /*6010*/  ISETP.GT.AND P1, PT, R169, -0x1, PT ;  /* 0xffffffffa900780c */ /* 0x000fda0003f24270 */
[----:B------:R-:W-:Y:S05]  /*6020*/  @P1 BRA `(.L_x_1253) ;  /* 0x0000000000201947 */ /* 0x000fea0003800000 */
[----:B------:R-:W-:Y:S01]  /*6030*/  IMAD.U32 R168, RZ, RZ, UR51 ;  /* 0x00000033ffa87e24 */ /* 0x000fe2000f8e00ff */
[----:B------:R-:W-:-:S04]  /*6040*/  LOP3.LUT R169, RZ, R169, RZ, 0x33, !PT ;  /* 0x000000a9ffa97212 */ /* 0x000fc800078e33ff */
[----:B------:R-:W-:-:S13]  /*6050*/  ISETP.NE.AND P1, PT, R168, 0x1, PT ;  /* 0x00000001a800780c */ /* 0x000fda0003f25270 */
[----:B0-----:R-:W0:Y:S02]  /*6060*/  @P1 LDC.64 R2, c[0x0][0x9e8] ;  /* 0x00027a00ff021b82 */ /* 0x001e240000000a00 */
[----:B0-----:R-:W-:-:S05]  /*6070*/  @P1 IMAD.HI.U32 R2, R169, R2, RZ ;  /* 0x00000002a9021227 */ /* 0x001fca00078e00ff */
[----:B------:R-:W-:-:S04]  /*6080*/  @P1 SHF.R.U32.HI R169, RZ, R3, R2 ;  /* 0x00000003ffa91219 */ /* 0x000fc80000011602 */
[----:B------:R-:W-:Y:S01]  /*6090*/  LOP3.LUT R169, RZ, R169, RZ, 0x33, !PT ;  /* 0x000000a9ffa97212 */ /* 0x000fe200078e33ff */
[----:B------:R-:W-:Y:S06]  /*60a0*/  BRA `(.L_x_1254) ;  /* 0x0000000000147947 */ /* 0x000fec0003800000 */
.L_x_1253:
[----:B------:R-:W-:-:S05]  /*60b0*/  IMAD.U32 R168, RZ, RZ, UR51 ;  /* 0x00000033ffa87e24 */ /* 0x000fca000f8e00ff */
[----:B------:R-:W-:-:S13]  /*60c0*/  ISETP.NE.AND P1, PT, R168, 0x1, PT ;  /* 0x00000001a800780c */ /* 0x000fda0003f25270 */
[----:B0-----:R-:W0:Y:S02]  /*60d0*/  @P1 LDC.64 R2, c[0x0][0x9e8] ;  /* 0x00027a00ff021b82 */ /* 0x001e240000000a00 */
[----:B0-----:R-:W-:-:S05]  /*60e0*/  @P1 IMAD.HI.U32 R2, R169, R2, RZ ;  /* 0x00000002a9021227 */ /* 0x001fca00078e00ff */
[----:B------:R-:W-:-:S07]  /*60f0*/  @P1 SHF.R.U32.HI R169, RZ, R3, R2 ;  /* 0x00000003ffa91219 */ /* 0x000fce0000011602 */
.L_x_1254:
[----:B------:R-:W-:Y:S05]  /*6100*/  BSYNC B0 ;  /* 0x0000000000007941 */ /* 0x000fea0003800000 */
.L_x_1252:
[----:B------:R-:W-:-:S05]  /*6110*/  IMAD R169, R169, R168, R0 ;  /* 0x000000a8a9a97224 */ /* 0x000fca00078e0200 */
[----:B------:R-:W-:Y:S02]  /*6120*/  VIADDMNMX R13, R169, R168, R13, PT ;  /* 0x000000a8a90d7246 */ /* 0x000fe4000380010d */
[----:B------:R-:W-:-:S07]  /*6130*/  VIMNMX R4, R4, R169, !PT ;  /* 0x000000a904047248 */ /* 0x000fce0007fe0100 */
.L_x_1251:
[C---:B------:R-:W-:Y:S01]  /*6140*/  ISETP.GE.AND P6, PT, R20.reuse, 0xa, PT ;  /* 0x0000000a1400780c */ /* 0x040fe20003fc6270 */
[----:B------:R-:W-:Y:S01]  /*6150*/  UISETP.NE.AND UP0, UPT, UR61, URZ, UPT ;  /* 0x0000003f3d00728c */ /* 0x000fe2000bf05270 */
        /* <DEDUP_REMOVED lines=33> */
[----:B------:R-:W-:-:S04]  /*6370*/  ISETP.GT.AND P3, PT, R4, 0x19, !P4 ;  /* 0x000000190400780c */ /* 0x000fc80006764270 */
[----:B------:R-:W-:Y:S02]  /*6380*/  ISETP.LT.OR P3, PT, R13, 0x1a, P3 ;  /* 0x0000001a0d00780c */ /* 0x000fe40001f61670 */
        /* <DEDUP_REMOVED lines=95> */
[----:B------:R-:W-:-:S04]  /*6980*/  ISETP.GT.AND P6, PT, R4, 0x59, !P6 ;  /* 0x000000590400780c */ /* 0x000fc800077c4270 */
[----:B------:R-:W-:Y:S02]  /*6990*/  ISETP.LT.OR P6, PT, R13, 0x5a, P6 ;  /* 0x0000005a0d00780c */ /* 0x000fe400037c1670 */
[----:B------:R-:W1:Y:S02]  /*69a0*/  SHFL.IDX PT, R13, R21, 0x1, 0x1c1f ;  /* 0x003c1f00150d7f89 */ /* 0x000e6400000e0000 */
[----:B------:R-:W-:Y:S02]  /*69b0*/  FSEL R165, R165, -INF , !P6 ;  /* 0xff800000a5a57808 */ /* 0x000fe40007000000 */
[----:B------:R-:W-:Y:S01]  /*69c0*/  PLOP3.LUT P6, PT, PT, PT, UP0, 0x40, 0x0 ;  /* 0x000000000000781c */ /* 0x000fe20003fce808 */
[--C-:B-1----:R-:W-:Y:S02]  /*69d0*/  IMAD.IADD R15, R15, 0x1, R13.reuse ;  /* 0x000000010f0f7824 */ /* 0x102fe400078e020d */
[----:B------:R-:W-:-:S10]  /*69e0*/  IMAD.IADD R14, R14, 0x1, R13 ;  /* 0x000000010e0e7824 */ /* 0x000fd400078e020d */
[----:B------:R-:W-:Y:S05]  /*69f0*/  @P6 BRA `(.L_x_1255) ;  /* 0x0000000000546947 */ /* 0x000fea0003800000 */
        /* <DEDUP_REMOVED lines=12> */
.L_x_1257:
[----:B------:R-:W-:-:S05]  /*6ac0*/  IMAD.U32 R4, RZ, RZ, UR51 ;  /* 0x00000033ff047e24 */ /* 0x000fca000f8e00ff */
[----:B------:R-:W-:-:S13]  /*6ad0*/  ISETP.NE.AND P6, PT, R4, 0x1, PT ;  /* 0x000000010400780c */ /* 0x000fda0003fc5270 */
[----:B0-----:R-:W0:Y:S02]  /*6ae0*/  @P6 LDC.64 R2, c[0x0][0x9e8] ;  /* 0x00027a00ff026b82 */ /* 0x001e240000000a00 */
[----:B0-----:R-:W-:-:S05]  /*6af0*/  @P6 IMAD.HI.U32 R2, R13, R2, RZ ;  /* 0x000000020d026227 */ /* 0x001fca00078e00ff */
[----:B------:R-:W-:-:S07]  /*6b00*/  @P6 SHF.R.U32.HI R13, RZ, R3, R2 ;  /* 0x00000003ff0d6219 */ /* 0x000fce0000011602 */
.L_x_1258:
[----:B------:R-:W-:Y:S05]  /*6b10*/  BSYNC B0 ;  /* 0x0000000000007941 */ /* 0x000fea0003800000 */
.L_x_1256:
[----:B------:R-:W-:-:S05]  /*6b20*/  IMAD R0, R13, R4, R0 ;  /* 0x000000040d007224 */ /* 0x000fca00078e0200 */
[----:B------:R-:W-:Y:S02]  /*6b30*/  VIADDMNMX R15, R0, R4, R15, PT ;  /* 0x00000004000f7246 */ /* 0x000fe4000380010f */
[----:B------:R-:W-:-:S07]  /*6b40*/  VIMNMX R14, R14, R0, !PT ;  /* 0x000000000e0e7248 */ /* 0x000fce0007fe0100 */
.L_x_1255:
[----:B------:R-:W-:Y:S01]  /*6b50*/  ISETP.GT.AND P1, PT, R14, 0x1, !P1 ;  /* 0x000000010e00780c */ /* 0x000fe20004f24270 */
[----:B------:R-:W-:Y:S01]  /*6b60*/  UMOV UR6, UR54 ;  /* 0x0000003600067c82 */ /* 0x000fe20008000000 */
[----:B------:R-:W-:Y:S02]  /*6b70*/  LOP3.LUT P6, RZ, R16, 0x20000, RZ, 0xc0, !PT ;  /* 0x0002000010ff7812 */ /* 0x000fe400078cc0ff */
[----:B------:R-:W-:Y:S02]  /*6b80*/  ISETP.LT.OR P1, PT, R15, 0x2, P1 ;  /* 0x000000020f00780c */ /* 0x000fe40000f21670 */
[----:B------:R-:W-:Y:S02]  /*6b90*/  ISETP.GT.AND P2, PT, R14, 0x8, !P2 ;  /* 0x000000080e00780c */ /* 0x000fe40005744270 */
[----:B------:R-:W-:Y:S02]  /*6ba0*/  FSEL R123, R123, -INF , !P1 ;  /* 0xff8000007b7b7808 */ /* 0x000fe40004800000 */
[----:B------:R-:W-:-:S02]  /*6bb0*/  LOP3.LUT P1, RZ, R16, 0x4, RZ, 0xc0, !PT ;  /* 0x0000000410ff7812 */ /* 0x000fc4000782c0ff */
[C---:B------:R-:W-:Y:S02]  /*6bc0*/  ISETP.LT.OR P2, PT, R15.reuse, 0x9, P2 ;  /* 0x000000090f00780c */ /* 0x040fe40001741670 */
[----:B------:R-:W-:Y:S02]  /*6bd0*/  ISETP.GT.AND P1, PT, R14, 0x9, !P1 ;  /* 0x000000090e00780c */ /* 0x000fe40004f24270 */
[----:B------:R-:W-:Y:S02]  /*6be0*/  FSEL R126, R126, -INF , !P2 ;  /* 0xff8000007e7e7808 */ /* 0x000fe40005000000 */
[----:B------:R-:W-:Y:S02]  /*6bf0*/  ISETP.LT.OR P1, PT, R15, 0xa, P1 ;  /* 0x0000000a0f00780c */ /* 0x000fe40000f21670 */
[----:B------:R-:W-:Y:S02]  /*6c00*/  LOP3.LUT P2, RZ, R16, 0x10000, RZ, 0xc0, !PT ;  /* 0x0001000010ff7812 */ /* 0x000fe4000784c0ff */
[----:B------:R-:W-:-:S02]  /*6c10*/  FSEL R127, R127, -INF , !P1 ;  /* 0xff8000007f7f7808 */ /* 0x000fc40004800000 */
[----:B------:R-:W-:Y:S02]  /*6c20*/  LOP3.LUT P1, RZ, R16, 0x8, RZ, 0xc0, !PT ;  /* 0x0000000810ff7812 */ /* 0x000fe4000782c0ff */
[----:B------:R-:W-:Y:S02]  /*6c30*/  FMNMX.FTZ R0, R169, R10, !PT ;  /* 0x0000000aa9007209 */ /* 0x000fe40007810000 */
[----:B------:R-:W-:Y:S02]  /*6c40*/  ISETP.GT.AND P1, PT, R14, 0x10, !P1 ;  /* 0x000000100e00780c */ /* 0x000fe40004f24270 */
[----:B0-----:R-:W-:Y:S02]  /*6c50*/  FMNMX.FTZ R3, R121, R0, !PT ;  /* 0x0000000079037209 */ /* 0x001fe40007810000 */
        /* <DEDUP_REMOVED lines=48> */
[----:B------:R-:W-:Y:S02]  /*6f60*/  LOP3.LUT P1, RZ, R16, 0x1000, RZ, 0xc0, !PT ;  /* 0x0000100010ff7812 */ /* 0x000fe4000782c0ff */
[----:B------:R-:W-:-:S02]  /*6f70*/  FMNMX.FTZ R0, R164, R3, !PT ;  /* 0x00000003a4007209 */ /* 0x000fc40007810000 */
[----:B------:R-:W-:Y:S02]  /*6f80*/  ISETP.GT.AND P1, PT, R14, 0x30, !P1 ;  /* 0x000000300e00780c */ /* 0x000fe40004f24270 */
[----:B------:R-:W-:Y:S02]  /*6f90*/  FMNMX.FTZ R2, R165, R0, !PT ;  /* 0x00000000a5027209 */ /* 0x000fe40007810000 */
[----:B------:R-:W-:Y:S02]  /*6fa0*/  ISETP.LT.OR P1, PT, R15, 0x31, P1 ;  /* 0x000000310f00780c */ /* 0x000fe40000f21670 */
[----:B------:R-:W-:Y:S01]  /*6fb0*/  LOP3.LUT P6, RZ, R16, 0x80, RZ, 0xc0, !PT ;  /* 0x0000008010ff7812 */ /* 0x000fe200078cc0ff */
[----:B------:R-:W0:Y:S01]  /*6fc0*/  SHFL.BFLY PT, R3, R2, 0x2, 0x1f ;  /* 0x0c401f0002037f89 */ /* 0x000e2200000e0000 */
[----:B------:R-:W-:Y:S02]  /*6fd0*/  FSEL R146, R146, -INF , !P1 ;  /* 0xff80000092927808 */ /* 0x000fe40004800000 */
[----:B------:R-:W-:-:S02]  /*6fe0*/  LOP3.LUT P1, RZ, R16, 0x800, RZ, 0xc0, !PT ;  /* 0x0000080010ff7812 */ /* 0x000fc4000782c0ff */
[----:B------:R-:W-:Y:S02]  /*6ff0*/  LOP3.LUT P2, RZ, R16, 0x40, RZ, 0xc0, !PT ;  /* 0x0000004010ff7812 */ /* 0x000fe4000784c0ff */
[C---:B------:R-:W-:Y:S02]  /*7000*/  ISETP.GT.AND P1, PT, R14.reuse, 0x31, !P1 ;  /* 0x000000310e00780c */ /* 0x040fe40004f24270 */
[C---:B------:R-:W-:Y:S02]  /*7010*/  ISETP.GT.AND P3, PT, R14.reuse, 0x50, !P3 ;  /* 0x000000500e00780c */ /* 0x040fe40005f64270 */
[----:B------:R-:W-:Y:S02]  /*7020*/  ISETP.LT.OR P1, PT, R15, 0x32, P1 ;  /* 0x000000320f00780c */ /* 0x000fe40000f21670 */
[----:B------:R-:W-:Y:S02]  /*7030*/  ISETP.GT.AND P4, PT, R14, 0x51, !P4 ;  /* 0x000000510e00780c */ /* 0x000fe40006784270 */
[----:B------:R-:W-:-:S02]  /*7040*/  FSEL R147, R147, -INF , !P1 ;  /* 0xff80000093937808 */ /* 0x000fc40004800000 */
[----:B------:R-:W-:Y:S02]  /*7050*/  LOP3.LUT P1, RZ, R16, 0x400, RZ, 0xc0, !PT ;  /* 0x0000040010ff7812 */ /* 0x000fe4000782c0ff */
[C---:B------:R-:W-:Y:S02]  /*7060*/  ISETP.GT.AND P5, PT, R14.reuse, 0x58, !P5 ;  /* 0x000000580e00780c */ /* 0x040fe40006fa4270 */
[----:B------:R-:W-:Y:S02]  /*7070*/  ISETP.GT.AND P1, PT, R14, 0x38, !P1 ;  /* 0x000000380e00780c */ /* 0x000fe40004f24270 */
[C---:B------:R-:W-:Y:S02]  /*7080*/  ISETP.LT.OR P3, PT, R15.reuse, 0x51, P3 ;  /* 0x000000510f00780c */ /* 0x040fe40001f61670 */
[----:B------:R-:W-:Y:S02]  /*7090*/  ISETP.LT.OR P1, PT, R15, 0x39, P1 ;  /* 0x000000390f00780c */ /* 0x000fe40000f21670 */
[----:B0-----:R-:W-:-:S02]  /*70a0*/  FMNMX.FTZ R3, R2, R3, !PT ;  /* 0x0000000302037209 */ /* 0x001fc40007810000 */
[----:B------:R-:W-:Y:S02]  /*70b0*/  FSEL R150, R150, -INF , !P1 ;  /* 0xff80000096967808 */ /* 0x000fe40004800000 */
[----:B------:R-:W-:Y:S01]  /*70c0*/  LOP3.LUT P1, RZ, R16, 0x200, RZ, 0xc0, !PT ;  /* 0x0000020010ff7812 */ /* 0x000fe2000782c0ff */
[----:B------:R-:W0:Y:S01]  /*70d0*/  SHFL.BFLY PT, R4, R3, 0x1, 0x1f ;  /* 0x0c201f0003047f89 */ /* 0x000e2200000e0000 */
[C---:B------:R-:W-:Y:S02]  /*70e0*/  ISETP.LT.OR P4, PT, R15.reuse, 0x52, P4 ;  /* 0x000000520f00780c */ /* 0x040fe40002781670 */
[----:B------:R-:W-:Y:S02]  /*70f0*/  ISETP.GT.AND P1, PT, R14, 0x39, !P1 ;  /* 0x000000390e00780c */ /* 0x000fe40004f24270 */
[----:B------:R-:W-:Y:S02]  /*7100*/  FSEL R162, R162, -INF , !P3 ;  /* 0xff800000a2a27808 */ /* 0x000fe40005800000 */
[----:B------:R-:W-:-:S02]  /*7110*/  ISETP.LT.OR P1, PT, R15, 0x3a, P1 ;  /* 0x0000003a0f00780c */ /* 0x000fc40000f21670 */
[----:B------:R-:W-:Y:S02]  /*7120*/  ISETP.LT.OR P5, PT, R15, 0x59, P5 ;  /* 0x000000590f00780c */ /* 0x000fe40002fa1670 */
[----:B------:R-:W-:Y:S02]  /*7130*/  FSEL R151, R151, -INF , !P1 ;  /* 0xff80000097977808 */ /* 0x000fe40004800000 */
[----:B------:R-:W-:Y:S02]  /*7140*/  LOP3.LUT P1, RZ, R16, 0x100, RZ, 0xc0, !PT ;  /* 0x0000010010ff7812 */ /* 0x000fe4000782c0ff */
[----:B------:R-:W-:Y:S02]  /*7150*/  FSEL R163, R163, -INF , !P4 ;  /* 0xff800000a3a37808 */ /* 0x000fe40006000000 */
[----:B------:R-:W-:Y:S02]  /*7160*/  ISETP.GT.AND P1, PT, R14, 0x40, !P1 ;  /* 0x000000400e00780c */ /* 0x000fe40004f24270 */
[----:B------:R-:W-:-:S02]  /*7170*/  FSEL R166, R166, -INF , !P5 ;  /* 0xff800000a6a67808 */ /* 0x000fc40006800000 */
[----:B------:R-:W-:Y:S02]  /*7180*/  ISETP.LT.OR P1, PT, R15, 0x41, P1 ;  /* 0x000000410f00780c */ /* 0x000fe40000f21670 */
[----:B0-----:R-:W-:Y:S02]  /*7190*/  FMNMX.FTZ R4, R3, R4, !PT ;  /* 0x0000000403047209 */ /* 0x001fe40007810000 */
[----:B------:R-:W-:Y:S02]  /*71a0*/  FSEL R154, R154, -INF , !P1 ;  /* 0xff8000009a9a7808 */ /* 0x000fe40004800000 */
[----:B------:R-:W-:Y:S01]  /*71b0*/  ISETP.GT.AND P1, PT, R14, 0x41, !P6 ;  /* 0x000000410e00780c */ /* 0x000fe20007724270 */
[----:B------:R-:W-:Y:S01]  /*71c0*/  FMUL.FTZ R0, R4, UR6 ;  /* 0x0000000604007c20 */ /* 0x000fe20008410000 */
[----:B------:R-:W-:Y:S02]  /*71d0*/  LOP3.LUT P6, RZ, R16, 0x2, RZ, 0xc0, !PT ;  /* 0x0000000210ff7812 */ /* 0x000fe400078cc0ff */
[----:B------:R-:W-:-:S04]  /*71e0*/  ISETP.LT.OR P1, PT, R15, 0x42, P1 ;  /* 0x000000420f00780c */ /* 0x000fc80000f21670 */
[----:B------:R-:W-:Y:S02]  /*71f0*/  FSEL R155, R155, -INF , !P1 ;  /* 0xff8000009b9b7808 */ /* 0x000fe40004800000 */
[----:B------:R-:W-:Y:S02]  /*7200*/  ISETP.GT.AND P1, PT, R14, 0x48, !P2 ;  /* 0x000000480e00780c */ /* 0x000fe40005724270 */
[----:B------:R-:W-:Y:S02]  /*7210*/  LOP3.LUT P2, RZ, R16, 0x20, RZ, 0xc0, !PT ;  /* 0x0000002010ff7812 */ /* 0x000fe4000784c0ff */
[----:B------:R-:W-:Y:S02]  /*7220*/  ISETP.LT.OR P1, PT, R15, 0x49, P1 ;  /* 0x000000490f00780c */ /* 0x000fe40000f21670 */
[----:B------:R-:W-:Y:S02]  /*7230*/  ISETP.GT.AND P2, PT, R14, 0x49, !P2 ;  /* 0x000000490e00780c */ /* 0x000fe40005744270 */
[----:B------:R-:W-:-:S02]  /*7240*/  FSEL R158, R158, -INF , !P1 ;  /* 0xff8000009e9e7808 */ /* 0x000fc40004800000 */
[----:B------:R-:W-:Y:S02]  /*7250*/  ISETP.GT.AND P1, PT, R14, RZ, !P6 ;  /* 0x000000ff0e00720c */ /* 0x000fe40007724270 */
[----:B------:R-:W-:Y:S02]  /*7260*/  LOP3.LUT P6, RZ, R16, 0x1, RZ, 0xc0, !PT ;  /* 0x0000000110ff7812 */ /* 0x000fe400078cc0ff */
[C---:B------:R-:W-:Y:S02]  /*7270*/  ISETP.LT.OR P1, PT, R15.reuse, 0x1, P1 ;  /* 0x000000010f00780c */ /* 0x040fe40000f21670 */
[----:B------:R-:W-:Y:S02]  /*7280*/  ISETP.LT.OR P2, PT, R15, 0x4a, P2 ;  /* 0x0000004a0f00780c */ /* 0x000fe40001741670 */
[----:B------:R-:W-:Y:S02]  /*7290*/  FSEL R122, R122, -INF , !P1 ;  /* 0xff8000007a7a7808 */ /* 0x000fe40004800000 */
[----:B------:R-:W-:-:S02]  /*72a0*/  ISETP.GT.AND P6, PT, R14, 0x59, !P6 ;  /* 0x000000590e00780c */ /* 0x000fc400077c4270 */
[----:B------:R-:W-:Y:S02]  /*72b0*/  FMNMX.FTZ R2, R122, R11, !PT ;  /* 0x0000000b7a027209 */ /* 0x000fe40007810000 */
[----:B------:R-:W-:Y:S02]  /*72c0*/  FSEL R14, R159, -INF , !P2 ;  /* 0xff8000009f0e7808 */ /* 0x000fe40005000000 */
[----:B------:R-:W-:Y:S02]  /*72d0*/  FMNMX.FTZ R3, R123, R2, !PT ;  /* 0x000000027b037209 */ /* 0x000fe40007810000 */
[----:B------:R-:W-:Y:S02]  /*72e0*/  ISETP.LT.OR P6, PT, R15, 0x5a, P6 ;  /* 0x0000005a0f00780c */ /* 0x000fe400037c1670 */
[----:B------:R-:W-:Y:S02]  /*72f0*/  FMNMX.FTZ R2, R126, R3, !PT ;  /* 0x000000037e027209 */ /* 0x000fe40007810000 */
[----:B------:R-:W-:-:S02]  /*7300*/  FSEL R167, R167, -INF , !P6 ;  /* 0xff800000a7a77808 */ /* 0x000fc40007000000 */
[----:B------:R-:W-:Y:S02]  /*7310*/  FMNMX.FTZ R3, R127, R2, !PT ;  /* 0x000000027f037209 */ /* 0x000fe40007810000 */
[----:B------:R-:W-:Y:S02]  /*7320*/  FSETP.NEU.FTZ.AND P1, PT, R4, -INF , PT ;  /* 0xff8000000400780b */ /* 0x000fe40003f3d000 */
[----:B------:R-:W-:Y:S02]  /*7330*/  FMNMX.FTZ R2, R130, R3, !PT ;  /* 0x0000000382027209 */ /* 0x000fe40007810000 */
[----:B------:R-:W-:Y:S02]  /*7340*/  FSEL R0, R0, RZ, P1 ;  /* 0x000000ff00007208 */ /* 0x000fe40000800000 */
[----:B------:R-:W-:-:S03]  /*7350*/  FMNMX.FTZ R3, R131, R2, !PT ;  /* 0x0000000283037209 */ /* 0x000fc60007810000 */
[--C-:B------:R-:W-:Y:S01]  /*7360*/  FFMA.FTZ R159, R141, UR6, -R0.reuse ;  /* 0x000000068d9f7c23 */ /* 0x100fe20008010800 */
[----:B------:R-:W-:Y:S01]  /*7370*/  FMNMX.FTZ R2, R134, R3, !PT ;  /* 0x0000000386027209 */ /* 0x000fe20007810000 */
[--C-:B------:R-:W-:Y:S01]  /*7380*/  FFMA.FTZ R141, R149, UR6, -R0.reuse ;  /* 0x00000006958d7c23 */ /* 0x100fe20008010800 */
[--C-:B------:R-:W-:Y:S01]  /*7390*/  FFMA.FTZ R188, R121, UR6, -R0.reuse ;  /* 0x0000000679bc7c23 */ /* 0x100fe20008010800 */
[----:B------:R-:W-:Y:S01]  /*73a0*/  FSEL R149, R4, RZ, P1 ;  /* 0x000000ff04957208 */ /* 0x000fe20000800000 */
[--C-:B------:R-:W-:Y:S01]  /*73b0*/  FFMA.FTZ R121, R129, UR6, -R0.reuse ;  /* 0x0000000681797c23 */ /* 0x100fe20008010800 */
[----:B------:R-:W-:Y:S01]  /*73c0*/  FMNMX.FTZ R3, R135, R2, !PT ;  /* 0x0000000287037209 */ /* 0x000fe20007810000 */
[--C-:B------:R-:W-:Y:S01]  /*73d0*/  FFMA.FTZ R129, R137, UR6, -R0.reuse ;  /* 0x0000000689817c23 */ /* 0x100fe20008010800 */
[--C-:B------:R-:W-:Y:S01]  /*73e0*/  FFMA.FTZ R137, R153, UR6, -R0.reuse ;  /* 0x0000000699897c23 */ /* 0x100fe20008010800 */
        /* <DEDUP_REMOVED lines=23> */
[----:B------:R-:W-:Y:S01]  /*7560*/  FFMA.FTZ R165, R165, UR6, -R0 ;  /* 0x00000006a5a57c23 */ /* 0x000fe20008010800 */
[----:B------:R-:W-:Y:S01]  /*7570*/  FADD.FTZ R0, -R149, R10 ;  /* 0x0000000a95007221 */ /* 0x000fe20000010100 */
[----:B------:R-:W-:Y:S01]  /*7580*/  FMNMX.FTZ R2, R150, R3, !PT ;  /* 0x0000000396027209 */ /* 0x000fe20007810000 */
[----:B------:R-:W-:Y:S02]  /*7590*/  MUFU.EX2 R13, R13 ;  /* 0x0000000d000d7308 */ /* 0x000fe40000000800 */
[----:B------:R-:W-:Y:S01]  /*75a0*/  FMUL.FTZ R0, R0, UR6 ;  /* 0x0000000600007c20 */ /* 0x000fe20008410000 */
[----:B------:R-:W-:-:S04]  /*75b0*/  FMNMX.FTZ R3, R151, R2, !PT ;  /* 0x0000000297037209 */ /* 0x000fc80007810000 */
[----:B------:R-:W-:Y:S01]  /*75c0*/  FMNMX.FTZ R2, R154, R3, !PT ;  /* 0x000000039a027209 */ /* 0x000fe20007810000 */
[----:B------:R-:W0:Y:S03]  /*75d0*/  MUFU.EX2 R0, R0 ;  /* 0x0000000000007308 */ /* 0x000e260000000800 */
[----:B------:R-:W-:-:S04]  /*75e0*/  FMNMX.FTZ R3, R155, R2, !PT ;  /* 0x000000029b037209 */ /* 0x000fc80007810000 */
[----:B------:R-:W-:Y:S01]  /*75f0*/  FMNMX.FTZ R3, R158, R3, !PT ;  /* 0x000000039e037209 */ /* 0x000fe20007810000 */
[----:B------:R-:W1:Y:S03]  /*7600*/  MUFU.EX2 R188, R188 ;  /* 0x000000bc00bc7308 */ /* 0x000e660000000800 */
[----:B------:R-:W-:-:S04]  /*7610*/  FMNMX.FTZ R3, R14, R3, !PT ;  /* 0x000000030e037209 */ /* 0x000fc80007810000 */
[----:B------:R-:W-:Y:S01]  /*7620*/  FMNMX.FTZ R2, R162, R3, !PT ;  /* 0x00000003a2027209 */ /* 0x000fe20007810000 */
[----:B------:R-:W2:Y:S03]  /*7630*/  MUFU.EX2 R190, R190 ;  /* 0x000000be00be7308 */ /* 0x000ea60000000800 */
[----:B------:R-:W-:-:S04]  /*7640*/  FMNMX.FTZ R3, R163, R2, !PT ;  /* 0x00000002a3037209 */ /* 0x000fc80007810000 */
[----:B------:R-:W-:Y:S01]  /*7650*/  FMNMX.FTZ R2, R166, R3, !PT ;  /* 0x00000003a6027209 */ /* 0x000fe20007810000 */
[----:B------:R-:W3:Y:S03]  /*7660*/  MUFU.EX2 R125, R125 ;  /* 0x0000007d007d7308 */ /* 0x000ee60000000800 */
[----:B------:R-:W-:-:S05]  /*7670*/  FMNMX.FTZ R2, R167, R2, !PT ;  /* 0x00000002a7027209 */ /* 0x000fca0007810000 */
[----:B------:R-:W4:Y:S01]  /*7680*/  SHFL.BFLY PT, R3, R2, 0x2, 0x1f ;  /* 0x0c401f0002037f89 */ /* 0x000f2200000e0000 */
[----:B------:R-:W5:Y:S08]  /*7690*/  MUFU.EX2 R184, R184 ;  /* 0x000000b800b87308 */ /* 0x000f700000000800 */
[----:B------:R-:W5:Y:S08]  /*76a0*/  MUFU.EX2 R121, R121 ;  /* 0x0000007900797308 */ /* 0x000f700000000800 */
[----:B------:R-:W5:Y:S01]  /*76b0*/  MUFU.EX2 R186, R186 ;  /* 0x000000ba00ba7308 */ /* 0x000f620000000800 */
[----:B----4-:R-:W-:-:S07]  /*76c0*/  FMNMX.FTZ R3, R2, R3, !PT ;  /* 0x0000000302037209 */ /* 0x010fce0007810000 */
[----:B------:R-:W-:Y:S01]  /*76d0*/  MUFU.EX2 R21, R21 ;  /* 0x0000001500157308 */ /* 0x000fe20000000800 */
[----:B------:R-:W4:Y:S07]  /*76e0*/  SHFL.BFLY PT, R2, R3, 0x1, 0x1f ;  /* 0x0c201f0003027f89 */ /* 0x000f2e00000e0000 */
[----:B------:R-:W-:Y:S08]  /*76f0*/  MUFU.EX2 R180, R180 ;  /* 0x000000b400b47308 */ /* 0x000ff00000000800 */
[----:B------:R-:W-:Y:S08]  /*7700*/  MUFU.EX2 R129, R129 ;  /* 0x0000008100817308 */ /* 0x000ff00000000800 */
[----:B------:R-:W-:Y:S01]  /*7710*/  MUFU.EX2 R182, R182 ;  /* 0x000000b600b67308 */ /* 0x000fe20000000800 */
[----:B----4-:R-:W-:-:S04]  /*7720*/  FMNMX.FTZ R3, R3, R2, !PT ;  /* 0x0000000203037209 */ /* 0x010fc80007810000 */
[C---:B------:R-:W-:Y:S01]  /*7730*/  FSETP.NEU.FTZ.AND P1, PT, R3.reuse, -INF , PT ;  /* 0xff8000000300780b */ /* 0x040fe20003f3d000 */
[C---:B------:R-:W-:Y:S02]  /*7740*/  FMUL.FTZ R153, R3.reuse, UR6 ;  /* 0x0000000603997c20 */ /* 0x040fe40008410000 */
[----:B------:R-:W-:Y:S01]  /*7750*/  MUFU.EX2 R159, R159 ;  /* 0x0000009f009f7308 */ /* 0x000fe20000000800 */
[----:B------:R-:W-:Y:S02]  /*7760*/  FSEL R2, R3, RZ, P1 ;  /* 0x000000ff03027208 */ /* 0x000fe40000800000 */
[----:B------:R-:W-:-:S03]  /*7770*/  FSEL R153, R153, RZ, P1 ;  /* 0x000000ff99997208 */ /* 0x000fc60000800000 */
[----:B------:R-:W-:Y:S01]  /*7780*/  FADD.FTZ R2, -R2, R11 ;  /* 0x0000000b02027221 */ /* 0x000fe20000010100 */
[----:B0-----:R-:W-:Y:S01]  /*7790*/  FFMA.FTZ R11, R0, R8, R13 ;  /* 0x00000008000b7223 */ /* 0x001fe2000001000d */
[--C-:B------:R-:W-:Y:S01]  /*77a0*/  FFMA.FTZ R189, R122, UR6, -R153.reuse ;  /* 0x000000067abd7c23 */ /* 0x100fe20008010899 */
[--C-:B------:R-:W-:Y:S01]  /*77b0*/  FFMA.FTZ R124, R123, UR6, -R153.reuse ;  /* 0x000000067b7c7c23 */ /* 0x100fe20008010899 */
[----:B------:R-:W-:Y:S01]  /*77c0*/  FMUL.FTZ R2, R2, UR6 ;  /* 0x0000000602027c20 */ /* 0x000fe20008410000 */
[--C-:B------:R-:W-:Y:S01]  /*77d0*/  FFMA.FTZ R191, R126, UR6, -R153.reuse ;  /* 0x000000067ebf7c23 */ /* 0x100fe20008010899 */
[--C-:B------:R-:W-:Y:S01]  /*77e0*/  FFMA.FTZ R122, R127, UR6, -R153.reuse ;  /* 0x000000067f7a7c23 */ /* 0x100fe20008010899 */
[--C-:B------:R-:W-:Y:S01]  /*77f0*/  FFMA.FTZ R185, R130, UR6, -R153.reuse ;  /* 0x0000000682b97c23 */ /* 0x100fe20008010899 */
[----:B------:R-:W-:Y:S01]  /*7800*/  MUFU.EX2 R189, R189 ;  /* 0x000000bd00bd7308 */ /* 0x000fe20000000800 */
[--C-:B------:R-:W-:Y:S01]  /*7810*/  FFMA.FTZ R120, R131, UR6, -R153.reuse ;  /* 0x0000000683787c23 */ /* 0x100fe20008010899 */
[----:B------:R-:W-:Y:S01]  /*7820*/  FFMA.FTZ R187, R134, UR6, -R153 ;  /* 0x0000000686bb7c23 */ /* 0x000fe20008010899 */
[----:B-1----:R-:W-:Y:S01]  /*7830*/  FADD.FTZ R11, R188, R11 ;  /* 0x0000000bbc0b7221 */ /* 0x002fe20000010000 */
[--C-:B------:R-:W-:Y:S01]  /*7840*/  FFMA.FTZ R20, R135, UR6, -R153.reuse ;  /* 0x0000000687147c23 */ /* 0x100fe20008010899 */
[--C-:B------:R-:W-:Y:S01]  /*7850*/  FFMA.FTZ R181, R138, UR6, -R153.reuse ;  /* 0x000000068ab57c23 */ /* 0x100fe20008010899 */
[----:B------:R-:W-:Y:S01]  /*7860*/  FFMA.FTZ R10, R139, UR6, -R153 ;  /* 0x000000068b0a7c23 */ /* 0x000fe20008010899 */
[----:B--2---:R-:W-:Y:S01]  /*7870*/  FADD.FTZ R126, R190, R11 ;  /* 0x0000000bbe7e7221 */ /* 0x004fe20000010000 */
[----:B------:R-:W0:Y:S01]  /*7880*/  MUFU.EX2 R2, R2 ;  /* 0x0000000200027308 */ /* 0x000e220000000800 */
[--C-:B------:R-:W-:Y:S01]  /*7890*/  FFMA.FTZ R183, R142, UR6, -R153.reuse ;  /* 0x000000068eb77c23 */ /* 0x100fe20008010899 */
[--C-:B------:R-:W-:Y:S01]  /*78a0*/  FFMA.FTZ R134, R143, UR6, -R153.reuse ;  /* 0x000000068f867c23 */ /* 0x100fe20008010899 */
[----:B---3--:R-:W-:Y:S01]  /*78b0*/  FADD.FTZ R11, R125, R126 ;  /* 0x0000007e7d0b7221 */ /* 0x008fe20000010000 */
[--C-:B------:R-:W-:Y:S01]  /*78c0*/  FFMA.FTZ R177, R146, UR6, -R153.reuse ;  /* 0x0000000692b17c23 */ /* 0x100fe20008010899 */
[--C-:B------:R-:W-:Y:S01]  /*78d0*/  FFMA.FTZ R132, R147, UR6, -R153.reuse ;  /* 0x0000000693847c23 */ /* 0x100fe20008010899 */
[----:B------:R-:W-:Y:S01]  /*78e0*/  FFMA.FTZ R179, R150, UR6, -R153 ;  /* 0x0000000696b37c23 */ /* 0x000fe20008010899 */
[----:B-----5:R-:W-:Y:S01]  /*78f0*/  FADD.FTZ R126, R184, R11 ;  /* 0x0000000bb87e7221 */ /* 0x020fe20000010000 */
[----:B------:R-:W1:Y:S01]  /*7900*/  MUFU.EX2 R124, R124 ;  /* 0x0000007c007c7308 */ /* 0x000e620000000800 */
[--C-:B------:R-:W-:Y:S01]  /*7910*/  FFMA.FTZ R130, R151, UR6, -R153.reuse ;  /* 0x0000000697827c23 */ /* 0x100fe20008010899 */
[--C-:B------:R-:W-:Y:S01]  /*7920*/  FFMA.FTZ R173, R154, UR6, -R153.reuse ;  /* 0x000000069aad7c23 */ /* 0x100fe20008010899 */
[----:B------:R-:W-:Y:S01]  /*7930*/  FADD.FTZ R11, R121, R126 ;  /* 0x0000007e790b7221 */ /* 0x000fe20000010000 */
[--C-:B------:R-:W-:Y:S01]  /*7940*/  FFMA.FTZ R128, R155, UR6, -R153.reuse ;  /* 0x000000069b807c23 */ /* 0x100fe20008010899 */
[--C-:B------:R-:W-:Y:S01]  /*7950*/  FFMA.FTZ R175, R158, UR6, -R153.reuse ;  /* 0x000000069eaf7c23 */ /* 0x100fe20008010899 */
[----:B------:R-:W-:Y:S01]  /*7960*/  FFMA.FTZ R169, R162, UR6, -R153 ;  /* 0x00000006a2a97c23 */ /* 0x000fe20008010899 */
[----:B------:R-:W-:Y:S01]  /*7970*/  FADD.FTZ R126, R186, R11 ;  /* 0x0000000bba7e7221 */ /* 0x000fe20000010000 */
[----:B------:R-:W2:Y:S01]  /*7980*/  MUFU.EX2 R191, R191 ;  /* 0x000000bf00bf7308 */ /* 0x000ea20000000800 */
[----:B0-----:R-:W-:Y:S01]  /*7990*/  FFMA.FTZ R5, R2, R5, R189 ;  /* 0x0000000502057223 */ /* 0x001fe200000100bd */
[----:B------:R-:W-:Y:S01]  /*79a0*/  FFMA.FTZ R171, R166, UR6, -R153 ;  /* 0x00000006a6ab7c23 */ /* 0x000fe20008010899 */
[----:B------:R-:W-:-:S04]  /*79b0*/  FADD.FTZ R11, R21, R126 ;  /* 0x0000007e150b7221 */ /* 0x000fc80000010000 */
[----:B------:R-:W-:Y:S01]  /*79c0*/  FADD.FTZ R126, R180, R11 ;  /* 0x0000000bb47e7221 */ /* 0x000fe20000010000 */
[----:B------:R-:W0:Y:S01]  /*79d0*/  MUFU.EX2 R122, R122 ;  /* 0x0000007a007a7308 */ /* 0x000e220000000800 */
[----:B-1----:R-:W-:Y:S02]  /*79e0*/  FADD.FTZ R8, R124, R5 ;  /* 0x000000057c087221 */ /* 0x002fe40000010000 */
[----:B------:R-:W-:Y:S01]  /*79f0*/  FADD.FTZ R11, R129, R126 ;  /* 0x0000007e810b7221 */ /* 0x000fe20000010000 */
[----:B------:R-:W-:-:S03]  /*7a00*/  FFMA.FTZ R126, R14, UR6, -R153 ;  /* 0x000000060e7e7c23 */ /* 0x000fc60008010899 */
[----:B------:R-:W-:Y:S01]  /*7a10*/  FADD.FTZ R14, R182, R11 ;  /* 0x0000000bb60e7221 */ /* 0x000fe20000010000 */
[----:B------:R-:W1:Y:S01]  /*7a20*/  MUFU.EX2 R185, R185 ;  /* 0x000000b900b97308 */ /* 0x000e620000000800 */
[----:B--2---:R-:W-:Y:S02]  /*7a30*/  FADD.FTZ R5, R191, R8 ;  /* 0x00000008bf057221 */ /* 0x004fe40000010000 */
[----:B------:R-:W-:-:S05]  /*7a40*/  FADD.FTZ R11, R159, R14 ;  /* 0x0000000e9f0b7221 */ /* 0x000fca0000010000 */
        /* <DEDUP_REMOVED lines=24> */
[----:B------:R-:W-:-:S06]  /*7bd0*/  FFMA.FTZ R14, R163, UR6, -R153 ;  /* 0x00000006a30e7c23 */ /* 0x000fcc0008010899 */
        /* <DEDUP_REMOVED lines=16> */
[----:B------:R-:W-:-:S06]  /*7ce0*/  FFMA.FTZ R136, R167, UR6, -R153 ;  /* 0x00000006a7887c23 */ /* 0x000fcc0008010899 */
        /* <DEDUP_REMOVED lines=21> */
[----:B0-----:R-:W-:Y:S01]  /*7e40*/  FADD.FTZ R5, R171, R8 ;  /* 0x00000008ab057221 */ /* 0x001fe20000010000 */
[----:B-1----:R-:W-:-:S03]  /*7e50*/  FADD.FTZ R8, R149, R138 ;  /* 0x0000008a95087221 */ /* 0x002fc60000010000 */
[----:B--2---:R-:W-:Y:S01]  /*7e60*/  FADD.FTZ R5, R136, R5 ;  /* 0x0000000588057221 */ /* 0x004fe20000010000 */
[----:B------:R-:W-:Y:S06]  /*7e70*/  @!P0 BRA `(.L_x_1259) ;  /* 0x0000000000048947 */ /* 0x000fec0003800000 */
[----:B------:R-:W-:Y:S01]  /*7e80*/  BPT.TRAP 0x1 ;  /* 0x000000040000795c */ /* 0x000fe20000300000 */
.L_x_1259:
        /* <DEDUP_REMOVED lines=35> */
.L_x_1241:
[----:B------:R-:W-:Y:S01]  /*80c0*/  R2UR UR5, R22 ;  /* 0x00000000160572ca */ /* 0x000fe200000e0000 */
[----:B------:R-:W-:Y:S01]  /*80d0*/  UISETP.NE.AND UP0, UPT, UR61, URZ, UPT ;  /* 0x0000003f3d00728c */ /* 0x000fe2000bf05270 */
[----:B------:R-:W-:Y:S02]  /*80e0*/  R2UR UR4, R23 ;  /* 0x00000000170472ca */ /* 0x000fe400000e0000 */
[----:B------:R-:W-:-:S03]  /*80f0*/  IADD3 R10, R17, 0x1, -R18 ;  /* 0x00000001110a7810 */ /* 0x000fc60007ffe812 */
[----:B------:R-:W-:Y:S02]  /*8100*/  PLOP3.LUT P1, PT, PT, PT, UP0, 0x40, 0x0 ;  /* 0x000000000000781c */ /* 0x000fe40003f2e808 */
[----:B------:R-:W-:-:S04]  /*8110*/  R2UR UR10, R10 ;  /* 0x000000000a0a72ca */ /* 0x000fc800000e0000 */
[----:B------:R-:W-:Y:S02]  /*8120*/  UISETP.NE.AND UP1, UPT, UR5, URZ, UPT ;  /* 0x0000003f0500728c */ /* 0x000fe4000bf25270 */
[----:B------:R-:W-:-:S09]  /*8130*/  UIADD3 UR7, UR4, 0x7f, URZ ;  /* 0x0000007f04077890 */ /* 0x000fd2000fffe03f */
[----:B------:R-:W-:Y:S01]  /*8140*/  @UP1 ULDC UR4, c[0x0][0x44c] ;  /* 0x0001130000041ab9 */ /* 0x000fe20000000800 */
[----:B------:R-:W-:Y:S01]  /*8150*/  @UP1 ULDC UR11, c[0x0][0x450] ;  /* 0x00011400000b1ab9 */ /* 0x000fe20000000800 */
[----:B------:R-:W-:-:S04]  /*8160*/  UIMAD.WIDE.U32 UR4, UR7, UR4, URZ ;  /* 0x00000004070472a5 */ /* 0x000fc8000f8e003f */
[----:B------:R-:W-:-:S04]  /*8170*/  @UP1 USHF.R.U32.HI UR7, URZ, UR11, UR5 ;  /* 0x0000000b3f071299 */ /* 0x000fc80008011605 */
[----:B------:R-:W-:-:S04]  /*8180*/  UIADD3 UR7, UR10, UR7, URZ ;  /* 0x000000070a077290 */ /* 0x000fc8000fffe03f */
        /* <DEDUP_REMOVED lines=13> */
.L_x_1262:
[----:B------:R-:W-:Y:S02]  /*8260*/  ULDC UR15, c[0x0][0x9e4] ;  /* 0x00027900000f7ab9 */ /* 0x000fe40000000800 */
[----:B------:R-:W-:-:S11]  /*8270*/  UISETP.NE.AND UP0, UPT, UR15, 0x1, UPT ;  /* 0x000000010f00788c */ /* 0x000fd6000bf05270 */
[----:B------:R-:W-:Y:S02]  /*8280*/  @UP0 ULDC.64 UR4, c[0x0][0x9e8] ;  /* 0x00027a0000040ab9 */ /* 0x000fe40000000a00 */
[----:B------:R-:W-:-:S04]  /*8290*/  UIMAD.WIDE.U32 UR10, UR7, UR4, URZ ;  /* 0x00000004070a72a5 */ /* 0x000fc8000f8e003f */
[----:B------:R-:W-:-:S12]  /*82a0*/  @UP0 USHF.R.U32.HI UR7, URZ, UR5, UR11 ;  /* 0x000000053f070299 */ /* 0x000fd8000801160b */
.L_x_1263:
[----:B------:R-:W-:-:S04]  /*82b0*/  UIMAD UR7, UR7, UR15, URZ ;  /* 0x0000000f070772a4 */ /* 0x000fc8000f8e023f */
[----:B------:R-:W-:-:S04]  /*82c0*/  UISETP.LT.AND UP0, UPT, UR14, UR7, UPT ;  /* 0x000000070e00728c */ /* 0x000fc8000bf01270 */
[----:B------:R-:W-:-:S12]  /*82d0*/  USEL UR14, UR14, UR7, !UP0 ;  /* 0x000000070e0e7287 */ /* 0x000fd8000c000000 */
.L_x_1261:
        /* <DEDUP_REMOVED lines=13> */
[----:B------:R-:W-:-:S05]  /*83b0*/  ULDC UR51, c[0x0][0x988] ;  /* 0x0002620000337ab9 */ /* 0x000fca0000000800 */
.L_x_1275:
[----:B------:R-:W-:-:S04]  /*83c0*/  UISETP.NE.AND UP0, UPT, UR4, 0x1, UPT ;  /* 0x000000010400788c */ /* 0x000fc8000bf05270 */
[----:B------:R-:W-:-:S04]  /*83d0*/  USEL UR38, URZ, 0x1, UP0 ;  /* 0x000000013f267887 */ /* 0x000fc80008000000 */
[----:B------:R-:W-:Y:S01]  /*83e0*/  ULOP3.LUT UR38, UR7, UR38, URZ, 0x3c, !UPT ;  /* 0x0000002607267292 */ /* 0x000fe2000f8e3c3f */
[----:B------:R-:W-:Y:S11]  /*83f0*/  @!P0 BRA `(.L_x_1265) ;  /* 0x0000000000048947 */ /* 0x000ff60003800000 */
[----:B------:R-:W-:Y:S01]  /*8400*/  BPT.TRAP 0x1 ;  /* 0x000000040000795c */ /* 0x000fe20000300000 */
.L_x_1265:
        /* <DEDUP_REMOVED lines=9> */
.L_x_1266:
[----:B-1----:R-:W-:Y:S05]  /*84a0*/  @P1 BRA `(.L_x_1267) ;  /* 0x0000000000081947 */ /* 0x002fea0003800000 */
[----:B------:R-:W1:Y:S02]  /*84b0*/  SYNCS.PHASECHK.TRANS64.TRYWAIT P1, [UR5+0x30830], R3 ;  /* 0x03083003ff0075a7 */ /* 0x000e640008020145 */
[----:B-1----:R-:W-:Y:S05]  /*84c0*/  @!P1 BRA `(.L_x_1268) ;  /* 0x0000010400789947 */ /* 0x002fea0003800000 */
.L_x_1267:
        /* <DEDUP_REMOVED lines=168> */
.L_x_1269:
[----:B------:R-:W-:Y:S01]  /*8f50*/  ULEA UR10, UR4, UR60, 0x3 ;  /* 0x0000003c040a7291 */ /* 0x000fe2000f8e183f */
[----:B------:R-:W-:-:S05]  /*8f60*/  IMAD.U32 R0, RZ, RZ, UR7 ;  /* 0x00000007ff007e24 */ /* 0x000fca000f8e00ff */
[----:B------:R-:W-:-:S04]  /*8f70*/  SHF.L.U32 R0, R0, 0x1f, RZ ;  /* 0x0000001f00007819 */ /* 0x000fc800000006ff */
[----:B------:R2:W3:Y:S01]  /*8f80*/  SYNCS.PHASECHK.TRANS64.TRYWAIT P1, [UR10+0x30850], R0 ;  /* 0x03085000ff0075a7 */ /* 0x0004e2000802014a */
[----:B------:R-:W-:Y:S05]  /*8f90*/  @!P0 BRA `(.L_x_1270) ;  /* 0x0000000000048947 */ /* 0x000fea0003800000 */
[----:B------:R-:W-:Y:S01]  /*8fa0*/  BPT.TRAP 0x1 ;  /* 0x000000040000795c */ /* 0x000fe20000300000 */
.L_x_1270:
[----:B---3--:R-:W-:Y:S05]  /*8fb0*/  @P1 BRA `(.L_x_1271) ;  /* 0x0000000000081947 */ /* 0x008fea0003800000 */
[----:B------:R-:W3:Y:S02]  /*8fc0*/  SYNCS.PHASECHK.TRANS64.TRYWAIT P1, [UR10+0x30850], R0 ;  /* 0x03085000ff0075a7 */ /* 0x000ee4000802014a */
[----:B---3--:R-:W-:Y:S05]  /*8fd0*/  @!P1 BRA `(.L_x_1272) ;  /* 0x000000f800cc9947 */ /* 0x008fea0003800000 */
.L_x_1271:
        /* <DEDUP_REMOVED lines=37> */
.L_x_1273:
[----:B--23--:R-:W-:Y:S01]  /*9230*/  FMNMX.FTZ R0, R120, R10, !PT ;  /* 0x0000000a78007209 */ /* 0x00cfe20007810000 */
[----:B------:R-:W-:Y:S01]  /*9240*/  UMOV UR6, UR51 ;  /* 0x0000003300067c82 */ /* 0x000fe20008000000 */
[----:B------:R-:W-:Y:S01]  /*9250*/  FMNMX.FTZ R2, R122, R11, !PT ;  /* 0x0000000b7a027209 */ /* 0x000fe20007810000 */
[----:B------:R-:W2:Y:S01]  /*9260*/  S2UR UR4, SR_CgaCtaId ;  /* 0x00000000000479c3 */ /* 0x000ea20000008800 */
[----:B01----:R-:W-:Y:S01]  /*9270*/  FMNMX.FTZ R3, R121, R0, !PT ;  /* 0x0000000079037209 */ /* 0x003fe20007810000 */
[----:B------:R-:W-:Y:S01]  /*9280*/  UIADD3 UR5, UR5, 0x30840, URZ ;  /* 0x0003084005057890 */ /* 0x000fe2000fffe03f */
        /* <DEDUP_REMOVED lines=10> */
[----:B------:R-:W-:Y:S01]  /*9330*/  FMNMX.FTZ R2, R134, R13, !PT ;  /* 0x0000000d86027209 */ /* 0x000fe20007810000 */
[----:B--2---:R-:W-:Y:S01]  /*9340*/  UPRMT UR5, UR4, 0x654, UR5 ;  /* 0x0000065404057896 */ /* 0x004fe20008000005 */
[----:B------:R-:W-:Y:S02]  /*9350*/  FMNMX.FTZ R3, R133, R0, !PT ;  /* 0x0000000085037209 */ /* 0x000fe40007810000 */
[----:B------:R-:W-:Y:S02]  /*9360*/  FMNMX.FTZ R13, R135, R2, !PT ;  /* 0x00000002870d7209 */ /* 0x000fe40007810000 */
[----:B------:R-:W-:Y:S02]  /*9370*/  FMNMX.FTZ R0, R136, R3, !PT ;  /* 0x0000000388007209 */ /* 0x000fe40007810000 */
[----:B------:R-:W-:-:S02]  /*9380*/  FMNMX.FTZ R2, R138, R13, !PT ;  /* 0x0000000d8a027209 */ /* 0x000fc40007810000 */
[----:B------:R-:W-:Y:S01]  /*9390*/  FMNMX.FTZ R3, R137, R0, !PT ;  /* 0x0000000089037209 */ /* 0x000fe20007810000 */
[----:B------:R-:W-:Y:S01]  /*93a0*/  SYNCS.ARRIVE.TRANS64.RED.A1T0 RZ, [UR5], RZ ;  /* 0x000000ffffff79a7 */ /* 0x000fe20008100405 */
        /* <DEDUP_REMOVED lines=32> */
[----:B-1----:R-:W-:-:S03]  /*95b0*/  FMNMX.FTZ R15, R2, R15, !PT ;  /* 0x0000000f020f7209 */ /* 0x002fc60007810000 */
[----:B------:R-:W0:Y:S04]  /*95c0*/  SHFL.BFLY PT, R4, R13, 0x1, 0x1f ;  /* 0x0c201f000d047f89 */ /* 0x000e2800000e0000 */
[----:B------:R-:W1:Y:S01]  /*95d0*/  SHFL.BFLY PT, R14, R15, 0x1, 0x1f ;  /* 0x0c201f000f0e7f89 */ /* 0x000e6200000e0000 */
[----:B0-----:R-:W-:Y:S02]  /*95e0*/  FMNMX.FTZ R4, R13, R4, !PT ;  /* 0x000000040d047209 */ /* 0x001fe40007810000 */
[----:B-1----:R-:W-:-:S03]  /*95f0*/  FMNMX.FTZ R3, R15, R14, !PT ;  /* 0x0000000e0f037209 */ /* 0x002fc60007810000 */
[----:B------:R-:W-:-:S04]  /*9600*/  FADD.FTZ R10, -R4, R10 ;  /* 0x0000000a040a7221 */ /* 0x000fc80000010100 */
[----:B------:R-:W-:Y:S01]  /*9610*/  FMUL.FTZ R14, R10, UR6 ;  /* 0x000000060a0e7c20 */ /* 0x000fe20008410000 */
[----:B------:R-:W-:-:S03]  /*9620*/  FADD.FTZ R10, -R3, R11 ;  /* 0x0000000b030a7221 */ /* 0x000fc60000010100 */
[----:B------:R-:W-:Y:S01]  /*9630*/  MUFU.EX2 R0, R14 ;  /* 0x0000000e00007308 */ /* 0x000fe20000000800 */
[----:B------:R-:W-:Y:S01]  /*9640*/  FMUL.FTZ R2, R10, UR6 ;  /* 0x000000060a027c20 */ /* 0x000fe20008410000 */
[----:B------:R-:W-:-:S04]  /*9650*/  FMUL.FTZ R10, R4, UR6 ;  /* 0x00000006040a7c20 */ /* 0x000fc80008410000 */
[--C-:B------:R-:W-:Y:S01]  /*9660*/  FFMA.FTZ R11, R120, UR6, -R10.reuse ;  /* 0x00000006780b7c23 */ /* 0x100fe2000801080a */
[----:B------:R-:W-:Y:S01]  /*9670*/  FMUL.FTZ R120, R3, UR6 ;  /* 0x0000000603787c20 */ /* 0x000fe20008410000 */
[--C-:B------:R-:W-:Y:S01]  /*9680*/  FFMA.FTZ R188, R121, UR6, -R10.reuse ;  /* 0x0000000679bc7c23 */ /* 0x100fe2000801080a */
[----:B------:R-:W-:Y:S01]  /*9690*/  FFMA.FTZ R176, R144, UR6, -R10 ;  /* 0x0000000690b07c23 */ /* 0x000fe2000801080a */
[----:B------:R-:W-:Y:S01]  /*96a0*/  MUFU.EX2 R2, R2 ;  /* 0x0000000200027308 */ /* 0x000fe20000000800 */
[--C-:B------:R-:W-:Y:S01]  /*96b0*/  FFMA.FTZ R189, R122, UR6, -R120.reuse ;  /* 0x000000067abd7c23 */ /* 0x100fe20008010878 */
[----:B------:R-:W-:Y:S01]  /*96c0*/  FFMA.FTZ R144, R123, UR6, -R120 ;  /* 0x000000067b907c23 */ /* 0x000fe20008010878 */
[----:B------:R-:W-:Y:S01]  /*96d0*/  FFMA.FTZ R190, R124, UR6, -R10 ;  /* 0x000000067cbe7c23 */ /* 0x000fe2000801080a */
[----:B------:R-:W-:Y:S01]  /*96e0*/  FFMA.FTZ R191, R126, UR6, -R120 ;  /* 0x000000067ebf7c23 */ /* 0x000fe20008010878 */
[--C-:B------:R-:W-:Y:S01]  /*96f0*/  FFMA.FTZ R173, R125, UR6, -R10.reuse ;  /* 0x000000067dad7c23 */ /* 0x100fe2000801080a */
[----:B------:R-:W-:Y:S01]  /*9700*/  FFMA.FTZ R182, R140, UR6, -R10 ;  /* 0x000000068cb67c23 */ /* 0x000fe2000801080a */
[----:B------:R-:W-:Y:S01]  /*9710*/  FFMA.FTZ R140, R127, UR6, -R120 ;  /* 0x000000067f8c7c23 */ /* 0x000fe20008010878 */
[----:B------:R-:W0:Y:S01]  /*9720*/  MUFU.EX2 R11, R11 ;  /* 0x0000000b000b7308 */ /* 0x000e220000000800 */
[----:B------:R-:W-:Y:S01]  /*9730*/  FFMA.FTZ R184, R128, UR6, -R10 ;  /* 0x0000000680b87c23 */ /* 0x000fe2000801080a */
[----:B------:R-:W-:Y:S01]  /*9740*/  FFMA.FTZ R185, R130, UR6, -R120 ;  /* 0x0000000682b97c23 */ /* 0x000fe20008010878 */
[--C-:B------:R-:W-:Y:S01]  /*9750*/  FFMA.FTZ R171, R129, UR6, -R10.reuse ;  /* 0x0000000681ab7c23 */ /* 0x100fe2000801080a */
[----:B------:R-:W-:Y:S01]  /*9760*/  FFMA.FTZ R180, R136, UR6, -R10 ;  /* 0x0000000688b47c23 */ /* 0x000fe2000801080a */
[----:B------:R-:W-:Y:S01]  /*9770*/  FFMA.FTZ R136, R131, UR6, -R120 ;  /* 0x0000000683887c23 */ /* 0x000fe20008010878 */
[----:B------:R-:W-:Y:S01]  /*9780*/  FFMA.FTZ R186, R132, UR6, -R10 ;  /* 0x0000000684ba7c23 */ /* 0x000fe2000801080a */
[----:B------:R-:W-:Y:S01]  /*9790*/  FFMA.FTZ R187, R134, UR6, -R120 ;  /* 0x0000000686bb7c23 */ /* 0x000fe20008010878 */
[----:B------:R-:W1:Y:S01]  /*97a0*/  MUFU.EX2 R189, R189 ;  /* 0x000000bd00bd7308 */ /* 0x000e620000000800 */
[--C-:B------:R-:W-:Y:S01]  /*97b0*/  FFMA.FTZ R169, R133, UR6, -R10.reuse ;  /* 0x0000000685a97c23 */ /* 0x100fe2000801080a */
[----:B------:R-:W-:Y:S01]  /*97c0*/  FFMA.FTZ R133, R137, UR6, -R10 ;  /* 0x0000000689857c23 */ /* 0x000fe2000801080a */
[----:B------:R-:W-:Y:S01]  /*97d0*/  FFMA.FTZ R132, R135, UR6, -R120 ;  /* 0x0000000687847c23 */ /* 0x000fe20008010878 */
[--C-:B------:R-:W-:Y:S01]  /*97e0*/  FFMA.FTZ R129, R141, UR6, -R10.reuse ;  /* 0x000000068d817c23 */ /* 0x100fe2000801080a */
[--C-:B------:R-:W-:Y:S01]  /*97f0*/  FFMA.FTZ R125, R145, UR6, -R10.reuse ;  /* 0x00000006917d7c23 */ /* 0x100fe2000801080a */
[--C-:B------:R-:W-:Y:S01]  /*9800*/  FFMA.FTZ R178, R148, UR6, -R10.reuse ;  /* 0x0000000694b27c23 */ /* 0x100fe2000801080a */
[--C-:B------:R-:W-:Y:S01]  /*9810*/  FFMA.FTZ R121, R149, UR6, -R10.reuse ;  /* 0x0000000695797c23 */ /* 0x100fe2000801080a */
[----:B------:R-:W2:Y:S01]  /*9820*/  MUFU.EX2 R188, R188 ;  /* 0x000000bc00bc7308 */ /* 0x000ea20000000800 */
[----:B0-----:R-:W-:Y:S01]  /*9830*/  FFMA.FTZ R123, R0, R8, R11 ;  /* 0x00000008007b7223 */ /* 0x001fe2000001000b */
[--C-:B------:R-:W-:Y:S01]  /*9840*/  FFMA.FTZ R172, R152, UR6, -R10.reuse ;  /* 0x0000000698ac7c23 */ /* 0x100fe2000801080a */
[--C-:B------:R-:W-:Y:S01]  /*9850*/  FFMA.FTZ R21, R153, UR6, -R10.reuse ;  /* 0x0000000699157c23 */ /* 0x100fe2000801080a */
[--C-:B------:R-:W-:Y:S01]  /*9860*/  FFMA.FTZ R174, R156, UR6, -R10.reuse ;  /* 0x000000069cae7c23 */ /* 0x100fe2000801080a */
[--C-:B------:R-:W-:Y:S01]  /*9870*/  FFMA.FTZ R15, R157, UR6, -R10.reuse ;  /* 0x000000069d0f7c23 */ /* 0x100fe2000801080a */
[--C-:B------:R-:W-:Y:S01]  /*9880*/  FFMA.FTZ R168, R160, UR6, -R10.reuse ;  /* 0x00000006a0a87c23 */ /* 0x100fe2000801080a */
[--C-:B------:R-:W-:Y:S01]  /*9890*/  FFMA.FTZ R13, R161, UR6, -R10.reuse ;  /* 0x00000006a10d7c23 */ /* 0x100fe2000801080a */
[----:B------:R-:W0:Y:S01]  /*98a0*/  MUFU.EX2 R144, R144 ;  /* 0x0000009000907308 */ /* 0x000e220000000800 */
[----:B-1----:R-:W-:Y:S01]  /*98b0*/  FFMA.FTZ R5, R2, R5, R189 ;  /* 0x0000000502057223 */ /* 0x002fe200000100bd */
[--C-:B------:R-:W-:Y:S01]  /*98c0*/  FFMA.FTZ R170, R164, UR6, -R10.reuse ;  /* 0x00000006a4aa7c23 */ /* 0x100fe2000801080a */
[----:B------:R-:W-:Y:S01]  /*98d0*/  FFMA.FTZ R137, R165, UR6, -R10 ;  /* 0x00000006a5897c23 */ /* 0x000fe2000801080a */
[--C-:B------:R-:W-:Y:S01]  /*98e0*/  FFMA.FTZ R181, R138, UR6, -R120.reuse ;  /* 0x000000068ab57c23 */ /* 0x100fe20008010878 */
[--C-:B------:R-:W-:Y:S01]  /*98f0*/  FFMA.FTZ R130, R139, UR6, -R120.reuse ;  /* 0x000000068b827c23 */ /* 0x100fe20008010878 */
[--C-:B------:R-:W-:Y:S01]  /*9900*/  FFMA.FTZ R183, R142, UR6, -R120.reuse ;  /* 0x000000068eb77c23 */ /* 0x100fe20008010878 */
[--C-:B------:R-:W-:Y:S01]  /*9910*/  FFMA.FTZ R128, R143, UR6, -R120.reuse ;  /* 0x000000068f807c23 */ /* 0x100fe20008010878 */
[----:B------:R-:W1:Y:S01]  /*9920*/  MUFU.EX2 R190, R190 ;  /* 0x000000be00be7308 */ /* 0x000e620000000800 */
[----:B--2---:R-:W-:Y:S01]  /*9930*/  FADD.FTZ R123, R188, R123 ;  /* 0x0000007bbc7b7221 */ /* 0x004fe20000010000 */
[--C-:B------:R-:W-:Y:S01]  /*9940*/  FFMA.FTZ R177, R146, UR6, -R120.reuse ;  /* 0x0000000692b17c23 */ /* 0x100fe20008010878 */
[--C-:B------:R-:W-:Y:S01]  /*9950*/  FFMA.FTZ R126, R147, UR6, -R120.reuse ;  /* 0x00000006937e7c23 */ /* 0x100fe20008010878 */
[--C-:B------:R-:W-:Y:S01]  /*9960*/  FFMA.FTZ R179, R150, UR6, -R120.reuse ;  /* 0x0000000696b37c23 */ /* 0x100fe20008010878 */
[--C-:B------:R-:W-:Y:S01]  /*9970*/  FFMA.FTZ R124, R151, UR6, -R120.reuse ;  /* 0x00000006977c7c23 */ /* 0x100fe20008010878 */
[--C-:B------:R-:W-:Y:S01]  /*9980*/  FFMA.FTZ R127, R155, UR6, -R120.reuse ;  /* 0x000000069b7f7c23 */ /* 0x100fe20008010878 */
[--C-:B------:R-:W-:Y:S01]  /*9990*/  FFMA.FTZ R175, R158, UR6, -R120.reuse ;  /* 0x000000069eaf7c23 */ /* 0x100fe20008010878 */
[----:B------:R-:W2:Y:S01]  /*99a0*/  MUFU.EX2 R191, R191 ;  /* 0x000000bf00bf7308 */ /* 0x000ea20000000800 */
[----:B0-----:R-:W-:Y:S01]  /*99b0*/  FADD.FTZ R8, R144, R5 ;  /* 0x0000000590087221 */ /* 0x001fe20000010000 */
[----:B------:R-:W-:-:S06]  /*99c0*/  FFMA.FTZ R122, R159, UR6, -R120 ;  /* 0x000000069f7a7c23 */ /* 0x000fcc0008010878 */
[----:B------:R-:W0:Y:S01]  /*99d0*/  MUFU.EX2 R173, R173 ;  /* 0x000000ad00ad7308 */ /* 0x000e220000000800 */
[----:B-1----:R-:W-:-:S07]  /*99e0*/  FADD.FTZ R10, R190, R123 ;  /* 0x0000007bbe0a7221 */ /* 0x002fce0000010000 */
[----:B------:R-:W1:Y:S01]  /*99f0*/  MUFU.EX2 R140, R140 ;  /* 0x0000008c008c7308 */ /* 0x000e620000000800 */
[----:B--2---:R-:W-:-:S07]  /*9a00*/  FADD.FTZ R5, R191, R8 ;  /* 0x00000008bf057221 */ /* 0x004fce0000010000 */
        /* <DEDUP_REMOVED lines=89> */
.L_x_1274:
[----:B------:R-:W0:Y:S01]  /*9fa0*/  S2UR UR4, SR_CgaCtaId ;  /* 0x00000000000479c3 */ /* 0x000e220000008800 */
[----:B------:R-:W-:Y:S01]  /*9fb0*/  UIADD3 UR10, UR10, 0x30860, URZ ;  /* 0x000308600a0a7890 */ /* 0x000fe2000fffe03f */
[C---:B------:R-:W-:Y:S01]  /*9fc0*/  ISETP.GT.AND P1, PT, R12.reuse, UR50, PT ;  /* 0x000000320c007c0c */ /* 0x040fe2000bf24270 */
[----:B------:R-:W-:Y:S01]  /*9fd0*/  UMOV UR7, UR38 ;  /* 0x0000002600077c82 */ /* 0x000fe20008000000 */
[----:B------:R-:W-:Y:S01]  /*9fe0*/  F2FP.BF16.F32.PACK_AB R190, R173, R190 ;  /* 0x000000beadbe723e */ /* 0x000fe200000010ff */
[----:B------:R-:W-:Y:S01]  /*9ff0*/  VIADD R12, R12, 0xffffffff ;  /* 0xffffffff0c0c7836 */ /* 0x000fe20000000000 */
[----:B------:R-:W-:Y:S01]  /*a000*/  F2FP.BF16.F32.PACK_AB R188, R188, R11 ;  /* 0x0000000bbcbc723e */ /* 0x000fe200000010ff */
[----:B------:R-:W-:Y:S01]  /*a010*/  IMAD.MOV.U32 R11, RZ, RZ, R3 ;  /* 0x000000ffff0b7224 */ /* 0x000fe200078e0003 */
[----:B------:R-:W-:Y:S02]  /*a020*/  F2FP.BF16.F32.PACK_AB R184, R171, R184 ;  /* 0x000000b8abb8723e */ /* 0x000fe400000010ff */
[----:B------:R-:W-:-:S02]  /*a030*/  F2FP.BF16.F32.PACK_AB R186, R169, R186 ;  /* 0x000000baa9ba723e */ /* 0x000fc400000010ff */
[----:B------:R-:W-:Y:S01]  /*a040*/  F2FP.BF16.F32.PACK_AB R173, R127, R10 ;  /* 0x0000000a7fad723e */ /* 0x000fe200000010ff */
[----:B------:R-:W-:Y:S01]  /*a050*/  IMAD.MOV.U32 R10, RZ, RZ, R4 ;  /* 0x000000ffff0a7224 */ /* 0x000fe200078e0004 */
        /* <DEDUP_REMOVED lines=23> */
.L_x_1264:
[----:B------:R-:W-:-:S13]  /*a1d0*/  R2UR UR4, R193 ;  /* 0x00000000c10472ca */ /* 0x000fda00000e0000 */
[----:B------:R-:W-:-:S13]  /*a1e0*/  ISETP.GE.AND P1, PT, R12, UR4, PT ;  /* 0x000000040c007c0c */ /* 0x000fda000bf26270 */
[----:B------:R-:W-:Y:S05]  /*a1f0*/  @!P1 BRA `(.L_x_1276) ;  /* 0x0000003000609947 */ /* 0x000fea0003800000 */
[----:B------:R-:W-:Y:S01]  /*a200*/  IMAD.MOV.U32 R10, RZ, RZ, R3 ;  /* 0x000000ffff0a7224 */ /* 0x000fe200078e0003 */
[----:B------:R-:W-:Y:S01]  /*a210*/  UMOV UR7, UR38 ;  /* 0x0000002600077c82 */ /* 0x000fe20008000000 */
[----:B------:R-:W-:Y:S01]  /*a220*/  IMAD.MOV.U32 R11, RZ, RZ, R4 ;  /* 0x000000ffff0b7224 */ /* 0x000fe200078e0004 */
[----:B------:R-:W-:Y:S01]  /*a230*/  UMOV UR4, UR39 ;  /* 0x0000002700047c82 */ /* 0x000fe20008000000 */
[----:B------:R-:W-:Y:S01]  /*a240*/  ULDC UR50, c[0x0][0x9e4] ;  /* 0x0002790000327ab9 */ /* 0x000fe20000000800 */
[----:B------:R-:W-:Y:S01]  /*a250*/  ULDC UR51, c[0x0][0x9dc] ;  /* 0x0002770000337ab9 */ /* 0x000fe20000000800 */
[----:B------:R-:W-:Y:S01]  /*a260*/  ULDC UR54, c[0x0][0x988] ;  /* 0x0002620000367ab9 */ /* 0x000fe20000000800 */
[----:B------:R-:W-:-:S05]  /*a270*/  ULDC UR55, c[0x0][0x9e0] ;  /* 0x0002780000377ab9 */ /* 0x000fca0000000800 */
.L_x_1295:
[----:B------:R-:W-:-:S04]  /*a280*/  UISETP.NE.AND UP0, UPT, UR4, 0x1, UPT ;  /* 0x000000010400788c */ /* 0x000fc8000bf05270 */
[----:B------:R-:W-:-:S04]  /*a290*/  USEL UR38, URZ, 0x1, UP0 ;  /* 0x000000013f267887 */ /* 0x000fc80008000000 */
[----:B------:R-:W-:Y:S01]  /*a2a0*/  ULOP3.LUT UR38, UR7, UR38, URZ, 0x3c, !UPT ;  /* 0x0000002607267292 */ /* 0x000fe2000f8e3c3f */
[----:B------:R-:W-:Y:S11]  /*a2b0*/  @!P0 BRA `(.L_x_1277) ;  /* 0x0000000000048947 */ /* 0x000ff60003800000 */
[----:B------:R-:W-:Y:S01]  /*a2c0*/  BPT.TRAP 0x1 ;  /* 0x000000040000795c */ /* 0x000fe20000300000 */
.L_x_1277:
        /* <DEDUP_REMOVED lines=9> */
.L_x_1278:
[----:B-1----:R-:W-:Y:S05]  /*a360*/  @P1 BRA `(.L_x_1279) ;  /* 0x0000000000081947 */ /* 0x002fea0003800000 */
[----:B------:R-:W1:Y:S02]  /*a370*/  SYNCS.PHASECHK.TRANS64.TRYWAIT P1, [UR5+0x30830], R3 ;  /* 0x03083003ff0075a7 */ /* 0x000e640008020145 */
[----:B-1----:R-:W-:Y:S05]  /*a380*/  @!P1 BRA `(.L_x_1280) ;  /* 0x000000e400f89947 */ /* 0x002fea0003800000 */
.L_x_1279:
        /* <DEDUP_REMOVED lines=168> */
.L_x_1281:
[----:B------:R-:W-:Y:S01]  /*ae10*/  ULEA UR10, UR4, UR60, 0x3 ;  /* 0x0000003c040a7291 */ /* 0x000fe2000f8e183f */
[----:B------:R-:W-:-:S05]  /*ae20*/  IMAD.U32 R0, RZ, RZ, UR7 ;  /* 0x00000007ff007e24 */ /* 0x000fca000f8e00ff */
[----:B------:R-:W-:-:S04]  /*ae30*/  SHF.L.U32 R0, R0, 0x1f, RZ ;  /* 0x0000001f00007819 */ /* 0x000fc800000006ff */
[----:B------:R2:W3:Y:S01]  /*ae40*/  SYNCS.PHASECHK.TRANS64.TRYWAIT P1, [UR10+0x30850], R0 ;  /* 0x03085000ff0075a7 */ /* 0x0004e2000802014a */
[----:B------:R-:W-:Y:S05]  /*ae50*/  @!P0 BRA `(.L_x_1282) ;  /* 0x0000000000048947 */ /* 0x000fea0003800000 */
[----:B------:R-:W-:Y:S01]  /*ae60*/  BPT.TRAP 0x1 ;  /* 0x000000040000795c */ /* 0x000fe20000300000 */
.L_x_1282:
[----:B---3--:R-:W-:Y:S05]  /*ae70*/  @P1 BRA `(.L_x_1283) ;  /* 0x0000000000081947 */ /* 0x008fea0003800000 */
[----:B------:R-:W3:Y:S02]  /*ae80*/  SYNCS.PHASECHK.TRANS64.TRYWAIT P1, [UR10+0x30850], R0 ;  /* 0x03085000ff0075a7 */ /* 0x000ee4000802014a */
[----:B---3--:R-:W-:Y:S05]  /*ae90*/  @!P1 BRA `(.L_x_1284) ;  /* 0x000000dc004c9947 */ /* 0x008fea0003800000 */
.L_x_1283:
        /* <DEDUP_REMOVED lines=37> */
.L_x_1285:
[----:B------:R-:W-:Y:S01]  /*b0f0*/  R2UR UR6, R22 ;  /* 0x00000000160672ca */ /* 0x000fe200000e0000 */
[----:B------:R-:W-:Y:S01]  /*b100*/  UISETP.NE.AND UP0, UPT, UR61, URZ, UPT ;  /* 0x0000003f3d00728c */ /* 0x000fe2000bf05270 */
[----:B------:R-:W-:Y:S01]  /*b110*/  R2UR UR4, R23 ;  /* 0x00000000170472ca */ /* 0x000fe200000e0000 */
[----:B------:R-:W-:Y:S01]  /*b120*/  IMAD R20, R12, -0x60, RZ ;  /* 0xffffffa00c147824 */ /* 0x000fe200078e02ff */
[----:B------:R-:W-:-:S09]  /*b130*/  UIADD3 UR5, UR5, 0x30840, URZ ;  /* 0x0003084005057890 */ /* 0x000fd2000fffe03f */
        /* <DEDUP_REMOVED lines=34> */
.L_x_1288:
[----:B------:R-:W-:-:S05]  /*b360*/  IMAD.U32 R168, RZ, RZ, UR50 ;  /* 0x00000032ffa87e24 */ /* 0x000fca000f8e00ff */
[----:B------:R-:W-:-:S13]  /*b370*/  ISETP.NE.AND P1, PT, R168, 0x1, PT ;  /* 0x00000001a800780c */ /* 0x000fda0003f25270 */
[----:B0-----:R-:W0:Y:S02]  /*b380*/  @P1 LDC.64 R2, c[0x0][0x9e8] ;  /* 0x00027a00ff021b82 */ /* 0x001e240000000a00 */
[----:B0-----:R-:W-:-:S05]  /*b390*/  @P1 IMAD.HI.U32 R2, R169, R2, RZ ;  /* 0x00000002a9021227 */ /* 0x001fca00078e00ff */
[----:B------:R-:W-:-:S07]  /*b3a0*/  @P1 SHF.R.U32.HI R169, RZ, R3, R2 ;  /* 0x00000003ffa91219 */ /* 0x000fce0000011602 */
.L_x_1289:
[----:B------:R-:W-:Y:S05]  /*b3b0*/  BSYNC B0 ;  /* 0x0000000000007941 */ /* 0x000fea0003800000 */
.L_x_1287:
[----:B------:R-:W-:-:S05]  /*b3c0*/  IMAD R169, R169, R168, R0 ;  /* 0x000000a8a9a97224 */ /* 0x000fca00078e0200 */
[----:B------:R-:W-:Y:S02]  /*b3d0*/  VIADDMNMX R13, R169, R168, R13, PT ;  /* 0x000000a8a90d7246 */ /* 0x000fe4000380010d */
[----:B------:R-:W-:-:S07]  /*b3e0*/  VIMNMX R4, R4, R169, !PT ;  /* 0x000000a904047248 */ /* 0x000fce0007fe0100 */
.L_x_1286:
        /* <DEDUP_REMOVED lines=152> */
.L_x_1292:
[----:B------:R-:W-:-:S05]  /*bd70*/  IMAD.U32 R4, RZ, RZ, UR50 ;  /* 0x00000032ff047e24 */ /* 0x000fca000f8e00ff */
[----:B------:R-:W-:-:S13]  /*bd80*/  ISETP.NE.AND P6, PT, R4, 0x1, PT ;  /* 0x000000010400780c */ /* 0x000fda0003fc5270 */
[----:B0-----:R-:W0:Y:S02]  /*bd90*/  @P6 LDC.64 R2, c[0x0][0x9e8] ;  /* 0x00027a00ff026b82 */ /* 0x001e240000000a00 */
[----:B0-----:R-:W-:-:S05]  /*bda0*/  @P6 IMAD.HI.U32 R2, R13, R2, RZ ;  /* 0x000000020d026227 */ /* 0x001fca00078e00ff */
[----:B------:R-:W-:-:S07]  /*bdb0*/  @P6 SHF.R.U32.HI R13, RZ, R3, R2 ;  /* 0x00000003ff0d6219 */ /* 0x000fce0000011602 */
.L_x_1293:
[----:B------:R-:W-:Y:S05]  /*bdc0*/  BSYNC B0 ;  /* 0x0000000000007941 */ /* 0x000fea0003800000 */
.L_x_1291:
[----:B------:R-:W-:-:S05]  /*bdd0*/  IMAD R0, R13, R4, R0 ;  /* 0x000000040d007224 */ /* 0x000fca00078e0200 */
[----:B------:R-:W-:Y:S02]  /*bde0*/  VIADDMNMX R15, R0, R4, R15, PT ;  /* 0x00000004000f7246 */ /* 0x000fe4000380010f */
[----:B------:R-:W-:-:S07]  /*bdf0*/  VIMNMX R14, R14, R0, !PT ;  /* 0x000000000e0e7248 */ /* 0x000fce0007fe0100 */
.L_x_1290:
        /* <DEDUP_REMOVED lines=128> */
[----:B------:R-:W-:Y:S02]  /*c600*/  FMNMX.FTZ R3, R131, R2, !PT ;  /* 0x0000000283037209 */ /* 0x000fe40007810000 */
[----:B------:R-:W-:Y:S01]  /*c610*/  FSEL R20, R4, RZ, P1 ;  /* 0x000000ff04147208 */ /* 0x000fe20000800000 */
[--C-:B------:R-:W-:Y:S01]  /*c620*/  FFMA.FTZ R169, R125, UR6, -R0.reuse ;  /* 0x000000067da97c23 */ /* 0x100fe20008010800 */
[----:B------:R-:W-:Y:S01]  /*c630*/  FMNMX.FTZ R2, R134, R3, !PT ;  /* 0x0000000386027209 */ /* 0x000fe20007810000 */
[--C-:B------:R-:W-:Y:S01]  /*c640*/  FFMA.FTZ R188, R121, UR6, -R0.reuse ;  /* 0x0000000679bc7c23 */ /* 0x100fe20008010800 */
[--C-:B------:R-:W-:Y:S01]  /*c650*/  FFMA.FTZ R125, R129, UR6, -R0.reuse ;  /* 0x00000006817d7c23 */ /* 0x100fe20008010800 */
[----:B------:R-:W-:Y:S01]  /*c660*/  FADD.FTZ R20, -R20, R11 ;  /* 0x0000000b14147221 */ /* 0x000fe20000010100 */
        /* <DEDUP_REMOVED lines=27> */
[----:B------:R-:W-:Y:S01]  /*c820*/  FFMA.FTZ R165, R165, UR6, -R0 ;  /* 0x00000006a5a57c23 */ /* 0x000fe20008010800 */
[----:B------:R-:W-:Y:S01]  /*c830*/  FMNMX.FTZ R2, R150, R3, !PT ;  /* 0x0000000396027209 */ /* 0x000fe20007810000 */
[----:B------:R-:W-:Y:S01]  /*c840*/  FMUL.FTZ R0, R20, UR6 ;  /* 0x0000000614007c20 */ /* 0x000fe20008410000 */
[----:B------:R-:W-:Y:S02]  /*c850*/  MUFU.EX2 R13, R13 ;  /* 0x0000000d000d7308 */ /* 0x000fe40000000800 */
[----:B------:R-:W-:-:S04]  /*c860*/  FMNMX.FTZ R3, R151, R2, !PT ;  /* 0x0000000297037209 */ /* 0x000fc80007810000 */
[----:B------:R-:W-:Y:S02]  /*c870*/  FMNMX.FTZ R2, R154, R3, !PT ;  /* 0x000000039a027209 */ /* 0x000fe40007810000 */
[----:B------:R-:W0:Y:S02]  /*c880*/  MUFU.EX2 R0, R0 ;  /* 0x0000000000007308 */ /* 0x000e240000000800 */
[----:B------:R-:W-:-:S04]  /*c890*/  FMNMX.FTZ R3, R155, R2, !PT ;  /* 0x000000029b037209 */ /* 0x000fc80007810000 */
[----:B------:R-:W-:Y:S02]  /*c8a0*/  FMNMX.FTZ R3, R158, R3, !PT ;  /* 0x000000039e037209 */ /* 0x000fe40007810000 */
[----:B------:R-:W1:Y:S02]  /*c8b0*/  MUFU.EX2 R188, R188 ;  /* 0x000000bc00bc7308 */ /* 0x000e640000000800 */
[----:B------:R-:W-:-:S04]  /*c8c0*/  FMNMX.FTZ R3, R14, R3, !PT ;  /* 0x000000030e037209 */ /* 0x000fc80007810000 */
[----:B------:R-:W-:Y:S02]  /*c8d0*/  FMNMX.FTZ R2, R162, R3, !PT ;  /* 0x00000003a2027209 */ /* 0x000fe40007810000 */
[----:B------:R-:W2:Y:S02]  /*c8e0*/  MUFU.EX2 R190, R190 ;  /* 0x000000be00be7308 */ /* 0x000ea40000000800 */
[----:B------:R-:W-:-:S04]  /*c8f0*/  FMNMX.FTZ R3, R163, R2, !PT ;  /* 0x00000002a3037209 */ /* 0x000fc80007810000 */
[----:B------:R-:W-:Y:S02]  /*c900*/  FMNMX.FTZ R2, R166, R3, !PT ;  /* 0x00000003a6027209 */ /* 0x000fe40007810000 */
[----:B------:R-:W3:Y:S02]  /*c910*/  MUFU.EX2 R169, R169 ;  /* 0x000000a900a97308 */ /* 0x000ee40000000800 */
[----:B------:R-:W-:-:S05]  /*c920*/  FMNMX.FTZ R2, R167, R2, !PT ;  /* 0x00000002a7027209 */ /* 0x000fca0007810000 */
[----:B------:R-:W4:Y:S01]  /*c930*/  SHFL.BFLY PT, R3, R2, 0x2, 0x1f ;  /* 0x0c401f0002037f89 */ /* 0x000f2200000e0000 */
[----:B------:R-:W5:Y:S08]  /*c940*/  MUFU.EX2 R184, R184 ;  /* 0x000000b800b87308 */ /* 0x000f700000000800 */
[----:B------:R-:W-:Y:S08]  /*c950*/  MUFU.EX2 R125, R125 ;  /* 0x0000007d007d7308 */ /* 0x000ff00000000800 */
[----:B------:R-:W-:Y:S01]  /*c960*/  MUFU.EX2 R186, R186 ;  /* 0x000000ba00ba7308 */ /* 0x000fe20000000800 */
        /* <DEDUP_REMOVED lines=8> */
[----:B------:R-:W-:Y:S02]  /*c9f0*/  FMUL.FTZ R2, R3, UR6 ;  /* 0x0000000603027c20 */ /* 0x000fe40008410000 */
[----:B------:R-:W-:Y:S03]  /*ca00*/  MUFU.EX2 R159, R159 ;  /* 0x0000009f009f7308 */ /* 0x000fe60000000800 */
[----:B------:R-:W-:-:S05]  /*ca10*/  FSEL R20, R2, RZ, P1 ;  /* 0x000000ff02147208 */ /* 0x000fca0000800000 */
[----:B------:R-:W-:Y:S01]  /*ca20*/  MUFU.EX2 R176, R176 ;  /* 0x000000b000b07308 */ /* 0x000fe20000000800 */
[--C-:B------:R-:W-:Y:S01]  /*ca30*/  FFMA.FTZ R189, R21, UR6, -R20.reuse ;  /* 0x0000000615bd7c23 */ /* 0x100fe20008010814 */
[----:B------:R-:W-:Y:S01]  /*ca40*/  FSEL R21, R3, RZ, P1 ;  /* 0x000000ff03157208 */ /* 0x000fe20000800000 */
[--C-:B------:R-:W-:Y:S01]  /*ca50*/  FFMA.FTZ R128, R123, UR6, -R20.reuse ;  /* 0x000000067b807c23 */ /* 0x100fe20008010814 */
[--C-:B------:R-:W-:Y:S01]  /*ca60*/  FFMA.FTZ R191, R126, UR6, -R20.reuse ;  /* 0x000000067ebf7c23 */ /* 0x100fe20008010814 */
[--C-:B------:R-:W-:Y:S01]  /*ca70*/  FFMA.FTZ R126, R127, UR6, -R20.reuse ;  /* 0x000000067f7e7c23 */ /* 0x100fe20008010814 */
[----:B------:R-:W-:Y:S01]  /*ca80*/  FFMA.FTZ R185, R130, UR6, -R20 ;  /* 0x0000000682b97c23 */ /* 0x000fe20008010814 */
[----:B------:R-:W-:Y:S01]  /*ca90*/  FADD.FTZ R21, -R21, R10 ;  /* 0x0000000a15157221 */ /* 0x000fe20000010100 */
[----:B------:R-:W-:Y:S01]  /*caa0*/  MUFU.EX2 R189, R189 ;  /* 0x000000bd00bd7308 */ /* 0x000fe20000000800 */
[--C-:B------:R-:W-:Y:S01]  /*cab0*/  FFMA.FTZ R124, R131, UR6, -R20.reuse ;  /* 0x00000006837c7c23 */ /* 0x100fe20008010814 */
[----:B0-----:R-:W-:Y:S01]  /*cac0*/  FFMA.FTZ R123, R0, R8, R13 ;  /* 0x00000008007b7223 */ /* 0x001fe2000001000d */
[----:B------:R-:W-:Y:S01]  /*cad0*/  FMUL.FTZ R21, R21, UR6 ;  /* 0x0000000615157c20 */ /* 0x000fe20008410000 */
[--C-:B------:R-:W-:Y:S01]  /*cae0*/  FFMA.FTZ R187, R134, UR6, -R20.reuse ;  /* 0x0000000686bb7c23 */ /* 0x100fe20008010814 */
[--C-:B------:R-:W-:Y:S01]  /*caf0*/  FFMA.FTZ R122, R135, UR6, -R20.reuse ;  /* 0x00000006877a7c23 */ /* 0x100fe20008010814 */
[----:B-1----:R-:W-:Y:S01]  /*cb00*/  FADD.FTZ R123, R188, R123 ;  /* 0x0000007bbc7b7221 */ /* 0x002fe20000010000 */
[--C-:B------:R-:W-:Y:S01]  /*cb10*/  FFMA.FTZ R181, R138, UR6, -R20.reuse ;  /* 0x000000068ab57c23 */ /* 0x100fe20008010814 */
[----:B------:R3:W0:Y:S01]  /*cb20*/  MUFU.EX2 R2, R21 ;  /* 0x0000001500027308 */ /* 0x0006220000000800 */
[--C-:B------:R-:W-:Y:S01]  /*cb30*/  FFMA.FTZ R120, R139, UR6, -R20.reuse ;  /* 0x000000068b787c23 */ /* 0x100fe20008010814 */
[----:B--2---:R-:W-:Y:S01]  /*cb40*/  FADD.FTZ R10, R190, R123 ;  /* 0x0000007bbe0a7221 */ /* 0x004fe20000010000 */
[--C-:B------:R-:W-:Y:S01]  /*cb50*/  FFMA.FTZ R183, R142, UR6, -R20.reuse ;  /* 0x000000068eb77c23 */ /* 0x100fe20008010814 */
[--C-:B------:R-:W-:Y:S01]  /*cb60*/  FFMA.FTZ R136, R143, UR6, -R20.reuse ;  /* 0x000000068f887c23 */ /* 0x100fe20008010814 */
[--C-:B------:R-:W-:Y:S01]  /*cb70*/  FFMA.FTZ R177, R146, UR6, -R20.reuse ;  /* 0x0000000692b17c23 */ /* 0x100fe20008010814 */
[--C-:B------:R-:W-:Y:S01]  /*cb80*/  FFMA.FTZ R134, R147, UR6, -R20.reuse ;  /* 0x0000000693867c23 */ /* 0x100fe20008010814 */
[----:B------:R-:W-:Y:S01]  /*cb90*/  FFMA.FTZ R179, R150, UR6, -R20 ;  /* 0x0000000696b37c23 */ /* 0x000fe20008010814 */
[----:B------:R-:W1:Y:S01]  /*cba0*/  MUFU.EX2 R128, R128 ;  /* 0x0000008000807308 */ /* 0x000e620000000800 */
[----:B---3--:R-:W-:Y:S01]  /*cbb0*/  FADD.FTZ R21, R169, R10 ;  /* 0x0000000aa9157221 */ /* 0x008fe20000010000 */
[--C-:B------:R-:W-:Y:S01]  /*cbc0*/  FFMA.FTZ R132, R151, UR6, -R20.reuse ;  /* 0x0000000697847c23 */ /* 0x100fe20008010814 */
[--C-:B------:R-:W-:Y:S01]  /*cbd0*/  FFMA.FTZ R173, R154, UR6, -R20.reuse ;  /* 0x000000069aad7c23 */ /* 0x100fe20008010814 */
[--C-:B------:R-:W-:Y:S01]  /*cbe0*/  FFMA.FTZ R130, R155, UR6, -R20.reuse ;  /* 0x000000069b827c23 */ /* 0x100fe20008010814 */
[----:B-----5:R-:W-:Y:S01]  /*cbf0*/  FADD.FTZ R10, R184, R21 ;  /* 0x00000015b80a7221 */ /* 0x020fe20000010000 */
[--C-:B------:R-:W-:Y:S01]  /*cc00*/  FFMA.FTZ R175, R158, UR6, -R20.reuse ;  /* 0x000000069eaf7c23 */ /* 0x100fe20008010814 */
[----:B------:R-:W-:Y:S01]  /*cc10*/  FFMA.FTZ R14, R14, UR6, -R20 ;  /* 0x000000060e0e7c23 */ /* 0x000fe20008010814 */
[----:B------:R-:W2:Y:S01]  /*cc20*/  MUFU.EX2 R191, R191 ;  /* 0x000000bf00bf7308 */ /* 0x000ea20000000800 */
[----:B0-----:R-:W-:Y:S01]  /*cc30*/  FFMA.FTZ R5, R2, R5, R189 ;  /* 0x0000000502057223 */ /* 0x001fe200000100bd */
[----:B------:R-:W-:Y:S01]  /*cc40*/  FADD.FTZ R21, R125, R10 ;  /* 0x0000000a7d157221 */ /* 0x000fe20000010000 */
[----:B------:R-:W-:-:S03]  /*cc50*/  FFMA.FTZ R171, R166, UR6, -R20 ;  /* 0x00000006a6ab7c23 */ /* 0x000fc60008010814 */
[----:B------:R-:W-:Y:S02]  /*cc60*/  FADD.FTZ R10, R186, R21 ;  /* 0x00000015ba0a7221 */ /* 0x000fe40000010000 */
        /* <DEDUP_REMOVED lines=10> */
[----:B------:R-:W-:Y:S01]  /*cd10*/  FADD.FTZ R21, R159, R10 ;  /* 0x0000000a9f157221 */ /* 0x000fe20000010000 */
[----:B------:R-:W-:-:S03]  /*cd20*/  FFMA.FTZ R10, R162, UR6, -R20 ;  /* 0x00000006a20a7c23 */ /* 0x000fc60008010814 */
[----:B------:R-:W-:Y:S01]  /*cd30*/  FADD.FTZ R138, R176, R21 ;  /* 0x00000015b08a7221 */ /* 0x000fe20000010000 */
[----:B------:R-:W-:Y:S01]  /*cd40*/  FFMA.FTZ R21, R163, UR6, -R20 ;  /* 0x00000006a3157c23 */ /* 0x000fe20008010814 */
        /* <DEDUP_REMOVED lines=63> */
.L_x_1294:
[----:B------:R-:W0:Y:S01]  /*d140*/  S2UR UR5, SR_CgaCtaId ;  /* 0x00000000000579c3 */ /* 0x000e220000008800 */
[----:B------:R-:W-:Y:S01]  /*d150*/  R2UR UR4, R193 ;  /* 0x00000000c10472ca */ /* 0x000fe200000e0000 */
[----:B------:R-:W-:Y:S01]  /*d160*/  UIADD3 UR10, UR10, 0x30860, URZ ;  /* 0x000308600a0a7890 */ /* 0x000fe2000fffe03f */
[----:B------:R-:W-:Y:S01]  /*d170*/  F2FP.BF16.F32.PACK_AB R190, R169, R190 ;  /* 0x000000bea9be723e */ /* 0x000fe200000010ff */
[----:B------:R-:W-:Y:S01]  /*d180*/  UMOV UR7, UR38 ;  /* 0x0000002600077c82 */ /* 0x000fe20008000000 */
[----:B------:R-:W-:Y:S01]  /*d190*/  F2FP.BF16.F32.PACK_AB R169, R21, R10 ;  /* 0x0000000a15a9723e */ /* 0x000fe200000010ff */
[----:B------:R-:W-:Y:S01]  /*d1a0*/  IMAD.MOV.U32 R10, RZ, RZ, R3 ;  /* 0x000000ffff0a7224 */ /* 0x000fe200078e0003 */
[----:B------:R-:W-:Y:S01]  /*d1b0*/  F2FP.BF16.F32.PACK_AB R170, R11, R170 ;  /* 0x000000aa0baa723e */ /* 0x000fe200000010ff */
[----:B------:R-:W-:Y:S01]  /*d1c0*/  IMAD.MOV.U32 R11, RZ, RZ, R4 ;  /* 0x000000ffff0b7224 */ /* 0x000fe200078e0004 */
[----:B------:R-:W-:Y:S02]  /*d1d0*/  F2FP.BF16.F32.PACK_AB R188, R188, R13 ;  /* 0x0000000dbcbc723e */ /* 0x000fe400000010ff */
[----:B------:R-:W-:-:S02]  /*d1e0*/  F2FP.BF16.F32.PACK_AB R189, R128, R189 ;  /* 0x000000bd80bd723e */ /* 0x000fc400000010ff */
[----:B------:R-:W-:Y:S02]  /*d1f0*/  F2FP.BF16.F32.PACK_AB R191, R126, R191 ;  /* 0x000000bf7ebf723e */ /* 0x000fe400000010ff */
[C---:B------:R-:W-:Y:S01]  /*d200*/  ISETP.GT.AND P1, PT, R12.reuse, UR4, PT ;  /* 0x000000040c007c0c */ /* 0x040fe2000bf24270 */
        /* <DEDUP_REMOVED lines=23> */
.L_x_1276:
        /* <DEDUP_REMOVED lines=99> */
.L_x_1296:
[----:B------:R-:W-:Y:S01]  /*d9b0*/  ULEA UR5, UR39, UR60, 0x3 ;  /* 0x0000003c27057291 */ /* 0x000fe2000f8e183f */
[----:B------:R-:W-:-:S05]  /*d9c0*/  IMAD.U32 R0, RZ, RZ, UR38 ;  /* 0x00000026ff007e24 */ /* 0x000fca000f8e00ff */
[----:B------:R-:W-:-:S04]  /*d9d0*/  SHF.L.U32 R0, R0, 0x1f, RZ ;  /* 0x0000001f00007819 */ /* 0x000fc800000006ff */
[----:B------:R0:W1:Y:S01]  /*d9e0*/  SYNCS.PHASECHK.TRANS64.TRYWAIT P1, [UR5+0x30850], R0 ;  /* 0x03085000ff0075a7 */ /* 0x0000620008020145 */
[----:B------:R-:W-:Y:S05]  /*d9f0*/  @!P0 BRA `(.L_x_1297) ;  /* 0x0000000000048947 */ /* 0x000fea0003800000 */
[----:B------:R-:W-:Y:S01]  /*da00*/  BPT.TRAP 0x1 ;  /* 0x000000040000795c */ /* 0x000fe20000300000 */
.L_x_1297:
[----:B-1----:R-:W-:Y:S05]  /*da10*/  @P1 BRA `(.L_x_1298) ;  /* 0x0000000000081947 */ /* 0x002fea0003800000 */
[----:B------:R-:W1:Y:S02]  /*da20*/  SYNCS.PHASECHK.TRANS64.TRYWAIT P1, [UR5+0x30850], R0 ;  /* 0x03085000ff0075a7 */ /* 0x000e640008020145 */
[----:B-1----:R-:W-:Y:S05]  /*da30*/  @!P1 BRA `(.L_x_1299) ;  /* 0x000000b0007c9947 */ /* 0x002fea0003800000 */
.L_x_1298:
[----:B------:R-:W-:Y:S01]  /*da40*/  UIADD3 UR60, UR60, 0x400, URZ ;  /* 0x000004003c3c7890 */ /* 0x000fe2000fffe03f */
[----:B------:R-:W-:Y:S01]  /*da50*/  WARPGROUP.ARRIVE ;  /* 0x00000000000079c5 */ /* 0x000fe20000000000 */
[----:B------:R-:W-:Y:S01]  /*da60*/  UMOV UR11, 0x40000040 ;  /* 0x40000040000b7882 */ /* 0x000fe20000000000 */
[----:B-1----:R-:W1:Y:S01]  /*da70*/  SHFL.BFLY PT, R7, R8, 0x2, 0x1f ;  /* 0x0c401f0008077f89 */ /* 0x002e6200000e0000 */
[----:B------:R-:W-:-:S03]  /*da80*/  USHF.R.U32.HI UR60, URZ, 0x4, UR60 ;  /* 0x000000043f3c7899 */ /* 0x000fc6000801163c */
[----:B0-----:R-:W0:Y:S01]  /*da90*/  SHFL.BFLY PT, R0, R5, 0x2, 0x1f ;  /* 0x0c401f0005007f89 */ /* 0x001e2200000e0000 */
[----:B------:R-:W-:-:S04]  /*daa0*/  ULOP3.LUT UR60, UR60, 0x3fff, URZ, 0xc0, !UPT ;  /* 0x00003fff3c3c7892 */ /* 0x000fc8000f8ec03f */
[----:B------:R-:W-:-:S04]  /*dab0*/  ULOP3.LUT UR4, UR60, 0x3000000, URZ, 0xfc, !UPT ;  /* 0x030000003c047892 */ /* 0x000fc8000f8efc3f */
[----:B------:R-:W-:-:S07]  /*dac0*/  UIMAD UR4, UR39, 0x900, UR4 ;  /* 0x00000900270478a4 */ /* 0x000fce000f8e0204 */
[----:B------:R-:W-:Y:S02]  /*dad0*/  UMOV UR10, UR4 ;  /* 0x00000004000a7c82 */ /* 0x000fe40008000000 */
[----:B------:R-:W-:Y:S01]  /*dae0*/  HGMMA.64x192x16.F32.BF16 R24, R188, gdesc[UR8].tnspB, R24, gsb0 ;  /* 0x42e00008bc187df0 */ /* 0x000fe20008001818 */
[----:B------:R-:W-:Y:S01]  /*daf0*/  UIADD3 UR10, UR4, 0x80, URZ ;  /* 0x00000080040a7890 */ /* 0x000fe2000fffe03f */
[----:B-1----:R-:W-:Y:S01]  /*db00*/  FADD.FTZ R7, R7, R8 ;  /* 0x0000000807077221 */ /* 0x002fe20000010000 */
[----:B------:R-:W-:Y:S01]  /*db10*/  UMOV UR11, 0x40000040 ;  /* 0x40000040000b7882 */ /* 0x000fe20000000000 */
[----:B0-----:R-:W-:Y:S01]  /*db20*/  FADD.FTZ R2, R0, R5 ;  /* 0x0000000500027221 */ /* 0x001fe20000010000 */
[----:B------:R-:W-:Y:S02]  /*db30*/  IMAD.U32 R5, RZ, RZ, UR6 ;  /* 0x00000006ff057e24 */ /* 0x000fe4000f8e00ff */
[----:B------:R-:W0:Y:S04]  /*db40*/  SHFL.BFLY PT, R0, R7, 0x1, 0x1f ;  /* 0x0c201f0007007f89 */ /* 0x000e2800000e0000 */
[----:B------:R-:W1:Y:S01]  /*db50*/  SHFL.BFLY PT, R9, R2, 0x1, 0x1f ;  /* 0x0c201f0002097f89 */ /* 0x000e6200000e0000 */
[----:B0-----:R-:W-:Y:S01]  /*db60*/  FADD.FTZ R11, R7, R0 ;  /* 0x00000000070b7221 */ /* 0x001fe20000010000 */
[----:B------:R-:W-:-:S02]  /*db70*/  IMAD.U32 R7, RZ, RZ, UR6 ;  /* 0x00000006ff077e24 */ /* 0x000fc4000f8e00ff */
[----:B------:R-:W-:Y:S02]  /*db80*/  IMAD.MOV.U32 R0, RZ, RZ, -0x800000 ;  /* 0xff800000ff007424 */ /* 0x000fe400078e00ff */
[----:B-1----:R-:W-:Y:S01]  /*db90*/  FADD.FTZ R12, R2, R9 ;  /* 0x00000009020c7221 */ /* 0x002fe20000010000 */
[----:B------:R-:W-:Y:S02]  /*dba0*/  FSETP.NE.FTZ.AND P1, PT, R11, RZ, PT ;  /* 0x000000ff0b00720b */ /* 0x000fe40003f35000 */
[----:B------:R-:W-:Y:S01]  /*dbb0*/  CS2R R8, SRZ ;  /* 0x0000000000087805 */ /* 0x000fe2000001ff00 */
[----:B------:R-:W-:Y:S01]  /*dbc0*/  IMAD.MOV.U32 R2, RZ, RZ, -0x800000 ;  /* 0xff800000ff027424 */ /* 0x000fe200078e00ff */
        /* <DEDUP_REMOVED lines=38> */
.L_x_1300:
[----:B------:R-:W-:Y:S01]  /*de30*/  R2UR UR6, R221 ;  /* 0x00000000dd0672ca */ /* 0x000fe200000e0000 */
[----:B------:R-:W-:Y:S01]  /*de40*/  UIADD3 UR4, UR5, 0x30860, URZ ;  /* 0x0003086005047890 */ /* 0x000fe2000fffe03f */
[-C--:B------:R-:W-:Y:S01]  /*de50*/  FMUL.FTZ R24, R24, R9.reuse ;  /* 0x0000000918187220 */ /* 0x080fe20000410000 */
[----:B------:R-:W-:Y:S01]  /*de60*/  UIADD3 UR39, UR39, 0x1, URZ ;  /* 0x0000000127277890 */ /* 0x000fe2000fffe03f */
[-C--:B------:R-:W-:Y:S01]  /*de70*/  FMUL.FTZ R25, R25, R9.reuse ;  /* 0x0000000919197220 */ /* 0x080fe20000410000 */
[-C--:B------:R-:W-:Y:S01]  /*de80*/  FMUL.FTZ R28, R28, R9.reuse ;  /* 0x000000091c1c7220 */ /* 0x080fe20000410000 */
[-C--:B------:R-:W-:Y:S01]  /*de90*/  FMUL.FTZ R29, R29, R9.reuse ;  /* 0x000000091d1d7220 */ /* 0x080fe20000410000 */
[----:B------:R-:W-:Y:S01]  /*dea0*/  UISETP.NE.AND UP0, UPT, UR39, 0x2, UPT ;  /* 0x000000022700788c */ /* 0x000fe2000bf05270 */
[-C--:B------:R-:W-:Y:S01]  /*deb0*/  FMUL.FTZ R32, R32, R9.reuse ;  /* 0x0000000920207220 */ /* 0x080fe20000410000 */
[-C--:B------:R-:W-:Y:S01]  /*dec0*/  FMUL.FTZ R33, R33, R9.reuse ;  /* 0x0000000921217220 */ /* 0x080fe20000410000 */
[-C--:B------:R-:W-:Y:S01]  /*ded0*/  FMUL.FTZ R36, R36, R9.reuse ;  /* 0x0000000924247220 */ /* 0x080fe20000410000 */
[-C--:B------:R-:W-:Y:S01]  /*dee0*/  FMUL.FTZ R37, R37, R9.reuse ;  /* 0x0000000925257220 */ /* 0x080fe20000410000 */
[-C--:B------:R-:W-:Y:S01]  /*def0*/  FMUL.FTZ R40, R40, R9.reuse ;  /* 0x0000000928287220 */ /* 0x080fe20000410000 */
[----:B------:R-:W-:Y:S01]  /*df00*/  UIADD3 UR6, UR6, 0x1, URZ ;  /* 0x0000000106067890 */ /* 0x000fe2000fffe03f */
[-C--:B------:R-:W-:Y:S01]  /*df10*/  FMUL.FTZ R41, R41, R9.reuse ;  /* 0x0000000929297220 */ /* 0x080fe20000410000 */
[-C--:B------:R-:W-:Y:S01]  /*df20*/  FMUL.FTZ R44, R44, R9.reuse ;  /* 0x000000092c2c7220 */ /* 0x080fe20000410000 */
[-C--:B------:R-:W-:Y:S01]  /*df30*/  FMUL.FTZ R45, R45, R9.reuse ;  /* 0x000000092d2d7220 */ /* 0x080fe20000410000 */
[-C--:B------:R-:W-:Y:S01]  /*df40*/  FMUL.FTZ R48, R48, R9.reuse ;  /* 0x0000000930307220 */ /* 0x080fe20000410000 */
[----:B------:R-:W-:Y:S01]  /*df50*/  FMUL.FTZ R49, R49, R9 ;  /* 0x0000000931317220 */ /* 0x000fe20000410000 */
[----:B------:R-:W-:-:S02]  /*df60*/  IMAD.U32 R221, RZ, RZ, UR6 ;  /* 0x00000006ffdd7e24 */ /* 0x000fc4000f8e00ff */
[-C--:B------:R-:W-:Y:S01]  /*df70*/  FMUL.FTZ R52, R52, R9.reuse ;  /* 0x0000000934347220 */ /* 0x080fe20000410000 */
[-C--:B------:R-:W-:Y:S01]  /*df80*/  FMUL.FTZ R53, R53, R9.reuse ;  /* 0x0000000935357220 */ /* 0x080fe20000410000 */
[-C--:B------:R-:W-:Y:S01]  /*df90*/  FMUL.FTZ R56, R56, R9.reuse ;  /* 0x0000000938387220 */ /* 0x080fe20000410000 */
[-C--:B------:R-:W-:Y:S01]  /*dfa0*/  FMUL.FTZ R57, R57, R9.reuse ;  /* 0x0000000939397220 */ /* 0x080fe20000410000 */
[----:B------:R-:W0:Y:S01]  /*dfb0*/  S2UR UR6, SR_CgaCtaId ;  /* 0x00000000000679c3 */ /* 0x000e220000008800 */
        /* <DEDUP_REMOVED lines=32> */
[----:B------:R-:W-:Y:S01]  /*e1c0*/  SYNCS.ARRIVE.TRANS64.RED.A1T0 RZ, [UR4], RZ ;  /* 0x000000ffffff79a7 */ /* 0x000fe20008100404 */
        /* <DEDUP_REMOVED lines=51> */
.L_x_1222:
        /* <DEDUP_REMOVED lines=16> */
[----:B------:R-:W-:Y:S01]  /*e600*/  ULDC.64 UR12, c[0x0][0xc00] ;  /* 0x00030000000c7ab9 */ /* 0x000fe20000000a00 */
[----:B------:R-:W-:Y:S02]  /*e610*/  R2UR UR18, R195 ;  /* 0x00000000c31272ca */ /* 0x000fe400000e0000 */
[----:B------:R-:W-:Y:S02]  /*e620*/  R2UR UR16, R23 ;  /* 0x00000000171072ca */ /* 0x000fe400000e0000 */
[----:B------:R-:W-:-:S02]  /*e630*/  R2UR UR17, R208 ;  /* 0x00000000d01172ca */ /* 0x000fc400000e0000 */
[----:B------:R-:W-:-:S04]  /*e640*/  R2UR UR23, R209 ;  /* 0x00000000d11772ca */ /* 0x000fc800000e0000 */
[----:B------:R-:W-:Y:S01]  /*e650*/  UIMAD.WIDE UR12, UR9, 0x4, UR12 ;  /* 0x00000004090c78a5 */ /* 0x000fe2000f8e020c */
[----:B------:R-:W-:Y:S01]  /*e660*/  UMOV UR10, UR8 ;  /* 0x00000008000a7c82 */ /* 0x000fe20008000000 */
[----:B0-----:R-:W-:Y:S01]  /*e670*/  UMOV UR11, UR4 ;  /* 0x00000004000b7c82 */ /* 0x001fe20008000000 */
[----:B------:R-:W-:Y:S01]  /*e680*/  BAR.SYNC.DEFER_BLOCKING 0x1, 0x100 ;  /* 0x0044000000007b1d */ /* 0x000fe20000010000 */
[----:B--2---:R-:W-:-:S03]  /*e690*/  IMAD.WIDE R8, R3, R8, UR10 ;  /* 0x0000000a03087e25 */ /* 0x004fc6000f8e0208 */
[C---:B------:R-:W-:Y:S02]  /*e6a0*/  LOP3.LUT R3, R8.reuse, 0x380, RZ, 0xc0, !PT ;  /* 0x0000038008037812 */ /* 0x040fe400078ec0ff */
[C---:B------:R-:W-:Y:S02]  /*e6b0*/  IADD3 R10, P2, R8.reuse, 0x20, RZ ;  /* 0x00000020080a7810 */ /* 0x040fe40007f5e0ff */
[C---:B------:R-:W-:Y:S02]  /*e6c0*/  IADD3 R12, P1, R8.reuse, 0x40, RZ ;  /* 0x00000040080c7810 */ /* 0x040fe40007f3e0ff */
[C---:B------:R-:W-:Y:S01]  /*e6d0*/  IADD3 R17, P6, R8.reuse, 0x60, RZ ;  /* 0x0000006008117810 */ /* 0x040fe20007fde0ff */
[--C-:B------:R-:W-:Y:S01]  /*e6e0*/  IMAD.X R131, RZ, RZ, R9.reuse, P2 ;  /* 0x000000ffff837224 */ /* 0x100fe200010e0609 */
[C---:B------:R-:W-:Y:S01]  /*e6f0*/  IADD3 R133, P5, R8.reuse, 0x4000, RZ ;  /* 0x0000400008857810 */ /* 0x040fe20007fbe0ff */
[--C-:B------:R-:W-:Y:S01]  /*e700*/  IMAD.X R107, RZ, RZ, R9.reuse, P1 ;  /* 0x000000ffff6b7224 */ /* 0x100fe200008e0609 */
[----:B------:R-:W-:Y:S01]  /*e710*/  SHF.R.U64 R3, R3, 0x3, RZ ;  /* 0x0000000303037819 */ /* 0x000fe200000012ff */
[--C-:B------:R-:W-:Y:S01]  /*e720*/  IMAD.X R105, RZ, RZ, R9.reuse, P6 ;  /* 0x000000ffff697224 */ /* 0x100fe200030e0609 */
[C---:B------:R-:W-:Y:S01]  /*e730*/  IADD3 R22, P0, R8.reuse, 0x4020, RZ ;  /* 0x0000402008167810 */ /* 0x040fe20007f1e0ff */
[----:B------:R-:W-:Y:S01]  /*e740*/  IMAD.X R103, RZ, RZ, R9, P5 ;  /* 0x000000ffff677224 */ /* 0x000fe200028e0609 */
[----:B------:R-:W-:-:S02]  /*e750*/  IADD3 R135, P4, R8, 0x4040, RZ ;  /* 0x0000404008877810 */ /* 0x000fc40007f9e0ff */
[C---:B------:R-:W-:Y:S01]  /*e760*/  IADD3 R72, P3, R8.reuse, 0x4060, RZ ;  /* 0x0000406008487810 */ /* 0x040fe20007f7e0ff */
[--C-:B------:R-:W-:Y:S01]  /*e770*/  IMAD.X R101, RZ, RZ, R9.reuse, P0 ;  /* 0x000000ffff657224 */ /* 0x100fe200000e0609 */
[C---:B------:R-:W-:Y:S01]  /*e780*/  IADD3 R137, P2, R8.reuse, 0x8000, RZ ;  /* 0x0000800008897810 */ /* 0x040fe20007f5e0ff */
[--C-:B------:R-:W-:Y:S01]  /*e790*/  IMAD.X R99, RZ, RZ, R9.reuse, P4 ;  /* 0x000000ffff637224 */ /* 0x100fe200020e0609 */
[C---:B------:R-:W-:Y:S01]  /*e7a0*/  IADD3 R132, P1, R8.reuse, 0x8020, RZ ;  /* 0x0000802008847810 */ /* 0x040fe20007f3e0ff */
[--C-:B------:R-:W-:Y:S01]  /*e7b0*/  IMAD.X R97, RZ, RZ, R9.reuse, P3 ;  /* 0x000000ffff617224 */ /* 0x100fe200018e0609 */
[C---:B------:R-:W-:Y:S01]  /*e7c0*/  IADD3 R139, P6, R8.reuse, 0x8040, RZ ;  /* 0x00008040088b7810 */ /* 0x040fe20007fde0ff */
[--C-:B------:R-:W-:Y:S01]  /*e7d0*/  IMAD.X R75, RZ, RZ, R9.reuse, P2 ;  /* 0x000000ffff4b7224 */ /* 0x100fe200010e0609 */
[----:B------:R-:W-:Y:S01]  /*e7e0*/  IADD3 R141, P5, R8, 0x8060, RZ ;  /* 0x00008060088d7810 */ /* 0x000fe20007fbe0ff */
[--C-:B------:R-:W-:Y:S01]  /*e7f0*/  IMAD.X R73, RZ, RZ, R9.reuse, P1 ;  /* 0x000000ffff497224 */ /* 0x100fe200008e0609 */
[----:B------:R-:W-:Y:S01]  /*e800*/  LOP3.LUT R8, R3, R8, RZ, 0x3c, !PT ;  /* 0x0000000803087212 */ /* 0x000fe200078e3cff */
[--C-:B------:R-:W-:Y:S01]  /*e810*/  IMAD.X R13, RZ, RZ, R9.reuse, P6 ;  /* 0x000000ffff0d7224 */ /* 0x100fe200030e0609 */
[----:B------:R-:W-:Y:S01]  /*e820*/  LOP3.LUT R3, R10, 0x380, RZ, 0xc0, !PT ;  /* 0x000003800a037812 */ /* 0x000fe200078ec0ff */
[----:B------:R-:W-:Y:S01]  /*e830*/  IMAD.X R15, RZ, RZ, R9, P5 ;  /* 0x000000ffff0f7224 */ /* 0x000fe200028e0609 */
[----:B------:R-:W-:-:S02]  /*e840*/  LOP3.LUT R11, R12, 0x380, RZ, 0xc0, !PT ;  /* 0x000003800c0b7812 */ /* 0x000fc400078ec0ff */
[----:B------:R-:W-:Y:S02]  /*e850*/  SHF.R.U64 R3, R3, 0x3, RZ ;  /* 0x0000000303037819 */ /* 0x000fe400000012ff */
[----:B------:R-:W-:Y:S02]  /*e860*/  SHF.R.U64 R11, R11, 0x3, RZ ;  /* 0x000000030b0b7819 */ /* 0x000fe400000012ff */
[----:B------:R-:W-:Y:S02]  /*e870*/  LOP3.LUT R130, R3, R10, RZ, 0x3c, !PT ;  /* 0x0000000a03827212 */ /* 0x000fe400078e3cff */
[----:B------:R-:W-:Y:S02]  /*e880*/  LOP3.LUT R106, R11, R12, RZ, 0x3c, !PT ;  /* 0x0000000c0b6a7212 */ /* 0x000fe400078e3cff */
[----:B------:R-:W-:Y:S02]  /*e890*/  LOP3.LUT R3, R22, 0x380, RZ, 0xc0, !PT ;  /* 0x0000038016037812 */ /* 0x000fe400078ec0ff */
[----:B------:R-:W-:-:S02]  /*e8a0*/  LOP3.LUT R14, R17, 0x380, RZ, 0xc0, !PT ;  /* 0x00000380110e7812 */ /* 0x000fc400078ec0ff */
[----:B------:R-:W-:Y:S02]  /*e8b0*/  LOP3.LUT R12, R137, 0x380, RZ, 0xc0, !PT ;  /* 0x00000380890c7812 */ /* 0x000fe400078ec0ff */
[----:B------:R-:W-:Y:S02]  /*e8c0*/  SHF.R.U64 R3, R3, 0x3, RZ ;  /* 0x0000000303037819 */ /* 0x000fe400000012ff */
[----:B------:R-:W-:Y:S02]  /*e8d0*/  SHF.R.U64 R14, R14, 0x3, RZ ;  /* 0x000000030e0e7819 */ /* 0x000fe400000012ff */
[----:B------:R-:W-:Y:S02]  /*e8e0*/  SHF.R.U64 R12, R12, 0x3, RZ ;  /* 0x000000030c0c7819 */ /* 0x000fe400000012ff */
[----:B------:R-:W-:Y:S02]  /*e8f0*/  LOP3.LUT R10, R135, 0x380, RZ, 0xc0, !PT ;  /* 0x00000380870a7812 */ /* 0x000fe400078ec0ff */
[----:B------:R-:W-:-:S02]  /*e900*/  LOP3.LUT R11, R72, 0x380, RZ, 0xc0, !PT ;  /* 0x00000380480b7812 */ /* 0x000fc400078ec0ff */
[----:B------:R-:W-:Y:S02]  /*e910*/  LOP3.LUT R18, R133, 0x380, RZ, 0xc0, !PT ;  /* 0x0000038085127812 */ /* 0x000fe400078ec0ff */
[----:B------:R-:W-:Y:S02]  /*e920*/  LOP3.LUT R100, R3, R22, RZ, 0x3c, !PT ;  /* 0x0000001603647212 */ /* 0x000fe400078e3cff */
[----:B------:R-:W-:Y:S02]  /*e930*/  LOP3.LUT R104, R14, R17, RZ, 0x3c, !PT ;  /* 0x000000110e687212 */ /* 0x000fe400078e3cff */
[----:B------:R-:W-:Y:S02]  /*e940*/  LOP3.LUT R74, R12, R137, RZ, 0x3c, !PT ;  /* 0x000000890c4a7212 */ /* 0x000fe400078e3cff */
[----:B------:R-:W-:Y:S02]  /*e950*/  LOP3.LUT R3, R132, 0x380, RZ, 0xc0, !PT ;  /* 0x0000038084037812 */ /* 0x000fe400078ec0ff */
[----:B------:R-:W-:-:S02]  /*e960*/  SHF.R.U64 R10, R10, 0x3, RZ ;  /* 0x000000030a0a7819 */ /* 0x000fc400000012ff */
[----:B------:R-:W-:Y:S02]  /*e970*/  SHF.R.U64 R11, R11, 0x3, RZ ;  /* 0x000000030b0b7819 */ /* 0x000fe400000012ff */
[----:B------:R-:W-:Y:S02]  /*e980*/  LOP3.LUT R12, R139, 0x380, RZ, 0xc0, !PT ;  /* 0x000003808b0c7812 */ /* 0x000fe400078ec0ff */
[----:B------:R-:W-:Y:S02]  /*e990*/  LOP3.LUT R14, R141, 0x380, RZ, 0xc0, !PT ;  /* 0x000003808d0e7812 */ /* 0x000fe400078ec0ff */
[----:B------:R-:W-:Y:S02]  /*e9a0*/  SHF.R.U64 R18, R18, 0x3, RZ ;  /* 0x0000000312127819 */ /* 0x000fe400000012ff */
[----:B------:R-:W-:Y:S02]  /*e9b0*/  SHF.R.U64 R3, R3, 0x3, RZ ;  /* 0x0000000303037819 */ /* 0x000fe400000012ff */
[----:B------:R-:W-:-:S02]  /*e9c0*/  LOP3.LUT R98, R10, R135, RZ, 0x3c, !PT ;  /* 0x000000870a627212 */ /* 0x000fc400078e3cff */
[----:B------:R-:W-:Y:S02]  /*e9d0*/  LOP3.LUT R96, R11, R72, RZ, 0x3c, !PT ;  /* 0x000000480b607212 */ /* 0x000fe400078e3cff */
[----:B------:R-:W-:Y:S02]  /*e9e0*/  SHF.R.U64 R12, R12, 0x3, RZ ;  /* 0x000000030c0c7819 */ /* 0x000fe400000012ff */
[----:B------:R-:W-:Y:S02]  /*e9f0*/  SHF.R.U64 R14, R14, 0x3, RZ ;  /* 0x000000030e0e7819 */ /* 0x000fe400000012ff */
[----:B------:R-:W-:Y:S02]  /*ea00*/  LOP3.LUT R102, R18, R133, RZ, 0x3c, !PT ;  /* 0x0000008512667212 */ /* 0x000fe400078e3cff */
[----:B------:R-:W-:Y:S02]  /*ea10*/  MOV R17, R8 ;  /* 0x0000000800117202 */ /* 0x000fe40000000f00 */
[----:B------:R-:W-:-:S02]  /*ea20*/  F2FP.BF16.F32.PACK_AB R8, R25, R24 ;  /* 0x000000181908723e */ /* 0x000fc400000010ff */
[----:B------:R-:W-:Y:S02]  /*ea30*/  F2FP.BF16.F32.PACK_AB R9, R27, R26 ;  /* 0x0000001a1b09723e */ /* 0x000fe400000010ff */
[----:B------:R-:W-:Y:S02]  /*ea40*/  F2FP.BF16.F32.PACK_AB R10, R29, R28 ;  /* 0x0000001c1d0a723e */ /* 0x000fe400000010ff */
[----:B------:R-:W-:Y:S02]  /*ea50*/  F2FP.BF16.F32.PACK_AB R11, R31, R30 ;  /* 0x0000001e1f0b723e */ /* 0x000fe400000010ff */
[----:B------:R-:W-:Y:S02]  /*ea60*/  LOP3.LUT R72, R3, R132, RZ, 0x3c, !PT ;  /* 0x0000008403487212 */ /* 0x000fe400078e3cff */
[----:B------:R-:W-:Y:S01]  /*ea70*/  MOV R135, R130 ;  /* 0x0000008200877202 */ /* 0x000fe20000000f00 */
[----:B------:R0:W-:Y:S01]  /*ea80*/  STSM.16.M88.4 [R17], R8 ;  /* 0x0000000811007844 */ /* 0x0001e20000000200 */
[----:B------:R-:W-:-:S02]  /*ea90*/  LOP3.LUT R12, R12, R139, RZ, 0x3c, !PT ;  /* 0x0000008b0c0c7212 */ /* 0x000fc400078e3cff */
[----:B------:R-:W-:Y:S02]  /*eaa0*/  LOP3.LUT R14, R14, R141, RZ, 0x3c, !PT ;  /* 0x0000008d0e0e7212 */ /* 0x000fe400078e3cff */
[----:B------:R-:W-:Y:S02]  /*eab0*/  MOV R131, R98 ;  /* 0x0000006200837202 */ /* 0x000fe40000000f00 */
[----:B------:R-:W-:Y:S02]  /*eac0*/  MOV R3, R96 ;  /* 0x0000006000037202 */ /* 0x000fe40000000f00 */
[----:B------:R-:W-:Y:S02]  /*ead0*/  MOV R133, R102 ;  /* 0x0000006600857202 */ /* 0x000fe40000000f00 */
[----:B------:R-:W-:Y:S02]  /*eae0*/  MOV R132, R100 ;  /* 0x0000006400847202 */ /* 0x000fe40000000f00 */
[----:B------:R-:W-:-:S02]  /*eaf0*/  F2FP.BF16.F32.PACK_AB R96, R33, R32 ;  /* 0x000000202160723e */ /* 0x000fc400000010ff */
[----:B------:R-:W-:Y:S02]  /*eb00*/  F2FP.BF16.F32.PACK_AB R97, R35, R34 ;  /* 0x000000222361723e */ /* 0x000fe400000010ff */
[----:B------:R-:W-:Y:S02]  /*eb10*/  F2FP.BF16.F32.PACK_AB R98, R37, R36 ;  /* 0x000000242562723e */ /* 0x000fe400000010ff */
[----:B------:R-:W-:Y:S02]  /*eb20*/  F2FP.BF16.F32.PACK_AB R99, R39, R38 ;  /* 0x000000262763723e */ /* 0x000fe400000010ff */
[----:B------:R-:W-:Y:S02]  /*eb30*/  MOV R106, R106 ;  /* 0x0000006a006a7202 */ /* 0x000fe40000000f00 */
[----:B------:R-:W-:Y:S01]  /*eb40*/  F2FP.BF16.F32.PACK_AB R100, R41, R40 ;  /* 0x000000282964723e */ /* 0x000fe200000010ff */
[----:B------:R1:W-:Y:S01]  /*eb50*/  STSM.16.M88.4 [R135], R96 ;  /* 0x0000006087007844 */ /* 0x0003e20000000200 */
[----:B------:R-:W-:-:S02]  /*eb60*/  F2FP.BF16.F32.PACK_AB R101, R43, R42 ;  /* 0x0000002a2b65723e */ /* 0x000fc400000010ff */
[----:B------:R-:W-:Y:S02]  /*eb70*/  F2FP.BF16.F32.PACK_AB R102, R45, R44 ;  /* 0x0000002c2d66723e */ /* 0x000fe400000010ff */
[----:B------:R-:W-:Y:S02]  /*eb80*/  F2FP.BF16.F32.PACK_AB R103, R47, R46 ;  /* 0x0000002e2f67723e */ /* 0x000fe400000010ff */
[----:B------:R-:W-:Y:S02]  /*eb90*/  MOV R134, R104 ;  /* 0x0000006800867202 */ /* 0x000fe40000000f00 */
[----:B------:R-:W-:Y:S01]  /*eba0*/  MOV R18, R12 ;  /* 0x0000000c00127202 */ /* 0x000fe20000000f00 */
[----:B------:R2:W-:Y:S01]  /*ebb0*/  STSM.16.M88.4 [R106], R100 ;  /* 0x000000646a007844 */ /* 0x0005e20000000200 */
[----:B0-----:R-:W-:Y:S02]  /*ebc0*/  MOV R17, R14 ;  /* 0x0000000e00117202 */ /* 0x001fe40000000f00 */
[----:B------:R-:W-:-:S02]  /*ebd0*/  F2FP.BF16.F32.PACK_AB R8, R49, R48 ;  /* 0x000000303108723e */ /* 0x000fc400000010ff */
[----:B------:R-:W-:Y:S02]  /*ebe0*/  F2FP.BF16.F32.PACK_AB R9, R51, R50 ;  /* 0x000000323309723e */ /* 0x000fe400000010ff */
[----:B------:R-:W-:Y:S02]  /*ebf0*/  F2FP.BF16.F32.PACK_AB R10, R53, R52 ;  /* 0x00000034350a723e */ /* 0x000fe400000010ff */
[----:B------:R-:W-:Y:S02]  /*ec00*/  F2FP.BF16.F32.PACK_AB R11, R55, R54 ;  /* 0x00000036370b723e */ /* 0x000fe400000010ff */
[----:B------:R-:W-:Y:S02]  /*ec10*/  MOV R130, R74 ;  /* 0x0000004a00827202 */ /* 0x000fe40000000f00 */
[----:B------:R-:W-:Y:S01]  /*ec20*/  MOV R22, R72 ;  /* 0x0000004800167202 */ /* 0x000fe20000000f00 */
[----:B------:R0:W-:Y:S01]  /*ec30*/  STSM.16.M88.4 [R134], R8 ;  /* 0x0000000886007844 */ /* 0x0001e20000000200 */
[----:B------:R-:W-:-:S02]  /*ec40*/  F2FP.BF16.F32.PACK_AB R12, R57, R56 ;  /* 0x00000038390c723e */ /* 0x000fc400000010ff */
[----:B------:R-:W-:Y:S02]  /*ec50*/  F2FP.BF16.F32.PACK_AB R13, R59, R58 ;  /* 0x0000003a3b0d723e */ /* 0x000fe400000010ff */
[----:B------:R-:W-:Y:S02]  /*ec60*/  F2FP.BF16.F32.PACK_AB R14, R61, R60 ;  /* 0x0000003c3d0e723e */ /* 0x000fe400000010ff */
[----:B------:R-:W-:Y:S02]  /*ec70*/  F2FP.BF16.F32.PACK_AB R15, R63, R62 ;  /* 0x0000003e3f0f723e */ /* 0x000fe400000010ff */
[----:B------:R-:W-:Y:S02]  /*ec80*/  F2FP.BF16.F32.PACK_AB R72, R65, R64 ;  /* 0x000000404148723e */ /* 0x000fe400000010ff */
[----:B------:R-:W-:Y:S01]  /*ec90*/  F2FP.BF16.F32.PACK_AB R73, R67, R66 ;  /* 0x000000424349723e */ /* 0x000fe200000010ff */
[----:B------:R-:W-:Y:S01]  /*eca0*/  STSM.16.M88.4 [R133], R12 ;  /* 0x0000000c85007844 */ /* 0x000fe20000000200 */
[----:B------:R-:W-:-:S02]  /*ecb0*/  F2FP.BF16.F32.PACK_AB R74, R69, R68 ;  /* 0x00000044454a723e */ /* 0x000fc400000010ff */
[----:B------:R-:W-:Y:S02]  /*ecc0*/  F2FP.BF16.F32.PACK_AB R75, R71, R70 ;  /* 0x00000046474b723e */ /* 0x000fe400000010ff */
[----:B-1----:R-:W-:Y:S02]  /*ecd0*/  F2FP.BF16.F32.PACK_AB R96, R5, R4 ;  /* 0x000000040560723e */ /* 0x002fe400000010ff */
[----:B------:R-:W-:Y:S01]  /*ece0*/  F2FP.BF16.F32.PACK_AB R97, R123, R122 ;  /* 0x0000007a7b61723e */ /* 0x000fe200000010ff */
[----:B------:R-:W-:Y:S01]  /*ecf0*/  STSM.16.M88.4 [R132], R72 ;  /* 0x0000004884007844 */ /* 0x000fe20000000200 */
[----:B------:R-:W-:Y:S02]  /*ed00*/  F2FP.BF16.F32.PACK_AB R98, R77, R76 ;  /* 0x0000004c4d62723e */ /* 0x000fe400000010ff */
[----:B------:R-:W-:Y:S02]  /*ed10*/  F2FP.BF16.F32.PACK_AB R99, R79, R78 ;  /* 0x0000004e4f63723e */ /* 0x000fe400000010ff */
[----:B--2---:R-:W-:-:S02]  /*ed20*/  F2FP.BF16.F32.PACK_AB R100, R81, R80 ;  /* 0x000000505164723e */ /* 0x004fc400000010ff */
[----:B------:R-:W-:Y:S01]  /*ed30*/  F2FP.BF16.F32.PACK_AB R101, R83, R82 ;  /* 0x000000525365723e */ /* 0x000fe200000010ff */
[----:B------:R1:W-:Y:S01]  /*ed40*/  STSM.16.M88.4 [R131], R96 ;  /* 0x0000006083007844 */ /* 0x0003e20000000200 */
[----:B------:R-:W-:Y:S02]  /*ed50*/  F2FP.BF16.F32.PACK_AB R102, R85, R84 ;  /* 0x000000545566723e */ /* 0x000fe400000010ff */
[----:B------:R-:W-:Y:S02]  /*ed60*/  F2FP.BF16.F32.PACK_AB R103, R87, R86 ;  /* 0x000000565767723e */ /* 0x000fe400000010ff */
[----:B------:R-:W-:Y:S02]  /*ed70*/  F2FP.BF16.F32.PACK_AB R104, R89, R88 ;  /* 0x000000585968723e */ /* 0x000fe400000010ff */
[----:B------:R-:W-:Y:S01]  /*ed80*/  F2FP.BF16.F32.PACK_AB R105, R91, R90 ;  /* 0x0000005a5b69723e */ /* 0x000fe200000010ff */
[----:B------:R-:W-:Y:S01]  /*ed90*/  STSM.16.M88.4 [R3], R100 ;  /* 0x0000006403007844 */ /* 0x000fe20000000200 */
[----:B------:R-:W-:-:S02]  /*eda0*/  F2FP.BF16.F32.PACK_AB R106, R93, R92 ;  /* 0x0000005c5d6a723e */ /* 0x000fc400000010ff */
[----:B------:R-:W-:Y:S02]  /*edb0*/  F2FP.BF16.F32.PACK_AB R107, R95, R94 ;  /* 0x0000005e5f6b723e */ /* 0x000fe400000010ff */
[----:B0-----:R-:W-:Y:S02]  /*edc0*/  F2FP.BF16.F32.PACK_AB R8, R7, R6 ;  /* 0x000000060708723e */ /* 0x001fe400000010ff */
[----:B------:R-:W-:Y:S01]  /*edd0*/  F2FP.BF16.F32.PACK_AB R9, R125, R124 ;  /* 0x0000007c7d09723e */ /* 0x000fe200000010ff */
[----:B------:R-:W-:Y:S01]  /*ede0*/  STSM.16.M88.4 [R130], R104 ;  /* 0x0000006882007844 */ /* 0x000fe20000000200 */
[----:B------:R-:W-:Y:S01]  /*edf0*/  F2FP.BF16.F32.PACK_AB R10, R21, R20 ;  /* 0x00000014150a723e */ /* 0x000fe200000010ff */
[----:B-1----:R-:W-:Y:S01]  /*ee00*/  IMAD.U32 R96, RZ, RZ, UR12 ;  /* 0x0000000cff607e24 */ /* 0x002fe2000f8e00ff */
[----:B------:R-:W-:Y:S01]  /*ee10*/  F2FP.BF16.F32.PACK_AB R11, R127, R126 ;  /* 0x0000007e7f0b723e */ /* 0x000fe200000010ff */
[----:B------:R-:W-:Y:S01]  /*ee20*/  IMAD.U32 R97, RZ, RZ, UR13 ;  /* 0x0000000dff617e24 */ /* 0x000fe2000f8e00ff */
[----:B------:R-:W-:Y:S01]  /*ee30*/  F2FP.BF16.F32.PACK_AB R12, R121, R120 ;  /* 0x00000078790c723e */ /* 0x000fe200000010ff */
[----:B------:R-:W0:Y:S01]  /*ee40*/  LDC.64 R98, c[0x0][0xc08] ;  /* 0x00030200ff627b82 */ /* 0x000e220000000a00 */
[----:B------:R-:W-:Y:S01]  /*ee50*/  F2FP.BF16.F32.PACK_AB R13, R129, R128 ;  /* 0x00000080810d723e */ /* 0x000fe200000010ff */
[----:B------:R-:W-:Y:S01]  /*ee60*/  STSM.16.M88.4 [R22], R8 ;  /* 0x0000000816007844 */ /* 0x000fe20000000200 */
[----:B------:R-:W-:-:S02]  /*ee70*/  F2FP.BF16.F32.PACK_AB R14, R109, R108 ;  /* 0x0000006c6d0e723e */ /* 0x000fc400000010ff */
[----:B------:R-:W-:Y:S02]  /*ee80*/  F2FP.BF16.F32.PACK_AB R15, R111, R110 ;  /* 0x0000006e6f0f723e */ /* 0x000fe400000010ff */
[----:B------:R-:W-:Y:S02]  /*ee90*/  F2FP.BF16.F32.PACK_AB R72, R113, R112 ;  /* 0x000000707148723e */ /* 0x000fe400000010ff */
[----:B------:R-:W-:Y:S01]  /*eea0*/  F2FP.BF16.F32.PACK_AB R73, R115, R114 ;  /* 0x000000727349723e */ /* 0x000fe200000010ff */
[----:B------:R-:W-:Y:S01]  /*eeb0*/  STSM.16.M88.4 [R18], R12 ;  /* 0x0000000c12007844 */ /* 0x000fe20000000200 */
[----:B------:R-:W-:Y:S02]  /*eec0*/  F2FP.BF16.F32.PACK_AB R74, R117, R116 ;  /* 0x00000074754a723e */ /* 0x000fe400000010ff */
[----:B------:R-:W-:Y:S02]  /*eed0*/  F2FP.BF16.F32.PACK_AB R75, R119, R118 ;  /* 0x00000076774b723e */ /* 0x000fe400000010ff */
[----:B------:R-:W-:-:S03]  /*eee0*/  ISETP.NE.U32.AND P0, PT, RZ, UR14, PT ;  /* 0x0000000eff007c0c */ /* 0x000fc6000bf05070 */
[----:B------:R1:W-:Y:S01]  /*eef0*/  STSM.16.M88.4 [R17], R72 ;  /* 0x0000004811007844 */ /* 0x0003e20000000200 */
[----:B------:R-:W-:Y:S01]  /*ef00*/  BAR.SYNC.DEFER_BLOCKING 0x1, 0x100 ;  /* 0x0044000000007b1d */ /* 0x000fe20000010000 */
[----:B------:R-:W-:Y:S02]  /*ef10*/  ISETP.NE.AND.EX P0, PT, RZ, UR15, PT, P0 ;  /* 0x0000000fff007c0c */ /* 0x000fe4000bf05300 */
[----:B0-----:R-:W-:-:S05]  /*ef20*/  ISETP.NE.U32.AND P1, PT, R98, RZ, PT ;  /* 0x000000ff6200720c */ /* 0x001fca0003f25070 */
[----:B-1----:R-:W0:Y:S06]  /*ef30*/  LDC R17, c[0x0][0xbe8] ;  /* 0x0002fa00ff117b82 */ /* 0x002e2c0000000800 */
[----:B------:R-:W2:Y:S01]  /*ef40*/  @P0 LDG.E R3, desc[UR36][R96.64] ;  /* 0x0000002460030981 */ /* 0x000ea2000c1e1900 */
[----:B------:R-:W-:Y:S01]  /*ef50*/  R2UR UR4, R99 ;  /* 0x00000000630472ca */ /* 0x000fe200000e0000 */
[----:B------:R-:W-:-:S12]  /*ef60*/  VOTEU.ANY UP0, P1 ;  /* 0x00000000003f7886 */ /* 0x000fd80000800100 */
[----:B------:R-:W-:Y:S01]  /*ef70*/  UISETP.NE.AND.EX UP0, UPT, UR4, URZ, UPT, UP0 ;  /* 0x0000003f0400728c */ /* 0x000fe2000bf05300 */
[----:B0-----:R-:W-:Y:S02]  /*ef80*/  ISETP.NE.AND P1, PT, R17, 0x1, PT ;  /* 0x000000011100780c */ /* 0x001fe40003f25270 */
[----:B------:R-:W-:Y:S02]  /*ef90*/  ULDC UR4, c[0x0][0xa88] ;  /* 0x0002a20000047ab9 */ /* 0x000fe40000000800 */
[----:B------:R-:W-:Y:S01]  /*efa0*/  IMAD.U32 R12, RZ, RZ, UR4 ;  /* 0x00000004ff0c7e24 */ /* 0x000fe2000f8e00ff */
[----:B------:R-:W-:Y:S01]  /*efb0*/  PLOP3.LUT P4, PT, PT, PT, UP0, 0x80, 0x0 ;  /* 0x000000000000781c */ /* 0x000fe20003f8f008 */
[----:B------:R-:W-:-:S04]  /*efc0*/  ULDC UR4, c[0x0][0xad4] ;  /* 0x0002b50000047ab9 */ /* 0x000fc80000000800 */
[----:B------:R-:W-:Y:S02]  /*efd0*/  @UP0 ULDC.64 UR12, c[0x0][0xc08] ;  /* 0x00030200000c0ab9 */ /* 0x000fe40000000a00 */
[----:B------:R-:W-:Y:S01]  /*efe0*/  @UP0 UIMAD.WIDE UR12, UR9, 0x4, UR12 ;  /* 0x00000004090c08a5 */ /* 0x000fe2000f8e020c */
[----:B------:R-:W0:Y:S01]  /*eff0*/  @P1 LDC R10, c[0x0][0xbec] ;  /* 0x0002fb00ff0a1b82 */ /* 0x000e220000000800 */
[----:B------:R-:W-:-:S04]  /*f000*/  UISETP.NE.AND UP0, UPT, UR18, URZ, UPT ;  /* 0x0000003f1200728c */ /* 0x000fc8000bf05270 */
[----:B------:R-:W-:Y:S01]  /*f010*/  USEL UR4, UR18, UR4, UP0 ;  /* 0x0000000412047287 */ /* 0x000fe20008000000 */
[----:B------:R-:W-:Y:S02]  /*f020*/  IMAD.U32 R8, RZ, RZ, UR12 ;  /* 0x0000000cff087e24 */ /* 0x000fe4000f8e00ff */
[----:B------:R-:W1:Y:S01]  /*f030*/  @P1 LDC R11, c[0x0][0xbf0] ;  /* 0x0002fc00ff0b1b82 */ /* 0x000e620000000800 */
[----:B------:R-:W-:Y:S01]  /*f040*/  UISETP.GT.AND UP1, UPT, UR4, 0x1, UPT ;  /* 0x000000010400788c */ /* 0x000fe2000bf24270 */
[----:B------:R-:W-:Y:S01]  /*f050*/  IMAD.U32 R9, RZ, RZ, UR13 ;  /* 0x0000000dff097e24 */ /* 0x000fe2000f8e00ff */
[----:B------:R-:W-:Y:S02]  /*f060*/  UMOV UR22, 0x9b8 ;  /* 0x000009b800167882 */ /* 0x000fe40000000000 */
[----:B------:R-:W-:Y:S02]  /*f070*/  USEL UR22, UR22, 0x978, UP1 ;  /* 0x0000097816167887 */ /* 0x000fe40008800000 */
[----:B------:R-:W-:Y:S01]  /*f080*/  UISETP.NE.U32.AND UP0, UPT, UR14, URZ, UPT ;  /* 0x0000003f0e00728c */ /* 0x000fe2000bf05070 */
[----:B------:R-:W-:Y:S01]  /*f090*/  VIADD R15, R192, UR16 ;  /* 0x00000010c00f7c36 */ /* 0x000fe20008000000 */
[----:B------:R-:W-:Y:S01]  /*f0a0*/  USHF.R.S32.HI UR12, URZ, 0x1f, UR9 ;  /* 0x0000001f3f0c7899 */ /* 0x000fe20008011409 */
[----:B------:R0:W5:Y:S01]  /*f0b0*/  @P4 LDG.E R12, desc[UR36][R8.64] ;  /* 0x00000024080c4981 */ /* 0x000162000c1e1900 */
[----:B------:R-:W-:Y:S01]  /*f0c0*/  UMOV UR4, URZ ;  /* 0x0000003f00047c82 */ /* 0x000fe20008000000 */
[----:B------:R-:W-:-:S02]  /*f0d0*/  UISETP.NE.AND.EX UP0, UPT, UR15, URZ, UPT, UP0 ;  /* 0x0000003f0f00728c */ /* 0x000fc4000bf05300 */
[----:B------:R-:W-:Y:S02]  /*f0e0*/  USEL UR20, UR17, URZ, UP1 ;  /* 0x0000003f11147287 */ /* 0x000fe40008800000 */
[----:B------:R-:W-:Y:S02]  /*f0f0*/  USEL UR9, UR9, URZ, !UP0 ;  /* 0x0000003f09097287 */ /* 0x000fe4000c000000 */
[----:B------:R-:W-:Y:S01]  /*f100*/  USEL UR21, UR12, URZ, !UP0 ;  /* 0x0000003f0c157287 */ /* 0x000fe2000c000000 */
[----:B------:R-:W-:Y:S02]  /*f110*/  ULDC.64 UR16, c[0x0][UR22+0x220] ;  /* 0x0000880016107abb */ /* 0x000fe40008000a00 */
[----:B------:R-:W-:Y:S01]  /*f120*/  ULDC.64 UR12, c[0x0][UR22+0x218] ;  /* 0x00008600160c7abb */ /* 0x000fe20008000a00 */
[----:B------:R-:W-:Y:S01]  /*f130*/  ULDC.64 UR18, c[0x0][UR22+0x228] ;  /* 0x00008a0016127abb */ /* 0x000fe20008000a00 */
[----:B------:R-:W-:Y:S01]  /*f140*/  UIMAD.WIDE.U32 UR14, UR12, UR23, URZ ;  /* 0x000000170c0e72a5 */ /* 0x000fe2000f8e003f */
[----:B0-----:R-:W-:Y:S01]  /*f150*/  @P1 IMAD.HI.U32 R8, R15, R10, RZ ;  /* 0x0000000a0f081227 */ /* 0x001fe200078e00ff */
[----:B------:R-:W-:-:S02]  /*f160*/  UIMAD UR23, UR13, UR23, URZ ;  /* 0x000000170d1772a4 */ /* 0x000fc4000f8e023f */
[----:B------:R-:W-:Y:S02]  /*f170*/  UIMAD UR17, UR17, UR9, URZ ;  /* 0x00000009111172a4 */ /* 0x000fe4000f8e023f */
[----:B------:R-:W-:Y:S02]  /*f180*/  UIMAD.WIDE.U32 UR24, UR18, UR20, URZ ;  /* 0x00000014121872a5 */ /* 0x000fe4000f8e003f */
[----:B------:R-:W-:Y:S02]  /*f190*/  UIMAD.WIDE.U32 UR12, UR16, UR9, URZ ;  /* 0x00000009100c72a5 */ /* 0x000fe4000f8e003f */
[----:B------:R-:W-:Y:S02]  /*f1a0*/  UIMAD UR18, UR19, UR20, URZ ;  /* 0x00000014131272a4 */ /* 0x000fe4000f8e023f */
[----:B------:R-:W-:Y:S01]  /*f1b0*/  UIMAD UR17, UR16, UR21, UR17 ;  /* 0x00000015101172a4 */ /* 0x000fe2000f8e0211 */
[----:B------:R-:W-:Y:S01]  /*f1c0*/  IMAD.U32 R9, RZ, RZ, UR25 ;  /* 0x00000019ff097e24 */ /* 0x000fe2000f8e00ff */
[----:B------:R-:W-:-:S02]  /*f1d0*/  UIADD3 UR18, UR25, UR18, URZ ;  /* 0x0000001219127290 */ /* 0x000fc4000fffe03f */
[----:B------:R-:W-:Y:S02]  /*f1e0*/  UIADD3 UR23, UR15, UR23, URZ ;  /* 0x000000170f177290 */ /* 0x000fe4000fffe03f */
[----:B------:R-:W-:Y:S02]  /*f1f0*/  UIADD3 UR17, UR13, UR17, URZ ;  /* 0x000000110d117290 */ /* 0x000fe4000fffe03f */
[----:B------:R-:W-:Y:S01]  /*f200*/  IMAD.U32 R14, RZ, RZ, UR18 ;  /* 0x00000012ff0e7e24 */ /* 0x000fe2000f8e00ff */
[----:B--2---:R-:W-:Y:S01]  /*f210*/  @P0 R2UR UR4, R3 ;  /* 0x00000000030402ca */ /* 0x004fe200000e0000 */
[----:B------:R-:W-:Y:S01]  /*f220*/  IMAD.MOV.U32 R3, RZ, RZ, R15 ;  /* 0x000000ffff037224 */ /* 0x000fe200078e000f */
[----:B-1----:R-:W-:Y:S01]  /*f230*/  @P1 SHF.R.U32.HI R3, RZ, R11, R8 ;  /* 0x0000000bff031219 */ /* 0x002fe20000011608 */
[----:B------:R-:W-:-:S03]  /*f240*/  IMAD.U32 R8, RZ, RZ, UR24 ;  /* 0x00000018ff087e24 */ /* 0x000fc6000f8e00ff */
[--C-:B------:R-:W-:Y:S01]  /*f250*/  SHF.R.S32.HI R9, RZ, 0x1f, R3.reuse ;  /* 0x0000001fff097819 */ /* 0x100fe20000011403 */
[----:B------:R-:W-:-:S04]  /*f260*/  IMAD.MOV R10, RZ, RZ, -R3 ;  /* 0x000000ffff0a7224 */ /* 0x000fc800078e0a03 */
[----:B------:R-:W-:Y:S02]  /*f270*/  IMAD R11, R17, R10, R15 ;  /* 0x0000000a110b7224 */ /* 0x000fe400078e020f */
[----:B------:R-:W-:Y:S02]  /*f280*/  UIADD3 UR14, UP0, UP2, UR12, UR14, UR4 ;  /* 0x0000000e0c0e7290 */ /* 0x000fe4000fa1e004 */
[----:B------:R-:W-:Y:S01]  /*f290*/  USHF.R.S32.HI UR16, URZ, 0x1f, UR4 ;  /* 0x0000001f3f107899 */ /* 0x000fe20008011404 */
[----:B------:R-:W-:-:S03]  /*f2a0*/  ULDC.64 UR12, c[0x0][UR22+0x210] ;  /* 0x00008400160c7abb */ /* 0x000fc60008000a00 */
[----:B------:R-:W-:Y:S01]  /*f2b0*/  IADD3 R8, P2, P3, R3, UR14, R8 ;  /* 0x0000000e03087c10 */ /* 0x000fe2000fb5e008 */
[----:B------:R-:W-:Y:S01]  /*f2c0*/  UIADD3.X UR14, UR17, UR23, UR16, UP0, UP2 ;  /* 0x00000017110e7290 */ /* 0x000fe200087e4410 */
[----:B------:R-:W-:Y:S01]  /*f2d0*/  SHF.R.S32.HI R3, RZ, 0x1f, R11 ;  /* 0x0000001fff037819 */ /* 0x000fe2000001140b */
[----:B------:R-:W-:-:S04]  /*f2e0*/  IMAD R10, R11, UR13, RZ ;  /* 0x0000000d0b0a7c24 */ /* 0x000fc8000f8e02ff */
[----:B------:R-:W-:Y:S01]  /*f2f0*/  IADD3.X R9, R9, UR14, R14, P2, P3 ;  /* 0x0000000e09097c10 */ /* 0x000fe200097e640e */
[----:B------:R-:W-:Y:S01]  /*f300*/  IMAD R3, R3, UR12, R10 ;  /* 0x0000000c03037c24 */ /* 0x000fe2000f8e020a */
[----:B------:R-:W-:Y:S01]  /*f310*/  ULDC.64 UR14, c[0x0][0xba8] ;  /* 0x0002ea00000e7ab9 */ /* 0x000fe20000000a00 */
[----:B------:R-:W-:Y:S01]  /*f320*/  @!UP1 ULDC UR14, c[0x0][0xb50] ;  /* 0x0002d400000e9ab9 */ /* 0x000fe20000000800 */
[----:B------:R-:W-:Y:S01]  /*f330*/  @!UP1 ULDC UR15, c[0x0][0xb54] ;  /* 0x0002d500000f9ab9 */ /* 0x000fe20000000800 */
        /* <DEDUP_REMOVED lines=9> */
.L_x_1303:
[----:B------:R-:W2:Y:S01]  /*f3d0*/  LDL R3, [R1+0xc] ;  /* 0x00000c0001037983 */ /* 0x000ea20000100800 */
[----:B------:R-:W-:Y:S02]  /*f3e0*/  R2UR UR12, R23 ;  /* 0x00000000170c72ca */ /* 0x000fe400000e0000 */
[----:B------:R-:W-:Y:S01]  /*f3f0*/  LOP3.LUT P0, RZ, R222, 0x3, RZ, 0xc0, !PT ;  /* 0x00000003deff7812 */ /* 0x000fe2000780c0ff */
[----:B------:R-:W-:Y:S01]  /*f400*/  SHFL.IDX PT, R8, R13, RZ, 0x1c1f ;  /* 0x001c1fff0d087589 */ /* 0x000fe200000e0000 */
[----:B------:R-:W-:-:S03]  /*f410*/  PLOP3.LUT P3, PT, PT, PT, UP1, 0x80, 0x0 ;  /* 0x000000000000781c */ /* 0x000fc60003f6f018 */
[----:B------:R-:W0:Y:S04]  /*f420*/  SHFL.IDX PT, R9, R14, RZ, 0x1c1f ;  /* 0x001c1fff0e097589 */ /* 0x000e2800000e0000 */
[----:B------:R-:W-:Y:S04]  /*f430*/  SHFL.IDX PT, R10, R13, 0x1, 0x1c1f ;  /* 0x003c1f000d0a7f89 */ /* 0x000fe800000e0000 */
[----:B------:R-:W1:Y:S01]  /*f440*/  SHFL.IDX PT, R11, R14, 0x1, 0x1c1f ;  /* 0x003c1f000e0b7f89 */ /* 0x000e6200000e0000 */
[----:B--2---:R-:W-:Y:S02]  /*f450*/  VIADD R18, R3, UR12 ;  /* 0x0000000c03127c36 */ /* 0x004fe40008000000 */
[----:B-----5:R-:W-:-:S02]  /*f460*/  IMAD R3, R12, R17, RZ ;  /* 0x000000110c037224 */ /* 0x020fc400078e02ff */
[----:B------:R-:W-:-:S03]  /*f470*/  VIADD R12, R18, 0x8 ;  /* 0x00000008120c7836 */ /* 0x000fc60000000000 */
[-C--:B------:R-:W-:Y:S02]  /*f480*/  ISETP.GE.OR P2, PT, R18, R3.reuse, P0 ;  /* 0x000000031200720c */ /* 0x080fe40000746670 */
[----:B------:R-:W-:-:S11]  /*f490*/  ISETP.GE.OR P0, PT, R12, R3, P0 ;  /* 0x000000030c00720c */ /* 0x000fd60000706670 */
[----:B0-----:R0:W-:Y:S01]  /*f4a0*/  @!P2 ST.E desc[UR36][R8.64], R0 ;  /* 0x000000000800a985 */ /* 0x0011e2000c101924 */
[----:B------:R-:W-:-:S03]  /*f4b0*/  ISETP.GE.AND P2, PT, R18, R3, PT ;  /* 0x000000031200720c */ /* 0x000fc60003f46270 */
[----:B-1----:R0:W-:Y:S01]  /*f4c0*/  @!P0 ST.E desc[UR36][R10.64], R2 ;  /* 0x000000020a008985 */ /* 0x0021e2000c101924 */
[----:B------:R-:W-:Y:S01]  /*f4d0*/  ISETP.GE.AND P0, PT, R12, R3, PT ;  /* 0x000000030c00720c */ /* 0x000fe20003f06270 */
[----:B------:R-:W-:-:S12]  /*f4e0*/  @P3 BRA `(.L_x_1304) ;  /* 0x0000000c004c3947 */ /* 0x000fd80003800000 */
[----:B------:R-:W-:Y:S01]  /*f4f0*/  IMAD.SHL.U32 R63, R194, 0x8, RZ ;  /* 0x00000008c23f7824 */ /* 0x000fe200078e00ff */
[----:B------:R-:W1:Y:S01]  /*f500*/  @P1 LDC R57, c[0x0][0xbec] ;  /* 0x0002fb00ff391b82 */ /* 0x000e620000000800 */
[----:B------:R-:W-:Y:S01]  /*f510*/  IMAD.MOV.U32 R5, RZ, RZ, 0x2 ;  /* 0x00000002ff057424 */ /* 0x000fe200078e00ff */
[----:B------:R-:W-:Y:S01]  /*f520*/  ULDC.64 UR14, c[0x0][0xaa0] ;  /* 0x0002a800000e7ab9 */ /* 0x000fe20000000a00 */
[----:B------:R-:W-:Y:S01]  /*f530*/  IMAD R4, R219, 0x40, R63 ;  /* 0x00000040db047824 */ /* 0x000fe200078e023f */
[----:B------:R-:W-:Y:S02]  /*f540*/  R2UR UR17, R23 ;  /* 0x00000000171172ca */ /* 0x000fe400000e0000 */
[----:B------:R-:W-:Y:S01]  /*f550*/  R2UR UR18, R209 ;  /* 0x00000000d11272ca */ /* 0x000fe200000e0000 */
[----:B------:R-:W-:Y:S01]  /*f560*/  IMAD.WIDE R4, R4, R5, UR10 ;  /* 0x0000000a04047e25 */ /* 0x000fe2000f8e0205 */
[----:B------:R-:W2:Y:S02]  /*f570*/  @P1 LDC R61, c[0x0][0xbf0] ;  /* 0x0002fc00ff3d1b82 */ /* 0x000ea40000000800 */
[C---:B------:R-:W-:Y:S01]  /*f580*/  IADD3 R29, P2, R4.reuse, 0x5000, RZ ;  /* 0x00005000041d7810 */ /* 0x040fe20007f5e0ff */
[----:B------:R-:W-:Y:S01]  /*f590*/  UIMAD UR12, UR16, UR14, URZ ;  /* 0x0000000e100c72a4 */ /* 0x000fe2000f8e023f */
[----:B0-----:R-:W-:-:S02]  /*f5a0*/  IADD3 R9, P4, R4, 0x1000, RZ ;  /* 0x0000100004097810 */ /* 0x001fc40007f9e0ff */
[----:B------:R-:W-:Y:S02]  /*f5b0*/  LOP3.LUT R28, R29, 0x380, RZ, 0xc0, !PT ;  /* 0x000003801d1c7812 */ /* 0x000fe400078ec0ff */
[----:B------:R-:W-:Y:S02]  /*f5c0*/  IADD3 R13, P3, R4, 0x2000, RZ ;  /* 0x00002000040d7810 */ /* 0x000fe40007f7e0ff */
[----:B------:R-:W-:Y:S02]  /*f5d0*/  SHF.R.U64 R28, R28, 0x3, RZ ;  /* 0x000000031c1c7819 */ /* 0x000fe400000012ff */
[----:B------:R-:W-:Y:S02]  /*f5e0*/  IADD3 R21, P6, R4, 0x3000, RZ ;  /* 0x0000300004157810 */ /* 0x000fe40007fde0ff */
[----:B------:R-:W-:Y:S01]  /*f5f0*/  LOP3.LUT R28, R28, R29, RZ, 0x3c, !PT ;  /* 0x0000001d1c1c7212 */ /* 0x000fe200078e3cff */
[----:B------:R-:W-:Y:S01]  /*f600*/  IMAD.X R29, RZ, RZ, R5, P2 ;  /* 0x000000ffff1d7224 */ /* 0x000fe200010e0605 */
[----:B------:R-:W-:-:S02]  /*f610*/  IADD3 R7, P2, R4, 0xb000, RZ ;  /* 0x0000b00004077810 */ /* 0x000fc40007f5e0ff */
[----:B------:R-:W-:Y:S02]  /*f620*/  IADD3 R25, P5, R4, 0x4000, RZ ;  /* 0x0000400004197810 */ /* 0x000fe40007fbe0ff */
[----:B------:R-:W-:Y:S01]  /*f630*/  LOP3.LUT R0, R7, 0x380, RZ, 0xc0, !PT ;  /* 0x0000038007007812 */ /* 0x000fe200078ec0ff */
[----:B------:R-:W-:Y:S01]  /*f640*/  UIMAD UR12, UR4, UR15, UR12 ;  /* 0x0000000f040c72a4 */ /* 0x000fe2000f8e020c */
[----:B------:R-:W-:Y:S01]  /*f650*/  LOP3.LUT R8, R9, 0x380, RZ, 0xc0, !PT ;  /* 0x0000038009087812 */ /* 0x000fe200078ec0ff */
[----:B------:R-:W-:Y:S01]  /*f660*/  UIMAD.WIDE.U32 UR10, UR4, UR14, URZ ;  /* 0x0000000e040a72a5 */ /* 0x000fe2000f8e003f */
[----:B------:R-:W-:Y:S01]  /*f670*/  SHF.R.U64 R0, R0, 0x3, RZ ;  /* 0x0000000300007819 */ /* 0x000fe200000012ff */
[----:B------:R-:W-:Y:S01]  /*f680*/  IMAD.X R53, RZ, RZ, R5, P2 ;  /* 0x000000ffff357224 */ /* 0x000fe200010e0605 */
[----:B------:R-:W-:Y:S01]  /*f690*/  LOP3.LUT R12, R13, 0x380, RZ, 0xc0, !PT ;  /* 0x000003800d0c7812 */ /* 0x000fe200078ec0ff */
[----:B------:R-:W5:Y:S01]  /*f6a0*/  LD.E.128 R28, desc[UR36][R28.64] ;  /* 0x000000241c1c7980 */ /* 0x000f62000c101d00 */
[----:B------:R-:W-:-:S02]  /*f6b0*/  LOP3.LUT R20, R21, 0x380, RZ, 0xc0, !PT ;  /* 0x0000038015147812 */ /* 0x000fc400078ec0ff */
[----:B------:R-:W-:Y:S02]  /*f6c0*/  LOP3.LUT R24, R25, 0x380, RZ, 0xc0, !PT ;  /* 0x0000038019187812 */ /* 0x000fe400078ec0ff */
[----:B------:R-:W-:Y:S01]  /*f6d0*/  LOP3.LUT R52, R0, R7, RZ, 0x3c, !PT ;  /* 0x0000000700347212 */ /* 0x000fe200078e3cff */
[----:B------:R-:W-:Y:S01]  /*f6e0*/  IMAD R0, R194, 0x20, R219 ;  /* 0x00000020c2007824 */ /* 0x000fe200078e02db */
[----:B------:R-:W-:Y:S01]  /*f6f0*/  UIADD3 UR11, UR11, UR12, URZ ;  /* 0x0000000c0b0b7290 */ /* 0x000fe2000fffe03f */
[----:B------:R-:W-:Y:S02]  /*f700*/  SHF.R.U64 R8, R8, 0x3, RZ ;  /* 0x0000000308087819 */ /* 0x000fe400000012ff */
[----:B------:R-:W-:Y:S01]  /*f710*/  SHF.R.U64 R12, R12, 0x3, RZ ;  /* 0x000000030c0c7819 */ /* 0x000fe200000012ff */
[----:B------:R-:W-:Y:S01]  /*f720*/  ULDC.64 UR12, c[0x0][0xae8] ;  /* 0x0002ba00000c7ab9 */ /* 0x000fe20000000a00 */
[----:B------:R-:W-:Y:S02]  /*f730*/  SHF.R.U64 R20, R20, 0x3, RZ ;  /* 0x0000000314147819 */ /* 0x000fe400000012ff */
[----:B------:R-:W-:Y:S01]  /*f740*/  SHF.R.U64 R24, R24, 0x3, RZ ;  /* 0x0000000318187819 */ /* 0x000fe200000012ff */
[----:B------:R-:W-:Y:S01]  /*f750*/  VIADD R18, R0, UR17 ;  /* 0x0000001100127c36 */ /* 0x000fe20008000000 */
[----:B------:R-:W-:Y:S01]  /*f760*/  UIMAD.WIDE.U32 UR10, UR18, UR12, UR10 ;  /* 0x0000000c120a72a5 */ /* 0x000fe2000f8e000a */
[----:B------:R-:W-:Y:S01]  /*f770*/  LOP3.LUT R8, R8, R9, RZ, 0x3c, !PT ;  /* 0x0000000908087212 */ /* 0x000fe200078e3cff */
[--C-:B------:R-:W-:Y:S01]  /*f780*/  IMAD.X R9, RZ, RZ, R5.reuse, P4 ;  /* 0x000000ffff097224 */ /* 0x100fe200020e0605 */
[----:B------:R-:W-:Y:S01]  /*f790*/  LOP3.LUT R12, R12, R13, RZ, 0x3c, !PT ;  /* 0x0000000d0c0c7212 */ /* 0x000fe200078e3cff */
[--C-:B------:R-:W-:Y:S01]  /*f7a0*/  IMAD.X R13, RZ, RZ, R5.reuse, P3 ;  /* 0x000000ffff0d7224 */ /* 0x100fe200018e0605 */
[----:B------:R-:W-:Y:S01]  /*f7b0*/  LOP3.LUT R20, R20, R21, RZ, 0x3c, !PT ;  /* 0x0000001514147212 */ /* 0x000fe200078e3cff */
[--C-:B------:R-:W-:Y:S01]  /*f7c0*/  IMAD.X R21, RZ, RZ, R5.reuse, P6 ;  /* 0x000000ffff157224 */ /* 0x100fe200030e0605 */
[----:B------:R-:W-:Y:S01]  /*f7d0*/  LOP3.LUT R24, R24, R25, RZ, 0x3c, !PT ;  /* 0x0000001918187212 */ /* 0x000fe200078e3cff */
[----:B------:R-:W-:Y:S01]  /*f7e0*/  IMAD.X R25, RZ, RZ, R5, P5 ;  /* 0x000000ffff197224 */ /* 0x000fe200028e0605 */
[C---:B------:R-:W-:Y:S01]  /*f7f0*/  IADD3 R33, P0, R4.reuse, 0x6000, RZ ;  /* 0x0000600004217810 */ /* 0x040fe20007f1e0ff */
[----:B------:R-:W-:Y:S01]  /*f800*/  USHF.R.S32.HI UR4, URZ, 0x1f, UR9 ;  /* 0x0000001f3f047899 */ /* 0x000fe20008011409 */
[----:B------:R-:W-:Y:S01]  /*f810*/  IADD3 R37, P4, R4, 0x7000, RZ ;  /* 0x0000700004257810 */ /* 0x000fe20007f9e0ff */
[----:B-1----:R-:W-:Y:S01]  /*f820*/  @P1 IMAD.HI.U32 R0, R18, R57, RZ ;  /* 0x0000003912001227 */ /* 0x002fe200078e00ff */
[C---:B------:R-:W-:Y:S01]  /*f830*/  IADD3 R41, P3, R4.reuse, 0x8000, RZ ;  /* 0x0000800004297810 */ /* 0x040fe20007f7e0ff */
[----:B------:R-:W-:Y:S01]  /*f840*/  UIMAD UR11, UR18, UR13, UR11 ;  /* 0x0000000d120b72a4 */ /* 0x000fe2000f8e020b */
[C---:B------:R-:W-:Y:S01]  /*f850*/  IADD3 R45, P6, R4.reuse, 0x9000, RZ ;  /* 0x00009000042d7810 */ /* 0x040fe20007fde0ff */
[----:B------:R-:W-:Y:S01]  /*f860*/  IMAD.MOV.U32 R59, RZ, RZ, R18 ;  /* 0x000000ffff3b7224 */ /* 0x000fe200078e0012 */
[----:B------:R-:W-:Y:S01]  /*f870*/  IADD3 R49, P5, R4, 0xa000, RZ ;  /* 0x0000a00004317810 */ /* 0x000fe20007fbe0ff */
[----:B------:R-:W-:Y:S01]  /*f880*/  ULDC.64 UR12, c[0x0][0xaf0] ;  /* 0x0002bc00000c7ab9 */ /* 0x000fe20000000a00 */
[----:B------:R-:W-:Y:S01]  /*f890*/  LOP3.LUT R32, R33, 0x380, RZ, 0xc0, !PT ;  /* 0x0000038021207812 */ /* 0x000fe200078ec0ff */
[----:B------:R-:W-:Y:S01]  /*f8a0*/  UIMAD UR4, UR4, UR12, URZ ;  /* 0x0000000c040472a4 */ /* 0x000fe2000f8e023f */
[----:B------:R-:W-:Y:S01]  /*f8b0*/  LOP3.LUT R36, R37, 0x380, RZ, 0xc0, !PT ;  /* 0x0000038025247812 */ /* 0x000fe200078ec0ff */
[----:B------:R-:W5:Y:S01]  /*f8c0*/  LD.E.128 R12, desc[UR36][R12.64] ;  /* 0x000000240c0c7980 */ /* 0x000f62000c101d00 */
[----:B------:R-:W-:-:S02]  /*f8d0*/  LOP3.LUT R40, R41, 0x380, RZ, 0xc0, !PT ;  /* 0x0000038029287812 */ /* 0x000fc400078ec0ff */
[----:B------:R-:W-:Y:S01]  /*f8e0*/  LOP3.LUT R44, R45, 0x380, RZ, 0xc0, !PT ;  /* 0x000003802d2c7812 */ /* 0x000fe200078ec0ff */
[----:B------:R-:W5:Y:S01]  /*f8f0*/  LD.E.128 R20, desc[UR36][R20.64] ;  /* 0x0000002414147980 */ /* 0x000f62000c101d00 */
[----:B------:R-:W-:Y:S02]  /*f900*/  LOP3.LUT R48, R49, 0x380, RZ, 0xc0, !PT ;  /* 0x0000038031307812 */ /* 0x000fe400078ec0ff */
[----:B------:R-:W-:Y:S01]  /*f910*/  LOP3.LUT R11, R4, 0x380, RZ, 0xc0, !PT ;  /* 0x00000380040b7812 */ /* 0x000fe200078ec0ff */
[----:B------:R-:W5:Y:S01]  /*f920*/  LD.E.128 R24, desc[UR36][R24.64] ;  /* 0x0000002418187980 */ /* 0x000f62000c101d00 */
[----:B--2---:R-:W-:Y:S01]  /*f930*/  @P1 SHF.R.U32.HI R59, RZ, R61, R0 ;  /* 0x0000003dff3b1219 */ /* 0x004fe20000011600 */
[----:B------:R-:W-:Y:S01]  /*f940*/  UIMAD UR4, UR9, UR13, UR4 ;  /* 0x0000000d090472a4 */ /* 0x000fe2000f8e0204 */
[----:B------:R-:W-:Y:S01]  /*f950*/  SHF.R.U64 R32, R32, 0x3, RZ ;  /* 0x0000000320207819 */ /* 0x000fe200000012ff */
[----:B------:R-:W-:Y:S01]  /*f960*/  UIMAD.WIDE.U32 UR10, UR9, UR12, UR10 ;  /* 0x0000000c090a72a5 */ /* 0x000fe2000f8e000a */
[----:B------:R-:W-:Y:S01]  /*f970*/  SHF.R.U64 R36, R36, 0x3, RZ ;  /* 0x0000000324247819 */ /* 0x000fe200000012ff */
[----:B------:R-:W5:Y:S01]  /*f980*/  LD.E.128 R52, desc[UR36][R52.64] ;  /* 0x0000002434347980 */ /* 0x000f62000c101d00 */
[----:B------:R-:W-:-:S02]  /*f990*/  SHF.R.U64 R40, R40, 0x3, RZ ;  /* 0x0000000328287819 */ /* 0x000fc400000012ff */
[----:B------:R-:W-:Y:S02]  /*f9a0*/  SHF.R.U64 R44, R44, 0x3, RZ ;  /* 0x000000032c2c7819 */ /* 0x000fe400000012ff */
[----:B------:R-:W-:Y:S01]  /*f9b0*/  SHF.R.U64 R48, R48, 0x3, RZ ;  /* 0x0000000330307819 */ /* 0x000fe200000012ff */
[--C-:B------:R-:W-:Y:S01]  /*f9c0*/  IMAD.MOV R2, RZ, RZ, -R59.reuse ;  /* 0x000000ffff027224 */ /* 0x100fe200078e0a3b */
[----:B------:R-:W-:Y:S02]  /*f9d0*/  SHF.R.U64 R11, R11, 0x3, RZ ;  /* 0x000000030b0b7819 */ /* 0x000fe400000012ff */
[----:B------:R-:W-:Y:S01]  /*f9e0*/  SHF.R.S32.HI R0, RZ, 0x1f, R59 ;  /* 0x0000001fff007819 */ /* 0x000fe2000001143b */
[----:B------:R-:W-:Y:S01]  /*f9f0*/  UIADD3 UR4, UR11, UR4, URZ ;  /* 0x000000040b047290 */ /* 0x000fe2000fffe03f */
[----:B------:R-:W-:Y:S01]  /*fa00*/  LOP3.LUT R32, R32, R33, RZ, 0x3c, !PT ;  /* 0x0000002120207212 */ /* 0x000fe200078e3cff */
[----:B------:R-:W-:Y:S01]  /*fa10*/  ULDC.64 UR12, c[0x0][0xae0] ;  /* 0x0002b800000c7ab9 */ /* 0x000fe20000000a00 */
        /* <DEDUP_REMOVED lines=10> */
[----:B------:R-:W5:Y:S01]  /*fac0*/  LD.E.128 R8, desc[UR36][R8.64] ;  /* 0x0000002408087980 */ /* 0x000f62000c101d00 */
[----:B------:R-:W-:-:S02]  /*fad0*/  IMAD R0, R0, UR12, RZ ;  /* 0x0000000c00007c24 */ /* 0x000fc4000f8e02ff */
[----:B------:R-:W-:Y:S01]  /*fae0*/  IMAD R17, R17, R2, R18 ;  /* 0x0000000211117224 */ /* 0x000fe200078e0212 */
[----:B------:R-:W5:Y:S01]  /*faf0*/  LD.E.128 R4, desc[UR36][R4.64] ;  /* 0x0000002404047980 */ /* 0x000f62000c101d00 */
[----:B------:R-:W-:Y:S02]  /*fb00*/  IMAD.U32 R57, RZ, RZ, UR11 ;  /* 0x0000000bff397e24 */ /* 0x000fe4000f8e00ff */
[----:B------:R-:W-:Y:S01]  /*fb10*/  IMAD.U32 R56, RZ, RZ, UR10 ;  /* 0x0000000aff387e24 */ /* 0x000fe2000f8e00ff */
[----:B------:R-:W5:Y:S01]  /*fb20*/  LD.E.128 R32, desc[UR36][R32.64] ;  /* 0x0000002420207980 */ /* 0x000f62000c101d00 */
[----:B------:R-:W-:Y:S01]  /*fb30*/  IMAD.U32 R57, RZ, RZ, UR4 ;  /* 0x00000004ff397e24 */ /* 0x000fe2000f8e00ff */
[----:B------:R-:W-:Y:S01]  /*fb40*/  ULDC.64 UR10, c[0x0][0xad8] ;  /* 0x0002b600000a7ab9 */ /* 0x000fe20000000a00 */
[----:B------:R-:W-:Y:S01]  /*fb50*/  IMAD R61, R59, UR13, R0 ;  /* 0x0000000d3b3d7c24 */ /* 0x000fe2000f8e0200 */
[----:B------:R-:W5:Y:S01]  /*fb60*/  LD.E.128 R36, desc[UR36][R36.64] ;  /* 0x0000002424247980 */ /* 0x000f62000c101d00 */
[----:B------:R-:W-:-:S03]  /*fb70*/  SHF.R.S32.HI R0, RZ, 0x1f, R17 ;  /* 0x0000001fff007819 */ /* 0x000fc60000011411 */
[----:B------:R-:W5:Y:S01]  /*fb80*/  LD.E.128 R40, desc[UR36][R40.64] ;  /* 0x0000002428287980 */ /* 0x000f62000c101d00 */
[----:B------:R-:W-:-:S03]  /*fb90*/  IMAD.WIDE.U32 R56, R59, UR12, R56 ;  /* 0x0000000c3b387c25 */ /* 0x000fc6000f8e0038 */
[----:B------:R-:W5:Y:S04]  /*fba0*/  LD.E.128 R44, desc[UR36][R44.64] ;  /* 0x000000242c2c7980 */ /* 0x000f68000c101d00 */
[----:B------:R-:W5:Y:S01]  /*fbb0*/  LD.E.128 R48, desc[UR36][R48.64] ;  /* 0x0000002430307980 */ /* 0x000f62000c101d00 */
[----:B------:R-:W-:Y:S01]  /*fbc0*/  @!PT LDS RZ, [RZ] ;  /* 0x00000000fffff984 */ /* 0x000fe20000000800 */
[----:B------:R-:W-:Y:S01]  /*fbd0*/  @!PT LDS RZ, [RZ] ;  /* 0x00000000fffff984 */ /* 0x000fe20000000800 */
[----:B------:R-:W-:Y:S01]  /*fbe0*/  @!PT LDS RZ, [RZ] ;  /* 0x00000000fffff984 */ /* 0x000fe20000000800 */
[----:B------:R-:W-:Y:S01]  /*fbf0*/  @!PT LDS RZ, [RZ] ;  /* 0x00000000fffff984 */ /* 0x000fe20000000800 */
[----:B------:R0:W-:Y:S06]  /*fc00*/  MEMBAR.ALL.CTA ;  /* 0x0000000000007992 */ /* 0x0001ec0000008000 */
[----:B0-----:R-:W0:Y:S01]  /*fc10*/  FENCE.VIEW.ASYNC.S ;  /* 0x00000000000073c6 */ /* 0x001e220000000000 */
[----:B------:R-:W-:-:S02]  /*fc20*/  IMAD R2, R0, UR10, RZ ;  /* 0x0000000a00027c24 */ /* 0x000fc4000f8e02ff */
[----:B------:R-:W-:Y:S02]  /*fc30*/  VIADD R18, R219, UR17 ;  /* 0x00000011db127c36 */ /* 0x000fe40008000000 */
[----:B------:R-:W-:Y:S02]  /*fc40*/  IMAD.IADD R57, R57, 0x1, R61 ;  /* 0x0000000139397824 */ /* 0x000fe400078e023d */
[C---:B------:R-:W-:Y:S02]  /*fc50*/  IMAD R59, R17.reuse, UR11, R2 ;  /* 0x0000000b113b7c24 */ /* 0x040fe4000f8e0202 */
[C---:B------:R-:W-:Y:S01]  /*fc60*/  VIADD R2, R18.reuse, 0x40 ;  /* 0x0000004012027836 */ /* 0x040fe20000000000 */
[----:B------:R-:W-:Y:S01]  /*fc70*/  UIADD3 UR8, UR8, 0x30820, URZ ;  /* 0x0003082008087890 */ /* 0x000fe2000fffe03f */
[----:B------:R-:W-:Y:S01]  /*fc80*/  IMAD.WIDE.U32 R56, R17, UR10, R56 ;  /* 0x0000000a11387c25 */ /* 0x000fe2000f8e0038 */
[-C--:B------:R-:W-:Y:S01]  /*fc90*/  ISETP.GE.AND P2, PT, R18, R3.reuse, PT ;  /* 0x000000031200720c */ /* 0x080fe20003f46270 */
[----:B------:R-:W-:Y:S01]  /*fca0*/  ULDC.64 UR10, c[0x0][0xa80] ;  /* 0x0002a000000a7ab9 */ /* 0x000fe20000000a00 */
[----:B------:R-:W-:Y:S01]  /*fcb0*/  ISETP.GE.AND P1, PT, R2, R3, PT ;  /* 0x000000030200720c */ /* 0x000fe20003f26270 */
[----:B------:R-:W-:Y:S01]  /*fcc0*/  IMAD.IADD R17, R57, 0x1, R59 ;  /* 0x0000000139117824 */ /* 0x000fe200078e023b */
[----:B------:R-:W-:Y:S01]  /*fcd0*/  UPRMT UR8, URZ, 0x654, UR8 ;  /* 0x000006543f087896 */ /* 0x000fe20008000008 */
[----:B------:R-:W-:Y:S01]  /*fce0*/  LEA R2, P3, R56, UR10, 0x1 ;  /* 0x0000000a38027c11 */ /* 0x000fe2000f8608ff */
[----:B------:R-:W-:-:S03]  /*fcf0*/  VIADD R0, R18, 0x20 ;  /* 0x0000002012007836 */ /* 0x000fc60000000000 */
[----:B------:R-:W-:Y:S01]  /*fd00*/  LEA.HI.X R17, R56, UR11, R17, 0x1, P3 ;  /* 0x0000000b38117c11 */ /* 0x000fe200098f0c11 */
[C---:B------:R-:W-:Y:S01]  /*fd10*/  VIADD R65, R63.reuse, 0x40 ;  /* 0x000000403f417836 */ /* 0x040fe20000000000 */
[----:B------:R-:W-:Y:S01]  /*fd20*/  ISETP.GE.AND P0, PT, R0, R3, PT ;  /* 0x000000030000720c */ /* 0x000fe20003f06270 */
[----:B------:R-:W-:Y:S01]  /*fd30*/  VIADD R67, R63, 0x80 ;  /* 0x000000803f437836 */ /* 0x000fe20000000000 */
[----:B0-----:R-:W-:Y:S01]  /*fd40*/  SYNCS.ARRIVE.TRANS64.RED.A1T0 RZ, [UR8], RZ ;  /* 0x000000ffffff79a7 */ /* 0x001fe20008100408 */
        /* <DEDUP_REMOVED lines=20> */
.L_x_1306:
[----:B------:R-:W-:Y:S05]  /*fe90*/  BSYNC B1 ;  /* 0x0000000000017941 */ /* 0x000fea0003800000 */
.L_x_1305:
[----:B--2---:R2:W4:Y:S01]  /*fea0*/  SHFL.IDX PT, R0, R17, 0x1, 0x181f ;  /* 0x00381f0011007f89 */ /* 0x00452200000e0000 */
[----:B------:R-:W-:Y:S03]  /*feb0*/  BSSY B1, `(.L_x_1307) ;  /* 0x0000010000017945 */ /* 0x000fe60003800000 */
[----:B---3-5:R2:W3:Y:S01]  /*fec0*/  SHFL.IDX PT, R24, R2, 0x1, 0x181f ;  /* 0x00381f0002187f89 */ /* 0x0284e200000e0000 */
        /* <DEDUP_REMOVED lines=14> */
.L_x_1308:
[----:B------:R-:W-:Y:S05]  /*ffb0*/  BSYNC B1 ;  /* 0x0000000000017941 */ /* 0x000fea0003800000 */
.L_x_1307:
        /* <DEDUP_REMOVED lines=17> */
.L_x_1310:
[----:B------:R-:W-:Y:S05]  /*100d0*/  BSYNC B1 ;  /* 0x0000000000017941 */ /* 0x000fea0003800000 */
.L_x_1309:
[----:B0-----:R-:W-:Y:S01]  /*100e0*/  VIADD R0, R18, 0x60 ;  /* 0x0000006012007836 */ /* 0x001fe20000000000 */
[----:B--2-4-:R-:W0:Y:S04]  /*100f0*/  SHFL.IDX PT, R17, R17, 0x3, 0x181f ;  /* 0x00781f0011117f89 */ /* 0x014e2800000e0000 */
[----:B------:R-:W-:Y:S01]  /*10100*/  ISETP.GE.AND P0, PT, R0, R3, PT ;  /* 0x000000030000720c */ /* 0x000fe20003f06270 */
[----:B------:R2:W4:-:S12]  /*10110*/  SHFL.IDX PT, R6, R2, 0x3, 0x181f ;  /* 0x00781f0002067f89 */ /* 0x00051800000e0000 */
[----:B--2---:R-:W-:Y:S05]  /*10120*/  @P0 BRA `(.L_x_1311) ;  /* 0x00000020006c0947 */ /* 0x004fea0003800000 */
        /* <DEDUP_REMOVED lines=15> */
.L_x_1304:
        /* <DEDUP_REMOVED lines=12> */
[----:B------:R-:W-:Y:S01]  /*102e0*/  UIADD3 UR8, UR8, 0x30820, URZ ;  /* 0x0003082008087890 */ /* 0x000fe2000fffe03f */
[----:B------:R-:W-:Y:S01]  /*102f0*/  SHF.R.S32.HI R73, RZ, 0x1f, R217 ;  /* 0x0000001fff497819 */ /* 0x000fe200000114d9 */
[----:B------:R-:W-:Y:S01]  /*10300*/  ULDC.64 UR12, c[0x0][0xb38] ;  /* 0x0002ce00000c7ab9 */ /* 0x000fe20000000a00 */
[----:B------:R-:W-:Y:S01]  /*10310*/  SHF.R.S32.HI R74, RZ, 0x1f, R218 ;  /* 0x0000001fff4a7819 */ /* 0x000fe200000114da */
[----:B------:R-:W-:-:S02]  /*10320*/  UIMAD.WIDE.U32 UR10, UR18, UR12, UR10 ;  /* 0x0000000c120a72a5 */ /* 0x000fc4000f8e000a */
[----:B------:R-:W-:Y:S02]  /*10330*/  UPRMT UR8, URZ, 0x654, UR8 ;  /* 0x000006543f087896 */ /* 0x000fe40008000008 */
[----:B------:R-:W-:-:S03]  /*10340*/  UIMAD UR11, UR18, UR13, UR11 ;  /* 0x0000000d120b72a4 */ /* 0x000fc6000f8e020b */
[----:B------:R-:W-:Y:S02]  /*10350*/  ULDC.64 UR12, c[0x0][0xb40] ;  /* 0x0002d000000c7ab9 */ /* 0x000fe40000000a00 */
[----:B------:R-:W-:Y:S02]  /*10360*/  UIMAD UR4, UR4, UR12, URZ ;  /* 0x0000000c040472a4 */ /* 0x000fe4000f8e023f */
        /* <DEDUP_REMOVED lines=40> */
[----:B------:R-:W-:Y:S02]  /*105f0*/  SHF.R.S32.HI R13, RZ, 0x1f, R207 ;  /* 0x0000001fff0d7819 */ /* 0x000fe400000114cf */
[----:B------:R-:W-:Y:S02]  /*10600*/  SHF.R.S32.HI R72, RZ, 0x1f, R23 ;  /* 0x0000001fff487819 */ /* 0x000fe40000011417 */
[----:B-1----:R-:W-:Y:S01]  /*10610*/  @!P4 LEA R10, P5, R218, R2, 0x2 ;  /* 0x00000002da0ac211 */ /* 0x002fe200078a10ff */
[----:B--2---:R-:W-:-:S03]  /*10620*/  @!P1 IMAD.WIDE R8, R19, 0x4, R2 ;  /* 0x0000000413089825 */ /* 0x004fc600078e0202 */
[-C--:B------:R-:W-:Y:S02]  /*10630*/  @!P4 LEA.HI.X R11, R218, R3.reuse, R74, 0x2, P5 ;  /* 0x00000003da0bc211 */ /* 0x080fe400028f144a */
[----:B------:R-:W-:Y:S01]  /*10640*/  ISETP.GE.AND P5, PT, R23, UR4, PT ;  /* 0x0000000417007c0c */ /* 0x000fe2000bfa6270 */
[----:B------:R1:W-:Y:S01]  /*10650*/  @!P1 ST.E.64 desc[UR36][R8.64], R24 ;  /* 0x0000001808009985 */ /* 0x0003e2000c101b24 */
[-C--:B------:R-:W-:Y:S02]  /*10660*/  @!P2 LEA R14, P1, R15, R2.reuse, 0x2 ;  /* 0x000000020f0ea211 */ /* 0x080fe400078210ff */
[----:B------:R-:W-:Y:S01]  /*10670*/  @!P3 LEA R12, P6, R207, R2, 0x2 ;  /* 0x00000002cf0cb211 */ /* 0x000fe200078c10ff */
[----:B------:R2:W-:Y:S01]  /*10680*/  @!P4 ST.E.64 desc[UR36][R10.64], R28 ;  /* 0x0000001c0a00c985 */ /* 0x0005e2000c101b24 */
[----:B------:R-:W-:Y:S02]  /*10690*/  ISETP.GE.AND P4, PT, R206, UR4, PT ;  /* 0x00000004ce007c0c */ /* 0x000fe4000bf86270 */
[----:B------:R-:W-:-:S02]  /*106a0*/  @!P2 LEA.HI.X R15, R15, R3, R18, 0x2, P1 ;  /* 0x000000030f0fa211 */ /* 0x000fc400008f1412 */
[----:B------:R-:W-:Y:S02]  /*106b0*/  ISETP.GE.AND P1, PT, R205, UR4, PT ;  /* 0x00000004cd007c0c */ /* 0x000fe4000bf26270 */
[-C--:B------:R-:W-:Y:S02]  /*106c0*/  @!P3 LEA.HI.X R13, R207, R3.reuse, R13, 0x2, P6 ;  /* 0x00000003cf0db211 */ /* 0x080fe400030f140d */
[CC--:B------:R-:W-:Y:S02]  /*106d0*/  @!P5 LEA R22, P6, R23.reuse, R2.reuse, 0x2 ;  /* 0x000000021716d211 */ /* 0x0c0fe400078c10ff */
[----:B-1----:R-:W-:Y:S01]  /*106e0*/  SHF.R.S32.HI R9, RZ, 0x1f, R206 ;  /* 0x0000001fff097819 */ /* 0x002fe200000114ce */
[----:B------:R1:W-:Y:S01]  /*106f0*/  @!P3 ST.E.64 desc[UR36][R12.64], R32 ;  /* 0x000000200c00b985 */ /* 0x0003e2000c101b24 */
[----:B------:R-:W-:Y:S02]  /*10700*/  @!P5 LEA.HI.X R23, R23, R3, R72, 0x2, P6 ;  /* 0x000000031717d211 */ /* 0x000fe400030f1448 */
[----:B------:R-:W-:Y:S01]  /*10710*/  @!P4 LEA R8, P6, R206, R2, 0x2 ;  /* 0x00000002ce08c211 */ /* 0x000fe200078c10ff */
[----:B------:R3:W-:Y:S01]  /*10720*/  @!P2 ST.E.64 desc[UR36][R14.64], R36 ;  /* 0x000000240e00a985 */ /* 0x0007e2000c101b24 */
[----:B------:R-:W-:-:S02]  /*10730*/  ISETP.GE.AND P3, PT, R204, UR4, PT ;  /* 0x00000004cc007c0c */ /* 0x000fc4000bf66270 */
[----:B------:R-:W-:Y:S01]  /*10740*/  ISETP.GE.AND P2, PT, R203, UR4, PT ;  /* 0x00000004cb007c0c */ /* 0x000fe2000bf46270 */
[----:B------:R4:W-:Y:S01]  /*10750*/  @!P5 ST.E.64 desc[UR36][R22.64], R40 ;  /* 0x000000281600d985 */ /* 0x0009e2000c101b24 */
[-C--:B------:R-:W-:Y:S02]  /*10760*/  @!P4 LEA.HI.X R9, R206, R3.reuse, R9, 0x2, P6 ;  /* 0x00000003ce09c211 */ /* 0x080fe400030f1409 */
[----:B--2---:R-:W-:Y:S02]  /*10770*/  SHF.R.S32.HI R11, RZ, 0x1f, R205 ;  /* 0x0000001fff0b7819 */ /* 0x004fe400000114cd */
[C---:B------:R-:W-:Y:S01]  /*10780*/  @!P1 LEA R10, P5, R205.reuse, R2, 0x2 ;  /* 0x00000002cd0a9211 */ /* 0x040fe200078a10ff */
[----:B------:R2:W-:Y:S01]  /*10790*/  @!P4 ST.E.64 desc[UR36][R8.64], R44 ;  /* 0x0000002c0800c985 */ /* 0x0005e2000c101b24 */
[----:B------:R-:W-:Y:S02]  /*107a0*/  ISETP.GE.AND P4, PT, R202, UR4, PT ;  /* 0x00000004ca007c0c */ /* 0x000fe4000bf86270 */
[----:B------:R-:W-:-:S02]  /*107b0*/  @!P1 LEA.HI.X R11, R205, R3, R11, 0x2, P5 ;  /* 0x00000003cd0b9211 */ /* 0x000fc400028f140b */
[----:B------:R-:W-:Y:S02]  /*107c0*/  ISETP.GE.AND P5, PT, R201, UR4, PT ;  /* 0x00000004c9007c0c */ /* 0x000fe4000bfa6270 */
[----:B------:R-:W-:Y:S01]  /*107d0*/  SHF.R.S32.HI R25, RZ, 0x1f, R204 ;  /* 0x0000001fff197819 */ /* 0x000fe200000114cc */
[----:B------:R5:W-:Y:S01]  /*107e0*/  @!P1 ST.E.64 desc[UR36][R10.64], R48 ;  /* 0x000000300a009985 */ /* 0x000be2000c101b24 */
[CC--:B-1----:R-:W-:Y:S02]  /*107f0*/  @!P3 LEA R12, P6, R204.reuse, R2.reuse, 0x2 ;  /* 0x00000002cc0cb211 */ /* 0x0c2fe400078c10ff */
[----:B---3--:R-:W-:Y:S02]  /*10800*/  SHF.R.S32.HI R15, RZ, 0x1f, R203 ;  /* 0x0000001fff0f7819 */ /* 0x008fe400000114cb */
[----:B------:R-:W-:Y:S02]  /*10810*/  @!P2 LEA R14, P1, R203, R2, 0x2 ;  /* 0x00000002cb0ea211 */ /* 0x000fe400078210ff */
[----:B------:R-:W-:-:S02]  /*10820*/  @!P3 LEA.HI.X R13, R204, R3, R25, 0x2, P6 ;  /* 0x00000003cc0db211 */ /* 0x000fc400030f1419 */
[----:B------:R-:W-:Y:S02]  /*10830*/  @!P2 LEA.HI.X R15, R203, R3, R15, 0x2, P1 ;  /* 0x00000003cb0fa211 */ /* 0x000fe400008f140f */
[----:B----4-:R-:W-:Y:S01]  /*10840*/  SHF.R.S32.HI R23, RZ, 0x1f, R202 ;  /* 0x0000001fff177819 */ /* 0x010fe200000114ca */
[----:B------:R1:W-:Y:S01]  /*10850*/  @!P3 ST.E.64 desc[UR36][R12.64], R52 ;  /* 0x000000340c00b985 */ /* 0x0003e2000c101b24 */
[-C--:B--2---:R-:W-:Y:S02]  /*10860*/  @!P4 LEA R8, P6, R202, R2.reuse, 0x2 ;  /* 0x00000002ca08c211 */ /* 0x084fe400078c10ff */
[----:B------:R-:W-:Y:S01]  /*10870*/  SHF.R.S32.HI R18, RZ, 0x1f, R201 ;  /* 0x0000001fff127819 */ /* 0x000fe200000114c9 */
[----:B------:R2:W-:Y:S01]  /*10880*/  @!P2 ST.E.64 desc[UR36][R14.64], R56 ;  /* 0x000000380e00a985 */ /* 0x0005e2000c101b24 */
[----:B------:R-:W-:Y:S02]  /*10890*/  ISETP.GE.AND P1, PT, R200, UR4, PT ;  /* 0x00000004c8007c0c */ /* 0x000fe4000bf26270 */
[----:B------:R-:W-:-:S02]  /*108a0*/  @!P5 LEA R22, P3, R201, R2, 0x2 ;  /* 0x00000002c916d211 */ /* 0x000fc400078610ff */
[----:B------:R-:W-:Y:S02]  /*108b0*/  ISETP.GE.AND P2, PT, R199, UR4, PT ;  /* 0x00000004c7007c0c */ /* 0x000fe4000bf46270 */
[-C--:B------:R-:W-:Y:S02]  /*108c0*/  @!P4 LEA.HI.X R9, R202, R3.reuse, R23, 0x2, P6 ;  /* 0x00000003ca09c211 */ /* 0x080fe400030f1417 */
[----:B------:R-:W-:Y:S02]  /*108d0*/  @!P5 LEA.HI.X R23, R201, R3, R18, 0x2, P3 ;  /* 0x00000003c917d211 */ /* 0x000fe400018f1412 */
[----:B------:R-:W-:Y:S01]  /*108e0*/  ISETP.GE.AND P3, PT, R198, UR4, PT ;  /* 0x00000004c6007c0c */ /* 0x000fe2000bf66270 */
[----:B------:R3:W-:Y:S01]  /*108f0*/  @!P4 ST.E.64 desc[UR36][R8.64], R60 ;  /* 0x0000003c0800c985 */ /* 0x0007e2000c101b24 */
[----:B-----5:R-:W-:Y:S02]  /*10900*/  SHF.R.S32.HI R11, RZ, 0x1f, R200 ;  /* 0x0000001fff0b7819 */ /* 0x020fe400000114c8 */
[----:B------:R-:W-:Y:S01]  /*10910*/  @!P1 LEA R10, P6, R200, R2, 0x2 ;  /* 0x00000002c80a9211 */ /* 0x000fe200078c10ff */
[----:B------:R4:W-:Y:S01]  /*10920*/  @!P5 ST.E.64 desc[UR36][R22.64], R64 ;  /* 0x000000401600d985 */ /* 0x0009e2000c101b24 */
[----:B-1----:R-:W-:-:S02]  /*10930*/  SHF.R.S32.HI R13, RZ, 0x1f, R199 ;  /* 0x0000001fff0d7819 */ /* 0x002fc400000114c7 */
[-C--:B------:R-:W-:Y:S02]  /*10940*/  @!P2 LEA R12, P5, R199, R2.reuse, 0x2 ;  /* 0x00000002c70ca211 */ /* 0x080fe400078a10ff */
[----:B------:R-:W-:Y:S02]  /*10950*/  ISETP.GE.AND P4, PT, R197, UR4, PT ;  /* 0x00000004c5007c0c */ /* 0x000fe4000bf86270 */
[-C--:B------:R-:W-:Y:S02]  /*10960*/  @!P1 LEA.HI.X R11, R200, R3.reuse, R11, 0x2, P6 ;  /* 0x00000003c80b9211 */ /* 0x080fe400030f140b */
[----:B------:R-:W-:Y:S02]  /*10970*/  SHF.R.S32.HI R25, RZ, 0x1f, R198 ;  /* 0x0000001fff197819 */ /* 0x000fe400000114c6 */
[----:B--2---:R-:W-:Y:S01]  /*10980*/  @!P3 LEA R14, P6, R198, R2, 0x2 ;  /* 0x00000002c60eb211 */ /* 0x004fe200078c10ff */
[----:B------:R-:W-:Y:S01]  /*10990*/  @!P1 ST.E.64 desc[UR36][R10.64], R68 ;  /* 0x000000440a009985 */ /* 0x000fe2000c101b24 */
[----:B------:R-:W-:-:S02]  /*109a0*/  @!P2 LEA.HI.X R13, R199, R3, R13, 0x2, P5 ;  /* 0x00000003c70da211 */ /* 0x000fc400028f140d */
[----:B------:R-:W-:Y:S02]  /*109b0*/  ISETP.GE.AND P5, PT, R196, UR4, PT ;  /* 0x00000004c4007c0c */ /* 0x000fe4000bfa6270 */
[----:B------:R-:W-:Y:S01]  /*109c0*/  @!P3 LEA.HI.X R15, R198, R3, R25, 0x2, P6 ;  /* 0x00000003c60fb211 */ /* 0x000fe200030f1419 */
[----:B------:R1:W-:Y:S01]  /*109d0*/  @!P2 ST.E.64 desc[UR36][R12.64], R4 ;  /* 0x000000040c00a985 */ /* 0x0003e2000c101b24 */
[----:B---3--:R-:W-:Y:S02]  /*109e0*/  SHF.R.S32.HI R9, RZ, 0x1f, R197 ;  /* 0x0000001fff097819 */ /* 0x008fe400000114c5 */
[----:B------:R-:W-:Y:S01]  /*109f0*/  @!P4 LEA R8, P1, R197, R2, 0x2 ;  /* 0x00000002c508c211 */ /* 0x000fe200078210ff */
[----:B------:R-:W-:Y:S01]  /*10a00*/  @!P3 ST.E.64 desc[UR36][R14.64], R76 ;  /* 0x0000004c0e00b985 */ /* 0x000fe2000c101b24 */
[----:B------:R-:W-:Y:S02]  /*10a10*/  ISETP.GE.AND P3, PT, R217, UR4, PT ;  /* 0x00000004d9007c0c */ /* 0x000fe4000bf66270 */
[----:B----4-:R-:W-:-:S02]  /*10a20*/  SHF.R.S32.HI R23, RZ, 0x1f, R196 ;  /* 0x0000001fff177819 */ /* 0x010fc400000114c4 */
[----:B------:R-:W-:Y:S02]  /*10a30*/  ISETP.GE.AND P2, PT, R216, UR4, PT ;  /* 0x00000004d8007c0c */ /* 0x000fe4000bf46270 */
[CC--:B------:R-:W-:Y:S02]  /*10a40*/  @!P5 LEA R22, P6, R196.reuse, R2.reuse, 0x2 ;  /* 0x00000002c416d211 */ /* 0x0c0fe400078c10ff */
[-C--:B------:R-:W-:Y:S02]  /*10a50*/  @!P4 LEA.HI.X R9, R197, R3.reuse, R9, 0x2, P1 ;  /* 0x00000003c509c211 */ /* 0x080fe400008f1409 */
[----:B------:R-:W-:Y:S02]  /*10a60*/  ISETP.GE.AND P1, PT, R215, UR4, PT ;  /* 0x00000004d7007c0c */ /* 0x000fe4000bf26270 */
[----:B------:R-:W-:Y:S01]  /*10a70*/  @!P5 LEA.HI.X R23, R196, R3, R23, 0x2, P6 ;  /* 0x00000003c417d211 */ /* 0x000fe200030f1417 */
[----:B------:R2:W-:Y:S01]  /*10a80*/  @!P4 ST.E.64 desc[UR36][R8.64], R80 ;  /* 0x000000500800c985 */ /* 0x0005e2000c101b24 */
[----:B-1----:R-:W-:-:S03]  /*10a90*/  @!P3 LEA R4, P4, R217, R2, 0x2 ;  /* 0x00000002d904b211 */ /* 0x002fc600078810ff */
[----:B------:R-:W-:Y:S01]  /*10aa0*/  @!P5 ST.E.64 desc[UR36][R22.64], R84 ;  /* 0x000000541600d985 */ /* 0x000fe2000c101b24 */
[----:B------:R-:W-:Y:S02]  /*10ab0*/  ISETP.GE.AND P5, PT, R214, UR4, PT ;  /* 0x00000004d6007c0c */ /* 0x000fe4000bfa6270 */
[-C--:B------:R-:W-:Y:S02]  /*10ac0*/  @!P3 LEA.HI.X R5, R217, R3.reuse, R73, 0x2, P4 ;  /* 0x00000003d905b211 */ /* 0x080fe400020f1449 */
[CC--:B------:R-:W-:Y:S02]  /*10ad0*/  @!P2 LEA R10, P6, R216.reuse, R2.reuse, 0x2 ;  /* 0x00000002d80aa211 */ /* 0x0c0fe400078c10ff */
[----:B------:R-:W-:Y:S01]  /*10ae0*/  @!P1 LEA R12, P4, R215, R2, 0x2 ;  /* 0x00000002d70c9211 */ /* 0x000fe200078810ff */
[----:B------:R1:W-:Y:S01]  /*10af0*/  @!P3 ST.E.64 desc[UR36][R4.64], R88 ;  /* 0x000000580400b985 */ /* 0x0003e2000c101b24 */
        /* <DEDUP_REMOVED lines=12> */
[CC--:B-1----:R-:W-:Y:S02]  /*10bc0*/  @!P4 LEA R4, P5, R212.reuse, R2.reuse, 0x2 ;  /* 0x00000002d404c211 */ /* 0x0c2fe400078a10ff */
[-C--:B------:R-:W-:Y:S02]  /*10bd0*/  @!P3 LEA.HI.X R15, R213, R3.reuse, R226, 0x2, P6 ;  /* 0x00000003d50fb211 */ /* 0x080fe400030f14e2 */
[CC--:B---3--:R-:W-:Y:S02]  /*10be0*/  @!P2 LEA R10, P6, R211.reuse, R2.reuse, 0x2 ;  /* 0x00000002d30aa211 */ /* 0x0c8fe400078c10ff */
        /* <DEDUP_REMOVED lines=8> */
.L_x_1313:
[----:B------:R-:W-:Y:S05]  /*10c70*/  BSYNC B1 ;  /* 0x0000000000017941 */ /* 0x000fea0003800000 */
.L_x_1312:
[----:B----4-:R3:W4:Y:S04]  /*10c80*/  SHFL.IDX PT, R5, R17, 0x1, 0x1c1f ;  /* 0x003c1f0011057f89 */ /* 0x01072800000e0000 */
[----:B------:R3:W0:Y:S01]  /*10c90*/  SHFL.IDX PT, R4, R0, 0x1, 0x1c1f ;  /* 0x003c1f0000047f89 */ /* 0x00062200000e0000 */
[----:B------:R-:W-:Y:S05]  /*10ca0*/  @P0 BRA `(.L_x_1311) ;  /* 0x00000014008c0947 */ /* 0x000fea0003800000 */
[----:B------:R-:W-:Y:S01]  /*10cb0*/  ULDC UR4, c[0x0][0xac8] ;  /* 0x0002b20000047ab9 */ /* 0x000fe20000000800 */
[C---:B------:R-:W-:Y:S01]  /*10cc0*/  VIADD R9, R19.reuse, 0x18 ;  /* 0x0000001813097836 */ /* 0x040fe20000000000 */
[C---:B------:R-:W-:Y:S01]  /*10cd0*/  ISETP.GE.AND P3, PT, R19.reuse, UR4, PT ;  /* 0x0000000413007c0c */ /* 0x040fe2000bf66270 */
[----:B------:R-:W-:Y:S01]  /*10ce0*/  VIADD R13, R19, 0x20 ;  /* 0x00000020130d7836 */ /* 0x000fe20000000000 */
[----:B------:R-:W-:Y:S02]  /*10cf0*/  ISETP.GE.AND P4, PT, R218, UR4, PT ;  /* 0x00000004da007c0c */ /* 0x000fe4000bf86270 */
[----:B------:R-:W-:Y:S02]  /*10d00*/  ISETP.GE.AND P0, PT, R9, UR4, PT ;  /* 0x0000000409007c0c */ /* 0x000fe4000bf06270 */
[----:B------:R-:W-:Y:S02]  /*10d10*/  ISETP.GE.AND P1, PT, R207, UR4, PT ;  /* 0x00000004cf007c0c */ /* 0x000fe4000bf26270 */
[----:B------:R-:W-:-:S02]  /*10d20*/  ISETP.GE.AND P2, PT, R13, UR4, PT ;  /* 0x000000040d007c0c */ /* 0x000fc4000bf46270 */
[----:B0--3--:R-:W-:Y:S02]  /*10d30*/  SHF.R.S32.HI R0, RZ, 0x1f, R9 ;  /* 0x0000001fff007819 */ /* 0x009fe40000011409 */
[----:B------:R-:W-:Y:S01]  /*10d40*/  SHF.R.S32.HI R14, RZ, 0x1f, R13 ;  /* 0x0000001fff0e7819 */ /* 0x000fe2000001140d */
[----:B-12-4-:R-:W-:Y:S01]  /*10d50*/  @!P3 IMAD.WIDE R2, R19, 0x4, R4 ;  /* 0x000000041302b825 */ /* 0x016fe200078e0204 */
[----:B------:R-:W-:Y:S02]  /*10d60*/  SHF.R.S32.HI R15, RZ, 0x1f, R206 ;  /* 0x0000001fff0f7819 */ /* 0x000fe400000114ce */
[-C--:B------:R-:W-:Y:S02]  /*10d70*/  @!P4 LEA R6, P6, R218, R4.reuse, 0x2 ;  /* 0x00000004da06c211 */ /* 0x080fe400078c10ff */
[----:B------:R-:W-:Y:S01]  /*10d80*/  @!P0 LEA R10, P5, R9, R4, 0x2 ;  /* 0x00000004090a8211 */ /* 0x000fe200078a10ff */
[----:B------:R0:W-:Y:S01]  /*10d90*/  @!P3 ST.E.64 desc[UR36][R2.64], R26 ;  /* 0x0000001a0200b985 */ /* 0x0001e2000c101b24 */
[----:B------:R-:W-:-:S02]  /*10da0*/  ISETP.GE.AND P3, PT, R206, UR4, PT ;  /* 0x00000004ce007c0c */ /* 0x000fc4000bf66270 */
[-C--:B------:R-:W-:Y:S02]  /*10db0*/  @!P4 LEA.HI.X R7, R218, R5.reuse, R74, 0x2, P6 ;  /* 0x00000005da07c211 */ /* 0x080fe400030f144a */
[-C--:B------:R-:W-:Y:S02]  /*10dc0*/  @!P0 LEA.HI.X R11, R9, R5.reuse, R0, 0x2, P5 ;  /* 0x00000005090b8211 */ /* 0x080fe400028f1400 */
[----:B------:R-:W-:Y:S01]  /*10dd0*/  SHF.R.S32.HI R0, RZ, 0x1f, R207 ;  /* 0x0000001fff007819 */ /* 0x000fe200000114cf */
[----:B------:R1:W-:Y:S01]  /*10de0*/  @!P4 ST.E.64 desc[UR36][R6.64], R30 ;  /* 0x0000001e0600c985 */ /* 0x0003e2000c101b24 */
[-C--:B------:R-:W-:Y:S02]  /*10df0*/  @!P1 LEA R8, P5, R207, R4.reuse, 0x2 ;  /* 0x00000004cf089211 */ /* 0x080fe400078a10ff */
[----:B------:R-:W-:Y:S02]  /*10e00*/  @!P2 LEA R12, P6, R13, R4, 0x2 ;  /* 0x000000040d0ca211 */ /* 0x000fe400078c10ff */
[----:B------:R-:W-:-:S02]  /*10e10*/  @!P1 LEA.HI.X R9, R207, R5, R0, 0x2, P5 ;  /* 0x00000005cf099211 */ /* 0x000fc400028f1400 */
[----:B------:R-:W-:Y:S02]  /*10e20*/  ISETP.GE.AND P4, PT, R205, UR4, PT ;  /* 0x00000004cd007c0c */ /* 0x000fe4000bf86270 */
[-C--:B------:R-:W-:Y:S01]  /*10e30*/  @!P2 LEA.HI.X R13, R13, R5.reuse, R14, 0x2, P6 ;  /* 0x000000050d0da211 */ /* 0x080fe200030f140e */
[----:B------:R2:W-:Y:S01]  /*10e40*/  @!P1 ST.E.64 desc[UR36][R8.64], R34 ;  /* 0x0000002208009985 */ /* 0x0005e2000c101b24 */
[----:B------:R-:W-:Y:S02]  /*10e50*/  ISETP.GE.AND P5, PT, R204, UR4, PT ;  /* 0x00000004cc007c0c */ /* 0x000fe4000bfa6270 */
[C---:B0-----:R-:W-:Y:S01]  /*10e60*/  @!P3 LEA R2, P1, R206.reuse, R4, 0x2 ;  /* 0x00000004ce02b211 */ /* 0x041fe200078210ff */
[----:B------:R0:W-:Y:S01]  /*10e70*/  @!P0 ST.E.64 desc[UR36][R10.64], R38 ;  /* 0x000000260a008985 */ /* 0x0001e2000c101b24 */
[----:B------:R-:W-:Y:S02]  /*10e80*/  SHF.R.S32.HI R0, RZ, 0x1f, R205 ;  /* 0x0000001fff007819 */ /* 0x000fe400000114cd */
[----:B------:R-:W-:Y:S01]  /*10e90*/  @!P3 LEA.HI.X R3, R206, R5, R15, 0x2, P1 ;  /* 0x00000005ce03b211 */ /* 0x000fe200008f140f */
[----:B------:R3:W-:Y:S01]  /*10ea0*/  @!P2 ST.E.64 desc[UR36][R12.64], R42 ;  /* 0x0000002a0c00a985 */ /* 0x0007e2000c101b24 */
[----:B------:R-:W-:-:S02]  /*10eb0*/  ISETP.GE.AND P2, PT, R203, UR4, PT ;  /* 0x00000004cb007c0c */ /* 0x000fc4000bf46270 */
[----:B------:R-:W-:Y:S01]  /*10ec0*/  ISETP.GE.AND P1, PT, R202, UR4, PT ;  /* 0x00000004ca007c0c */ /* 0x000fe2000bf26270 */
[----:B------:R4:W-:Y:S01]  /*10ed0*/  @!P3 ST.E.64 desc[UR36][R2.64], R46 ;  /* 0x0000002e0200b985 */ /* 0x0009e2000c101b24 */
[CC--:B-1----:R-:W-:Y:S02]  /*10ee0*/  @!P4 LEA R6, P0, R205.reuse, R4.reuse, 0x2 ;  /* 0x00000004cd06c211 */ /* 0x0c2fe400078010ff */
[----:B------:R-:W-:Y:S02]  /*10ef0*/  SHF.R.S32.HI R17, RZ, 0x1f, R204 ;  /* 0x0000001fff117819 */ /* 0x000fe400000114cc */
[----:B------:R-:W-:Y:S02]  /*10f00*/  @!P5 LEA R14, P6, R204, R4, 0x2 ;  /* 0x00000004cc0ed211 */ /* 0x000fe400078c10ff */
[----:B------:R-:W-:Y:S02]  /*10f10*/  @!P4 LEA.HI.X R7, R205, R5, R0, 0x2, P0 ;  /* 0x00000005cd07c211 */ /* 0x000fe400000f1400 */
[----:B------:R-:W-:-:S02]  /*10f20*/  ISETP.GE.AND P0, PT, R201, UR4, PT ;  /* 0x00000004c9007c0c */ /* 0x000fc4000bf06270 */
[----:B------:R-:W-:Y:S01]  /*10f30*/  @!P5 LEA.HI.X R15, R204, R5, R17, 0x2, P6 ;  /* 0x00000005cc0fd211 */ /* 0x000fe200030f1411 */
[----:B------:R1:W-:Y:S01]  /*10f40*/  @!P4 ST.E.64 desc[UR36][R6.64], R50 ;  /* 0x000000320600c985 */ /* 0x0003e2000c101b24 */
[----:B------:R-:W-:Y:S02]  /*10f50*/  SHF.R.S32.HI R0, RZ, 0x1f, R203 ;  /* 0x0000001fff007819 */ /* 0x000fe400000114cb */
[-C--:B--2---:R-:W-:Y:S01]  /*10f60*/  @!P2 LEA R8, P4, R203, R4.reuse, 0x2 ;  /* 0x00000004cb08a211 */ /* 0x084fe200078810ff */
[----:B------:R2:W-:Y:S01]  /*10f70*/  @!P5 ST.E.64 desc[UR36][R14.64], R54 ;  /* 0x000000360e00d985 */ /* 0x0005e2000c101b24 */
[----:B0-----:R-:W-:Y:S02]  /*10f80*/  SHF.R.S32.HI R11, RZ, 0x1f, R202 ;  /* 0x0000001fff0b7819 */ /* 0x001fe400000114ca */
[----:B------:R-:W-:Y:S02]  /*10f90*/  @!P1 LEA R10, P3, R202, R4, 0x2 ;  /* 0x00000004ca0a9211 */ /* 0x000fe400078610ff */
[----:B------:R-:W-:-:S02]  /*10fa0*/  ISETP.GE.AND P5, PT, R200, UR4, PT ;  /* 0x00000004c8007c0c */ /* 0x000fc4000bfa6270 */
[-C--:B------:R-:W-:Y:S02]  /*10fb0*/  @!P2 LEA.HI.X R9, R203, R5.reuse, R0, 0x2, P4 ;  /* 0x00000005cb09a211 */ /* 0x080fe400020f1400 */
[----:B------:R-:W-:Y:S02]  /*10fc0*/  ISETP.GE.AND P4, PT, R199, UR4, PT ;  /* 0x00000004c7007c0c */ /* 0x000fe4000bf86270 */
[----:B------:R-:W-:Y:S01]  /*10fd0*/  @!P1 LEA.HI.X R11, R202, R5, R11, 0x2, P3 ;  /* 0x00000005ca0b9211 */ /* 0x000fe200018f140b */
[----:B------:R0:W-:Y:S01]  /*10fe0*/  @!P2 ST.E.64 desc[UR36][R8.64], R58 ;  /* 0x0000003a0800a985 */ /* 0x0001e2000c101b24 */
[----:B------:R-:W-:Y:S02]  /*10ff0*/  ISETP.GE.AND P3, PT, R198, UR4, PT ;  /* 0x00000004c6007c0c */ /* 0x000fe4000bf66270 */
[----:B---3--:R-:W-:Y:S01]  /*11000*/  SHF.R.S32.HI R13, RZ, 0x1f, R201 ;  /* 0x0000001fff0d7819 */ /* 0x008fe200000114c9 */
[----:B------:R3:W-:Y:S01]  /*11010*/  @!P1 ST.E.64 desc[UR36][R10.64], R62 ;  /* 0x0000003e0a009985 */ /* 0x0007e2000c101b24 */
[----:B------:R-:W-:-:S02]  /*11020*/  @!P0 LEA R12, P6, R201, R4, 0x2 ;  /* 0x00000004c90c8211 */ /* 0x000fc400078c10ff */
[----:B----4-:R-:W-:Y:S02]  /*11030*/  SHF.R.S32.HI R3, RZ, 0x1f, R200 ;  /* 0x0000001fff037819 */ /* 0x010fe400000114c8 */
[----:B------:R-:W-:Y:S02]  /*11040*/  @!P0 LEA.HI.X R13, R201, R5, R13, 0x2, P6 ;  /* 0x00000005c90d8211 */ /* 0x000fe400030f140d */
[-C--:B------:R-:W-:Y:S02]  /*11050*/  @!P5 LEA R2, P1, R200, R4.reuse, 0x2 ;  /* 0x00000004c802d211 */ /* 0x080fe400078210ff */
[----:B------:R-:W-:Y:S01]  /*11060*/  SHF.R.S32.HI R0, RZ, 0x1f, R199 ;  /* 0x0000001fff007819 */ /* 0x000fe200000114c7 */
[----:B------:R4:W-:Y:S01]  /*11070*/  @!P0 ST.E.64 desc[UR36][R12.64], R66 ;  /* 0x000000420c008985 */ /* 0x0009e2000c101b24 */
[----:B------:R-:W-:Y:S02]  /*11080*/  ISETP.GE.AND P2, PT, R197, UR4, PT ;  /* 0x00000004c5007c0c */ /* 0x000fe4000bf46270 */
[----:B-1----:R-:W-:-:S02]  /*11090*/  @!P4 LEA R6, P0, R199, R4, 0x2 ;  /* 0x00000004c706c211 */ /* 0x002fc400078010ff */
[----:B--2---:R-:W-:Y:S02]  /*110a0*/  SHF.R.S32.HI R15, RZ, 0x1f, R198 ;  /* 0x0000001fff0f7819 */ /* 0x004fe400000114c6 */
[----:B------:R-:W-:Y:S02]  /*110b0*/  @!P3 LEA R14, P6, R198, R4, 0x2 ;  /* 0x00000004c60eb211 */ /* 0x000fe400078c10ff */
[-C--:B------:R-:W-:Y:S02]  /*110c0*/  @!P5 LEA.HI.X R3, R200, R5.reuse, R3, 0x2, P1 ;  /* 0x00000005c803d211 */ /* 0x080fe400008f1403 */
[----:B------:R-:W-:Y:S02]  /*110d0*/  ISETP.GE.AND P1, PT, R196, UR4, PT ;  /* 0x00000004c4007c0c */ /* 0x000fe4000bf26270 */
[----:B------:R-:W-:Y:S01]  /*110e0*/  @!P4 LEA.HI.X R7, R199, R5, R0, 0x2, P0 ;  /* 0x00000005c707c211 */ /* 0x000fe200000f1400 */
[----:B------:R1:W-:Y:S01]  /*110f0*/  @!P5 ST.E.64 desc[UR36][R2.64], R70 ;  /* 0x000000460200d985 */ /* 0x0003e2000c101b24 */
[----:B------:R-:W-:-:S02]  /*11100*/  ISETP.GE.AND P0, PT, R217, UR4, PT ;  /* 0x00000004d9007c0c */ /* 0x000fc4000bf06270 */
[----:B------:R-:W-:Y:S01]  /*11110*/  @!P3 LEA.HI.X R15, R198, R5, R15, 0x2, P6 ;  /* 0x00000005c60fb211 */ /* 0x000fe200030f140f */
[----:B------:R2:W-:Y:S01]  /*11120*/  @!P4 ST.E.64 desc[UR36][R6.64], R122 ;  /* 0x0000007a0600c985 */ /* 0x0005e2000c101b24 */
[----:B------:R-:W-:Y:S02]  /*11130*/  SHF.R.S32.HI R0, RZ, 0x1f, R197 ;  /* 0x0000001fff007819 */ /* 0x000fe400000114c5 */
[-C--:B0-----:R-:W-:Y:S01]  /*11140*/  @!P2 LEA R8, P4, R197, R4.reuse, 0x2 ;  /* 0x00000004c508a211 */ /* 0x081fe200078810ff */
[----:B------:R-:W-:Y:S01]  /*11150*/  @!P3 ST.E.64 desc[UR36][R14.64], R78 ;  /* 0x0000004e0e00b985 */ /* 0x000fe2000c101b24 */
[----:B------:R-:W-:Y:S02]  /*11160*/  ISETP.GE.AND P3, PT, R216, UR4, PT ;  /* 0x00000004d8007c0c */ /* 0x000fe4000bf66270 */
[----:B---3--:R-:W-:Y:S02]  /*11170*/  SHF.R.S32.HI R11, RZ, 0x1f, R196 ;  /* 0x0000001fff0b7819 */ /* 0x008fe400000114c4 */
[----:B------:R-:W-:-:S02]  /*11180*/  @!P1 LEA R10, P5, R196, R4, 0x2 ;  /* 0x00000004c40a9211 */ /* 0x000fc400078a10ff */
[-C--:B------:R-:W-:Y:S02]  /*11190*/  @!P2 LEA.HI.X R9, R197, R5.reuse, R0, 0x2, P4 ;  /* 0x00000005c509a211 */ /* 0x080fe400020f1400 */
[-C--:B----4-:R-:W-:Y:S02]  /*111a0*/  @!P0 LEA R12, P6, R217, R4.reuse, 0x2 ;  /* 0x00000004d90c8211 */ /* 0x090fe400078c10ff */
[----:B------:R-:W-:Y:S01]  /*111b0*/  ISETP.GE.AND P4, PT, R215, UR4, PT ;  /* 0x00000004d7007c0c */ /* 0x000fe2000bf86270 */
[----:B------:R0:W-:Y:S01]  /*111c0*/  @!P2 ST.E.64 desc[UR36][R8.64], R82 ;  /* 0x000000520800a985 */ /* 0x0001e2000c101b24 */
[-C--:B------:R-:W-:Y:S02]  /*111d0*/  @!P1 LEA.HI.X R11, R196, R5.reuse, R11, 0x2, P5 ;  /* 0x00000005c40b9211 */ /* 0x080fe400028f140b */
[----:B------:R-:W-:Y:S02]  /*111e0*/  @!P0 LEA.HI.X R13, R217, R5, R73, 0x2, P6 ;  /* 0x00000005d90d8211 */ /* 0x000fe400030f1449 */
[----:B------:R-:W-:Y:S01]  /*111f0*/  ISETP.GE.AND P2, PT, R214, UR4, PT ;  /* 0x00000004d6007c0c */ /* 0x000fe2000bf46270 */
[----:B------:R3:W-:Y:S01]  /*11200*/  @!P1 ST.E.64 desc[UR36][R10.64], R86 ;  /* 0x000000560a009985 */ /* 0x0007e2000c101b24 */
[----:B-1----:R-:W-:-:S02]  /*11210*/  @!P3 LEA R2, P5, R216, R4, 0x2 ;  /* 0x00000004d802b211 */ /* 0x002fc400078a10ff */
[----:B------:R-:W-:Y:S01]  /*11220*/  ISETP.GE.AND P1, PT, R213, UR4, PT ;  /* 0x00000004d5007c0c */ /* 0x000fe2000bf26270 */
[----:B------:R1:W-:Y:S01]  /*11230*/  @!P0 ST.E.64 desc[UR36][R12.64], R90 ;  /* 0x0000005a0c008985 */ /* 0x0003e2000c101b24 */
[----:B------:R-:W-:Y:S02]  /*11240*/  ISETP.GE.AND P0, PT, R212, UR4, PT ;  /* 0x00000004d4007c0c */ /* 0x000fe4000bf06270 */
[----:B------:R-:W-:Y:S02]  /*11250*/  @!P3 LEA.HI.X R3, R216, R5, R229, 0x2, P5 ;  /* 0x00000005d803b211 */ /* 0x000fe400028f14e5 */
[----:B------:R-:W-:Y:S02]  /*11260*/  ISETP.GE.AND P5, PT, R211, UR4, PT ;  /* 0x00000004d3007c0c */ /* 0x000fe4000bfa6270 */
[-C--:B--2---:R-:W-:Y:S01]  /*11270*/  @!P4 LEA R6, P6, R215, R4.reuse, 0x2 ;  /* 0x00000004d706c211 */ /* 0x084fe200078c10ff */
[----:B------:R2:W-:Y:S01]  /*11280*/  @!P3 ST.E.64 desc[UR36][R2.64], R94 ;  /* 0x0000005e0200b985 */ /* 0x0005e2000c101b24 */
[----:B0-----:R-:W-:-:S02]  /*11290*/  @!P2 LEA R8, P3, R214, R4, 0x2 ;  /* 0x00000004d608a211 */ /* 0x001fc400078610ff */
[-C--:B------:R-:W-:Y:S02]  /*112a0*/  @!P4 LEA.HI.X R7, R215, R5.reuse, R228, 0x2, P6 ;  /* 0x00000005d707c211 */ /* 0x080fe400030f14e4 */
[-C--:B---3--:R-:W-:Y:S02]  /*112b0*/  @!P1 LEA R10, P6, R213, R4.reuse, 0x2 ;  /* 0x00000004d50a9211 */ /* 0x088fe400078c10ff */
[-C--:B------:R-:W-:Y:S01]  /*112c0*/  @!P2 LEA.HI.X R9, R214, R5.reuse, R227, 0x2, P3 ;  /* 0x00000005d609a211 */ /* 0x080fe200018f14e3 */
[----:B------:R2:W-:Y:S01]  /*112d0*/  @!P4 ST.E.64 desc[UR36][R6.64], R124 ;  /* 0x0000007c0600c985 */ /* 0x0005e2000c101b24 */
[-C--:B-1----:R-:W-:Y:S02]  /*112e0*/  @!P0 LEA R12, P4, R212, R4.reuse, 0x2 ;  /* 0x00000004d40c8211 */ /* 0x082fe400078810ff */
[----:B------:R-:W-:Y:S01]  /*112f0*/  @!P5 LEA R14, P3, R211, R4, 0x2 ;  /* 0x00000004d30ed211 */ /* 0x000fe200078610ff */
[----:B------:R2:W-:Y:S01]  /*11300*/  @!P2 ST.E.64 desc[UR36][R8.64], R126 ;  /* 0x0000007e0800a985 */ /* 0x0005e2000c101b24 */
[----:B------:R-:W-:-:S02]  /*11310*/  @!P1 LEA.HI.X R11, R213, R5, R226, 0x2, P6 ;  /* 0x00000005d50b9211 */ /* 0x000fc400030f14e2 */
[-C--:B------:R-:W-:Y:S02]  /*11320*/  @!P0 LEA.HI.X R13, R212, R5.reuse, R225, 0x2, P4 ;  /* 0x00000005d40d8211 */ /* 0x080fe400020f14e1 */
[----:B------:R-:W-:Y:S01]  /*11330*/  @!P5 LEA.HI.X R15, R211, R5, R224, 0x2, P3 ;  /* 0x00000005d30fd211 */ /* 0x000fe200018f14e0 */
[----:B------:R2:W-:Y:S04]  /*11340*/  @!P1 ST.E.64 desc[UR36][R10.64], R128 ;  /* 0x000000800a009985 */ /* 0x0005e8000c101b24 */
[----:B------:R2:W-:Y:S01]  /*11350*/  @!P0 ST.E.64 desc[UR36][R12.64], R110 ;  /* 0x0000006e0c008985 */ /* 0x0005e2000c101b24 */
[----:B------:R-:W-:-:S03]  /*11360*/  ISETP.GE.AND P0, PT, R210, UR4, PT ;  /* 0x00000004d2007c0c */ /* 0x000fc6000bf06270 */
[----:B------:R2:W-:Y:S10]  /*11370*/  @!P5 ST.E.64 desc[UR36][R14.64], R114 ;  /* 0x000000720e00d985 */ /* 0x0005f4000c101b24 */
[----:B------:R-:W-:Y:S05]  /*11380*/  @P0 BRA `(.L_x_1311) ;  /* 0x0000000c00d40947 */ /* 0x000fea0003800000 */
[----:B--2---:R-:W-:-:S04]  /*11390*/  LEA R2, P0, R210, R4, 0x2 ;  /* 0x00000004d2027211 */ /* 0x004fc800078010ff */
[----:B------:R-:W-:-:S05]  /*113a0*/  LEA.HI.X R3, R210, R5, R223, 0x2, P0 ;  /* 0x00000005d2037211 */ /* 0x000fca00000f14df */
[----:B------:R0:W-:Y:S01]  /*113b0*/  ST.E.64 desc[UR36][R2.64], R118 ;  /* 0x0000007602007985 */ /* 0x0001e2000c101b24 */
[----:B------:R-:W-:Y:S05]  /*113c0*/  BRA `(.L_x_1311) ;  /* 0x0000000c00c47947 */ /* 0x000fea0003800000 */
.L_x_1302:
[----:B------:R-:W0:Y:S01]  /*113d0*/  LDC.64 R2, c[0x0][0xc00] ;  /* 0x00030000ff027b82 */ /* 0x000e220000000a00 */
[----:B------:R-:W-:Y:S01]  /*113e0*/  R2UR UR11, R220 ;  /* 0x00000000dc0b72ca */ /* 0x000fe200000e0000 */
[----:B------:R-:W-:Y:S01]  /*113f0*/  ULDC.64 UR8, c[0x0][0xc00] ;  /* 0x0003000000087ab9 */ /* 0x000fe20000000a00 */
[----:B------:R-:W-:Y:S01]  /*11400*/  IMAD.MOV.U32 R7, RZ, RZ, RZ ;  /* 0x000000ffff077224 */ /* 0x000fe200078e00ff */
[----:B------:R-:W-:-:S04]  /*11410*/  R2UR UR10, R195 ;  /* 0x00000000c30a72ca */ /* 0x000fc800000e0000 */
[----:B------:R-:W1:Y:S06]  /*11420*/  LDC.64 R4, c[0x0][0xc08] ;  /* 0x00030200ff047b82 */ /* 0x000e6c0000000a00 */
[----:B------:R-:W-:Y:S01]  /*11430*/  UIMAD.WIDE UR8, UR11, 0x4, UR8 ;  /* 0x000000040b0878a5 */ /* 0x000fe2000f8e0208 */
[----:B0-----:R-:W-:-:S05]  /*11440*/  ISETP.NE.U32.AND P0, PT, R2, RZ, PT ;  /* 0x000000ff0200720c */ /* 0x001fca0003f05070 */
[----:B------:R-:W-:Y:S01]  /*11450*/  IMAD.U32 R2, RZ, RZ, UR8 ;  /* 0x00000008ff027e24 */ /* 0x000fe2000f8e00ff */
[----:B------:R-:W-:Y:S01]  /*11460*/  R2UR UR4, R3 ;  /* 0x00000000030472ca */ /* 0x000fe200000e0000 */
[----:B------:R-:W-:Y:S01]  /*11470*/  IMAD.U32 R3, RZ, RZ, UR9 ;  /* 0x00000009ff037e24 */ /* 0x000fe2000f8e00ff */
[----:B-1----:R-:W-:-:S05]  /*11480*/  ISETP.NE.U32.AND P1, PT, R4, RZ, PT ;  /* 0x000000ff0400720c */ /* 0x002fca0003f25070 */
[----:B------:R-:W-:-:S06]  /*11490*/  VOTEU.ANY UP0, P0 ;  /* 0x00000000003f7886 */ /* 0x000fcc0000000100 */
[----:B------:R-:W-:Y:S01]  /*114a0*/  UISETP.NE.AND.EX UP0, UPT, UR4, URZ, UPT, UP0 ;  /* 0x0000003f0400728c */ /* 0x000fe2000bf05300 */
[----:B------:R-:W-:Y:S01]  /*114b0*/  R2UR UR4, R5 ;  /* 0x00000000050472ca */ /* 0x000fe200000e0000 */
[----:B------:R-:W-:-:S04]  /*114c0*/  VOTEU.ANY UP1, P1 ;  /* 0x00000000003f7886 */ /* 0x000fc80000820100 */
[----:B------:R-:W-:-:S08]  /*114d0*/  PLOP3.LUT P0, PT, PT, PT, UP0, 0x80, 0x0 ;  /* 0x000000000000781c */ /* 0x000fd00003f0f008 */
[----:B------:R-:W-:-:S06]  /*114e0*/  UISETP.NE.AND.EX UP1, UPT, UR4, URZ, UPT, UP1 ;  /* 0x0000003f0400728c */ /* 0x000fcc000bf25310 */
[----:B------:R-:W-:Y:S01]  /*114f0*/  PLOP3.LUT P1, PT, PT, PT, UP1, 0x80, 0x0 ;  /* 0x000000000000781c */ /* 0x000fe20003f2f018 */
[----:B------:R0:W5:Y:S01]  /*11500*/  @P0 LDG.E R7, desc[UR36][R2.64] ;  /* 0x0000002402070981 */ /* 0x000162000c1e1900 */
[----:B------:R-:W-:Y:S02]  /*11510*/  ULDC UR4, c[0x0][0xa88] ;  /* 0x0002a20000047ab9 */ /* 0x000fe40000000800 */
[----:B------:R-:W-:Y:S01]  /*11520*/  IMAD.U32 R0, RZ, RZ, UR4 ;  /* 0x00000004ff007e24 */ /* 0x000fe2000f8e00ff */
[----:B------:R-:W-:Y:S02]  /*11530*/  @UP1 ULDC.64 UR8, c[0x0][0xc08] ;  /* 0x0003020000081ab9 */ /* 0x000fe40000000a00 */
[----:B------:R-:W-:-:S06]  /*11540*/  @UP1 UIMAD.WIDE UR8, UR11, 0x4, UR8 ;  /* 0x000000040b0818a5 */ /* 0x000fcc000f8e0208 */
[----:B------:R-:W-:Y:S02]  /*11550*/  IMAD.U32 R4, RZ, RZ, UR8 ;  /* 0x00000008ff047e24 */ /* 0x000fe4000f8e00ff */
[----:B------:R-:W-:-:S05]  /*11560*/  IMAD.U32 R5, RZ, RZ, UR9 ;  /* 0x00000009ff057e24 */ /* 0x000fca000f8e00ff */
[----:B------:R0:W5:Y:S01]  /*11570*/  @P1 LDG.E R0, desc[UR36][R4.64] ;  /* 0x0000002404001981 */ /* 0x000162000c1e1900 */
[----:B------:R-:W-:-:S11]  /*11580*/  UISETP.NE.AND UP1, UPT, UR10, URZ, UPT ;  /* 0x0000003f0a00728c */ /* 0x000fd6000bf25270 */
[----:B------:R-:W-:Y:S02]  /*11590*/  @!UP1 ULDC UR10, c[0x0][0xad4] ;  /* 0x0002b500000a9ab9 */ /* 0x000fe40000000800 */
[----:B------:R-:W-:Y:S01]  /*115a0*/  IMAD.U32 R195, RZ, RZ, UR10 ;  /* 0x0000000affc37e24 */ /* 0x000fe2000f8e00ff */
[----:B0-----:R-:W-:Y:S06]  /*115b0*/  @P1 BRA `(.L_x_1314) ;  /* 0x0000000000101947 */ /* 0x001fec0003800000 */
[----:B------:R-:W-:Y:S05]  /*115c0*/  @!P0 BRA `(.L_x_1314) ;  /* 0x00000000000c8947 */ /* 0x000fea0003800000 */
[----:B------:R-:W2:Y:S04]  /*115d0*/  LDG.E R5, desc[UR36][R2.64] ;  /* 0x0000002402057981 */ /* 0x000ea8000c1e1900 */
[----:B-----5:R-:W2:Y:S02]  /*115e0*/  LDG.E R0, desc[UR36][R2.64+0x4] ;  /* 0x0000042402007981 */ /* 0x020ea4000c1e1900 */
[----:B--2---:R-:W-:-:S07]  /*115f0*/  IMAD.IADD R0, R0, 0x1, -R5 ;  /* 0x0000000100007824 */ /* 0x004fce00078e0a05 */
.L_x_1314:
[----:B------:R-:W0:Y:S01]  /*11600*/  S2R R2, SR_TID.X ;  /* 0x0000000000027919 */ /* 0x000e220000002100 */
[----:B------:R-:W-:Y:S01]  /*11610*/  R2UR UR4, R220 ;  /* 0x00000000dc0472ca */ /* 0x000fe200000e0000 */
[----:B------:R-:W-:Y:S01]  /*11620*/  BSSY B1, `(.L_x_1315) ;  /* 0x0000043000017945 */ /* 0x000fe20003800000 */
[----:B-----5:R-:W-:-:S11]  /*11630*/  R2UR UR20, R7 ;  /* 0x00000000071472ca */ /* 0x020fd600000e0000 */
[----:B------:R-:W-:Y:S02]  /*11640*/  USHF.R.S32.HI UR8, URZ, 0x1f, UR4 ;  /* 0x0000001f3f087899 */ /* 0x000fe40008011404 */
[----:B------:R-:W-:Y:S02]  /*11650*/  USEL UR4, UR4, URZ, !UP0 ;  /* 0x0000003f04047287 */ /* 0x000fe4000c000000 */
[----:B------:R-:W-:Y:S02]  /*11660*/  USEL UR8, UR8, URZ, !UP0 ;  /* 0x0000003f08087287 */ /* 0x000fe4000c000000 */
[----:B------:R-:W-:Y:S01]  /*11670*/  USHF.R.S32.HI UR20, URZ, 0x1f, UR20 ;  /* 0x0000001f3f147899 */ /* 0x000fe20008011414 */
[----:B0-----:R-:W-:-:S05]  /*11680*/  VIADD R2, R2, 0xffffff80 ;  /* 0xffffff8002027836 */ /* 0x001fca0000000000 */
[----:B------:R-:W-:-:S13]  /*11690*/  ISETP.GT.AND P0, PT, R2, 0x7f, PT ;  /* 0x0000007f0200780c */ /* 0x000fda0003f04270 */
[----:B------:R-:W-:Y:S05]  /*116a0*/  @P0 BRA `(.L_x_1316) ;  /* 0x0000000000e80947 */ /* 0x000fea0003800000 */
[----:B------:R-:W0:Y:S01]  /*116b0*/  S2R R6, SR_TID.X ;  /* 0x0000000000067919 */ /* 0x000e220000002100 */
[----:B------:R-:W1:Y:S01]  /*116c0*/  LDC R9, c[0x0][0xbe8] ;  /* 0x0002fa00ff097b82 */ /* 0x000e620000000800 */
[----:B------:R-:W-:-:S13]  /*116d0*/  R2UR UR9, R23 ;  /* 0x00000000170972ca */ /* 0x000fda00000e0000 */
[----:B------:R-:W-:Y:S02]  /*116e0*/  IMAD.U32 R3, RZ, RZ, UR9 ;  /* 0x00000009ff037e24 */ /* 0x000fe4000f8e00ff */
[----:B-1----:R-:W-:-:S03]  /*116f0*/  IMAD R2, R0, R9, RZ ;  /* 0x0000000900027224 */ /* 0x002fc600078e02ff */
[----:B0-----:R-:W-:-:S04]  /*11700*/  IADD3 R6, R3, -0x80, R6 ;  /* 0xffffff8003067810 */ /* 0x001fc80007ffe006 */
        /* <DEDUP_REMOVED lines=15> */
[----:B------:R-:W-:Y:S02]  /*11800*/  UIMAD.WIDE.U32 UR16, UR10, UR19, URZ ;  /* 0x000000130a1072a5 */ /* 0x000fe4000f8e003f */
[----:B------:R-:W-:Y:S01]  /*11810*/  UIMAD UR19, UR11, UR19, URZ ;  /* 0x000000130b1372a4 */ /* 0x000fe2000f8e023f */
[----:B0-----:R-:W-:Y:S01]  /*11820*/  @P0 IMAD.HI.U32 R5, R6, R5, RZ ;  /* 0x0000000506050227 */ /* 0x001fe200078e00ff */
[----:B------:R-:W-:Y:S02]  /*11830*/  UIMAD UR13, UR13, UR4, URZ ;  /* 0x000000040d0d72a4 */ /* 0x000fe4000f8e023f */
[----:B------:R-:W-:Y:S01]  /*11840*/  UIMAD.WIDE.U32 UR10, UR12, UR4, URZ ;  /* 0x000000040c0a72a5 */ /* 0x000fe2000f8e003f */
[----:B------:R-:W-:Y:S01]  /*11850*/  IMAD.U32 R2, RZ, RZ, UR16 ;  /* 0x00000010ff027e24 */ /* 0x000fe2000f8e00ff */
[----:B------:R-:W-:-:S02]  /*11860*/  UIADD3 UR19, UR17, UR19, URZ ;  /* 0x0000001311137290 */ /* 0x000fc4000fffe03f */
[----:B------:R-:W-:Y:S01]  /*11870*/  IMAD.U32 R3, RZ, RZ, UR17 ;  /* 0x00000011ff037e24 */ /* 0x000fe2000f8e00ff */
[----:B------:R-:W-:Y:S01]  /*11880*/  UIMAD UR13, UR12, UR8, UR13 ;  /* 0x000000080c0d72a4 */ /* 0x000fe2000f8e020d */
[----:B-1----:R-:W-:Y:S01]  /*11890*/  @P0 SHF.R.U32.HI R4, RZ, R8, R5 ;  /* 0x00000008ff040219 */ /* 0x002fe20000011605 */
[----:B------:R-:W-:Y:S01]  /*118a0*/  ULDC.64 UR14, c[0x0][UR18+0x228] ;  /* 0x00008a00120e7abb */ /* 0x000fe20008000a00 */
[----:B------:R-:W-:Y:S01]  /*118b0*/  IADD3 R3, P0, P1, R2, UR10, R7 ;  /* 0x0000000a02037c10 */ /* 0x000fe2000f91e007 */
[----:B------:R-:W-:Y:S01]  /*118c0*/  UIADD3 UR13, UR11, UR13, URZ ;  /* 0x0000000d0b0d7290 */ /* 0x000fe2000fffe03f */
[----:B------:R-:W-:Y:S01]  /*118d0*/  IMAD.U32 R2, RZ, RZ, UR20 ;  /* 0x00000014ff027e24 */ /* 0x000fe2000f8e00ff */
[----:B------:R-:W-:Y:S01]  /*118e0*/  UIMAD.WIDE.U32 UR16, UR14, UR9, URZ ;  /* 0x000000090e1072a5 */ /* 0x000fe2000f8e003f */
[----:B------:R-:W-:Y:S01]  /*118f0*/  IMAD.MOV R5, RZ, RZ, -R4 ;  /* 0x000000ffff057224 */ /* 0x000fe200078e0a04 */
[----:B------:R-:W-:Y:S01]  /*11900*/  UIMAD UR9, UR15, UR9, URZ ;  /* 0x000000090f0972a4 */ /* 0x000fe2000f8e023f */
[----:B------:R-:W-:Y:S01]  /*11910*/  IMAD.U32 R11, RZ, RZ, UR19 ;  /* 0x00000013ff0b7e24 */ /* 0x000fe2000f8e00ff */
[----:B------:R-:W-:Y:S01]  /*11920*/  ULDC.64 UR10, c[0x0][UR18+0x210] ;  /* 0x00008400120a7abb */ /* 0x000fe20008000a00 */
[----:B------:R-:W-:Y:S01]  /*11930*/  IMAD R5, R9, R5, R6 ;  /* 0x0000000509057224 */ /* 0x000fe200078e0206 */
[----:B------:R-:W-:-:S02]  /*11940*/  UIADD3 UR9, UR17, UR9, URZ ;  /* 0x0000000911097290 */ /* 0x000fc4000fffe03f */
[----:B------:R-:W-:Y:S01]  /*11950*/  IADD3.X R6, R11, UR13, R2, P0, P1 ;  /* 0x0000000d0b067c10 */ /* 0x000fe200087e2402 */
[----:B------:R-:W-:Y:S01]  /*11960*/  IMAD R9, R5, UR11, RZ ;  /* 0x0000000b05097c24 */ /* 0x000fe2000f8e02ff */
[----:B------:R-:W-:Y:S01]  /*11970*/  IADD3 R2, P0, P1, R4, UR16, R3 ;  /* 0x0000001004027c10 */ /* 0x000fe2000f91e003 */
[----:B------:R-:W-:Y:S01]  /*11980*/  ULDC.64 UR12, c[0x0][0xba8] ;  /* 0x0002ea00000c7ab9 */ /* 0x000fe20000000a00 */
[----:B------:R-:W-:Y:S01]  /*11990*/  SHF.R.S32.HI R3, RZ, 0x1f, R4 ;  /* 0x0000001fff037819 */ /* 0x000fe20000011404 */
[----:B------:R-:W-:Y:S01]  /*119a0*/  @!UP0 ULDC UR12, c[0x0][0xb50] ;  /* 0x0002d400000c8ab9 */ /* 0x000fe20000000800 */
[----:B------:R-:W-:Y:S01]  /*119b0*/  SHF.R.S32.HI R4, RZ, 0x1f, R5 ;  /* 0x0000001fff047819 */ /* 0x000fe20000011405 */
[----:B------:R-:W-:Y:S01]  /*119c0*/  @!UP0 ULDC UR13, c[0x0][0xb54] ;  /* 0x0002d500000d8ab9 */ /* 0x000fe20000000800 */
[----:B------:R-:W-:-:S03]  /*119d0*/  IADD3.X R3, R3, UR9, R6, P0, P1 ;  /* 0x0000000903037c10 */ /* 0x000fc600087e2406 */
[----:B------:R-:W-:Y:S02]  /*119e0*/  IMAD R9, R4, UR10, R9 ;  /* 0x0000000a04097c24 */ /* 0x000fe4000f8e0209 */
[----:B------:R-:W-:-:S04]  /*119f0*/  IMAD.WIDE.U32 R2, R5, UR10, R2 ;  /* 0x0000000a05027c25 */ /* 0x000fc8000f8e0002 */
[----:B------:R-:W-:Y:S01]  /*11a00*/  IMAD.IADD R3, R3, 0x1, R9 ;  /* 0x0000000103037824 */ /* 0x000fe200078e0209 */
[----:B------:R-:W-:-:S04]  /*11a10*/  LEA R4, P0, R2, UR12, 0x2 ;  /* 0x0000000c02047c11 */ /* 0x000fc8000f8010ff */
[----:B------:R-:W-:Y:S01]  /*11a20*/  LEA.HI.X R5, R2, UR13, R3, 0x2, P0 ;  /* 0x0000000d02057c11 */ /* 0x000fe200080f1403 */
[----:B------:R-:W-:-:S05]  /*11a30*/  IMAD.MOV.U32 R3, RZ, RZ, -0x800000 ;  /* 0xff800000ff037424 */ /* 0x000fca00078e00ff */
[----:B------:R0:W-:Y:S03]  /*11a40*/  STG.E desc[UR36][R4.64], R3 ;  /* 0x0000000304007986 */ /* 0x0001e6000c101924 */
.L_x_1316:
[----:B------:R-:W-:Y:S05]  /*11a50*/  BSYNC B1 ;  /* 0x0000000000017941 */ /* 0x000fea0003800000 */
.L_x_1315:
[----:B------:R-:W-:-:S13]  /*11a60*/  R2UR UR9, R195 ;  /* 0x00000000c30972ca */ /* 0x000fda00000e0000 */
[----:B------:R-:W-:-:S06]  /*11a70*/  UISETP.GT.AND UP0, UPT, UR9, 0x1, UPT ;  /* 0x000000010900788c */ /* 0x000fcc000bf04270 */
[----:B------:R-:W-:-:S13]  /*11a80*/  PLOP3.LUT P0, PT, PT, PT, UP0, 0x80, 0x0 ;  /* 0x000000000000781c */ /* 0x000fda0003f0f008 */
[----:B------:R-:W-:Y:S05]  /*11a90*/  @P0 BRA `(.L_x_1311) ;  /* 0x0000000800100947 */ /* 0x000fea0003800000 */
[----:B------:R-:W1:Y:S01]  /*11aa0*/  LDC R11, c[0x0][0xbe8] ;  /* 0x0002fa00ff0b7b82 */ /* 0x000e620000000800 */
[C---:B------:R-:W-:Y:S01]  /*11ab0*/  R2UR UR10, R7.reuse ;  /* 0x00000000070a72ca */ /* 0x040fe200000e0000 */
[----:B------:R-:W-:Y:S01]  /*11ac0*/  ULDC.64 UR12, c[0x0][0xaa0] ;  /* 0x0002a800000c7ab9 */ /* 0x000fe20000000a00 */
[----:B------:R-:W-:Y:S01]  /*11ad0*/  R2UR UR14, R7 ;  /* 0x00000000070e72ca */ /* 0x000fe200000e0000 */
[----:B------:R-:W-:Y:S01]  /*11ae0*/  UIMAD UR9, UR20, UR12, URZ ;  /* 0x0000000c140972a4 */ /* 0x000fe2000f8e023f */
[----:B------:R-:W-:Y:S01]  /*11af0*/  R2UR UR16, R209 ;  /* 0x00000000d11072ca */ /* 0x000fe200000e0000 */
[----:B------:R-:W-:Y:S01]  /*11b00*/  IMAD R2, R194, 0x20, R219 ;  /* 0x00000020c2027824 */ /* 0x000fe200078e02db */
[----:B------:R-:W-:Y:S01]  /*11b10*/  R2UR UR15, R23 ;  /* 0x00000000170f72ca */ /* 0x000fe200000e0000 */
[----:B------:R-:W-:Y:S06]  /*11b20*/  BSSY B1, `(.L_x_1317) ;  /* 0x0000045000017945 */ /* 0x000fec0003800000 */
[----:B------:R-:W-:-:S02]  /*11b30*/  UIMAD.WIDE.U32 UR10, UR10, UR12, URZ ;  /* 0x0000000c0a0a72a5 */ /* 0x000fc4000f8e003f */
[----:B------:R-:W-:-:S03]  /*11b40*/  UIMAD UR9, UR14, UR13, UR9 ;  /* 0x0000000d0e0972a4 */ /* 0x000fc6000f8e0209 */
[----:B------:R-:W-:Y:S01]  /*11b50*/  ULDC.64 UR12, c[0x0][0xae8] ;  /* 0x0002ba00000c7ab9 */ /* 0x000fe20000000a00 */
[----:B------:R-:W-:Y:S01]  /*11b60*/  UIADD3 UR11, UR11, UR9, URZ ;  /* 0x000000090b0b7290 */ /* 0x000fe2000fffe03f */
[----:B------:R-:W-:Y:S02]  /*11b70*/  VIADD R6, R2, UR15 ;  /* 0x0000000f02067c36 */ /* 0x000fe40008000000 */
[----:B------:R-:W-:Y:S01]  /*11b80*/  VIADD R8, R219, UR15 ;  /* 0x0000000fdb087c36 */ /* 0x000fe20008000000 */
[----:B-1----:R-:W-:Y:S01]  /*11b90*/  ISETP.NE.AND P0, PT, R11, 0x1, PT ;  /* 0x000000010b00780c */ /* 0x002fe20003f05270 */
[----:B------:R-:W-:Y:S01]  /*11ba0*/  UIMAD.WIDE.U32 UR10, UR16, UR12, UR10 ;  /* 0x0000000c100a72a5 */ /* 0x000fe2000f8e000a */
[----:B0-----:R-:W-:-:S03]  /*11bb0*/  IMAD.MOV.U32 R5, RZ, RZ, R6 ;  /* 0x000000ffff057224 */ /* 0x001fc600078e0006 */
[----:B------:R-:W-:-:S03]  /*11bc0*/  UIMAD UR9, UR16, UR13, UR11 ;  /* 0x0000000d100972a4 */ /* 0x000fc6000f8e020b */
[----:B------:R-:W-:Y:S02]  /*11bd0*/  ULDC.64 UR12, c[0x0][0xaf0] ;  /* 0x0002bc00000c7ab9 */ /* 0x000fe40000000a00 */
[----:B------:R-:W-:-:S03]  /*11be0*/  UIMAD UR8, UR8, UR12, URZ ;  /* 0x0000000c080872a4 */ /* 0x000fc6000f8e023f */
[----:B------:R-:W0:Y:S01]  /*11bf0*/  @P0 LDC R3, c[0x0][0xbec] ;  /* 0x0002fb00ff030b82 */ /* 0x000e220000000800 */
[----:B------:R-:W-:-:S03]  /*11c00*/  UIMAD UR11, UR4, UR13, UR8 ;  /* 0x0000000d040b72a4 */ /* 0x000fc6000f8e0208 */
[----:B------:R-:W-:Y:S02]  /*11c10*/  UMOV UR8, UR10 ;  /* 0x0000000a00087c82 */ /* 0x000fe40008000000 */
[----:B------:R-:W-:Y:S02]  /*11c20*/  UIMAD.WIDE.U32 UR8, UR4, UR12, UR8 ;  /* 0x0000000c040872a5 */ /* 0x000fe4000f8e0008 */
[----:B------:R-:W1:Y:S02]  /*11c30*/  @P0 LDC R7, c[0x0][0xbf0] ;  /* 0x0002fc00ff070b82 */ /* 0x000e640000000800 */
[----:B------:R-:W-:-:S03]  /*11c40*/  UIADD3 UR4, UR9, UR11, URZ ;  /* 0x0000000b09047290 */ /* 0x000fc6000fffe03f */
[----:B------:R-:W-:Y:S01]  /*11c50*/  ULDC.64 UR10, c[0x0][0xae0] ;  /* 0x0002b800000a7ab9 */ /* 0x000fe20000000a00 */
        /* <DEDUP_REMOVED lines=15> */
[----:B------:R-:W-:Y:S02]  /*11d50*/  IMAD R11, R0, R11, RZ ;  /* 0x0000000b000b7224 */ /* 0x000fe400078e02ff */
        /* <DEDUP_REMOVED lines=33> */
.L_x_1318:
[----:B------:R-:W-:Y:S05]  /*11f70*/  BSYNC B1 ;  /* 0x0000000000017941 */ /* 0x000fea0003800000 */
.L_x_1317:
        /* <DEDUP_REMOVED lines=17> */
.L_x_1320:
[----:B------:R-:W-:Y:S05]  /*12090*/  BSYNC B1 ;  /* 0x0000000000017941 */ /* 0x000fea0003800000 */
.L_x_1319:
        /* <DEDUP_REMOVED lines=17> */
.L_x_1322:
[----:B------:R-:W-:Y:S05]  /*121b0*/  BSYNC B1 ;  /* 0x0000000000017941 */ /* 0x000fea0003800000 */
.L_x_1321:
        /* <DEDUP_REMOVED lines=18> */
.L_x_1311:
[----:B------:R-:W-:Y:S05]  /*122e0*/  BSYNC B0 ;  /* 0x0000000000007941 */ /* 0x000fea0003800000 */
.L_x_1301:
[----:B------:R-:W-:Y:S02]  /*122f0*/  ULDC UR4, c[0x0][0xc3c] ;  /* 0x00030f0000047ab9 */ /* 0x000fe40000000800 */
[----:B------:R-:W-:-:S06]  /*12300*/  UISETP.GE.AND UP0, UPT, UR7, UR4, UPT ;  /* 0x000000040700728c */ /* 0x000fcc000bf06270 */
[----:B------:R-:W-:-:S13]  /*12310*/  PLOP3.LUT P0, PT, PT, PT, UP0, 0x80, 0x0 ;  /* 0x000000000000781c */ /* 0x000fda0003f0f008 */
[----:B------:R-:W-:Y:S05]  /*12320*/  @!P0 BRA `(.L_x_1323) ;  /* 0xfffffeec00048947 */ /* 0x000fea000383ffff */
[----:B------:R-:W-:Y:S05]  /*12330*/  EXIT ;  /* 0x000000000000794d */ /* 0x000fea0003800000 */
.L_x_1210:
        /* <DEDUP_REMOVED lines=13> */
[----:B------:R-:W1:Y:S01]  /*12410*/  LDS.128 R24, [UR4+0x308d0] ;  /* 0x0308d004ff187984 */ /* 0x000e620008000c00 */
[----:B------:R-:W-:Y:S06]  /*12420*/  BAR.ARV 0x4, 0x180 ;  /* 0x0106000000007b1d */ /* 0x000fec0000002000 */
[----:B------:R-:W-:Y:S05]  /*12430*/  BRA `(.L_x_1325) ;  /* 0x0000000c00907947 */ /* 0x000fea0003800000 */
.L_x_1324:
[----:B------:R-:W-:Y:S01]  /*12440*/  LOP3.LUT R7, R0, 0x1f, RZ, 0xc0, !PT ;  /* 0x0000001f00077812 */ /* 0x000fe200078ec0ff */
[----:B------:R-:W-:Y:S01]  /*12450*/  ULDC UR4, c[0x0][0xc3c] ;  /* 0x00030f0000047ab9 */ /* 0x000fe20000000800 */
[----:B------:R-:W-:Y:S01]  /*12460*/  IMAD.MOV.U32 R9, RZ, RZ, RZ ;  /* 0x000000ffff097224 */ /* 0x000fe200078e00ff */
        /* <DEDUP_REMOVED lines=40> */
.L_x_1328:
        /* <DEDUP_REMOVED lines=35> */
.L_x_1326:
        /* <DEDUP_REMOVED lines=9> */
[----:B0-----:R-:W-:-:S07]  /*129b0*/  ISETP.NE.AND P1, PT, R9, 0x1, PT ;  /* 0x000000010900780c */ /* 0x001fce0003f25270 */
[----:B-1----:R-:W-:Y:S06]  /*129c0*/  @!P0 BRA `(.L_x_1329) ;  /* 0x0000000000088947 */ /* 0x002fec0003800000 */
[----:B------:R-:W-:-:S06]  /*129d0*/  VIADD R24, R27, 0xffffffff ;  /* 0xffffffff1b187836 */ /* 0x000fcc0000000000 */
[----:B------:R0:W1:Y:S02]  /*129e0*/  SHFL.IDX PT, R24, R5, R24, 0x1f ;  /* 0x00001f1805187589 */ /* 0x00006400000e0000 */
.L_x_1329:
[----:B-1----:R-:W-:Y:S02]  /*129f0*/  IMAD R24, R24, UR5, R3 ;  /* 0x0000000518187c24 */ /* 0x002fe4000f8e0203 */
[----:B------:R-:W-:-:S03]  /*12a00*/  VIADD R27, R27, UR4 ;  /* 0x000000041b1b7c36 */ /* 0x000fc60008000000 */
[----:B0-----:R-:W-:Y:S01]  /*12a10*/  IADD3 R5, -R24, UR6, RZ ;  /* 0x0000000618057c10 */ /* 0x001fe2000fffe1ff */
[----:B------:R-:W-:Y:S06]  /*12a20*/  @!P1 BRA `(.L_x_1330) ;  /* 0x0000000000e89947 */ /* 0x000fec0003800000 */
[-C--:B--2---:R-:W-:Y:S02]  /*12a30*/  IABS R12, R6.reuse ;  /* 0x00000006000c7213 */ /* 0x084fe40000000000 */
[----:B------:R-:W-:Y:S02]  /*12a40*/  IABS R4, R9 ;  /* 0x0000000900047213 */ /* 0x000fe40000000000 */
[----:B------:R-:W0:Y:S01]  /*12a50*/  I2F.RP R8, R12 ;  /* 0x0000000c00087306 */ /* 0x000e220000209400 */
[----:B------:R-:W-:-:S07]  /*12a60*/  IABS R13, R6 ;  /* 0x00000006000d7213 */ /* 0x000fce0000000000 */
[----:B------:R-:W1:Y:S08]  /*12a70*/  I2F.RP R10, R4 ;  /* 0x00000004000a7306 */ /* 0x000e700000209400 */
[----:B0-----:R-:W0:Y:S08]  /*12a80*/  MUFU.RCP R8, R8 ;  /* 0x0000000800087308 */ /* 0x001e300000001000 */
[----:B-1----:R-:W-:Y:S01]  /*12a90*/  MUFU.RCP R10, R10 ;  /* 0x0000000a000a7308 */ /* 0x002fe20000001000 */
[----:B0-----:R-:W-:Y:S01]  /*12aa0*/  VIADD R2, R8, 0xffffffe ;  /* 0x0ffffffe08027836 */ /* 0x001fe20000000000 */
[----:B------:R-:W-:-:S06]  /*12ab0*/  IABS R8, R5 ;  /* 0x0000000500087213 */ /* 0x000fcc0000000000 */
[----:B------:R0:W1:Y:S02]  /*12ac0*/  F2I.FTZ.U32.TRUNC.NTZ R3, R2 ;  /* 0x0000000200037305 */ /* 0x000064000021f000 */
[----:B0-----:R-:W-:Y:S02]  /*12ad0*/  IMAD.MOV.U32 R2, RZ, RZ, RZ ;  /* 0x000000ffff027224 */ /* 0x001fe400078e00ff */
[----:B-1----:R-:W-:-:S04]  /*12ae0*/  IMAD.MOV R11, RZ, RZ, -R3 ;  /* 0x000000ffff0b7224 */ /* 0x002fc800078e0a03 */
[----:B------:R-:W-:-:S04]  /*12af0*/  IMAD R11, R11, R12, RZ ;  /* 0x0000000c0b0b7224 */ /* 0x000fc800078e02ff */
[----:B------:R-:W-:-:S04]  /*12b00*/  IMAD.HI.U32 R3, R3, R11, R2 ;  /* 0x0000000b03037227 */ /* 0x000fc800078e0002 */
[----:B------:R-:W-:Y:S02]  /*12b10*/  IMAD.MOV R11, RZ, RZ, -R13 ;  /* 0x000000ffff0b7224 */ /* 0x000fe400078e0a0d */
[----:B------:R-:W-:-:S04]  /*12b20*/  IMAD.HI.U32 R2, R3, R8, RZ ;  /* 0x0000000803027227 */ /* 0x000fc800078e00ff */
[----:B------:R-:W-:Y:S01]  /*12b30*/  IMAD R3, R2, R11, R8 ;  /* 0x0000000b02037224 */ /* 0x000fe200078e0208 */
[----:B------:R-:W-:Y:S01]  /*12b40*/  LOP3.LUT R8, R5, R6, RZ, 0x3c, !PT ;  /* 0x0000000605087212 */ /* 0x000fe200078e3cff */
[----:B------:R-:W-:-:S03]  /*12b50*/  VIADD R11, R10, 0xffffffe ;  /* 0x0ffffffe0a0b7836 */ /* 0x000fc60000000000 */
[----:B------:R-:W-:Y:S02]  /*12b60*/  ISETP.GT.U32.AND P1, PT, R12, R3, PT ;  /* 0x000000030c00720c */ /* 0x000fe40003f24070 */
[----:B------:R-:W-:-:S11]  /*12b70*/  ISETP.GE.AND P2, PT, R8, RZ, PT ;  /* 0x000000ff0800720c */ /* 0x000fd60003f46270 */
[----:B------:R-:W-:Y:S02]  /*12b80*/  @!P1 IMAD.IADD R3, R3, 0x1, -R12 ;  /* 0x0000000103039824 */ /* 0x000fe400078e0a0c */
[----:B------:R-:W-:Y:S01]  /*12b90*/  @!P1 VIADD R2, R2, 0x1 ;  /* 0x0000000102029836 */ /* 0x000fe20000000000 */
[----:B------:R-:W-:Y:S02]  /*12ba0*/  ISETP.NE.AND P1, PT, R6, RZ, PT ;  /* 0x000000ff0600720c */ /* 0x000fe40003f25270 */
[----:B------:R-:W-:Y:S02]  /*12bb0*/  ISETP.GE.U32.AND P0, PT, R3, R12, PT ;  /* 0x0000000c0300720c */ /* 0x000fe40003f06070 */
[----:B------:R-:W0:Y:S11]  /*12bc0*/  F2I.FTZ.U32.TRUNC.NTZ R3, R11 ;  /* 0x0000000b00037305 */ /* 0x000e36000021f000 */
[----:B------:R-:W-:-:S04]  /*12bd0*/  @P0 VIADD R2, R2, 0x1 ;  /* 0x0000000102020836 */ /* 0x000fc80000000000 */
[----:B------:R-:W-:Y:S01]  /*12be0*/  IMAD.MOV.U32 R10, RZ, RZ, R2 ;  /* 0x000000ffff0a7224 */ /* 0x000fe200078e0002 */
[----:B------:R-:W-:Y:S01]  /*12bf0*/  IABS R2, R9 ;  /* 0x0000000900027213 */ /* 0x000fe20000000000 */
[----:B0-----:R-:W-:Y:S02]  /*12c00*/  IMAD.MOV R13, RZ, RZ, -R3 ;  /* 0x000000ffff0d7224 */ /* 0x001fe400078e0a03 */
[----:B------:R-:W-:Y:S01]  /*12c10*/  @!P2 IMAD.MOV R10, RZ, RZ, -R10 ;  /* 0x000000ffff0aa224 */ /* 0x000fe200078e0a0a */
[----:B------:R-:W-:Y:S01]  /*12c20*/  @!P1 LOP3.LUT R10, RZ, R6, RZ, 0x33, !PT ;  /* 0x00000006ff0a9212 */ /* 0x000fe200078e33ff */
[----:B------:R-:W-:Y:S02]  /*12c30*/  IMAD.MOV R12, RZ, RZ, -R2 ;  /* 0x000000ffff0c7224 */ /* 0x000fe400078e0a02 */
[----:B------:R-:W-:Y:S01]  /*12c40*/  IMAD R11, R13, R4, RZ ;  /* 0x000000040d0b7224 */ /* 0x000fe200078e02ff */
[----:B------:R-:W-:Y:S01]  /*12c50*/  IABS R8, R10 ;  /* 0x0000000a00087213 */ /* 0x000fe20000000000 */
[----:B------:R-:W-:-:S04]  /*12c60*/  IMAD.MOV.U32 R2, RZ, RZ, RZ ;  /* 0x000000ffff027224 */ /* 0x000fc800078e00ff */
[----:B------:R-:W-:-:S04]  /*12c70*/  IMAD.HI.U32 R2, R3, R11, R2 ;  /* 0x0000000b03027227 */ /* 0x000fc800078e0002 */
[----:B------:R-:W-:Y:S02]  /*12c80*/  IMAD.MOV.U32 R3, RZ, RZ, R8 ;  /* 0x000000ffff037224 */ /* 0x000fe400078e0008 */
[----:B------:R-:W-:Y:S02]  /*12c90*/  IMAD.MOV.U32 R8, RZ, RZ, R12 ;  /* 0x000000ffff087224 */ /* 0x000fe400078e000c */
[----:B------:R-:W-:-:S04]  /*12ca0*/  IMAD.HI.U32 R2, R2, R3, RZ ;  /* 0x0000000302027227 */ /* 0x000fc800078e00ff */
[----:B------:R-:W-:-:S05]  /*12cb0*/  IMAD R3, R2, R8, R3 ;  /* 0x0000000802037224 */ /* 0x000fca00078e0203 */
[----:B------:R-:W-:-:S13]  /*12cc0*/  ISETP.GT.U32.AND P1, PT, R4, R3, PT ;  /* 0x000000030400720c */ /* 0x000fda0003f24070 */
[----:B------:R-:W-:Y:S02]  /*12cd0*/  @!P1 IMAD.IADD R3, R3, 0x1, -R4 ;  /* 0x0000000103039824 */ /* 0x000fe400078e0a04 */
[----:B------:R-:W-:Y:S01]  /*12ce0*/  @!P1 VIADD R2, R2, 0x1 ;  /* 0x0000000102029836 */ /* 0x000fe20000000000 */
[----:B------:R-:W-:Y:S02]  /*12cf0*/  ISETP.NE.AND P1, PT, R9, RZ, PT ;  /* 0x000000ff0900720c */ /* 0x000fe40003f25270 */
[----:B------:R-:W-:Y:S02]  /*12d00*/  ISETP.GE.U32.AND P0, PT, R3, R4, PT ;  /* 0x000000040300720c */ /* 0x000fe40003f06070 */
[----:B------:R-:W-:-:S04]  /*12d10*/  LOP3.LUT R3, R10, R9, RZ, 0x3c, !PT ;  /* 0x000000090a037212 */ /* 0x000fc800078e3cff */
[----:B------:R-:W-:Y:S01]  /*12d20*/  ISETP.GE.AND P2, PT, R3, RZ, PT ;  /* 0x000000ff0300720c */ /* 0x000fe20003f46270 */
[----:B------:R-:W-:-:S06]  /*12d30*/  IMAD.MOV R3, RZ, RZ, -R10 ;  /* 0x000000ffff037224 */ /* 0x000fcc00078e0a0a */
[----:B------:R-:W-:-:S06]  /*12d40*/  @P0 VIADD R2, R2, 0x1 ;  /* 0x0000000102020836 */ /* 0x000fcc0000000000 */
[----:B------:R-:W-:Y:S01]  /*12d50*/  @!P2 IMAD.MOV R2, RZ, RZ, -R2 ;  /* 0x000000ffff02a224 */ /* 0x000fe200078e0a02 */
[----:B------:R-:W-:-:S05]  /*12d60*/  @!P1 LOP3.LUT R2, RZ, R9, RZ, 0x33, !PT ;  /* 0x00000009ff029212 */ /* 0x000fca00078e33ff */
[----:B------:R-:W-:-:S04]  /*12d70*/  IMAD.MOV R26, RZ, RZ, -R2 ;  /* 0x000000ffff1a7224 */ /* 0x000fc800078e0a02 */
[C---:B------:R-:W-:Y:S02]  /*12d80*/  IMAD R26, R9.reuse, R26, R10 ;  /* 0x0000001a091a7224 */ /* 0x040fe400078e020a */
[----:B------:R-:W-:Y:S02]  /*12d90*/  IMAD R9, R9, 0x1000000, R2 ;  /* 0x0100000009097824 */ /* 0x000fe400078e0202 */
[----:B------:R-:W-:Y:S02]  /*12da0*/  IMAD R2, R6, R3, R5 ;  /* 0x0000000306027224 */ /* 0x000fe400078e0205 */
[----:B------:R-:W-:Y:S01]  /*12db0*/  IMAD R26, R26, 0x10000, R9 ;  /* 0x000100001a1a7824 */ /* 0x000fe200078e0209 */
[----:B------:R-:W-:Y:S06]  /*12dc0*/  BRA `(.L_x_1331) ;  /* 0x0000000000f47947 */ /* 0x000fec0003800000 */
.L_x_1330:
[----:B------:R-:W0:Y:S02]  /*12dd0*/  LDC.64 R2, c[0x0][0xc90] ;  /* 0x00032400ff027b82 */ /* 0x000e240000000a00 */
[----:B0-----:R-:W-:-:S05]  /*12de0*/  IMAD.WIDE R2, R27, 0x4, R2 ;  /* 0x000000041b027825 */ /* 0x001fca00078e0202 */
[----:B------:R0:W2:Y:S01]  /*12df0*/  LDG.E R13, desc[UR36][R2.64] ;  /* 0x00000024020d7981 */ /* 0x0000a2000c1e1900 */
[----:B------:R-:W-:Y:S01]  /*12e00*/  IABS R15, R5 ;  /* 0x00000005000f7213 */ /* 0x000fe20000000000 */
[----:B0-----:R-:W-:Y:S02]  /*12e10*/  IMAD.MOV.U32 R2, RZ, RZ, RZ ;  /* 0x000000ffff027224 */ /* 0x001fe400078e00ff */
[----:B--2---:R-:W-:-:S05]  /*12e20*/  IMAD R4, R6, R13, RZ ;  /* 0x0000000d06047224 */ /* 0x004fca00078e02ff */
[-C--:B------:R-:W-:Y:S02]  /*12e30*/  IABS R10, R4.reuse ;  /* 0x00000004000a7213 */ /* 0x080fe40000000000 */
[----:B------:R-:W-:Y:S02]  /*12e40*/  IABS R12, R4 ;  /* 0x00000004000c7213 */ /* 0x000fe40000000000 */
[----:B------:R-:W0:Y:S08]  /*12e50*/  I2F.RP R8, R10 ;  /* 0x0000000a00087306 */ /* 0x000e300000209400 */
[----:B0-----:R-:W0:Y:S02]  /*12e60*/  MUFU.RCP R8, R8 ;  /* 0x0000000800087308 */ /* 0x001e240000001000 */
[----:B0-----:R-:W-:-:S06]  /*12e70*/  VIADD R9, R8, 0xffffffe ;  /* 0x0ffffffe08097836 */ /* 0x001fcc0000000000 */
[----:B------:R-:W0:Y:S02]  /*12e80*/  F2I.FTZ.U32.TRUNC.NTZ R3, R9 ;  /* 0x0000000900037305 */ /* 0x000e24000021f000 */
[----:B0-----:R-:W-:-:S04]  /*12e90*/  IMAD.MOV R11, RZ, RZ, -R3 ;  /* 0x000000ffff0b7224 */ /* 0x001fc800078e0a03 */
[----:B------:R-:W-:-:S04]  /*12ea0*/  IMAD R11, R11, R10, RZ ;  /* 0x0000000a0b0b7224 */ /* 0x000fc800078e02ff */
[----:B------:R-:W-:-:S04]  /*12eb0*/  IMAD.HI.U32 R2, R3, R11, R2 ;  /* 0x0000000b03027227 */ /* 0x000fc800078e0002 */
[----:B------:R-:W-:Y:S02]  /*12ec0*/  IMAD.MOV R3, RZ, RZ, -R12 ;  /* 0x000000ffff037224 */ /* 0x000fe400078e0a0c */
        /* <DEDUP_REMOVED lines=12> */
[----:B------:R-:W-:Y:S02]  /*12f90*/  IMAD R11, R13, R2, RZ ;  /* 0x000000020d0b7224 */ /* 0x000fe400078e02ff */
[----:B------:R-:W-:Y:S02]  /*12fa0*/  IMAD.MOV R2, RZ, RZ, -R2 ;  /* 0x000000ffff027224 */ /* 0x000fe400078e0a02 */
[----:B------:R-:W-:Y:S02]  /*12fb0*/  IMAD.MOV R3, RZ, RZ, -R11 ;  /* 0x000000ffff037224 */ /* 0x000fe400078e0a0b */
[----:B------:R-:W-:Y:S02]  /*12fc0*/  IMAD R4, R4, R2, R5 ;  /* 0x0000000204047224 */ /* 0x000fe400078e0205 */
[----:B------:R-:W-:Y:S01]  /*12fd0*/  IMAD.MOV.U32 R2, RZ, RZ, RZ ;  /* 0x000000ffff027224 */ /* 0x000fe200078e00ff */
[----:B------:R-:W-:-:S04]  /*12fe0*/  VIADDMNMX R13, R3, UR5, R13, PT ;  /* 0x00000005030d7c46 */ /* 0x000fc8000b80010d */
[-C--:B------:R-:W-:Y:S01]  /*12ff0*/  IABS R10, R13.reuse ;  /* 0x0000000d000a7213 */ /* 0x080fe20000000000 */
[----:B------:R-:W-:Y:S01]  /*13000*/  IMAD.MOV R26, RZ, RZ, -R13 ;  /* 0x000000ffff1a7224 */ /* 0x000fe200078e0a0d */
[----:B------:R-:W-:Y:S02]  /*13010*/  IABS R12, R13 ;  /* 0x0000000d000c7213 */ /* 0x000fe40000000000 */
[----:B------:R-:W0:Y:S08]  /*13020*/  I2F.RP R8, R10 ;  /* 0x0000000a00087306 */ /* 0x000e300000209400 */
[----:B0-----:R-:W0:Y:S02]  /*13030*/  MUFU.RCP R8, R8 ;  /* 0x0000000800087308 */ /* 0x001e240000001000 */
[----:B0-----:R-:W-:-:S06]  /*13040*/  VIADD R3, R8, 0xffffffe ;  /* 0x0ffffffe08037836 */ /* 0x001fcc0000000000 */
[----:B------:R-:W0:Y:S02]  /*13050*/  F2I.FTZ.U32.TRUNC.NTZ R3, R3 ;  /* 0x0000000300037305 */ /* 0x000e24000021f000 */
[----:B0-----:R-:W-:-:S04]  /*13060*/  IMAD.MOV R9, RZ, RZ, -R3 ;  /* 0x000000ffff097224 */ /* 0x001fc800078e0a03 */
[----:B------:R-:W-:Y:S01]  /*13070*/  IMAD.MOV.U32 R5, RZ, RZ, R9 ;  /* 0x000000ffff057224 */ /* 0x000fe200078e0009 */
[----:B------:R-:W-:-:S03]  /*13080*/  IABS R9, R4 ;  /* 0x0000000400097213 */ /* 0x000fc60000000000 */
        /* <DEDUP_REMOVED lines=11> */
[----:B------:R-:W-:Y:S02]  /*13140*/  ISETP.GE.AND P2, PT, R3, RZ, PT ;  /* 0x000000ff0300720c */ /* 0x000fe40003f46270 */
[----:B------:R-:W-:-:S05]  /*13150*/  IADD3 R3, R11, 0x1000000, R4 ;  /* 0x010000000b037810 */ /* 0x000fca0007ffe004 */
[----:B------:R-:W-:-:S06]  /*13160*/  @P0 VIADD R2, R2, 0x1 ;  /* 0x0000000102020836 */ /* 0x000fcc0000000000 */
[----:B------:R-:W-:Y:S01]  /*13170*/  @!P2 IMAD.MOV R2, RZ, RZ, -R2 ;  /* 0x000000ffff02a224 */ /* 0x000fe200078e0a02 */
[----:B------:R-:W-:-:S05]  /*13180*/  @!P1 LOP3.LUT R2, RZ, R13, RZ, 0x33, !PT ;  /* 0x0000000dff029212 */ /* 0x000fca00078e33ff */
[----:B------:R-:W-:-:S07]  /*13190*/  IMAD R26, R2, R26, R3 ;  /* 0x0000001a021a7224 */ /* 0x000fce00078e0203 */
.L_x_1331:
[----:B------:R-:W-:-:S05]  /*131a0*/  LOP3.LUT R25, RZ, R2, RZ, 0x33, !PT ;  /* 0x00000002ff197212 */ /* 0x000fca00078e33ff */
[----:B------:R-:W-:Y:S01]  /*131b0*/  IMAD.IADD R25, R6, 0x1, R25 ;  /* 0x0000000106197824 */ /* 0x000fe200078e0219 */
[----:B------:R-:W-:Y:S06]  /*131c0*/  BRA `(.L_x_1332) ;  /* 0x0000000000147947 */ /* 0x000fec0003800000 */
.L_x_1327:
[----:B------:R-:W-:Y:S01]  /*131d0*/  ULDC UR4, c[0x0][0xc3c] ;  /* 0x00030f0000047ab9 */ /* 0x000fe20000000800 */
[----:B------:R-:W-:Y:S02]  /*131e0*/  IMAD.MOV.U32 R25, RZ, RZ, RZ ;  /* 0x000000ffff197224 */ /* 0x000fe400078e00ff */
[----:B------:R-:W-:Y:S02]  /*131f0*/  IMAD.U32 R24, RZ, RZ, UR6 ;  /* 0x00000006ff187e24 */ /* 0x000fe4000f8e00ff */
[----:B------:R-:W-:Y:S02]  /*13200*/  IMAD.MOV.U32 R26, RZ, RZ, RZ ;  /* 0x000000ffff1a7224 */ /* 0x000fe400078e00ff */
[----:B------:R-:W-:-:S07]  /*13210*/  IMAD.U32 R27, RZ, RZ, UR4 ;  /* 0x00000004ff1b7e24 */ /* 0x000fce000f8e00ff */
.L_x_1332:
[----:B------:R-:W-:-:S13]  /*13220*/  ISETP.NE.AND P0, PT, R7, RZ, PT ;  /* 0x000000ff0700720c */ /* 0x000fda0003f05270 */
[----:B------:R-:W0:Y:S01]  /*13230*/  @!P0 S2R R3, SR_CgaCtaId ;  /* 0x0000000000038919 */ /* 0x000e220000008800 */
[----:B------:R-:W-:-:S04]  /*13240*/  @!P0 MOV R2, 0x400 ;  /* 0x0000040000028802 */ /* 0x000fc80000000f00 */
[----:B0-----:R-:W-:-:S05]  /*13250*/  @!P0 LEA R2, R3, R2, 0x18 ;  /* 0x0000000203028211 */ /* 0x001fca00078ec0ff */
[----:B------:R0:W-:Y:S01]  /*13260*/  @!P0 STS.128 [R2+0x308d0], R24 ;  /* 0x0308d01802008388 */ /* 0x0001e20000000c00 */
[----:B------:R-:W-:Y:S06]  /*13270*/  BAR.ARV 0x5, 0x180 ;  /* 0x0146000000007b1d */ /* 0x000fec0000002000 */
.L_x_1325:
[----:B------:R2:W-:Y:S01]  /*13280*/  STL [R1+0x1c], RZ ;  /* 0x00001cff01007387 */ /* 0x0005e20000100800 */
[----:B------:R-:W-:Y:S01]  /*13290*/  ULDC UR4, c[0x0][0xc3c] ;  /* 0x00030f0000047ab9 */ /* 0x000fe20000000800 */
[----:B------:R-:W-:Y:S01]  /*132a0*/  IMAD.MOV.U32 R28, RZ, RZ, 0x1 ;  /* 0x00000001ff1c7424 */ /* 0x000fe200078e00ff */
[----:B-1----:R-:W-:Y:S01]  /*132b0*/  ISETP.GE.AND P0, PT, R27, UR4, PT ;  /* 0x000000041b007c0c */ /* 0x002fe2000bf06270 */
[----:B------:R-:W-:-:S12]  /*132c0*/  IMAD.MOV.U32 R23, RZ, RZ, RZ ;  /* 0x000000ffff177224 */ /* 0x000fd800078e00ff */
[----:B--2---:R-:W-:Y:S05]  /*132d0*/  @P0 BRA `(.L_x_1333) ;  /* 0x0000005000a80947 */ /* 0x004fea0003800000 */
[----:B0-----:R-:W2:Y:S01]  /*132e0*/  LDL R2, [R1+0x20] ;  /* 0x0000200001027983 */ /* 0x001ea20000100800 */
        /* <DEDUP_REMOVED lines=23> */
.L_x_1406:
[----:B------:R-:W-:Y:S05]  /*13460*/  YIELD ;  /* 0x0000000000007946 */ /* 0x000fea0003800000 */
[----:B------:R-:W-:Y:S01]  /*13470*/  ULDC.64 UR4, c[0x0][0xa28] ;  /* 0x00028a0000047ab9 */ /* 0x000fe20000000a00 */
[----:B------:R-:W-:Y:S01]  /*13480*/  IMAD.MOV.U32 R19, RZ, RZ, RZ ;  /* 0x000000ffff137224 */ /* 0x000fe200078e00ff */
[----:B------:R-:W-:-:S04]  /*13490*/  ISETP.NE.U32.AND P0, PT, RZ, UR4, PT ;  /* 0x00000004ff007c0c */ /* 0x000fc8000bf05070 */
[----:B------:R-:W-:Y:S01]  /*134a0*/  ISETP.NE.AND.EX P0, PT, RZ, UR5, PT, P0 ;  /* 0x00000005ff007c0c */ /* 0x000fe2000bf05300 */
[----:B------:R-:W-:-:S12]  /*134b0*/  ULDC.64 UR4, c[0x0][0xa18] ;  /* 0x0002860000047ab9 */ /* 0x000fd80000000a00 */
[----:B0-----:R-:W0:Y:S02]  /*134c0*/  @P0 LDC.64 R2, c[0x0][0xa28] ;  /* 0x00028a00ff020b82 */ /* 0x001e240000000a00 */
[----:B0-----:R-:W-:-:S05]  /*134d0*/  @P0 IMAD.WIDE R2, R27, 0x4, R2 ;  /* 0x000000041b020825 */ /* 0x001fca00078e0202 */
[----:B--2---:R0:W2:Y:S01]  /*134e0*/  @P0 LDG.E R19, desc[UR36][R2.64] ;  /* 0x0000002402130981 */ /* 0x0040a2000c1e1900 */
[----:B------:R-:W-:Y:S01]  /*134f0*/  ISETP.NE.U32.AND P0, PT, RZ, UR4, PT ;  /* 0x00000004ff007c0c */ /* 0x000fe2000bf05070 */
[----:B------:R-:W-:Y:S01]  /*13500*/  IMAD.MOV.U32 R35, RZ, RZ, RZ ;  /* 0x000000ffff237224 */ /* 0x000fe200078e00ff */
[----:B------:R-:W-:Y:S02]  /*13510*/  LOP3.LUT R16, R16, 0xffffff7f, RZ, 0xc0, !PT ;  /* 0xffffff7f10107812 */ /* 0x000fe400078ec0ff */
[----:B------:R-:W-:Y:S01]  /*13520*/  ISETP.NE.AND.EX P1, PT, RZ, UR5, PT, P0 ;  /* 0x00000005ff007c0c */ /* 0x000fe2000bf25300 */
[----:B------:R-:W-:Y:S02]  /*13530*/  ULDC.64 UR4, c[0x0][0xa00] ;  /* 0x0002800000047ab9 */ /* 0x000fe40000000a00 */
[----:B------:R-:W-:Y:S01]  /*13540*/  ISETP.NE.U32.AND P0, PT, RZ, UR4, PT ;  /* 0x00000004ff007c0c */ /* 0x000fe2000bf05070 */
[----:B0-----:R-:W0:Y:S03]  /*13550*/  LDC.64 R2, c[0x0][0xa00] ;  /* 0x00028000ff027b82 */ /* 0x001e260000000a00 */
[----:B------:R-:W-:Y:S01]  /*13560*/  ISETP.NE.AND.EX P2, PT, RZ, UR5, PT, P0 ;  /* 0x00000005ff007c0c */ /* 0x000fe2000bf45300 */
[----:B------:R-:W-:-:S05]  /*13570*/  ULDC.64 UR4, c[0x0][0x418] ;  /* 0x0001060000047ab9 */ /* 0x000fca0000000a00 */
[----:B------:R-:W1:Y:S07]  /*13580*/  @P1 LDC.64 R4, c[0x0][0xa18] ;  /* 0x00028600ff041b82 */ /* 0x000e6e0000000a00 */
[----:B------:R-:W-:Y:S01]  /*13590*/  @P2 LOP3.LUT R16, R16, 0x80, RZ, 0xfc, !PT ;  /* 0x0000008010102812 */ /* 0x000fe200078efcff */
[----:B0-----:R-:W-:-:S05]  /*135a0*/  IMAD.WIDE R2, R27, 0x4, R2 ;  /* 0x000000041b027825 */ /* 0x001fca00078e0202 */
[----:B------:R0:W5:Y:S01]  /*135b0*/  @P2 LDG.E R35, desc[UR36][R2.64] ;  /* 0x0000002402232981 */ /* 0x000162000c1e1900 */
[----:B-1----:R-:W-:-:S05]  /*135c0*/  @P1 IMAD.WIDE R4, R27, 0x4, R4 ;  /* 0x000000041b041825 */ /* 0x002fca00078e0204 */
[----:B------:R0:W5:Y:S01]  /*135d0*/  @P1 LDG.E R29, desc[UR36][R4.64] ;  /* 0x00000024041d1981 */ /* 0x000162000c1e1900 */
[----:B------:R-:W-:-:S03]  /*135e0*/  UISETP.NE.U32.AND UP0, UPT, UR4, URZ, UPT ;  /* 0x0000003f0400728c */ /* 0x000fc6000bf05070 */
[----:B------:R-:W-:Y:S01]  /*135f0*/  ULDC UR4, c[0x0][0x424] ;  /* 0x0001090000047ab9 */ /* 0x000fe20000000800 */
[----:B------:R-:W-:-:S03]  /*13600*/  UISETP.NE.AND.EX UP0, UPT, UR5, URZ, UPT, UP0 ;  /* 0x0000003f0500728c */ /* 0x000fc6000bf05300 */
[----:B------:R-:W-:Y:S01]  /*13610*/  ULDC UR5, c[0x0][0x2f0] ;  /* 0x0000bc0000057ab9 */ /* 0x000fe20000000800 */
[----:B------:R-:W-:-:S04]  /*13620*/  USEL UR4, UR4, 0x1, UP0 ;  /* 0x0000000104047887 */ /* 0x000fc80008000000 */
[----:B------:R-:W-:-:S06]  /*13630*/  UIMAD UR4, UR4, UR5, URZ ;  /* 0x00000005040472a4 */ /* 0x000fcc000f8e023f */
[----:B------:R-:W-:Y:S01]  /*13640*/  IMAD.U32 R37, RZ, RZ, UR4 ;  /* 0x00000004ff257e24 */ /* 0x000fe2000f8e00ff */
[----:B--2---:R0:W-:Y:S01]  /*13650*/  STL [R1+0x4], R19 ;  /* 0x0000041301007387 */ /* 0x0041e20000100800 */
[----:B------:R-:W-:Y:S05]  /*13660*/  @P1 BRA `(.L_x_1334) ;  /* 0x0000000000181947 */ /* 0x000fea0003800000 */
[----:B------:R-:W-:Y:S02]  /*13670*/  ULDC UR4, c[0x0][0x288] ;  /* 0x0000a20000047ab9 */ /* 0x000fe40000000800 */
[----:B-----5:R-:W-:Y:S01]  /*13680*/  IMAD.U32 R29, RZ, RZ, UR4 ;  /* 0x00000004ff1d7e24 */ /* 0x020fe2000f8e00ff */
[----:B------:R-:W-:Y:S06]  /*13690*/  @!P2 BRA `(.L_x_1334) ;  /* 0x00000000000ca947 */ /* 0x000fec0003800000 */
[----:B------:R-:W2:Y:S04]  /*136a0*/  LDG.E R0, desc[UR36][R2.64] ;  /* 0x0000002402007981 */ /* 0x000ea8000c1e1900 */
[----:B------:R-:W2:Y:S02]  /*136b0*/  LDG.E R29, desc[UR36][R2.64+0x4] ;  /* 0x00000424021d7981 */ /* 0x000ea4000c1e1900 */
[----:B--2---:R-:W-:-:S07]  /*136c0*/  IMAD.IADD R29, R29, 0x1, -R0 ;  /* 0x000000011d1d7824 */ /* 0x004fce00078e0a00 */
.L_x_1334:
[----:B------:R-:W-:Y:S02]  /*136d0*/  ULDC.64 UR4, c[0x0][0xa20] ;  /* 0x0002880000047ab9 */ /* 0x000fe40000000a00 */
[----:B------:R-:W-:-:S04]  /*136e0*/  ISETP.NE.U32.AND P0, PT, RZ, UR4, PT ;  /* 0x00000004ff007c0c */ /* 0x000fc8000bf05070 */
[----:B------:R-:W-:-:S13]  /*136f0*/  ISETP.NE.AND.EX P0, PT, RZ, UR5, PT, P0 ;  /* 0x00000005ff007c0c */ /* 0x000fda000bf05300 */
[----:B------:R-:W-:Y:S05]  /*13700*/  @!P0 BRA `(.L_x_1335) ;  /* 0x0000000000108947 */ /* 0x000fea0003800000 */
[----:B0-----:R-:W0:Y:S02]  /*13710*/  LDC.64 R2, c[0x0][0xa20] ;  /* 0x00028800ff027b82 */ /* 0x001e240000000a00 */
[----:B0-----:R-:W-:-:S05]  /*13720*/  IMAD.WIDE R2, R27, 0x4, R2 ;  /* 0x000000041b027825 */ /* 0x001fca00078e0202 */
[----:B------:R0:W5:Y:S01]  /*13730*/  LDG.E R37, desc[UR36][R2.64] ;  /* 0x0000002402257981 */ /* 0x000162000c1e1900 */
[----:B------:R-:W-:Y:S05]  /*13740*/  BRA `(.L_x_1336) ;  /* 0x0000000000247947 */ /* 0x000fea0003800000 */
.L_x_1335:
[----:B------:R-:W-:Y:S02]  /*13750*/  ULDC.64 UR4, c[0x0][0xa08] ;  /* 0x0002820000047ab9 */ /* 0x000fe40000000a00 */
[----:B------:R-:W-:-:S04]  /*13760*/  ISETP.NE.U32.AND P0, PT, RZ, UR4, PT ;  /* 0x00000004ff007c0c */ /* 0x000fc8000bf05070 */
[----:B------:R-:W-:-:S13]  /*13770*/  ISETP.NE.AND.EX P0, PT, RZ, UR5, PT, P0 ;  /* 0x00000005ff007c0c */ /* 0x000fda000bf05300 */
[----:B------:R-:W-:Y:S05]  /*13780*/  @!P0 BRA `(.L_x_1336) ;  /* 0x0000000000148947 */ /* 0x000fea0003800000 */
[----:B0-----:R-:W0:Y:S02]  /*13790*/  LDC.64 R2, c[0x0][0xa08] ;  /* 0x00028200ff027b82 */ /* 0x001e240000000a00 */
[----:B0-----:R-:W-:-:S05]  /*137a0*/  IMAD.WIDE R2, R27, 0x4, R2 ;  /* 0x000000041b027825 */ /* 0x001fca00078e0202 */
[----:B------:R-:W2:Y:S04]  /*137b0*/  LDG.E R37, desc[UR36][R2.64] ;  /* 0x0000002402257981 */ /* 0x000ea8000c1e1900 */
[----:B------:R-:W2:Y:S02]  /*137c0*/  LDG.E R0, desc[UR36][R2.64+0x4] ;  /* 0x0000042402007981 */ /* 0x000ea4000c1e1900 */
[----:B--2---:R-:W-:-:S07]  /*137d0*/  IMAD.IADD R37, R0, 0x1, -R37 ;  /* 0x0000000100257824 */ /* 0x004fce00078e0a25 */
.L_x_1336:
[----:B------:R-:W1:Y:S01]  /*137e0*/  LDC R0, c[0x0][0x448] ;  /* 0x00011200ff007b82 */ /* 0x000e620000000800 */
[----:B------:R-:W-:Y:S01]  /*137f0*/  IMAD.SHL.U32 R25, R25, 0x80, RZ ;  /* 0x0000008019197824 */ /* 0x000fe200078e00ff */
[----:B------:R-:W-:Y:S01]  /*13800*/  LOP3.LUT R16, R16, 0xffffffbf, RZ, 0xc0, !PT ;  /* 0xffffffbf10107812 */ /* 0x000fe200078ec0ff */
[----:B-----5:R-:W-:-:S05]  /*13810*/  IMAD.IADD R37, R37, 0x1, -R19 ;  /* 0x0000000125257824 */ /* 0x020fca00078e0a13 */
[----:B0-----:R-:W0:Y:S01]  /*13820*/  LDC.64 R2, c[0x0][0x9e0] ;  /* 0x00027800ff027b82 */ /* 0x001e220000000a00 */
[----:B-1----:R-:W-:Y:S01]  /*13830*/  ISETP.NE.AND P2, PT, R0, 0x1, PT ;  /* 0x000000010000780c */ /* 0x002fe20003f45270 */
[----:B------:R-:W-:Y:S01]  /*13840*/  VIADD R0, R25, 0x7f ;  /* 0x0000007f19007836 */ /* 0x000fe20000000000 */
[----:B0-----:R-:W-:-:S11]  /*13850*/  ISETP.GE.AND P1, PT, R3, 0x1, PT ;  /* 0x000000010300780c */ /* 0x001fd60003f26270 */
[----:B------:R-:W0:Y:S01]  /*13860*/  @P2 LDC R5, c[0x0][0x44c] ;  /* 0x00011300ff052b82 */ /* 0x000e220000000800 */
[----:B------:R-:W-:-:S07]  /*13870*/  @P2 LOP3.LUT R16, R16, 0x40, RZ, 0xfc, !PT ;  /* 0x0000004010102812 */ /* 0x000fce00078efcff */
[----:B------:R-:W1:Y:S01]  /*13880*/  @P2 LDC R7, c[0x0][0x450] ;  /* 0x00011400ff072b82 */ /* 0x000e620000000800 */
[----:B0-----:R-:W-:Y:S01]  /*13890*/  @P2 IMAD.HI.U32 R4, R0, R5, RZ ;  /* 0x0000000500042227 */ /* 0x001fe200078e00ff */
[----:B------:R-:W-:-:S04]  /*138a0*/  IADD3 R5, R37, 0x1, -R29 ;  /* 0x0000000125057810 */ /* 0x000fc80007ffe81d */
[----:B-1----:R-:W-:-:S05]  /*138b0*/  @P2 SHF.R.U32.HI R0, RZ, R7, R4 ;  /* 0x00000007ff002219 */ /* 0x002fca0000011604 */
[----:B------:R-:W-:-:S04]  /*138c0*/  IMAD.IADD R7, R5, 0x1, R0 ;  /* 0x0000000105077824 */ /* 0x000fc800078e0200 */
[----:B------:R-:W-:Y:S01]  /*138d0*/  IMAD.IADD R2, R7, 0x1, R2 ;  /* 0x0000000107027824 */ /* 0x000fe200078e0202 */
[----:B------:R-:W-:Y:S06]  /*138e0*/  @!P1 BRA `(.L_x_1337) ;  /* 0x0000000000489947 */ /* 0x000fec0003800000 */
[C---:B------:R-:W-:Y:S01]  /*138f0*/  ISETP.GT.AND P0, PT, R7.reuse, RZ, PT ;  /* 0x000000ff0700720c */ /* 0x040fe20003f04270 */
[----:B------:R-:W-:Y:S01]  /*13900*/  BSSY B0, `(.L_x_1338) ;  /* 0x000000e000007945 */ /* 0x000fe20003800000 */
[----:B------:R-:W-:-:S11]  /*13910*/  VIADD R0, R7, 0xffffffff ;  /* 0xffffffff07007836 */ /* 0x000fd60000000000 */
[----:B------:R-:W-:Y:S05]  /*13920*/  @P0 BRA `(.L_x_1339) ;  /* 0x00000000001c0947 */ /* 0x000fea0003800000 */
[----:B------:R-:W-:Y:S01]  /*13930*/  ISETP.NE.AND P0, PT, R3, 0x1, PT ;  /* 0x000000010300780c */ /* 0x000fe20003f05270 */
[----:B------:R-:W-:-:S12]  /*13940*/  IMAD.MOV R7, RZ, RZ, -R7 ;  /* 0x000000ffff077224 */ /* 0x000fd800078e0a07 */
[----:B------:R-:W0:Y:S02]  /*13950*/  @P0 LDC.64 R4, c[0x0][0x9e8] ;  /* 0x00027a00ff040b82 */ /* 0x000e240000000a00 */
[----:B0-----:R-:W-:-:S05]  /*13960*/  @P0 IMAD.HI.U32 R4, R7, R4, RZ ;  /* 0x0000000407040227 */ /* 0x001fca00078e00ff */
[----:B------:R-:W-:-:S04]  /*13970*/  @P0 SHF.R.U32.HI R7, RZ, R5, R4 ;  /* 0x00000005ff070219 */ /* 0x000fc80000011604 */
[----:B------:R-:W-:Y:S01]  /*13980*/  LOP3.LUT R0, RZ, R7, RZ, 0x33, !PT ;  /* 0x00000007ff007212 */ /* 0x000fe200078e33ff */
[----:B------:R-:W-:Y:S06]  /*13990*/  BRA `(.L_x_1340) ;  /* 0x0000000000107947 */ /* 0x000fec0003800000 */
.L_x_1339:
[----:B------:R-:W-:-:S13]  /*139a0*/  ISETP.NE.AND P0, PT, R3, 0x1, PT ;  /* 0x000000010300780c */ /* 0x000fda0003f05270 */
[----:B------:R-:W0:Y:S02]  /*139b0*/  @P0 LDC.64 R4, c[0x0][0x9e8] ;  /* 0x00027a00ff040b82 */ /* 0x000e240000000a00 */
[----:B0-----:R-:W-:-:S05]  /*139c0*/  @P0 IMAD.HI.U32 R4, R0, R4, RZ ;  /* 0x0000000400040227 */ /* 0x001fca00078e00ff */
[----:B------:R-:W-:-:S07]  /*139d0*/  @P0 SHF.R.U32.HI R0, RZ, R5, R4 ;  /* 0x00000005ff000219 */ /* 0x000fce0000011604 */
.L_x_1340:
[----:B------:R-:W-:Y:S05]  /*139e0*/  BSYNC B0 ;  /* 0x0000000000007941 */ /* 0x000fea0003800000 */
.L_x_1338:
[----:B------:R-:W-:-:S05]  /*139f0*/  IMAD R5, R0, R3, R3 ;  /* 0x0000000300057224 */ /* 0x000fca00078e0203 */
[----:B------:R-:W-:-:S07]  /*13a00*/  VIMNMX R2, R2, R5, PT ;  /* 0x0000000502027248 */ /* 0x000fce0003fe0100 */
.L_x_1337:
[----:B------:R-:W0:Y:S01]  /*13a10*/  @P2 LDC R0, c[0x0][0x44c] ;  /* 0x00011300ff002b82 */ /* 0x000e220000000800 */
[----:B------:R-:W-:Y:S01]  /*13a20*/  VIADD R2, R2, 0x5f ;  /* 0x0000005f02027836 */ /* 0x000fe20000000000 */
[----:B------:R-:W-:Y:S01]  /*13a30*/  ULDC UR4, c[0x0][0x9dc] ;  /* 0x0002770000047ab9 */ /* 0x000fe20000000800 */
[----:B------:R-:W-:Y:S02]  /*13a40*/  IMAD.MOV.U32 R4, RZ, RZ, R25 ;  /* 0x000000ffff047224 */ /* 0x000fe400078e0019 */
[----:B------:R-:W-:-:S03]  /*13a50*/  IMAD.HI R2, R2, 0x2aaaaaab, RZ ;  /* 0x2aaaaaab02027827 */ /* 0x000fc600078e02ff */
[----:B------:R-:W1:Y:S01]  /*13a60*/  @P2 LDC R5, c[0x0][0x450] ;  /* 0x00011400ff052b82 */ /* 0x000e620000000800 */
[----:B0-----:R-:W-:-:S05]  /*13a70*/  @P2 IMAD.HI.U32 R0, R25, R0, RZ ;  /* 0x0000000019002227 */ /* 0x001fca00078e00ff */
[----:B-1----:R-:W-:Y:S01]  /*13a80*/  @P2 SHF.R.U32.HI R4, RZ, R5, R0 ;  /* 0x00000005ff042219 */ /* 0x002fe20000011600 */
[----:B------:R-:W-:Y:S01]  /*13a90*/  VIADD R0, R37, 0x5f ;  /* 0x0000005f25007836 */ /* 0x000fe20000000000 */
[----:B------:R-:W-:Y:S02]  /*13aa0*/  SHF.R.U32.HI R5, RZ, 0x1f, R2 ;  /* 0x0000001fff057819 */ /* 0x000fe40000011602 */
[----:B------:R-:W-:Y:S01]  /*13ab0*/  IADD3 R4, R4, R37, -R29 ;  /* 0x0000002504047210 */ /* 0x000fe20007ffe81d */
[----:B------:R-:W-:Y:S01]  /*13ac0*/  IMAD.HI R0, R0, 0x2aaaaaab, RZ ;  /* 0x2aaaaaab00007827 */ /* 0x000fe200078e02ff */
[----:B------:R-:W-:-:S03]  /*13ad0*/  LEA.HI.SX32 R7, R2, R5, 0x1c ;  /* 0x0000000502077211 */ /* 0x000fc600078fe2ff */
[----:B------:R-:W-:Y:S01]  /*13ae0*/  VIADD R2, R4, -UR4 ;  /* 0x8000000404027c36 */ /* 0x000fe20008000000 */
[----:B------:R-:W-:-:S04]  /*13af0*/  SHF.R.U32.HI R5, RZ, 0x1f, R0 ;  /* 0x0000001fff057819 */ /* 0x000fc80000011600 */
[----:B------:R-:W-:-:S04]  /*13b00*/  LEA.HI.SX32 R0, R0, R5, 0x1c ;  /* 0x0000000500007211 */ /* 0x000fc800078fe2ff */
[----:B------:R-:W-:Y:S01]  /*13b10*/  VIMNMX R0, R0, R7, PT ;  /* 0x0000000700007248 */ /* 0x000fe20003fe0100 */
[----:B------:R-:W-:Y:S06]  /*13b20*/  @!P1 BRA `(.L_x_1341) ;  /* 0x0000000000489947 */ /* 0x000fec0003800000 */
[----:B------:R-:W-:Y:S01]  /*13b30*/  IMAD.MOV.U32 R6, RZ, RZ, R4 ;  /* 0x000000ffff067224 */ /* 0x000fe200078e0004 */
[----:B------:R-:W-:Y:S04]  /*13b40*/  BSSY B0, `(.L_x_1342) ;  /* 0x000000e000007945 */ /* 0x000fe80003800000 */
[----:B------:R-:W-:-:S13]  /*13b50*/  ISETP.GT.AND P0, PT, R6, -0x1, PT ;  /* 0xffffffff0600780c */ /* 0x000fda0003f04270 */
[----:B------:R-:W-:Y:S05]  /*13b60*/  @P0 BRA `(.L_x_1343) ;  /* 0x00000000001c0947 */ /* 0x000fea0003800000 */
[----:B------:R-:W-:Y:S02]  /*13b70*/  ISETP.NE.AND P0, PT, R3, 0x1, PT ;  /* 0x000000010300780c */ /* 0x000fe40003f05270 */
[----:B------:R-:W-:-:S11]  /*13b80*/  LOP3.LUT R7, RZ, R6, RZ, 0x33, !PT ;  /* 0x00000006ff077212 */ /* 0x000fd600078e33ff */
[----:B------:R-:W0:Y:S02]  /*13b90*/  @P0 LDC.64 R4, c[0x0][0x9e8] ;  /* 0x00027a00ff040b82 */ /* 0x000e240000000a00 */
[----:B0-----:R-:W-:-:S05]  /*13ba0*/  @P0 IMAD.HI.U32 R4, R7, R4, RZ ;  /* 0x0000000407040227 */ /* 0x001fca00078e00ff */
[----:B------:R-:W-:-:S04]  /*13bb0*/  @P0 SHF.R.U32.HI R7, RZ, R5, R4 ;  /* 0x00000005ff070219 */ /* 0x000fc80000011604 */
[----:B------:R-:W-:Y:S01]  /*13bc0*/  LOP3.LUT R6, RZ, R7, RZ, 0x33, !PT ;  /* 0x00000007ff067212 */ /* 0x000fe200078e33ff */
[----:B------:R-:W-:Y:S06]  /*13bd0*/  BRA `(.L_x_1344) ;  /* 0x0000000000107947 */ /* 0x000fec0003800000 */
.L_x_1343:
[----:B------:R-:W-:-:S13]  /*13be0*/  ISETP.NE.AND P0, PT, R3, 0x1, PT ;  /* 0x000000010300780c */ /* 0x000fda0003f05270 */
[----:B------:R-:W0:Y:S02]  /*13bf0*/  @P0 LDC.64 R4, c[0x0][0x9e8] ;  /* 0x00027a00ff040b82 */ /* 0x000e240000000a00 */
[----:B0-----:R-:W-:-:S05]  /*13c00*/  @P0 IMAD.HI.U32 R4, R6, R4, RZ ;  /* 0x0000000406040227 */ /* 0x001fca00078e00ff */
[----:B------:R-:W-:-:S07]  /*13c10*/  @P0 SHF.R.U32.HI R6, RZ, R5, R4 ;  /* 0x00000005ff060219 */ /* 0x000fce0000011604 */
.L_x_1344:
[----:B------:R-:W-:Y:S05]  /*13c20*/  BSYNC B0 ;  /* 0x0000000000007941 */ /* 0x000fea0003800000 */
.L_x_1342:
[----:B------:R-:W-:-:S05]  /*13c30*/  IMAD R3, R6, R3, RZ ;  /* 0x0000000306037224 */ /* 0x000fca00078e02ff */
[----:B------:R-:W-:-:S07]  /*13c40*/  VIMNMX R2, R2, R3, !PT ;  /* 0x0000000302027248 */ /* 0x000fce0007fe0100 */
.L_x_1341:
[----:B------:R-:W-:Y:S01]  /*13c50*/  IMAD.HI R2, R2, 0x2aaaaaab, RZ ;  /* 0x2aaaaaab02027827 */ /* 0x000fe200078e02ff */
[----:B------:R-:W-:Y:S04]  /*13c60*/  BSSY B0, `(.L_x_1345) ;  /* 0x0000029000007945 */ /* 0x000fe80003800000 */
[----:B------:R-:W-:-:S04]  /*13c70*/  SHF.R.U32.HI R3, RZ, 0x1f, R2 ;  /* 0x0000001fff037819 */ /* 0x000fc80000011602 */
[----:B------:R-:W-:Y:S02]  /*13c80*/  LEA.HI.SX32 R3, R2, R3, 0x1c ;  /* 0x0000000302037211 */ /* 0x000fe400078fe2ff */
[----:B------:R-:W-:Y:S02]  /*13c90*/  LOP3.LUT R2, R26, 0xff000000, RZ, 0xc0, !PT ;  /* 0xff0000001a027812 */ /* 0x000fe400078ec0ff */
[----:B------:R-:W-:Y:S02]  /*13ca0*/  VIMNMX R5, RZ, R3, !PT ;  /* 0x00000003ff057248 */ /* 0x000fe40007fe0100 */
[----:B------:R-:W-:Y:S02]  /*13cb0*/  SHF.R.U32.HI R3, RZ, 0x8, R2 ;  /* 0x00000008ff037819 */ /* 0x000fe40000011602 */
[----:B------:R-:W-:Y:S02]  /*13cc0*/  ISETP.GT.AND P0, PT, R0, R5, PT ;  /* 0x000000050000720c */ /* 0x000fe40003f04270 */
[----:B------:R-:W-:-:S04]  /*13cd0*/  LOP3.LUT R2, R26, 0xff0000, RZ, 0xc0, !PT ;  /* 0x00ff00001a027812 */ /* 0x000fc800078ec0ff */
[----:B------:R-:W-:Y:S01]  /*13ce0*/  LEA.HI R2, R2, R3, RZ, 0x10 ;  /* 0x0000000302027211 */ /* 0x000fe200078f80ff */
[----:B------:R-:W-:-:S03]  /*13cf0*/  IMAD.MOV.U32 R3, RZ, RZ, RZ ;  /* 0x000000ffff037224 */ /* 0x000fc600078e00ff */
[----:B------:R-:W-:-:S03]  /*13d00*/  LOP3.LUT R4, R2, 0xff, RZ, 0xc0, !PT ;  /* 0x000000ff02047812 */ /* 0x000fc600078ec0ff */
[----:B------:R-:W-:Y:S05]  /*13d10*/  @!P0 BRA `(.L_x_1346) ;  /* 0x0000000000748947 */ /* 0x000fea0003800000 */
[----:B------:R-:W-:Y:S01]  /*13d20*/  SHF.R.U32.HI R7, RZ, 0x10, R2 ;  /* 0x00000010ff077819 */ /* 0x000fe20000011602 */
[----:B------:R-:W-:-:S03]  /*13d30*/  IMAD.MOV.U32 R2, RZ, RZ, RZ ;  /* 0x000000ffff027224 */ /* 0x000fc600078e00ff */
[----:B------:R-:W-:-:S13]  /*13d40*/  ISETP.NE.AND P0, PT, R7, RZ, PT ;  /* 0x000000ff0700720c */ /* 0x000fda0003f05270 */
[----:B------:R-:W0:Y:S02]  /*13d50*/  @!P0 LDC R7, c[0x0][0x9f0] ;  /* 0x00027c00ff078b82 */ /* 0x000e240000000800 */
[-C--:B0-----:R-:W-:Y:S02]  /*13d60*/  IABS R6, R7.reuse ;  /* 0x0000000700067213 */ /* 0x081fe40000000000 */
[----:B------:R-:W-:Y:S02]  /*13d70*/  IABS R10, R7 ;  /* 0x00000007000a7213 */ /* 0x000fe40000000000 */
[----:B------:R-:W0:Y:S08]  /*13d80*/  I2F.RP R8, R6 ;  /* 0x0000000600087306 */ /* 0x000e300000209400 */
[----:B0-----:R-:W0:Y:S02]  /*13d90*/  MUFU.RCP R8, R8 ;  /* 0x0000000800087308 */ /* 0x001e240000001000 */
[----:B0-----:R-:W-:-:S06]  /*13da0*/  VIADD R9, R8, 0xffffffe ;  /* 0x0ffffffe08097836 */ /* 0x001fcc0000000000 */
[----:B------:R0:W1:Y:S02]  /*13db0*/  F2I.FTZ.U32.TRUNC.NTZ R3, R9 ;  /* 0x0000000900037305 */ /* 0x000064000021f000 */
[----:B0-----:R-:W-:Y:S02]  /*13dc0*/  IMAD.MOV R9, RZ, RZ, -R10 ;  /* 0x000000ffff097224 */ /* 0x001fe400078e0a0a */
[----:B-1----:R-:W-:-:S04]  /*13dd0*/  IMAD.MOV R11, RZ, RZ, -R3 ;  /* 0x000000ffff0b7224 */ /* 0x002fc800078e0a03 */
[----:B------:R-:W-:-:S04]  /*13de0*/  IMAD R11, R11, R6, RZ ;  /* 0x000000060b0b7224 */ /* 0x000fc800078e02ff */
[----:B------:R-:W-:Y:S01]  /*13df0*/  IMAD.HI.U32 R3, R3, R11, R2 ;  /* 0x0000000b03037227 */ /* 0x000fe200078e0002 */
[----:B------:R-:W-:-:S05]  /*13e00*/  IADD3 R2, R7, -0x1, R0 ;  /* 0xffffffff07027810 */ /* 0x000fca0007ffe000 */
[----:B------:R-:W-:-:S05]  /*13e10*/  IMAD.IADD R2, R2, 0x1, -R5 ;  /* 0x0000000102027824 */ /* 0x000fca00078e0a05 */
        /* <DEDUP_REMOVED lines=12> */
[----:B------:R-:W-:-:S07]  /*13ee0*/  @!P1 LOP3.LUT R3, RZ, R7, RZ, 0x33, !PT ;  /* 0x00000007ff039212 */ /* 0x000fce00078e33ff */
.L_x_1346:
[----:B------:R-:W-:Y:S05]  /*13ef0*/  BSYNC B0 ;  /* 0x0000000000007941 */ /* 0x000fea0003800000 */
.L_x_1345:
[-C--:B------:R-:W-:Y:S01]  /*13f00*/  IMAD R2, R4, R3.reuse, R5 ;  /* 0x0000000304027224 */ /* 0x080fe200078e0205 */
        /* <DEDUP_REMOVED lines=23> */
.L_x_1348:
        /* <DEDUP_REMOVED lines=20> */
.L_x_1351:
[----:B------:R-:W-:Y:S05]  /*141c0*/  BSYNC B6 ;  /* 0x0000000000067941 */ /* 0x000fea0003800000 */
.L_x_1350:
        /* <DEDUP_REMOVED lines=20> */
.L_x_1354:
[----:B------:R0:W1:Y:S01]  /*14310*/  LDC.64 R2, c[0x4][R18] ;  /* 0x0100000012027b82 */ /* 0x0000620000000a00 */
[----:B------:R-:W-:Y:S01]  /*14320*/  ULDC.64 UR6, c[0x4][0x88] ;  /* 0x0100220000067ab9 */ /* 0x000fe20000000a00 */
[----:B------:R-:W-:Y:S01]  /*14330*/  ULDC.64 UR8, c[0x4][0x90] ;  /* 0x0100240000087ab9 */ /* 0x000fe20000000a00 */
[----:B------:R-:W-:Y:S01]  /*14340*/  ULDC.64 UR4, c[0x4][0x18] ;  /* 0x0100060000047ab9 */ /* 0x000fe20000000a00 */
        /* <DEDUP_REMOVED lines=11> */
.L_x_1353:
[----:B------:R-:W-:Y:S05]  /*14400*/  BSYNC B6 ;  /* 0x0000000000067941 */ /* 0x000fea0003800000 */
.L_x_1352:
[----:B------:R-:W-:Y:S01]  /*14410*/  ULDC.64 UR4, c[0x0][0x9f8] ;  /* 0x00027e0000047ab9 */ /* 0x000fe20000000a00 */
[----:B------:R-:W-:Y:S01]  /*14420*/  IMAD.MOV.U32 R30, RZ, RZ, R27 ;  /* 0x000000ffff1e7224 */ /* 0x000fe200078e001b */
[----:B------:R-:W-:Y:S01]  /*14430*/  ISETP.NE.U32.AND P0, PT, RZ, UR4, PT ;  /* 0x00000004ff007c0c */ /* 0x000fe2000bf05070 */
[----:B------:R-:W0:Y:S01]  /*14440*/  S2R R18, SR_TID.X ;  /* 0x0000000000127919 */ /* 0x000e220000002100 */
[----:B------:R-:W1:Y:S01]  /*14450*/  LDC R8, c[0x0][0x430] ;  /* 0x00010c00ff087b82 */ /* 0x000e620000000800 */
[----:B------:R-:W-:Y:S01]  /*14460*/  VIADD R22, R22, 0xffffffff ;  /* 0xffffffff16167836 */ /* 0x000fe20000000000 */
[----:B------:R-:W-:Y:S01]  /*14470*/  ISETP.NE.AND.EX P0, PT, RZ, UR5, PT, P0 ;  /* 0x00000005ff007c0c */ /* 0x000fe2000bf05300 */
[----:B------:R-:W-:-:S12]  /*14480*/  ULDC UR4, c[0x0][0x2f4] ;  /* 0x0000bd0000047ab9 */ /* 0x000fd80000000800 */
[----:B------:R-:W2:Y:S02]  /*14490*/  @P0 LDC.64 R2, c[0x0][0x9f8] ;  /* 0x00027e00ff020b82 */ /* 0x000ea40000000a00 */
[----:B--2---:R-:W-:-:S05]  /*144a0*/  @P0 IMAD.WIDE R2, R27, 0x4, R2 ;  /* 0x000000041b020825 */ /* 0x004fca00078e0202 */
[----:B------:R2:W3:Y:S01]  /*144b0*/  @P0 LDG.E R30, desc[UR36][R2.64] ;  /* 0x00000024021e0981 */ /* 0x0004e2000c1e1900 */
[----:B0-----:R-:W-:Y:S02]  /*144c0*/  LOP3.LUT R18, R18, 0x7f, RZ, 0xc0, !PT ;  /* 0x0000007f12127812 */ /* 0x001fe400078ec0ff */
[----:B-1----:R-:W-:Y:S02]  /*144d0*/  ISETP.NE.AND P1, PT, R8, 0x1, PT ;  /* 0x000000010800780c */ /* 0x002fe40003f25270 */
[----:B------:R-:W-:Y:S02]  /*144e0*/  SHF.R.U32.HI R20, RZ, 0x3, R18 ;  /* 0x00000003ff147819 */ /* 0x000fe40000011612 */
[----:B------:R-:W0:Y:S01]  /*144f0*/  S2R R18, SR_TID.X ;  /* 0x0000000000127919 */ /* 0x000e220000002100 */
[----:B------:R-:W-:-:S08]  /*14500*/  LOP3.LUT R16, R16, 0xffffffdf, RZ, 0xc0, !PT ;  /* 0xffffffdf10107812 */ /* 0x000fd000078ec0ff */
[----:B------:R-:W1:Y:S01]  /*14510*/  @P1 LDC R0, c[0x0][0x434] ;  /* 0x00010d00ff001b82 */ /* 0x000e620000000800 */
[----:B------:R-:W-:Y:S02]  /*14520*/  ISETP.GE.AND P2, PT, R31, UR4, PT ;  /* 0x000000041f007c0c */ /* 0x000fe4000bf46270 */
[----:B------:R-:W-:-:S05]  /*14530*/  @P1 LOP3.LUT R16, R16, 0x20, RZ, 0xfc, !PT ;  /* 0x0000002010101812 */ /* 0x000fca00078efcff */
[----:B------:R-:W4:Y:S01]  /*14540*/  @P1 LDC R5, c[0x0][0x438] ;  /* 0x00010e00ff051b82 */ /* 0x000f220000000800 */
[----:B0-----:R-:W-:-:S05]  /*14550*/  IMAD.SHL.U32 R18, R18, 0x10, RZ ;  /* 0x0000001012127824 */ /* 0x001fca00078e00ff */
[----:B------:R-:W-:-:S05]  /*14560*/  LOP3.LUT R18, R20, 0x70, R18, 0xf8, !PT ;  /* 0x0000007014127812 */ /* 0x000fca00078ef812 */
[----:B------:R-:W-:-:S04]  /*14570*/  IMAD R4, R22, 0x60, R18 ;  /* 0x0000006016047824 */ /* 0x000fc800078e0212 */
[C---:B------:R-:W-:Y:S01]  /*14580*/  IMAD.IADD R7, R4.reuse, 0x1, R19 ;  /* 0x0000000104077824 */ /* 0x040fe200078e0213 */
[----:B------:R-:W-:-:S03]  /*14590*/  ISETP.GE.AND P0, PT, R4, R37, PT ;  /* 0x000000250400720c */ /* 0x000fc60003f06270 */
[----:B-1----:R-:W-:Y:S01]  /*145a0*/  @P1 IMAD.HI.U32 R0, R7, R0, RZ ;  /* 0x0000000007001227 */ /* 0x002fe200078e00ff */
[----:B------:R-:W-:-:S03]  /*145b0*/  ISETP.GT.U32.OR P0, PT, R18, 0x5f, P0 ;  /* 0x0000005f1200780c */ /* 0x000fc60000704470 */
[----:B------:R-:W-:Y:S01]  /*145c0*/  IMAD.MOV.U32 R6, RZ, RZ, R7 ;  /* 0x000000ffff067224 */ /* 0x000fe200078e0007 */
[----:B----4-:R-:W-:-:S05]  /*145d0*/  @P1 SHF.R.U32.HI R6, RZ, R5, R0 ;  /* 0x00000005ff061219 */ /* 0x010fca0000011600 */
[----:B------:R-:W-:-:S04]  /*145e0*/  IMAD.MOV R0, RZ, RZ, -R6 ;  /* 0x000000ffff007224 */ /* 0x000fc800078e0a06 */
[----:B--2---:R-:W0:Y:S01]  /*145f0*/  @!P0 LDC.64 R2, c[0x0][0x428] ;  /* 0x00010a00ff028b82 */ /* 0x004e220000000a00 */
[----:B------:R-:W-:Y:S01]  /*14600*/  IMAD R0, R8, R0, R7 ;  /* 0x0000000008007224 */ /* 0x000fe200078e0207 */
[----:B------:R-:W-:-:S06]  /*14610*/  @!P0 SHF.R.S32.HI R7, RZ, 0x1f, R6 ;  /* 0x0000001fff078819 */ /* 0x000fcc0000011406 */
[----:B------:R-:W1:Y:S01]  /*14620*/  @!P0 LDC.64 R4, c[0x0][0x418] ;  /* 0x00010600ff048b82 */ /* 0x000e620000000a00 */
[----:B------:R-:W-:-:S04]  /*14630*/  LOP3.LUT R16, R16, 0xfffffffb, RZ, 0xc0, !PT ;  /* 0xfffffffb10107812 */ /* 0x000fc800078ec0ff */
[----:B------:R-:W-:-:S04]  /*14640*/  @P2 LOP3.LUT R16, R16, 0x4, RZ, 0xfc, !PT ;  /* 0x0000000410102812 */ /* 0x000fc800078efcff */
[----:B------:R-:W-:Y:S01]  /*14650*/  LOP3.LUT R16, R16, 0xfffffffd, RZ, 0xc0, !PT ;  /* 0xfffffffd10107812 */ /* 0x000fe200078ec0ff */
[----:B------:R-:W-:Y:S01]  /*14660*/  UMOV UR5, 0xffffffff ;  /* 0xffffffff00057882 */ /* 0x000fe20000000000 */
[----:B------:R-:W-:Y:S02]  /*14670*/  LOP3.LUT R26, R26, 0xffff, RZ, 0xc0, !PT ;  /* 0x0000ffff1a1a7812 */ /* 0x000fe400078ec0ff */
[----:B---3--:R-:W-:Y:S01]  /*14680*/  SHF.R.S32.HI R8, RZ, 0x1f, R30 ;  /* 0x0000001fff087819 */ /* 0x008fe2000001141e */
[----:B0-----:R-:W-:-:S04]  /*14690*/  @!P0 IMAD.WIDE.U32 R6, R30, R2, R6 ;  /* 0x000000021e068225 */ /* 0x001fc800078e0006 */
[----:B------:R-:W-:Y:S01]  /*146a0*/  @!P0 IMAD R2, R8, R2, RZ ;  /* 0x0000000208028224 */ /* 0x000fe200078e02ff */
[----:B------:R0:W-:Y:S03]  /*146b0*/  STL [R1+0x8], R8 ;  /* 0x0000080801007387 */ /* 0x0001e60000100800 */
[----:B------:R-:W-:Y:S01]  /*146c0*/  @!P0 IMAD R3, R30, R3, R2 ;  /* 0x000000031e038224 */ /* 0x000fe200078e0202 */
[----:B-1----:R-:W-:Y:S01]  /*146d0*/  @!P0 LEA R2, P1, R6, R4, 0x2 ;  /* 0x0000000406028211 */ /* 0x002fe200078210ff */
[----:B------:R-:W-:Y:S02]  /*146e0*/  IMAD.MOV.U32 R4, RZ, RZ, RZ ;  /* 0x000000ffff047224 */ /* 0x000fe400078e00ff */
[----:B------:R-:W-:-:S05]  /*146f0*/  @!P0 IMAD.IADD R3, R7, 0x1, R3 ;  /* 0x0000000107038824 */ /* 0x000fca00078e0203 */
[----:B------:R-:W-:Y:S02]  /*14700*/  @!P0 LEA.HI.X R3, R6, R5, R3, 0x2, P1 ;  /* 0x0000000506038211 */ /* 0x000fe400008f1403 */
[----:B------:R-:W-:-:S03]  /*14710*/  ISETP.GE.AND P1, PT, R33, UR4, PT ;  /* 0x0000000421007c0c */ /* 0x000fc6000bf26270 */
[----:B------:R1:W5:Y:S01]  /*14720*/  @!P0 LDG.E R4, desc[UR36][R2.64] ;  /* 0x0000002402048981 */ /* 0x000362000c1e1900 */
[----:B------:R-:W-:-:S09]  /*14730*/  ISETP.GE.AND P0, PT, R32, UR4, PT ;  /* 0x0000000420007c0c */ /* 0x000fd2000bf06270 */
[----:B------:R-:W-:Y:S01]  /*14740*/  @P1 LOP3.LUT R16, R16, 0x2, RZ, 0xfc, !PT ;  /* 0x0000000210101812 */ /* 0x000fe200078efcff */
[----:B-1----:R-:W-:-:S03]  /*14750*/  IMAD.U32 R2, RZ, RZ, UR38 ;  /* 0x00000026ff027e24 */ /* 0x002fc6000f8e00ff */
[----:B------:R-:W-:-:S04]  /*14760*/  LOP3.LUT R16, R16, 0xfffffffe, RZ, 0xc0, !PT ;  /* 0xfffffffe10107812 */ /* 0x000fc800078ec0ff */
[----:B------:R-:W-:Y:S01]  /*14770*/  @P0 LOP3.LUT R16, R16, 0x1, RZ, 0xfc, !PT ;  /* 0x0000000110100812 */ /* 0x000fe200078efcff */
[----:B0-----:R-:W-:Y:S06]  /*14780*/  BRA.DIV UR5, `(.L_x_1355) ;  /* 0x0000004605407947 */ /* 0x001fec000b800000 */
.L_x_1423:
[----:B------:R-:W-:Y:S02]  /*14790*/  ISETP.NE.AND P0, PT, R2, 0x3, PT ;  /* 0x000000030200780c */ /* 0x000fe40003f05270 */
[----:B------:R-:W-:Y:S02]  /*147a0*/  ISETP.GT.U32.AND P1, PT, R18, 0x5f, PT ;  /* 0x0000005f1200780c */ /* 0x000fe40003f24070 */
[----:B------:R-:W-:-:S09]  /*147b0*/  LOP3.LUT R16, R16, 0xffffffef, RZ, 0xc0, !PT ;  /* 0xffffffef10107812 */ /* 0x000fd200078ec0ff */
[----:B------:R-:W-:-:S04]  /*147c0*/  @P0 LOP3.LUT R16, R16, 0x10, RZ, 0xfc, !PT ;  /* 0x0000001010100812 */ /* 0x000fc800078efcff */
[----:B------:R-:W-:-:S04]  /*147d0*/  LOP3.LUT R16, R16, 0xfffffff7, RZ, 0xc0, !PT ;  /* 0xfffffff710107812 */ /* 0x000fc800078ec0ff */
[----:B------:R-:W-:Y:S01]  /*147e0*/  @P1 LOP3.LUT R16, R16, 0x8, RZ, 0xfc, !PT ;  /* 0x0000000810101812 */ /* 0x000fe200078efcff */
[----:B------:R-:W-:Y:S06]  /*147f0*/  @!P0 BRA `(.L_x_1356) ;  /* 0x0000000000048947 */ /* 0x000fec0003800000 */
[----:B------:R-:W-:Y:S01]  /*14800*/  BPT.TRAP 0x1 ;  /* 0x000000040000795c */ /* 0x000fe20000300000 */
.L_x_1356:
[----:B------:R-:W-:Y:S01]  /*14810*/  SHF.R.S32.HI R5, RZ, 0x1f, R0 ;  /* 0x0000001fff057819 */ /* 0x000fe20000011400 */
[----:B------:R-:W-:Y:S01]  /*14820*/  ULDC.64 UR4, c[0x0][0x328] ;  /* 0x0000ca0000047ab9 */ /* 0x000fe20000000a00 */
[----:B-----5:R-:W-:Y:S01]  /*14830*/  SHF.R.S32.HI R6, RZ, 0x1f, R4 ;  /* 0x0000001fff067819 */ /* 0x020fe20000011404 */
[----:B------:R-:W-:Y:S01]  /*14840*/  ULDC.64 UR6, c[0x0][0x318] ;  /* 0x0000c60000067ab9 */ /* 0x000fe20000000a00 */
[----:B------:R-:W-:Y:S01]  /*14850*/  BSSY B0, `(.L_x_1357) ;  /* 0x0000013000007945 */ /* 0x000fe20003800000 */
        /* <DEDUP_REMOVED lines=18> */
.L_x_1424:
[----:B------:R-:W-:Y:S05]  /*14980*/  BSYNC B0 ;  /* 0x0000000000007941 */ /* 0x000fea0003800000 */
.L_x_1357:
[----:B------:R-:W1:Y:S01]  /*14990*/  S2R R8, SR_TID.X ;  /* 0x0000000000087919 */ /* 0x000e620000002100 */
[----:B------:R-:W-:Y:S01]  /*149a0*/  ULDC.64 UR4, c[0x0][0x300] ;  /* 0x0000c00000047ab9 */ /* 0x000fe20000000a00 */
[----:B------:R-:W-:Y:S01]  /*149b0*/  ULDC.64 UR6, c[0x0][0x2e8] ;  /* 0x0000ba0000067ab9 */ /* 0x000fe20000000a00 */
[----:B------:R-:W-:Y:S01]  /*149c0*/  IMAD R5, R5, UR4, RZ ;  /* 0x0000000405057c24 */ /* 0x000fe2000f8e02ff */
[----:B------:R-:W-:Y:S01]  /*149d0*/  LOP3.LUT P4, RZ, R16, 0x4, RZ, 0xc0, !PT ;  /* 0x0000000410ff7812 */ /* 0x000fe2000788c0ff */
[----:B0-----:R-:W-:Y:S01]  /*149e0*/  IMAD.WIDE.U32 R2, R0, UR4, RZ ;  /* 0x0000000400027c25 */ /* 0x001fe2000f8e00ff */
[C---:B------:R-:W-:Y:S02]  /*149f0*/  LOP3.LUT P3, RZ, R16.reuse, 0x2, RZ, 0xc0, !PT ;  /* 0x0000000210ff7812 */ /* 0x040fe4000786c0ff */
[----:B------:R-:W-:Y:S01]  /*14a00*/  LOP3.LUT P2, RZ, R16, 0x1, RZ, 0xc0, !PT ;  /* 0x0000000110ff7812 */ /* 0x000fe2000784c0ff */
[----:B------:R-:W-:Y:S01]  /*14a10*/  IMAD R5, R0, UR5, R5 ;  /* 0x0000000500057c24 */ /* 0x000fe2000f8e0205 */
[----:B------:R-:W-:-:S02]  /*14a20*/  ULDC.64 UR4, c[0x0][0x310] ;  /* 0x0000c40000047ab9 */ /* 0x000fc40000000a00 */
[----:B------:R-:W-:Y:S02]  /*14a30*/  IMAD R0, R6, UR4, RZ ;  /* 0x0000000406007c24 */ /* 0x000fe4000f8e02ff */
[----:B------:R-:W-:Y:S02]  /*14a40*/  IMAD.IADD R3, R3, 0x1, R5 ;  /* 0x0000000103037824 */ /* 0x000fe400078e0205 */
        /* <DEDUP_REMOVED lines=8> */
[----:B------:R-:W-:Y:S01]  /*14ad0*/  LEA R4, P0, R2, UR6, 0x1 ;  /* 0x0000000602047c11 */ /* 0x000fe2000f8008ff */
[----:B------:R-:W-:Y:S01]  /*14ae0*/  IMAD R5, R23, 0x4800, R34 ;  /* 0x0000480017057824 */ /* 0x000fe200078e0222 */
[----:B-1----:R-:W-:Y:S02]  /*14af0*/  LOP3.LUT R8, R8, 0x7f, RZ, 0xc0, !PT ;  /* 0x0000007f08087812 */ /* 0x002fe400078ec0ff */
[----:B------:R-:W-:Y:S02]  /*14b00*/  LEA.HI.X R0, R2, UR7, R0, 0x1, P0 ;  /* 0x0000000702007c11 */ /* 0x000fe400080f0c00 */
[----:B------:R-:W-:-:S05]  /*14b10*/  SHF.R.U32.HI R8, RZ, 0x3, R8 ;  /* 0x00000003ff087819 */ /* 0x000fca0000011608 */
        /* <DEDUP_REMOVED lines=65> */
.L_x_1438:
        /* <DEDUP_REMOVED lines=12> */
.L_x_1360:
        /* <DEDUP_REMOVED lines=10> */
.L_x_1361:
[----:B------:R2:W-:Y:S02]  /*15090*/  SYNCS.ARRIVE.TRANS64.A1T0 RZ, [R7+URZ+0x30830], RZ ;  /* 0x030830ff07ff79a7 */ /* 0x0005e4000810003f */
[----:B------:R-:W-:Y:S05]  /*150a0*/  WARPSYNC.ALL ;  /* 0x0000000000007948 */ /* 0x000fea0003800000 */
[----:B------:R-:W-:Y:S01]  /*150b0*/  ULDC.64 UR4, c[0x0][0x298] ;  /* 0x0000a60000047ab9 */ /* 0x000fe20000000a00 */
[----:B-1----:R-:W-:Y:S01]  /*150c0*/  VIADD R2, R17, 0x12400 ;  /* 0x0001240011027836 */ /* 0x002fe20000000000 */
[----:B------:R-:W-:Y:S01]  /*150d0*/  SHF.R.S32.HI R0, RZ, 0x1f, R35 ;  /* 0x0000001fff007819 */ /* 0x000fe20000011423 */
[----:B0-----:R-:W-:Y:S01]  /*150e0*/  IMAD.WIDE.U32 R4, R35, UR4, RZ ;  /* 0x0000000423047c25 */ /* 0x001fe2000f8e00ff */
[----:B------:R-:W-:Y:S01]  /*150f0*/  BSSY B6, `(.L_x_1362) ;  /* 0x0000018000067945 */ /* 0x000fe20003800000 */
[----:B------:R-:W-:Y:S01]  /*15100*/  BAR.SYNC.DEFER_BLOCKING 0x8, 0x180 ;  /* 0x0206000000007b1d */ /* 0x000fe20000010000 */
[----:B------:R-:W-:Y:S01]  /*15110*/  LOP3.LUT P0, RZ, R2, 0x3ff, RZ, 0xc0, !PT ;  /* 0x000003ff02ff7812 */ /* 0x000fe2000780c0ff */
[----:B------:R-:W-:-:S04]  /*15120*/  IMAD R0, R0, UR4, RZ ;  /* 0x0000000400007c24 */ /* 0x000fc8000f8e02ff */
[----:B------:R-:W-:Y:S01]  /*15130*/  IMAD R0, R35, UR5, R0 ;  /* 0x0000000523007c24 */ /* 0x000fe2000f8e0200 */
[----:B------:R0:W-:Y:S03]  /*15140*/  STL.64 [R1+0x10], R4 ;  /* 0x0000100401007387 */ /* 0x0001e60000100a00 */
[----:B------:R-:W-:-:S04]  /*15150*/  IMAD.IADD R35, R5, 0x1, R0 ;  /* 0x0000000105237824 */ /* 0x000fc800078e0200 */
        /* <DEDUP_REMOVED lines=9> */
[----:B--2---:R-:W-:-:S02]  /*151f0*/  IMAD.U32 R7, RZ, RZ, UR9 ;  /* 0x00000009ff077e24 */ /* 0x004fc4000f8e00ff */
[----:B------:R-:W-:Y:S02]  /*15200*/  IMAD.U32 R10, RZ, RZ, UR4 ;  /* 0x00000004ff0a7e24 */ /* 0x000fe4000f8e00ff */
[----:B------:R-:W-:Y:S02]  /*15210*/  IMAD.U32 R11, RZ, RZ, UR5 ;  /* 0x00000005ff0b7e24 */ /* 0x000fe4000f8e00ff */
[----:B------:R-:W-:Y:S02]  /*15220*/  IMAD.MOV.U32 R8, RZ, RZ, 0x70 ;  /* 0x00000070ff087424 */ /* 0x000fe400078e00ff */
[----:B------:R-:W-:Y:S02]  /*15230*/  IMAD.MOV.U32 R12, RZ, RZ, 0x1 ;  /* 0x00000001ff0c7424 */ /* 0x000fe400078e00ff */
[----:B------:R-:W-:-:S07]  /*15240*/  IMAD.MOV.U32 R13, RZ, RZ, RZ ;  /* 0x000000ffff0d7224 */ /* 0x000fce00078e00ff */
[----:B------:R-:W-:-:S07]  /*15250*/  LEPC R20, `(.L_x_1363) ;  /* 0x000000001014794e */ /* 0x000fce0000000000 */
[----:B0-----:R-:W-:Y:S05]  /*15260*/  CALL.ABS.NOINC R2 ;  /* 0x0000000002007343 */ /* 0x001fea0003c00000 */
.L_x_1363:
[----:B------:R-:W-:Y:S05]  /*15270*/  BSYNC B6 ;  /* 0x0000000000067941 */ /* 0x000fea0003800000 */
.L_x_1362:
[----:B------:R-:W3:Y:S01]  /*15280*/  LDL.LU.64 R20, [R1+0x10] ;  /* 0x0000100001147983 */ /* 0x000ee20000300a00 */
[----:B------:R-:W1:Y:S01]  /*15290*/  LDC R0, c[0x0][0x448] ;  /* 0x00011200ff007b82 */ /* 0x000e620000000800 */
[----:B------:R-:W-:Y:S01]  /*152a0*/  LOP3.LUT P6, RZ, R16, 0x80, RZ, 0xc0, !PT ;  /* 0x0000008010ff7812 */ /* 0x000fe200078cc0ff */
[----:B------:R-:W-:Y:S01]  /*152b0*/  ULDC.64 UR4, c[0x0][0x2d8] ;  /* 0x0000b60000047ab9 */ /* 0x000fe20000000a00 */
[----:B------:R-:W4:Y:S01]  /*152c0*/  S2R R2, SR_TID.X ;  /* 0x0000000000027919 */ /* 0x000f220000002100 */
[----:B0-----:R-:W-:-:S04]  /*152d0*/  SHF.R.S32.HI R5, RZ, 0x1f, R27 ;  /* 0x0000001fff057819 */ /* 0x001fc8000001141b */
[----:B------:R-:W-:Y:S02]  /*152e0*/  SEL R6, R5, RZ, !P6 ;  /* 0x000000ff05067207 */ /* 0x000fe40007000000 */
[----:B------:R-:W-:Y:S02]  /*152f0*/  SEL R5, R27, RZ, !P6 ;  /* 0x000000ff1b057207 */ /* 0x000fe40007000000 */
[----:B-1----:R-:W-:Y:S02]  /*15300*/  ISETP.NE.AND P5, PT, R0, 0x1, PT ;  /* 0x000000010000780c */ /* 0x002fe40003fa5270 */
[----:B------:R-:W0:Y:S01]  /*15310*/  S2R R0, SR_TID.X ;  /* 0x0000000000007919 */ /* 0x000e220000002100 */
[----:B----4-:R-:W-:-:S10]  /*15320*/  LOP3.LUT R2, R2, 0x7f, RZ, 0xc0, !PT ;  /* 0x0000007f02027812 */ /* 0x010fd400078ec0ff */
[----:B------:R-:W1:Y:S01]  /*15330*/  @P5 LDC R3, c[0x0][0x44c] ;  /* 0x00011300ff035b82 */ /* 0x000e620000000800 */
[----:B------:R-:W-:Y:S01]  /*15340*/  SHF.R.U32.HI R2, RZ, 0x3, R2 ;  /* 0x00000003ff027819 */ /* 0x000fe20000011602 */
[----:B0-----:R-:W-:-:S05]  /*15350*/  IMAD.SHL.U32 R0, R0, 0x10, RZ ;  /* 0x0000001000007824 */ /* 0x001fca00078e00ff */
[----:B------:R-:W-:Y:S02]  /*15360*/  LOP3.LUT R0, R2, 0x70, R0, 0xf8, !PT ;  /* 0x0000007002007812 */ /* 0x000fe400078ef800 */
[----:B------:R-:W0:Y:S03]  /*15370*/  @P5 LDC R2, c[0x0][0x450] ;  /* 0x00011400ff025b82 */ /* 0x000e260000000800 */
[----:B------:R-:W-:-:S04]  /*15380*/  IMAD.IADD R0, R0, 0x1, R25 ;  /* 0x0000000100007824 */ /* 0x000fc800078e0219 */
[----:B-1----:R-:W-:-:S04]  /*15390*/  @P5 IMAD.HI.U32 R3, R0, R3, RZ ;  /* 0x0000000300035227 */ /* 0x002fc800078e00ff */
[----:B------:R-:W-:Y:S01]  /*153a0*/  IMAD.MOV.U32 R4, RZ, RZ, R0 ;  /* 0x000000ffff047224 */ /* 0x000fe200078e0000 */
[----:B0-----:R-:W-:Y:S01]  /*153b0*/  @P5 SHF.R.U32.HI R4, RZ, R2, R3 ;  /* 0x00000002ff045219 */ /* 0x001fe20000011603 */
[----:B------:R-:W-:Y:S02]  /*153c0*/  IMAD.MOV.U32 R3, RZ, RZ, R35 ;  /* 0x000000ffff037224 */ /* 0x000fe400078e0023 */
[----:B---3--:R-:W-:Y:S02]  /*153d0*/  IMAD.MOV.U32 R2, RZ, RZ, R20 ;  /* 0x000000ffff027224 */ /* 0x008fe400078e0014 */
[----:B------:R-:W0:Y:S02]  /*153e0*/  S2R R20, SR_TID.X ;  /* 0x0000000000147919 */ /* 0x000e240000002100 */
[----:B------:R-:W-:-:S04]  /*153f0*/  IMAD.WIDE.U32 R2, R26, UR4, R2 ;  /* 0x000000041a027c25 */ /* 0x000fc8000f8e0002 */
[----:B------:R-:W-:Y:S01]  /*15400*/  IMAD R3, R26, UR5, R3 ;  /* 0x000000051a037c24 */ /* 0x000fe2000f8e0203 */
[----:B------:R-:W-:Y:S02]  /*15410*/  ULDC.64 UR4, c[0x0][0x2e0] ;  /* 0x0000b80000047ab9 */ /* 0x000fe40000000a00 */
[----:B------:R-:W-:Y:S02]  /*15420*/  IMAD R6, R6, UR4, RZ ;  /* 0x0000000406067c24 */ /* 0x000fe4000f8e02ff */
[----:B------:R-:W-:-:S04]  /*15430*/  IMAD.WIDE.U32 R2, R5, UR4, R2 ;  /* 0x0000000405027c25 */ /* 0x000fc8000f8e0002 */
[----:B------:R-:W-:Y:S01]  /*15440*/  IMAD R5, R5, UR5, R6 ;  /* 0x0000000505057c24 */ /* 0x000fe2000f8e0206 */
[----:B------:R-:W-:Y:S01]  /*15450*/  ULDC.64 UR4, c[0x0][0x2d0] ;  /* 0x0000b40000047ab9 */ /* 0x000fe20000000a00 */
[----:B------:R-:W-:Y:S02]  /*15460*/  IMAD.MOV R6, RZ, RZ, -R4 ;  /* 0x000000ffff067224 */ /* 0x000fe400078e0a04 */
[----:B------:R-:W-:Y:S02]  /*15470*/  IMAD.IADD R3, R3, 0x1, R5 ;  /* 0x0000000103037824 */ /* 0x000fe400078e0205 */
[----:B------:R-:W1:Y:S01]  /*15480*/  LDC R5, c[0x0][0x448] ;  /* 0x00011200ff057b82 */ /* 0x000e620000000800 */
[----:B------:R-:W-:Y:S01]  /*15490*/  IMAD.WIDE.U32 R2, R4, UR4, R2 ;  /* 0x0000000404027c25 */ /* 0x000fe2000f8e0002 */
[----:B0-----:R-:W-:-:S04]  /*154a0*/  LOP3.LUT R20, R20, 0x7f, RZ, 0xc0, !PT ;  /* 0x0000007f14147812 */ /* 0x001fc800078ec0ff */
[----:B------:R-:W-:Y:S01]  /*154b0*/  SHF.R.U32.HI R8, RZ, 0x3, R20 ;  /* 0x00000003ff087819 */ /* 0x000fe20000011614 */
[----:B-1----:R-:W-:Y:S01]  /*154c0*/  IMAD R0, R5, R6, R0 ;  /* 0x0000000605007224 */ /* 0x002fe200078e0200 */
[----:B------:R-:W-:-:S05]  /*154d0*/  SHF.R.S32.HI R6, RZ, 0x1f, R4 ;  /* 0x0000001fff067819 */ /* 0x000fca0000011404 */
[----:B--2---:R-:W-:-:S04]  /*154e0*/  IMAD R7, R6, UR4, RZ ;  /* 0x0000000406077c24 */ /* 0x004fc8000f8e02ff */
        /* <DEDUP_REMOVED lines=17> */
[----:B------:R-:W0:Y:S01]  /*15600*/  SHFL.IDX PT, R14, R0, RZ, 0x181f ;  /* 0x00181fff000e7589 */ /* 0x000e2200000e0000 */
[----:B------:R-:W-:Y:S02]  /*15610*/  IMAD R29, R29, R5, RZ ;  /* 0x000000051d1d7224 */ /* 0x000fe400078e02ff */
[----:B------:R-:W-:Y:S01]  /*15620*/  IMAD.IADD R25, R8, 0x1, R25 ;  /* 0x0000000108197824 */ /* 0x000fe200078e0219 */
[----:B------:R-:W1:Y:S03]  /*15630*/  SHFL.IDX PT, R2, R4, RZ, 0x181f ;  /* 0x00181fff04027589 */ /* 0x000e6600000e0000 */
[C---:B------:R-:W-:Y:S01]  /*15640*/  VIADD R6, R25.reuse, 0x10 ;  /* 0x0000001019067836 */ /* 0x040fe20000000000 */
[----:B------:R-:W-:-:S13]  /*15650*/  ISETP.GE.AND P1, PT, R25, R29, PT ;  /* 0x0000001d1900720c */ /* 0x000fda0003f26270 */
[----:B0-----:R-:W-:-:S05]  /*15660*/  @!P1 LEA R14, P4, R31, R14, 0x1 ;  /* 0x0000000e1f0e9211 */ /* 0x001fca00078808ff */
[----:B-1----:R-:W-:Y:S02]  /*15670*/  @!P1 IMAD.X R3, RZ, RZ, R2, P4 ;  /* 0x000000ffff039224 */ /* 0x002fe400020e0602 */
[----:B------:R-:W-:Y:S02]  /*15680*/  @!P1 IMAD.MOV.U32 R2, RZ, RZ, R14 ;  /* 0x000000ffff029224 */ /* 0x000fe400078e000e */
[----:B------:R-:W0:Y:S04]  /*15690*/  SHFL.IDX PT, R14, R0, 0x1, 0x181f ;  /* 0x00381f00000e7f89 */ /* 0x000e2800000e0000 */
[----:B------:R-:W-:Y:S04]  /*156a0*/  @!P1 LDGSTS.E.BYPASS.LTC128B.128 [R36+0x12400], desc[UR36][R2.64], !P3 ;  /* 0x1240000002249fae */ /* 0x000fe8000d901d64 */
[----:B------:R-:W-:Y:S04]  /*156b0*/  @!P1 LDGSTS.E.BYPASS.LTC128B.128 [R36+0x16400], desc[UR36][R2.64+0x80], !P2 ;  /* 0x1640008002249fae */ /* 0x000fe8000d101d64 */
[----:B------:R1:W-:Y:S01]  /*156c0*/  @!P1 LDGSTS.E.BYPASS.LTC128B.128 [R36+0x1a400], desc[UR36][R2.64+0x100], !P0 ;  /* 0x1a40010002249fae */ /* 0x0003e2000c101d64 */
[----:B------:R-:W-:Y:S01]  /*156d0*/  ISETP.GE.AND P1, PT, R6, R29, PT ;  /* 0x0000001d0600720c */ /* 0x000fe20003f26270 */
[----:B------:R-:W-:-:S02]  /*156e0*/  VIADD R6, R25, 0x20 ;  /* 0x0000002019067836 */ /* 0x000fc40000000000 */
[----:B-1----:R-:W1:Y:S10]  /*156f0*/  SHFL.IDX PT, R2, R4, 0x1, 0x181f ;  /* 0x00381f0004027f89 */ /* 0x002e7400000e0000 */
[----:B0-----:R-:W-:-:S05]  /*15700*/  @!P1 LEA R14, P4, R31, R14, 0x1 ;  /* 0x0000000e1f0e9211 */ /* 0x001fca00078808ff */
[----:B-1----:R-:W-:Y:S02]  /*15710*/  @!P1 IMAD.X R5, RZ, RZ, R2, P4 ;  /* 0x000000ffff059224 */ /* 0x002fe400020e0602 */
[----:B------:R-:W-:Y:S02]  /*15720*/  @!P1 IMAD.MOV.U32 R2, RZ, RZ, R14 ;  /* 0x000000ffff029224 */ /* 0x000fe400078e000e */
[----:B------:R-:W-:Y:S01]  /*15730*/  @!P1 IMAD.MOV.U32 R3, RZ, RZ, R5 ;  /* 0x000000ffff039224 */ /* 0x000fe200078e0005 */
        /* <DEDUP_REMOVED lines=59> */
.L_x_1455:
        /* <DEDUP_REMOVED lines=12> */
.L_x_1366:
[----:B------:R-:W-:Y:S05]  /*15bb0*/  BSYNC B0 ;  /* 0x0000000000007941 */ /* 0x000fea0003800000 */
.L_x_1365:
[----:B------:R-:W-:Y:S01]  /*15bc0*/  NOP ;  /* 0x0000000000007918 */ /* 0x000fe20000000000 */
[----:B------:R-:W-:-:S13]  /*15bd0*/  PLOP3.LUT P0, PT, PT, PT, PT, 0x80, 0x0 ;  /* 0x000000000000781c */ /* 0x000fda0003f0f070 */
.L_x_1367:
        /* <DEDUP_REMOVED lines=10> */
[----:B------:R0:W-:Y:S01]  /*15c80*/  STL [R1+0x1c], R3 ;  /* 0x00001c0301007387 */ /* 0x0001e20000100800 */
[----:B------:R-:W-:-:S04]  /*15c90*/  LEA.HI R0, R3, R3, RZ, 0x1 ;  /* 0x0000000303007211 */ /* 0x000fc800078f08ff */
[----:B------:R-:W-:-:S05]  /*15ca0*/  LOP3.LUT R0, R0, 0xfffffffe, RZ, 0xc0, !PT ;  /* 0xfffffffe00007812 */ /* 0x000fca00078ec0ff */
[----:B------:R-:W-:-:S05]  /*15cb0*/  IMAD.IADD R0, R3, 0x1, -R0 ;  /* 0x0000000103007824 */ /* 0x000fca00078e0a00 */
[----:B------:R-:W-:Y:S01]  /*15cc0*/  SHF.L.U32 R0, R0, 0x1f, RZ ;  /* 0x0000001f00007819 */ /* 0x000fe200000006ff */
[----:B------:R-:W-:Y:S01]  /*15cd0*/  NOP ;  /* 0x0000000000007918 */ /* 0x000fe20000000000 */
[----:B------:R0:W-:Y:S01]  /*15ce0*/  SYNCS.ARRIVE.TRANS64.A1T0 RZ, [R17+URZ+0x30800], RZ ;  /* 0x030800ff11ff79a7 */ /* 0x0001e2000810003f */
[----:B------:R-:W-:Y:S01]  /*15cf0*/  BSSY B0, `(.L_x_1368) ;  /* 0x0000003000007945 */ /* 0x000fe20003800000 */
[----:B------:R-:W1:Y:S03]  /*15d00*/  SYNCS.PHASECHK.TRANS64.TRYWAIT P0, [R17+URZ+0x30820], R0 ;  /* 0x03082000110075a7 */ /* 0x000e66000800017f */
[----:B01----:R-:W-:Y:S05]  /*15d10*/  @!P0 BRA `(.L_x_1369) ;  /* 0x0000004000e88947 */ /* 0x003fea0003800000 */
.L_x_1456:
[----:B------:R-:W-:Y:S05]  /*15d20*/  BSYNC B0 ;  /* 0x0000000000007941 */ /* 0x000fea0003800000 */
.L_x_1368:
[----:B------:R-:W3:Y:S01]  /*15d30*/  LDL R2, [R1] ;  /* 0x0000000001027983 */ /* 0x000ee20000100800 */
[----:B------:R-:W-:Y:S01]  /*15d40*/  BSSY B0, `(.L_x_1370) ;  /* 0x0000104000007945 */ /* 0x000fe20003800000 */
[----:B---3--:R-:W-:-:S13]  /*15d50*/  ISETP.GE.AND P0, PT, R8, R2, PT ;  /* 0x000000020800720c */ /* 0x008fda0003f06270 */
[----:B------:R-:W-:Y:S05]  /*15d60*/  @!P0 BRA `(.L_x_1371) ;  /* 0x0000001000048947 */ /* 0x000fea0003800000 */
[----:B------:R-:W-:Y:S01]  /*15d70*/  ULDC UR4, c[0x0][0x2f4] ;  /* 0x0000bd0000047ab9 */ /* 0x000fe20000000800 */
[----:B------:R-:W-:Y:S01]  /*15d80*/  IMAD.MOV.U32 R10, RZ, RZ, R23 ;  /* 0x000000ffff0a7224 */ /* 0x000fe200078e0017 */
[----:B------:R-:W-:Y:S01]  /*15d90*/  ISETP.GE.AND P3, PT, R31, UR4, PT ;  /* 0x000000041f007c0c */ /* 0x000fe2000bf66270 */
[----:B------:R-:W-:Y:S01]  /*15da0*/  IMAD.MOV.U32 R20, RZ, RZ, R28 ;  /* 0x000000ffff147224 */ /* 0x000fe200078e001c */
[----:B------:R-:W-:Y:S01]  /*15db0*/  ISETP.GE.AND P2, PT, R33, UR4, PT ;  /* 0x0000000421007c0c */ /* 0x000fe2000bf46270 */
[----:B------:R-:W-:Y:S01]  /*15dc0*/  IMAD.MOV.U32 R29, RZ, RZ, R22 ;  /* 0x000000ffff1d7224 */ /* 0x000fe200078e0016 */
[----:B------:R-:W-:-:S13]  /*15dd0*/  ISETP.GE.AND P1, PT, R32, UR4, PT ;  /* 0x0000000420007c0c */ /* 0x000fda000bf26270 */
.L_x_1384:
[----:B------:R-:W3:Y:S04]  /*15de0*/  LDL R5, [R1+0x4] ;  /* 0x0000040001057983 */ /* 0x000ee80000100800 */
[----:B------:R-:W4:Y:S01]  /*15df0*/  LDL R12, [R1+0x8] ;  /* 0x00000800010c7983 */ /* 0x000f220000100800 */
[----:B0-----:R-:W0:Y:S01]  /*15e00*/  S2R R0, SR_TID.X ;  /* 0x0000000000007919 */ /* 0x001e220000002100 */
[----:B------:R-:W1:Y:S01]  /*15e10*/  S2R R4, SR_TID.X ;  /* 0x0000000000047919 */ /* 0x000e620000002100 */
[----:B0-----:R-:W-:-:S04]  /*15e20*/  LOP3.LUT R0, R0, 0x7f, RZ, 0xc0, !PT ;  /* 0x0000007f00007812 */ /* 0x001fc800078ec0ff */
[----:B------:R-:W-:Y:S02]  /*15e30*/  SHF.R.U32.HI R3, RZ, 0x3, R0 ;  /* 0x00000003ff037819 */ /* 0x000fe40000011600 */
[----:B------:R-:W0:Y:S01]  /*15e40*/  LDC R0, c[0x0][0x430] ;  /* 0x00010c00ff007b82 */ /* 0x000e220000000800 */
[----:B-1----:R-:W-:-:S05]  /*15e50*/  IMAD.SHL.U32 R4, R4, 0x10, RZ ;  /* 0x0000001004047824 */ /* 0x002fca00078e00ff */
        /* <DEDUP_REMOVED lines=8> */
[----:B------:R-:W3:Y:S01]  /*15ee0*/  @!P5 LDC.64 R4, c[0x0][0x418] ;  /* 0x00010600ff04db82 */ /* 0x000ee20000000a00 */
        /* <DEDUP_REMOVED lines=9> */
[----:B---3--:R-:W-:Y:S01]  /*15f80*/  @!P5 LEA R4, P0, R2, R4, 0x2 ;  /* 0x000000040204d211 */ /* 0x008fe200078010ff */
        /* <DEDUP_REMOVED lines=16> */
.L_x_1372:
[----:B------:R-:W-:Y:S01]  /*16090*/  IMAD R6, R23, 0x8, R17 ;  /* 0x0000000817067824 */ /* 0x000fe200078e0211 */
[----:B------:R-:W-:Y:S01]  /*160a0*/  SHF.L.U32 R3, R28, 0x1f, RZ ;  /* 0x0000001f1c037819 */ /* 0x000fe200000006ff */
[----:B------:R-:W-:Y:S03]  /*160b0*/  BSSY B1, `(.L_x_1373) ;  /* 0x0000003000017945 */ /* 0x000fe60003800000 */
[----:B------:R-:W0:Y:S02]  /*160c0*/  SYNCS.PHASECHK.TRANS64.TRYWAIT P0, [R6+URZ+0x30840], R3 ;  /* 0x03084003060075a7 */ /* 0x000e24000800017f */
[----:B0-----:R-:W-:Y:S05]  /*160d0*/  @!P0 BRA `(.L_x_1374) ;  /* 0x00000040000c8947 */ /* 0x001fea0003800000 */
.L_x_1457:
[----:B------:R-:W-:Y:S05]  /*160e0*/  BSYNC B1 ;  /* 0x0000000000017941 */ /* 0x000fea0003800000 */
.L_x_1373:
        /* <DEDUP_REMOVED lines=62> */
[----:B-1-3--:R0:W3:Y:S02]  /*164d0*/  SHFL.IDX PT, R2, R7, 0x5, 0x181f ;  /* 0x00b81f0007027f89 */ /* 0x00a0e400000e0000 */
.L_x_1471:
[----:B------:R-:W-:Y:S02]  /*164e0*/  LOP3.LUT P6, RZ, R16, 0x4, RZ, 0xc0, !PT ;  /* 0x0000000410ff7812 */ /* 0x000fe400078cc0ff */
[----:B---3--:R-:W-:-:S05]  /*164f0*/  IADD3 R2, P0, R2, R4, RZ ;  /* 0x0000000402027210 */ /* 0x008fca0007f1e0ff */
        /* <DEDUP_REMOVED lines=9> */
.L_x_1376:
        /* <DEDUP_REMOVED lines=10> */
.L_x_1377:
[----:B------:R3:W-:Y:S01]  /*16630*/  SYNCS.ARRIVE.TRANS64.A1T0 RZ, [R6+URZ+0x30830], RZ ;  /* 0x030830ff06ff79a7 */ /* 0x0007e2000810003f */
[----:B------:R-:W-:Y:S05]  /*16640*/  @!P5 BRA `(.L_x_1378) ;  /* 0x000000000004d947 */ /* 0x000fea0003800000 */
[----:B------:R-:W-:Y:S01]  /*16650*/  BPT.TRAP 0x1 ;  /* 0x000000040000795c */ /* 0x000fe20000300000 */
.L_x_1378:
[----:B-1----:R-:W-:Y:S01]  /*16660*/  SHF.L.U32 R2, R20, 0x1f, RZ ;  /* 0x0000001f14027819 */ /* 0x002fe200000006ff */
[----:B---3--:R-:W-:Y:S01]  /*16670*/  IMAD R6, R10, 0x8, R17 ;  /* 0x000000080a067824 */ /* 0x008fe200078e0211 */
[----:B------:R-:W-:Y:S01]  /*16680*/  BSSY B1, `(.L_x_1379) ;  /* 0x0000004000017945 */ /* 0x000fe20003800000 */
[----:B0-----:R-:W-:Y:S02]  /*16690*/  IMAD R7, R29, -0x60, R37 ;  /* 0xffffffa01d077824 */ /* 0x001fe400078e0225 */
[----:B------:R-:W0:Y:S02]  /*166a0*/  SYNCS.PHASECHK.TRANS64.TRYWAIT P0, [R6+URZ+0x30860], R2 ;  /* 0x03086002060075a7 */ /* 0x000e24000800017f */
[----:B0-----:R-:W-:Y:S05]  /*166b0*/  @!P0 BRA `(.L_x_1380) ;  /* 0x0000004000888947 */ /* 0x001fea0003800000 */
.L_x_1472:
[----:B------:R-:W-:Y:S05]  /*166c0*/  BSYNC B1 ;  /* 0x0000000000017941 */ /* 0x000fea0003800000 */
.L_x_1379:
        /* <DEDUP_REMOVED lines=10> */
[----:B--2---:R-:W-:Y:S01]  /*16770*/  SHFL.IDX PT, R14, R18, 0x5, 0x181f ;  /* 0x00b81f00120e7f89 */ /* 0x004fe200000e0000 */
        /* <DEDUP_REMOVED lines=49> */
.L_x_1486:
        /* <DEDUP_REMOVED lines=29> */
.L_x_1382:
        /* <DEDUP_REMOVED lines=10> */
.L_x_1383:
[----:B------:R-:W2:Y:S01]  /*16d00*/  LDL R0, [R1] ;  /* 0x0000000001007983 */ /* 0x000ea20000100800 */
[----:B------:R1:W-:Y:S01]  /*16d10*/  SYNCS.ARRIVE.TRANS64.A1T0 RZ, [R6+URZ+0x30850], RZ ;  /* 0x030850ff06ff79a7 */ /* 0x0003e2000810003f */
[C---:B------:R-:W-:Y:S02]  /*16d20*/  VIADD R8, R22.reuse, 0xffffffff ;  /* 0xffffffff16087836 */ /* 0x040fe40000000000 */
[----:B------:R-:W-:Y:S02]  /*16d30*/  IMAD.MOV.U32 R10, RZ, RZ, R23 ;  /* 0x000000ffff0a7224 */ /* 0x000fe400078e0017 */
[----:B------:R-:W-:Y:S02]  /*16d40*/  IMAD.MOV.U32 R20, RZ, RZ, R28 ;  /* 0x000000ffff147224 */ /* 0x000fe400078e001c */
[----:B------:R-:W-:Y:S01]  /*16d50*/  IMAD.MOV.U32 R29, RZ, RZ, R22 ;  /* 0x000000ffff1d7224 */ /* 0x000fe200078e0016 */
[----:B--2---:R-:W-:-:S13]  /*16d60*/  ISETP.GT.AND P0, PT, R22, R0, PT ;  /* 0x000000001600720c */ /* 0x004fda0003f04270 */
[----:B-1----:R-:W-:Y:S05]  /*16d70*/  @P0 BRA `(.L_x_1384) ;  /* 0xfffffff000180947 */ /* 0x002fea000383ffff */
.L_x_1371:
[----:B------:R-:W-:Y:S05]  /*16d80*/  BSYNC B0 ;  /* 0x0000000000007941 */ /* 0x000fea0003800000 */
.L_x_1370:
[----:B0-----:R-:W0:Y:S01]  /*16d90*/  S2R R0, SR_TID.X ;  /* 0x0000000000007919 */ /* 0x001e220000002100 */
[----:B------:R-:W-:Y:S01]  /*16da0*/  BSSY B0, `(.L_x_1385) ;  /* 0x0000010000007945 */ /* 0x000fe20003800000 */
[----:B0-----:R-:W-:-:S04]  /*16db0*/  LOP3.LUT R0, R0, 0x7f, RZ, 0xc0, !PT ;  /* 0x0000007f00007812 */ /* 0x001fc800078ec0ff */
[----:B------:R-:W-:-:S13]  /*16dc0*/  ISETP.NE.AND P0, PT, R0, RZ, PT ;  /* 0x000000ff0000720c */ /* 0x000fda0003f05270 */
[----:B------:R-:W-:Y:S05]  /*16dd0*/  @P0 BRA `(.L_x_1386) ;  /* 0x0000000000300947 */ /* 0x000fea0003800000 */
[----:B------:R-:W0:Y:S01]  /*16de0*/  S2R R5, SR_LANEID ;  /* 0x0000000000057919 */ /* 0x000e220000000000 */
[----:B------:R-:W-:Y:S01]  /*16df0*/  VOTEU.ANY UR4, UPT, PT ;  /* 0x0000000000047886 */ /* 0x000fe200038e0100 */
[----:B------:R-:W1:Y:S01]  /*16e00*/  LDC.64 R2, c[0x0][0xc60] ;  /* 0x00031800ff027b82 */ /* 0x000e620000000a00 */
[----:B------:R-:W0:Y:S02]  /*16e10*/  FLO.U32 R0, UR4 ;  /* 0x0000000400007d00 */ /* 0x000e2400080e0000 */
[----:B0-----:R-:W-:-:S06]  /*16e20*/  ISETP.EQ.U32.AND P0, PT, R0, R5, PT ;  /* 0x000000050000720c */ /* 0x001fcc0003f02070 */
[----:B------:R-:W1:Y:S07]  /*16e30*/  POPC R5, UR4 ;  /* 0x0000000400057d09 */ /* 0x000e6e0008000000 */
[----:B-1----:R-:W3:Y:S01]  /*16e40*/  @P0 ATOMG.E.ADD.STRONG.GPU PT, R3, desc[UR36][R2.64], R5 ;  /* 0x00000005020309a8 */ /* 0x002ee200081ee1e4 */
[----:B------:R-:W0:Y:S02]  /*16e50*/  S2R R4, SR_LTMASK ;  /* 0x0000000000047919 */ /* 0x000e240000003900 */
[----:B0-----:R-:W-:-:S04]  /*16e60*/  LOP3.LUT R4, R4, UR4, RZ, 0xc0, !PT ;  /* 0x0000000404047c12 */ /* 0x001fc8000f8ec0ff */
[----:B------:R-:W0:Y:S01]  /*16e70*/  POPC R7, R4 ;  /* 0x0000000400077309 */ /* 0x000e220000000000 */
[----:B---3--:R-:W0:Y:S02]  /*16e80*/  SHFL.IDX PT, R0, R3, R0, 0x1f ;  /* 0x00001f0003007589 */ /* 0x008e2400000e0000 */
[----:B0-----:R-:W-:-:S07]  /*16e90*/  IADD3 R24, R0, UR39, R7 ;  /* 0x0000002700187c10 */ /* 0x001fce000fffe007 */
.L_x_1386:
[----:B------:R-:W-:Y:S05]  /*16ea0*/  BSYNC B0 ;  /* 0x0000000000007941 */ /* 0x000fea0003800000 */
.L_x_1385:
[----:B------:R-:W-:-:S13]  /*16eb0*/  LOP3.LUT P0, RZ, R16, 0x10, RZ, 0xc0, !PT ;  /* 0x0000001010ff7812 */ /* 0x000fda000780c0ff */
[----:B------:R-:W-:Y:S05]  /*16ec0*/  @!P0 BRA `(.L_x_1387) ;  /* 0x0000000000048947 */ /* 0x000fea0003800000 */
[----:B------:R-:W-:Y:S01]  /*16ed0*/  BPT.TRAP 0x1 ;  /* 0x000000040000795c */ /* 0x000fe20000300000 */
.L_x_1387:
[----:B------:R-:W-:Y:S01]  /*16ee0*/  IMAD R0, R23, 0x8, R17 ;  /* 0x0000000817007824 */ /* 0x000fe200078e0211 */
[----:B------:R-:W-:Y:S01]  /*16ef0*/  SHF.L.U32 R3, R28, 0x1f, RZ ;  /* 0x0000001f1c037819 */ /* 0x000fe200000006ff */
[----:B------:R-:W-:Y:S01]  /*16f00*/  BSSY B0, `(.L_x_1388) ;  /* 0x0000004000007945 */ /* 0x000fe20003800000 */
[----:B------:R-:W-:Y:S02]  /*16f10*/  IMAD R6, R22, -0x60, R37 ;  /* 0xffffffa016067824 */ /* 0x000fe400078e0225 */
[----:B------:R-:W0:Y:S02]  /*16f20*/  SYNCS.PHASECHK.TRANS64.TRYWAIT P0, [R0+URZ+0x30860], R3 ;  /* 0x03086003000075a7 */ /* 0x000e24000800017f */
[----:B0-----:R-:W-:Y:S05]  /*16f30*/  @!P0 BRA `(.L_x_1389) ;  /* 0x00000040008c8947 */ /* 0x001fea0003800000 */
.L_x_1487:
[----:B------:R-:W-:Y:S05]  /*16f40*/  BSYNC B0 ;  /* 0x0000000000007941 */ /* 0x000fea0003800000 */
.L_x_1388:
        /* <DEDUP_REMOVED lines=65> */
.L_x_1501:
        /* <DEDUP_REMOVED lines=13> */
.L_x_1391:
        /* <DEDUP_REMOVED lines=10> */
.L_x_1392:
[----:B------:R1:W-:Y:S01]  /*174d0*/  SYNCS.ARRIVE.TRANS64.A1T0 RZ, [R0+URZ+0x30850], RZ ;  /* 0x030850ff00ff79a7 */ /* 0x0003e2000810003f */
[----:B------:R-:W-:-:S05]  /*174e0*/  VIADD R23, R23, 0x1 ;  /* 0x0000000117177836 */ /* 0x000fca0000000000 */
[----:B------:R-:W-:-:S04]  /*174f0*/  ISETP.NE.AND P0, PT, R23, 0x2, PT ;  /* 0x000000021700780c */ /* 0x000fc80003f05270 */
[----:B0-----:R-:W-:Y:S02]  /*17500*/  SEL R3, RZ, 0x1, P0 ;  /* 0x00000001ff037807 */ /* 0x001fe40000000000 */
[----:B------:R-:W-:Y:S02]  /*17510*/  SEL R23, R23, RZ, P0 ;  /* 0x000000ff17177207 */ /* 0x000fe40000000000 */
[----:B-1----:R-:W-:-:S07]  /*17520*/  LOP3.LUT R28, R28, R3, RZ, 0x3c, !PT ;  /* 0x000000031c1c7212 */ /* 0x002fce00078e3cff */
.L_x_1349:
[----:B------:R-:W-:Y:S05]  /*17530*/  BSYNC B7 ;  /* 0x0000000000077941 */ /* 0x000fea0003800000 */
.L_x_1347:
        /* <DEDUP_REMOVED lines=11> */
.L_x_1393:
        /* <DEDUP_REMOVED lines=22> */
[----:B--2---:R-:W-:-:S02]  /*17750*/  @!P1 IMAD.MOV.U32 R25, RZ, RZ, R4 ;  /* 0x000000ffff199224 */ /* 0x004fc400078e0004 */
        /* <DEDUP_REMOVED lines=20> */
.L_x_1511:
[----:B------:R-:W-:Y:S02]  /*178a0*/  ULDC UR4, c[0x0][0xc38] ;  /* 0x00030e0000047ab9 */ /* 0x000fe40000000800 */
[----:B------:R-:W-:-:S04]  /*178b0*/  IMAD.U32 R5, RZ, RZ, UR4 ;  /* 0x00000004ff057e24 */ /* 0x000fc8000f8e00ff */
[----:B-1----:R-:W-:-:S04]  /*178c0*/  IMAD R14, R14, R5, RZ ;  /* 0x000000050e0e7224 */ /* 0x002fc800078e02ff */
[----:B------:R-:W-:-:S05]  /*178d0*/  IMAD.IADD R7, R7, 0x1, R14 ;  /* 0x0000000107077824 */ /* 0x000fca00078e020e */
[----:B------:R-:W-:-:S13]  /*178e0*/  ISETP.GT.AND P6, PT, R7, R0, PT ;  /* 0x000000000700720c */ /* 0x000fda0003fc4270 */
[----:B------:R-:W-:Y:S05]  /*178f0*/  @P6 BRA `(.L_x_1396) ;  /* 0x0000000000a46947 */ /* 0x000fea0003800000 */
.L_x_1399:
        /* <DEDUP_REMOVED lines=35> */
.L_x_1519:
[----:B------:R-:W-:Y:S02]  /*17b30*/  ULDC UR4, c[0x0][0xc38] ;  /* 0x00030e0000047ab9 */ /* 0x000fe40000000800 */
[----:B------:R-:W-:-:S04]  /*17b40*/  IMAD.U32 R5, RZ, RZ, UR4 ;  /* 0x00000004ff057e24 */ /* 0x000fc8000f8e00ff */
[----:B-1----:R-:W-:-:S04]  /*17b50*/  IMAD R14, R14, R5, RZ ;  /* 0x000000050e0e7224 */ /* 0x002fc800078e02ff */
[----:B------:R-:W-:-:S05]  /*17b60*/  IMAD.IADD R7, R14, 0x1, R7 ;  /* 0x000000010e077824 */ /* 0x000fca00078e0207 */
[----:B------:R-:W-:-:S13]  /*17b70*/  ISETP.GT.AND P6, PT, R7, R0, PT ;  /* 0x000000000700720c */ /* 0x000fda0003fc4270 */
[----:B------:R-:W-:Y:S05]  /*17b80*/  @!P6 BRA `(.L_x_1399) ;  /* 0xfffffffc005ce947 */ /* 0x000fea000383ffff */
.L_x_1396:
[----:B------:R-:W-:Y:S01]  /*17b90*/  IMAD.IADD R7, R7, 0x1, -R14 ;  /* 0x0000000107077824 */ /* 0x000fe200078e0a0e */
[----:B------:R-:W-:-:S03]  /*17ba0*/  UMOV UR4, 0xffffffff ;  /* 0xffffffff00047882 */ /* 0x000fc60000000000 */
[----:B------:R-:W-:-:S05]  /*17bb0*/  IMAD R3, R2, R5, R7 ;  /* 0x0000000502037224 */ /* 0x000fca00078e0207 */
[----:B------:R-:W-:Y:S01]  /*17bc0*/  ISETP.GT.AND P6, PT, R3, R0, PT ;  /* 0x000000000300720c */ /* 0x000fe20003fc4270 */
[----:B------:R-:W-:-:S12]  /*17bd0*/  BRA.DIV UR4, `(.L_x_1400) ;  /* 0x0000004604707947 */ /* 0x000fd8000b800000 */
[----:B------:R-:W-:-:S04]  /*17be0*/  VOTE.ANY R3, PT, !P6 ;  /* 0x0000000000037806 */ /* 0x000fc800070e0100 */
[----:B------:R-:W1:Y:S02]  /*17bf0*/  POPC R12, R3 ;  /* 0x00000003000c7309 */ /* 0x000e640000000000 */
[----:B-1----:R1:W2:Y:S01]  /*17c00*/  SHFL.IDX PT, R25, R25, R12, 0x1f ;  /* 0x00001f0c19197589 */ /* 0x0022a200000e0000 */
[----:B------:R-:W-:-:S03]  /*17c10*/  IMAD.IADD R27, R12, 0x1, R27 ;  /* 0x000000010c1b7824 */ /* 0x000fc600078e021b */
[----:B------:R1:W3:Y:S04]  /*17c20*/  SHFL.IDX PT, R8, R8, R12, 0x1f ;  /* 0x00001f0c08087589 */ /* 0x0002e800000e0000 */
.L_x_1524:
[----:B------:R-:W-:-:S13]  /*17c30*/  ISETP.NE.AND P0, PT, R3, RZ, PT ;  /* 0x000000ff0300720c */ /* 0x000fda0003f05270 */
[----:B------:R-:W-:Y:S05]  /*17c40*/  @!P0 BRA `(.L_x_1401) ;  /* 0x0000000000108947 */ /* 0x000fea0003800000 */
[----:B------:R-:W-:Y:S01]  /*17c50*/  UMOV UR4, 0xffffffff ;  /* 0xffffffff00047882 */ /* 0x000fe20000000000 */
[----:B-1----:R-:W-:Y:S02]  /*17c60*/  VIADD R12, R12, 0xffffffff ;  /* 0xffffffff0c0c7836 */ /* 0x002fe40000000000 */
[----:B------:R-:W-:Y:S05]  /*17c70*/  BRA.DIV UR4, `(.L_x_1402) ;  /* 0x0000004604a47947 */ /* 0x000fea000b800000 */
[----:B------:R4:W1:Y:S02]  /*17c80*/  SHFL.IDX PT, R6, R2, R12, 0x1f ;  /* 0x00001f0c02067589 */ /* 0x00086400000e0000 */
.L_x_1401:
[----:B---3--:R-:W-:Y:S01]  /*17c90*/  ISETP.NE.AND P0, PT, R8, 0x1, PT ;  /* 0x000000010800780c */ /* 0x008fe20003f05270 */
[----:B-1----:R-:W-:-:S04]  /*17ca0*/  IMAD R24, R6, R5, R7 ;  /* 0x0000000506187224 */ /* 0x002fc800078e0207 */
[----:B------:R-:W-:-:S08]  /*17cb0*/  IMAD.IADD R0, R0, 0x1, -R24 ;  /* 0x0000000100007824 */ /* 0x000fd000078e0a18 */
[----:B------:R-:W-:Y:S05]  /*17cc0*/  @!P0 BRA `(.L_x_1403) ;  /* 0x0000000000dc8947 */ /* 0x000fea0003800000 */
[-C--:B--2---:R-:W-:Y:S02]  /*17cd0*/  IABS R5, R25.reuse ;  /* 0x0000001900057213 */ /* 0x084fe40000000000 */
[----:B------:R-:W-:Y:S02]  /*17ce0*/  IABS R4, R8 ;  /* 0x0000000800047213 */ /* 0x000fe40000000000 */
[----:B------:R-:W1:Y:S08]  /*17cf0*/  I2F.RP R6, R5 ;  /* 0x0000000500067306 */ /* 0x000e700000209400 */
[----:B------:R-:W2:Y:S08]  /*17d00*/  I2F.RP R7, R4 ;  /* 0x0000000400077306 */ /* 0x000eb00000209400 */
[----:B-1----:R-:W0:Y:S08]  /*17d10*/  MUFU.RCP R6, R6 ;  /* 0x0000000600067308 */ /* 0x002e300000001000 */
[----:B--2---:R-:W-:Y:S01]  /*17d20*/  MUFU.RCP R7, R7 ;  /* 0x0000000700077308 */ /* 0x004fe20000001000 */
[----:B0---4-:R-:W-:Y:S01]  /*17d30*/  VIADD R2, R6, 0xffffffe ;  /* 0x0ffffffe06027836 */ /* 0x011fe20000000000 */
[----:B------:R-:W-:-:S06]  /*17d40*/  IABS R6, R25 ;  /* 0x0000001900067213 */ /* 0x000fcc0000000000 */
[----:B------:R0:W1:Y:S02]  /*17d50*/  F2I.FTZ.U32.TRUNC.NTZ R3, R2 ;  /* 0x0000000200037305 */ /* 0x000064000021f000 */
[----:B0-----:R-:W-:Y:S02]  /*17d60*/  IMAD.MOV.U32 R2, RZ, RZ, RZ ;  /* 0x000000ffff027224 */ /* 0x001fe400078e00ff */
[----:B-1----:R-:W-:-:S04]  /*17d70*/  IMAD.MOV R10, RZ, RZ, -R3 ;  /* 0x000000ffff0a7224 */ /* 0x002fc800078e0a03 */
[----:B------:R-:W-:-:S04]  /*17d80*/  IMAD R9, R10, R5, RZ ;  /* 0x000000050a097224 */ /* 0x000fc800078e02ff */
[----:B------:R-:W-:Y:S01]  /*17d90*/  IMAD.HI.U32 R3, R3, R9, R2 ;  /* 0x0000000903037227 */ /* 0x000fe200078e0002 */
[----:B------:R-:W-:-:S03]  /*17da0*/  IABS R2, R0 ;  /* 0x0000000000027213 */ /* 0x000fc60000000000 */
[----:B------:R-:W-:Y:S02]  /*17db0*/  IMAD.MOV R9, RZ, RZ, -R6 ;  /* 0x000000ffff097224 */ /* 0x000fe400078e0a06 */
[----:B------:R-:W-:-:S04]  /*17dc0*/  IMAD.HI.U32 R6, R3, R2, RZ ;  /* 0x0000000203067227 */ /* 0x000fc800078e00ff */
[----:B------:R-:W-:Y:S02]  /*17dd0*/  IMAD R2, R6, R9, R2 ;  /* 0x0000000906027224 */ /* 0x000fe400078e0202 */
[----:B------:R-:W-:-:S03]  /*17de0*/  VIADD R3, R7, 0xffffffe ;  /* 0x0ffffffe07037836 */ /* 0x000fc60000000000 */
[----:B------:R-:W-:-:S03]  /*17df0*/  ISETP.GT.U32.AND P1, PT, R5, R2, PT ;  /* 0x000000020500720c */ /* 0x000fc60003f24070 */
[----:B------:R-:W0:Y:S10]  /*17e00*/  F2I.FTZ.U32.TRUNC.NTZ R3, R3 ;  /* 0x0000000300037305 */ /* 0x000e34000021f000 */
[----:B------:R-:W-:-:S02]  /*17e10*/  @!P1 IMAD.IADD R2, R2, 0x1, -R5 ;  /* 0x0000000102029824 */ /* 0x000fc400078e0a05 */
[----:B------:R-:W-:Y:S01]  /*17e20*/  @!P1 VIADD R6, R6, 0x1 ;  /* 0x0000000106069836 */ /* 0x000fe20000000000 */
[----:B------:R-:W-:Y:S02]  /*17e30*/  ISETP.NE.AND P1, PT, R25, RZ, PT ;  /* 0x000000ff1900720c */ /* 0x000fe40003f25270 */
[----:B------:R-:W-:Y:S01]  /*17e40*/  ISETP.GE.U32.AND P0, PT, R2, R5, PT ;  /* 0x000000050200720c */ /* 0x000fe20003f06070 */
[----:B0-----:R-:W-:Y:S02]  /*17e50*/  IMAD.MOV R5, RZ, RZ, -R3 ;  /* 0x000000ffff057224 */ /* 0x001fe400078e0a03 */
[----:B------:R-:W-:Y:S02]  /*17e60*/  IMAD.MOV.U32 R2, RZ, RZ, RZ ;  /* 0x000000ffff027224 */ /* 0x000fe400078e00ff */
[----:B------:R-:W-:-:S04]  /*17e70*/  IMAD R5, R5, R4, RZ ;  /* 0x0000000405057224 */ /* 0x000fc800078e02ff */
[----:B------:R-:W-:Y:S01]  /*17e80*/  IMAD.HI.U32 R5, R3, R5, R2 ;  /* 0x0000000503057227 */ /* 0x000fe200078e0002 */
[----:B------:R-:W-:Y:S02]  /*17e90*/  LOP3.LUT R2, R0, R25, RZ, 0x3c, !PT ;  /* 0x0000001900027212 */ /* 0x000fe400078e3cff */
[----:B------:R-:W-:Y:S01]  /*17ea0*/  IABS R3, R8 ;  /* 0x0000000800037213 */ /* 0x000fe20000000000 */
[----:B------:R-:W-:Y:S01]  /*17eb0*/  @P0 VIADD R6, R6, 0x1 ;  /* 0x0000000106060836 */ /* 0x000fe20000000000 */
[----:B------:R-:W-:-:S03]  /*17ec0*/  ISETP.GE.AND P2, PT, R2, RZ, PT ;  /* 0x000000ff0200720c */ /* 0x000fc60003f46270 */
[----:B------:R-:W-:-:S10]  /*17ed0*/  IMAD.MOV R3, RZ, RZ, -R3 ;  /* 0x000000ffff037224 */ /* 0x000fd400078e0a03 */
[----:B------:R-:W-:Y:S01]  /*17ee0*/  @!P2 IMAD.MOV R6, RZ, RZ, -R6 ;  /* 0x000000ffff06a224 */ /* 0x000fe200078e0a06 */
[----:B------:R-:W-:-:S04]  /*17ef0*/  @!P1 LOP3.LUT R6, RZ, R25, RZ, 0x33, !PT ;  /* 0x00000019ff069212 */ /* 0x000fc800078e33ff */
[----:B------:R-:W-:-:S05]  /*17f00*/  IABS R2, R6 ;  /* 0x0000000600027213 */ /* 0x000fca0000000000 */
[----:B------:R-:W-:-:S04]  /*17f10*/  IMAD.HI.U32 R5, R5, R2, RZ ;  /* 0x0000000205057227 */ /* 0x000fc800078e00ff */
[----:B------:R-:W-:Y:S01]  /*17f20*/  IMAD R3, R5, R3, R2 ;  /* 0x0000000305037224 */ /* 0x000fe200078e0202 */
[----:B------:R-:W-:-:S04]  /*17f30*/  LOP3.LUT R2, R6, R8, RZ, 0x3c, !PT ;  /* 0x0000000806027212 */ /* 0x000fc800078e3cff */
[----:B------:R-:W-:Y:S02]  /*17f40*/  ISETP.GT.U32.AND P1, PT, R4, R3, PT ;  /* 0x000000030400720c */ /* 0x000fe40003f24070 */
[----:B------:R-:W-:Y:S01]  /*17f50*/  ISETP.GE.AND P2, PT, R2, RZ, PT ;  /* 0x000000ff0200720c */ /* 0x000fe20003f46270 */
[----:B------:R-:W-:-:S04]  /*17f60*/  IMAD.MOV R2, RZ, RZ, -R6 ;  /* 0x000000ffff027224 */ /* 0x000fc800078e0a06 */
[----:B------:R-:W-:-:S06]  /*17f70*/  IMAD R2, R25, R2, R0 ;  /* 0x0000000219027224 */ /* 0x000fcc00078e0200 */
[----:B------:R-:W-:Y:S02]  /*17f80*/  @!P1 IMAD.IADD R3, R3, 0x1, -R4 ;  /* 0x0000000103039824 */ /* 0x000fe400078e0a04 */
[----:B------:R-:W-:Y:S01]  /*17f90*/  @!P1 VIADD R5, R5, 0x1 ;  /* 0x0000000105059836 */ /* 0x000fe20000000000 */
[----:B------:R-:W-:Y:S02]  /*17fa0*/  ISETP.NE.AND P1, PT, R8, RZ, PT ;  /* 0x000000ff0800720c */ /* 0x000fe40003f25270 */
[----:B------:R-:W-:-:S13]  /*17fb0*/  ISETP.GE.U32.AND P0, PT, R3, R4, PT ;  /* 0x000000040300720c */ /* 0x000fda0003f06070 */
[----:B------:R-:W-:-:S04]  /*17fc0*/  @P0 VIADD R5, R5, 0x1 ;  /* 0x0000000105050836 */ /* 0x000fc80000000000 */
[----:B------:R-:W-:Y:S01]  /*17fd0*/  @!P2 IMAD.MOV R5, RZ, RZ, -R5 ;  /* 0x000000ffff05a224 */ /* 0x000fe200078e0a05 */
[----:B------:R-:W-:-:S05]  /*17fe0*/  @!P1 LOP3.LUT R5, RZ, R8, RZ, 0x33, !PT ;  /* 0x00000008ff059212 */ /* 0x000fca00078e33ff */
[--C-:B------:R-:W-:Y:S02]  /*17ff0*/  IMAD.MOV R3, RZ, RZ, -R5.reuse ;  /* 0x000000ffff037224 */ /* 0x100fe400078e0a05 */
[C---:B------:R-:W-:Y:S02]  /*18000*/  IMAD R5, R8.reuse, 0x1000000, R5 ;  /* 0x0100000008057824 */ /* 0x040fe400078e0205 */
[----:B------:R-:W-:-:S04]  /*18010*/  IMAD R8, R8, R3, R6 ;  /* 0x0000000308087224 */ /* 0x000fc800078e0206 */
[----:B------:R-:W-:Y:S01]  /*18020*/  IMAD R26, R8, 0x10000, R5 ;  /* 0x00010000081a7824 */ /* 0x000fe200078e0205 */
[----:B------:R-:W-:Y:S06]  /*18030*/  BRA `(.L_x_1404) ;  /* 0x0000000000f07947 */ /* 0x000fec0003800000 */
.L_x_1403:
[----:B0---4-:R-:W0:Y:S02]  /*18040*/  LDC.64 R2, c[0x0][0xc90] ;  /* 0x00032400ff027b82 */ /* 0x011e240000000a00 */
[----:B0-----:R-:W-:-:S05]  /*18050*/  IMAD.WIDE R2, R27, 0x4, R2 ;  /* 0x000000041b027825 */ /* 0x001fca00078e0202 */
[----:B------:R0:W2:Y:S02]  /*18060*/  LDG.E R6, desc[UR36][R2.64] ;  /* 0x0000002402067981 */ /* 0x0000a4000c1e1900 */
[----:B0-----:R-:W-:Y:S02]  /*18070*/  IMAD.MOV.U32 R2, RZ, RZ, RZ ;  /* 0x000000ffff027224 */ /* 0x001fe400078e00ff */
[----:B--2---:R-:W-:-:S05]  /*18080*/  IMAD R7, R25, R6, RZ ;  /* 0x0000000619077224 */ /* 0x004fca00078e02ff */
[----:B------:R-:W-:-:S04]  /*18090*/  IABS R4, R7 ;  /* 0x0000000700047213 */ /* 0x000fc80000000000 */
[----:B------:R-:W0:Y:S08]  /*180a0*/  I2F.RP R8, R4 ;  /* 0x0000000400087306 */ /* 0x000e300000209400 */
[----:B0-----:R-:W0:Y:S02]  /*180b0*/  MUFU.RCP R8, R8 ;  /* 0x0000000800087308 */ /* 0x001e240000001000 */
[----:B0-----:R-:W-:-:S06]  /*180c0*/  VIADD R9, R8, 0xffffffe ;  /* 0x0ffffffe08097836 */ /* 0x001fcc0000000000 */
[----:B------:R-:W0:Y:S02]  /*180d0*/  F2I.FTZ.U32.TRUNC.NTZ R3, R9 ;  /* 0x0000000900037305 */ /* 0x000e24000021f000 */
[----:B0-----:R-:W-:-:S04]  /*180e0*/  IMAD.MOV R11, RZ, RZ, -R3 ;  /* 0x000000ffff0b7224 */ /* 0x001fc800078e0a03 */
[----:B------:R-:W-:-:S04]  /*180f0*/  IMAD R11, R11, R4, RZ ;  /* 0x000000040b0b7224 */ /* 0x000fc800078e02ff */
        /* <DEDUP_REMOVED lines=21> */
[----:B------:R-:W-:-:S04]  /*18250*/  VIADDMNMX R5, R3, R5, R6, PT ;  /* 0x0000000503057246 */ /* 0x000fc80003800106 */
[----:B------:R-:W-:-:S04]  /*18260*/  IABS R6, R5 ;  /* 0x0000000500067213 */ /* 0x000fc80000000000 */
[----:B------:R-:W0:Y:S08]  /*18270*/  I2F.RP R8, R6 ;  /* 0x0000000600087306 */ /* 0x000e300000209400 */
[----:B0-----:R-:W0:Y:S02]  /*18280*/  MUFU.RCP R8, R8 ;  /* 0x0000000800087308 */ /* 0x001e240000001000 */
[----:B0-----:R-:W-:Y:S01]  /*18290*/  VIADD R3, R8, 0xffffffe ;  /* 0x0ffffffe08037836 */ /* 0x001fe20000000000 */
[----:B------:R-:W-:-:S05]  /*182a0*/  IABS R8, R5 ;  /* 0x0000000500087213 */ /* 0x000fca0000000000 */
[----:B------:R-:W0:Y:S02]  /*182b0*/  F2I.FTZ.U32.TRUNC.NTZ R3, R3 ;  /* 0x0000000300037305 */ /* 0x000e24000021f000 */
[----:B0-----:R-:W-:-:S04]  /*182c0*/  IMAD.MOV R7, RZ, RZ, -R3 ;  /* 0x000000ffff077224 */ /* 0x001fc800078e0a03 */
[----:B------:R-:W-:-:S04]  /*182d0*/  IMAD R7, R7, R6, RZ ;  /* 0x0000000607077224 */ /* 0x000fc800078e02ff */
[----:B------:R-:W-:Y:S01]  /*182e0*/  IMAD.HI.U32 R2, R3, R7, R2 ;  /* 0x0000000703027227 */ /* 0x000fe200078e0002 */
[----:B------:R-:W-:-:S03]  /*182f0*/  IABS R7, R0 ;  /* 0x0000000000077213 */ /* 0x000fc60000000000 */
        /* <DEDUP_REMOVED lines=13> */
[----:B------:R-:W-:Y:S01]  /*183d0*/  @!P1 LOP3.LUT R2, RZ, R5, RZ, 0x33, !PT ;  /* 0x00000005ff029212 */ /* 0x000fe200078e33ff */
[----:B------:R-:W-:-:S04]  /*183e0*/  IMAD.MOV R5, RZ, RZ, -R5 ;  /* 0x000000ffff057224 */ /* 0x000fc800078e0a05 */
[----:B------:R-:W-:-:S07]  /*183f0*/  IMAD R26, R2, R5, R3 ;  /* 0x00000005021a7224 */ /* 0x000fce00078e0203 */
.L_x_1404:
[----:B------:R-:W-:-:S05]  /*18400*/  LOP3.LUT R2, RZ, R2, RZ, 0x33, !PT ;  /* 0x00000002ff027212 */ /* 0x000fca00078e33ff */
[----:B------:R-:W-:Y:S01]  /*18410*/  IMAD.IADD R25, R25, 0x1, R2 ;  /* 0x0000000119197824 */ /* 0x000fe200078e0202 */
[----:B------:R-:W-:Y:S06]  /*18420*/  BRA `(.L_x_1405) ;  /* 0x00000000001c7947 */ /* 0x000fec0003800000 */
.L_x_1397:
[----:B------:R-:W-:Y:S01]  /*18430*/  UMOV UR4, URZ ;  /* 0x0000003f00047c82 */ /* 0x000fe20008000000 */
[----:B------:R-:W-:Y:S01]  /*18440*/  UMOV UR5, URZ ;  /* 0x0000003f00057c82 */ /* 0x000fe20008000000 */
[----:B------:R-:W-:Y:S01]  /*18450*/  ULDC UR6, c[0x0][0xc3c] ;  /* 0x00030f0000067ab9 */ /* 0x000fe20000000800 */
[----:B------:R-:W-:Y:S02]  /*18460*/  IMAD.MOV.U32 R24, RZ, RZ, R0 ;  /* 0x000000ffff187224 */ /* 0x000fe400078e0000 */
[----:B------:R-:W-:Y:S02]  /*18470*/  IMAD.U32 R25, RZ, RZ, UR4 ;  /* 0x00000004ff197e24 */ /* 0x000fe4000f8e00ff */
[----:B------:R-:W-:Y:S02]  /*18480*/  IMAD.U32 R26, RZ, RZ, UR5 ;  /* 0x00000005ff1a7e24 */ /* 0x000fe4000f8e00ff */
[----:B------:R-:W-:-:S07]  /*18490*/  IMAD.U32 R27, RZ, RZ, UR6 ;  /* 0x00000006ff1b7e24 */ /* 0x000fce000f8e00ff */
.L_x_1405:
        /* <DEDUP_REMOVED lines=10> */
.L_x_1394:
[----:B------:R-:W-:Y:S02]  /*18540*/  ULDC UR4, c[0x0][0xc3c] ;  /* 0x00030f0000047ab9 */ /* 0x000fe40000000800 */
[----:B-1----:R-:W-:-:S13]  /*18550*/  ISETP.GE.AND P0, PT, R27, UR4, PT ;  /* 0x000000041b007c0c */ /* 0x002fda000bf06270 */
[----:B------:R-:W-:Y:S05]  /*18560*/  @!P0 BRA `(.L_x_1406) ;  /* 0xffffffac00bc8947 */ /* 0x000fea000383ffff */
[----:B------:R-:W-:Y:S05]  /*18570*/  BSYNC B8 ;  /* 0x0000000000087941 */ /* 0x000fea0003800000 */
.L_x_1333:
        /* <DEDUP_REMOVED lines=12> */
.L_x_1527:
[----:B------:R-:W-:Y:S05]  /*18640*/  BSYNC B0 ;  /* 0x0000000000007941 */ /* 0x000fea0003800000 */
.L_x_1407:
[----:B------:R-:W-:-:S03]  /*18650*/  UMOV UR4, 0xffffffff ;  /* 0xffffffff00047882 */ /* 0x000fc60000000000 */
[----:B------:R-:W-:Y:S05]  /*18660*/  BRA.DIV UR4, `(.L_x_1409) ;  /* 0x0000003e04647947 */ /* 0x000fea000b800000 */
[----:B0-----:R-:W0:Y:S02]  /*18670*/  S2R R0, SR_TID.X ;  /* 0x0000000000007919 */ /* 0x001e240000002100 */
[----:B0-----:R-:W-:-:S04]  /*18680*/  SHF.R.U32.HI R0, RZ, 0x5, R0 ;  /* 0x00000005ff007819 */ /* 0x001fc80000011600 */
[----:B------:R-:W-:-:S05]  /*18690*/  LOP3.LUT R0, R0, 0x3, RZ, 0xc0, !PT ;  /* 0x0000000300007812 */ /* 0x000fca00078ec0ff */
[----:B------:R0:W1:Y:S02]  /*186a0*/  SHFL.IDX PT, R14, R0, RZ, 0x1f ;  /* 0x00001fff000e7589 */ /* 0x00006400000e0000 */
.L_x_1530:
[----:B-1----:R-:W-:Y:S01]  /*186b0*/  ISETP.NE.AND P0, PT, R14, RZ, PT ;  /* 0x000000ff0e00720c */ /* 0x002fe20003f05270 */
[----:B------:R-:W-:-:S12]  /*186c0*/  BSSY B0, `(.L_x_1410) ;  /* 0x0000026000007945 */ /* 0x000fd80003800000 */
[----:B------:R-:W-:Y:S05]  /*186d0*/  @P0 BRA `(.L_x_1411) ;  /* 0x0000000000900947 */ /* 0x000fea0003800000 */
[----:B------:R-:W-:-:S03]  /*186e0*/  UMOV UR4, 0xffffffff ;  /* 0xffffffff00047882 */ /* 0x000fc60000000000 */
[----:B------:R-:W-:Y:S05]  /*186f0*/  BRA.DIV UR4, `(.L_x_1412) ;  /* 0x0000003e04747947 */ /* 0x000fea000b800000 */
[----:B------:R-:W-:-:S13]  /*18700*/  ELECT P6, URZ, PT ;  /* 0x00000000003f782f */ /* 0x000fda00038c0000 */
.L_x_1533:
[----:B------:R-:W-:Y:S05]  /*18710*/  @!P6 BRA `(.L_x_1411) ;  /* 0x000000000080e947 */ /* 0x000fea0003800000 */
[----:B0-----:R-:W3:Y:S02]  /*18720*/  LDL R0, [R1+0x20] ;  /* 0x0000200001007983 */ /* 0x001ee40000100800 */
[----:B---3--:R-:W-:-:S13]  /*18730*/  R2UR UR4, R0 ;  /* 0x00000000000472ca */ /* 0x008fda00000e0000 */
[----:B------:R-:W-:-:S06]  /*18740*/  ULOP3.LUT UR4, UR4, 0x2, URZ, 0xfc, !UPT ;  /* 0x0000000204047892 */ /* 0x000fcc000f8efc3f */
[----:B------:R-:W-:-:S05]  /*18750*/  IMAD.U32 R0, RZ, RZ, UR4 ;  /* 0x00000004ff007e24 */ /* 0x000fca000f8e00ff */
[----:B------:R-:W-:-:S13]  /*18760*/  ISETP.NE.AND P0, PT, R0, 0x3, PT ;  /* 0x000000030000780c */ /* 0x000fda0003f05270 */
[----:B------:R-:W-:Y:S05]  /*18770*/  @!P0 BRA `(.L_x_1413) ;  /* 0x0000000000048947 */ /* 0x000fea0003800000 */
[----:B------:R-:W-:Y:S01]  /*18780*/  BPT.TRAP 0x1 ;  /* 0x000000040000795c */ /* 0x000fe20000300000 */
.L_x_1413:
[C---:B------:R-:W-:Y:S01]  /*18790*/  IMAD R5, R23.reuse, 0x8, R4 ;  /* 0x0000000817057824 */ /* 0x040fe200078e0204 */
[----:B------:R-:W-:Y:S01]  /*187a0*/  SHF.L.U32 R0, R28, 0x1f, RZ ;  /* 0x0000001f1c007819 */ /* 0x000fe200000006ff */
[----:B------:R-:W-:-:S03]  /*187b0*/  VIADD R23, R23, 0x1 ;  /* 0x0000000117177836 */ /* 0x000fc60000000000 */
[----:B------:R-:W0:Y:S02]  /*187c0*/  SYNCS.PHASECHK.TRANS64.TRYWAIT P1, [R5+URZ+0x30840], R0 ;  /* 0x03084000050075a7 */ /* 0x000e24000802017f */
[----:B------:R-:W-:-:S04]  /*187d0*/  ISETP.NE.AND P2, PT, R23, 0x2, PT ;  /* 0x000000021700780c */ /* 0x000fc80003f45270 */
[----:B------:R-:W-:Y:S01]  /*187e0*/  SEL R3, RZ, 0x1, P2 ;  /* 0x00000001ff037807 */ /* 0x000fe20001000000 */
[----:B0-----:R-:W-:Y:S08]  /*187f0*/  @!P1 BRA `(.L_x_1414) ;  /* 0x0000003c00549947 */ /* 0x001ff00003800000 */
.L_x_1534:
[----:B------:R-:W-:Y:S02]  /*18800*/  SEL R23, R23, RZ, P2 ;  /* 0x000000ff17177207 */ /* 0x000fe40001000000 */
[----:B------:R-:W-:Y:S01]  /*18810*/  LOP3.LUT R2, R28, R3, RZ, 0x3c, !PT ;  /* 0x000000031c027212 */ /* 0x000fe200078e3cff */
[----:B------:R-:W-:Y:S06]  /*18820*/  @!P0 BRA `(.L_x_1415) ;  /* 0x0000000000048947 */ /* 0x000fec0003800000 */
[----:B------:R-:W-:Y:S01]  /*18830*/  BPT.TRAP 0x1 ;  /* 0x000000040000795c */ /* 0x000fe20000300000 */
.L_x_1415:
[----:B------:R-:W-:Y:S01]  /*18840*/  IMAD R23, R23, 0x8, R4 ;  /* 0x0000000817177824 */ /* 0x000fe200078e0204 */
[----:B------:R-:W-:-:S04]  /*18850*/  SHF.L.U32 R2, R2, 0x1f, RZ ;  /* 0x0000001f02027819 */ /* 0x000fc800000006ff */
[----:B------:R-:W1:Y:S02]  /*18860*/  SYNCS.PHASECHK.TRANS64.TRYWAIT P1, [R23+URZ+0x30840], R2 ;  /* 0x03084002170075a7 */ /* 0x000e64000802017f */
[----:B-1----:R-:W-:Y:S05]  /*18870*/  @!P1 BRA `(.L_x_1416) ;  /* 0x0000003c00489947 */ /* 0x002fea0003800000 */
.L_x_1535:
[----:B------:R-:W-:Y:S05]  /*18880*/  @!P0 BRA `(.L_x_1417) ;  /* 0x0000000000048947 */ /* 0x000fea0003800000 */
[----:B------:R-:W-:Y:S01]  /*18890*/  BPT.TRAP 0x1 ;  /* 0x000000040000795c */ /* 0x000fe20000300000 */
.L_x_1417:
[----:B------:R-:W3:Y:S02]  /*188a0*/  SYNCS.PHASECHK.TRANS64.TRYWAIT P1, [R5+URZ+0x30860], R0 ;  /* 0x03086000050075a7 */ /* 0x000ee4000802017f */
[----:B---3--:R-:W-:Y:S05]  /*188b0*/  @!P1 BRA `(.L_x_1418) ;  /* 0x0000003c004c9947 */ /* 0x008fea0003800000 */
.L_x_1536:
[----:B------:R-:W-:Y:S05]  /*188c0*/  @!P0 BRA `(.L_x_1419) ;  /* 0x0000000000048947 */ /* 0x000fea0003800000 */
[----:B------:R-:W-:Y:S01]  /*188d0*/  BPT.TRAP 0x1 ;  /* 0x000000040000795c */ /* 0x000fe20000300000 */
.L_x_1419:
[----:B----4-:R4:W0:Y:S02]  /*188e0*/  SYNCS.PHASECHK.TRANS64.TRYWAIT P0, [R23+URZ+0x30860], R2 ;  /* 0x03086002170075a7 */ /* 0x010824000800017f */
[----:B0-----:R-:W-:Y:S05]  /*188f0*/  @!P0 NANOSLEEP.SYNCS 0x989680 ;  /* 0x009896800000895d */ /* 0x001fea0003900000 */
[----:B------:R-:W0:Y:S02]  /*18900*/  @!P0 SYNCS.PHASECHK.TRANS64 P0, [R23+URZ+0x30860], R2 ;  /* 0x03086002170085a7 */ /* 0x000e24000800007f */
[----:B0-----:R-:W-:Y:S05]  /*18910*/  @!P0 BRA `(.L_x_1419) ;  /* 0xfffffffc00f08947 */ /* 0x001fea000383ffff */
.L_x_1411:
[----:B------:R-:W-:Y:S05]  /*18920*/  BSYNC B0 ;  /* 0x0000000000007941 */ /* 0x000fea0003800000 */
.L_x_1410:
[----:B------:R-:W-:Y:S05]  /*18930*/  EXIT ;  /* 0x000000000000794d */ /* 0x000fea0003800000 */
.L_x_1224:
[----:B0-----:R-:W-:-:S04]  /*18940*/  IMAD.U32 R3, RZ, RZ, UR60 ;  /* 0x0000003cff037e24 */ /* 0x001fc8000f8e00ff */
[----:B------:R0:W1:Y:S03]  /*18950*/  SYNCS.PHASECHK.TRANS64.TRYWAIT P1, [R3+URZ+0x30800], R0 ;  /* 0x03080000030075a7 */ /* 0x000066000802017f */
[----:B-1----:R-:W-:Y:S05]  /*18960*/  @!P1 NANOSLEEP.SYNCS 0x989680 ;  /* 0x009896800000995d */ /* 0x002fea0003900000 */
[----:B------:R-:W1:Y:S02]  /*18970*/  @!P1 SYNCS.PHASECHK.TRANS64 P1, [R3+URZ+0x30800], R0 ;  /* 0x03080000030095a7 */ /* 0x000e64000802007f */
[----:B-1----:R-:W-:Y:S05]  /*18980*/  @!P1 BRA `(.L_x_1224) ;  /* 0xfffffffc00ec9947 */ /* 0x002fea000383ffff */
[----:B------:R-:W-:Y:S05]  /*18990*/  BRA `(.L_x_1420) ;  /* 0xfffffe9800247947 */ /* 0x000fea000383ffff */
.L_x_1228:
[----:B-1----:R1:W2:Y:S02]  /*189a0*/  SYNCS.PHASECHK.TRANS64.TRYWAIT P1, [R3+URZ+0x30830], R0 ;  /* 0x03083000030075a7 */ /* 0x0022a4000802017f */
[----:B--2---:R-:W-:Y:S05]  /*189b0*/  @!P1 NANOSLEEP.SYNCS 0x989680 ;  /* 0x009896800000995d */ /* 0x004fea0003900000 */
[----:B------:R-:W2:Y:S02]  /*189c0*/  @!P1 SYNCS.PHASECHK.TRANS64 P1, [R3+URZ+0x30830], R0 ;  /* 0x03083000030095a7 */ /* 0x000ea4000802007f */
[----:B--2---:R-:W-:Y:S05]  /*189d0*/  @!P1 BRA `(.L_x_1228) ;  /* 0xfffffffc00f09947 */ /* 0x004fea000383ffff */
[----:B------:R-:W-:Y:S05]  /*189e0*/  BRA `(.L_x_1227) ;  /* 0xfffffe9800407947 */ /* 0x000fea000383ffff */
.L_x_1245:
[----:B-1----:R-:W-:-:S04]  /*189f0*/  IMAD.U32 R4, RZ, RZ, UR5 ;  /* 0x00000005ff047e24 */ /* 0x002fc8000f8e00ff */
[----:B------:R1:W2:Y:S03]  /*18a00*/  SYNCS.PHASECHK.TRANS64.TRYWAIT P1, [R4+URZ+0x30830], R3 ;  /* 0x03083003040075a7 */ /* 0x0002a6000802017f */
[----:B--2---:R-:W-:Y:S05]  /*18a10*/  @!P1 NANOSLEEP.SYNCS 0x989680 ;  /* 0x009896800000995d */ /* 0x004fea0003900000 */
[----:B------:R-:W2:Y:S02]  /*18a20*/  @!P1 SYNCS.PHASECHK.TRANS64 P1, [R4+URZ+0x30830], R3 ;  /* 0x03083003040095a7 */ /* 0x000ea4000802007f */
[----:B--2---:R-:W-:Y:S05]  /*18a30*/  @!P1 BRA `(.L_x_1245) ;  /* 0xfffffffc00ec9947 */ /* 0x004fea000383ffff */
[----:B------:R-:W-:Y:S05]  /*18a40*/  BRA `(.L_x_1244) ;  /* 0xfffffec400a07947 */ /* 0x000fea000383ffff */
.L_x_1249:
[----:B---3--:R-:W-:-:S04]  /*18a50*/  IMAD.U32 R2, RZ, RZ, UR10 ;  /* 0x0000000aff027e24 */ /* 0x008fc8000f8e00ff */
[----:B------:R3:W4:Y:S03]  /*18a60*/  SYNCS.PHASECHK.TRANS64.TRYWAIT P1, [R2+URZ+0x30850], R0 ;  /* 0x03085000020075a7 */ /* 0x000726000802017f */
[----:B----4-:R-:W-:Y:S05]  /*18a70*/  @!P1 NANOSLEEP.SYNCS 0x989680 ;  /* 0x009896800000995d */ /* 0x010fea0003900000 */
[----:B------:R-:W4:Y:S02]  /*18a80*/  @!P1 SYNCS.PHASECHK.TRANS64 P1, [R2+URZ+0x30850], R0 ;  /* 0x03085000020095a7 */ /* 0x000f24000802007f */
[----:B----4-:R-:W-:Y:S05]  /*18a90*/  @!P1 BRA `(.L_x_1249) ;  /* 0xfffffffc00ec9947 */ /* 0x010fea000383ffff */
[----:B------:R-:W-:Y:S05]  /*18aa0*/  BRA `(.L_x_1248) ;  /* 0xfffffed0004c7947 */ /* 0x000fea000383ffff */
.L_x_1268:
[----:B-1----:R-:W-:-:S04]  /*18ab0*/  IMAD.U32 R4, RZ, RZ, UR5 ;  /* 0x00000005ff047e24 */ /* 0x002fc8000f8e00ff */
[----:B------:R1:W2:Y:S03]  /*18ac0*/  SYNCS.PHASECHK.TRANS64.TRYWAIT P1, [R4+URZ+0x30830], R3 ;  /* 0x03083003040075a7 */ /* 0x0002a6000802017f */
[----:B--2---:R-:W-:Y:S05]  /*18ad0*/  @!P1 NANOSLEEP.SYNCS 0x989680 ;  /* 0x009896800000995d */ /* 0x004fea0003900000 */
[----:B------:R-:W2:Y:S02]  /*18ae0*/  @!P1 SYNCS.PHASECHK.TRANS64 P1, [R4+URZ+0x30830], R3 ;  /* 0x03083003040095a7 */ /* 0x000ea4000802007f */
[----:B--2---:R-:W-:Y:S05]  /*18af0*/  @!P1 BRA `(.L_x_1268) ;  /* 0xfffffffc00ec9947 */ /* 0x004fea000383ffff */
[----:B------:R-:W-:Y:S05]  /*18b00*/  BRA `(.L_x_1267) ;  /* 0xfffffef800707947 */ /* 0x000fea000383ffff */
.L_x_1272:
[----:B---3--:R-:W-:-:S04]  /*18b10*/  IMAD.U32 R2, RZ, RZ, UR10 ;  /* 0x0000000aff027e24 */ /* 0x008fc8000f8e00ff */
[----:B------:R3:W4:Y:S03]  /*18b20*/  SYNCS.PHASECHK.TRANS64.TRYWAIT P1, [R2+URZ+0x30850], R0 ;  /* 0x03085000020075a7 */ /* 0x000726000802017f */
[----:B----4-:R-:W-:Y:S05]  /*18b30*/  @!P1 NANOSLEEP.SYNCS 0x989680 ;  /* 0x009896800000995d */ /* 0x010fea0003900000 */
[----:B------:R-:W4:Y:S02]  /*18b40*/  @!P1 SYNCS.PHASECHK.TRANS64 P1, [R2+URZ+0x30850], R0 ;  /* 0x03085000020095a7 */ /* 0x000f24000802007f */
[----:B----4-:R-:W-:Y:S05]  /*18b50*/  @!P1 BRA `(.L_x_1272) ;  /* 0xfffffffc00ec9947 */ /* 0x010fea000383ffff */
[----:B------:R-:W-:Y:S05]  /*18b60*/  BRA `(.L_x_1271) ;  /* 0xffffff04001c7947 */ /* 0x000fea000383ffff */
.L_x_1280:
[----:B-1----:R-:W-:-:S04]  /*18b70*/  IMAD.U32 R4, RZ, RZ, UR5 ;  /* 0x00000005ff047e24 */ /* 0x002fc8000f8e00ff */
[----:B------:R1:W2:Y:S03]  /*18b80*/  SYNCS.PHASECHK.TRANS64.TRYWAIT P1, [R4+URZ+0x30830], R3 ;  /* 0x03083003040075a7 */ /* 0x0002a6000802017f */
[----:B--2---:R-:W-:Y:S05]  /*18b90*/  @!P1 NANOSLEEP.SYNCS 0x989680 ;  /* 0x009896800000995d */ /* 0x004fea0003900000 */
[----:B------:R-:W2:Y:S02]  /*18ba0*/  @!P1 SYNCS.PHASECHK.TRANS64 P1, [R4+URZ+0x30830], R3 ;  /* 0x03083003040095a7 */ /* 0x000ea4000802007f */
[----:B--2---:R-:W-:Y:S05]  /*18bb0*/  @!P1 BRA `(.L_x_1280) ;  /* 0xfffffffc00ec9947 */ /* 0x004fea000383ffff */
[----:B------:R-:W-:Y:S05]  /*18bc0*/  BRA `(.L_x_1279) ;  /* 0xffffff1400f07947 */ /* 0x000fea000383ffff */
.L_x_1284:
[----:B---3--:R-:W-:-:S04]  /*18bd0*/  IMAD.U32 R2, RZ, RZ, UR10 ;  /* 0x0000000aff027e24 */ /* 0x008fc8000f8e00ff */
[----:B------:R3:W4:Y:S03]  /*18be0*/  SYNCS.PHASECHK.TRANS64.TRYWAIT P1, [R2+URZ+0x30850], R0 ;  /* 0x03085000020075a7 */ /* 0x000726000802017f */
[----:B----4-:R-:W-:Y:S05]  /*18bf0*/  @!P1 NANOSLEEP.SYNCS 0x989680 ;  /* 0x009896800000995d */ /* 0x010fea0003900000 */
[----:B------:R-:W4:Y:S02]  /*18c00*/  @!P1 SYNCS.PHASECHK.TRANS64 P1, [R2+URZ+0x30850], R0 ;  /* 0x03085000020095a7 */ /* 0x000f24000802007f */
[----:B----4-:R-:W-:Y:S05]  /*18c10*/  @!P1 BRA `(.L_x_1284) ;  /* 0xfffffffc00ec9947 */ /* 0x010fea000383ffff */
[----:B------:R-:W-:Y:S05]  /*18c20*/  BRA `(.L_x_1283) ;  /* 0xffffff20009c7947 */ /* 0x000fea000383ffff */
.L_x_1299:
[----:B-1----:R-:W-:-:S04]  /*18c30*/  IMAD.U32 R7, RZ, RZ, UR5 ;  /* 0x00000005ff077e24 */ /* 0x002fc8000f8e00ff */
[----:B------:R1:W2:Y:S03]  /*18c40*/  SYNCS.PHASECHK.TRANS64.TRYWAIT P1, [R7+URZ+0x30850], R0 ;  /* 0x03085000070075a7 */ /* 0x0002a6000802017f */
[----:B--2---:R-:W-:Y:S05]  /*18c50*/  @!P1 NANOSLEEP.SYNCS 0x989680 ;  /* 0x009896800000995d */ /* 0x004fea0003900000 */
[----:B------:R-:W2:Y:S02]  /*18c60*/  @!P1 SYNCS.PHASECHK.TRANS64 P1, [R7+URZ+0x30850], R0 ;  /* 0x03085000070095a7 */ /* 0x000ea4000802007f */
[----:B--2---:R-:W-:Y:S05]  /*18c70*/  @!P1 BRA `(.L_x_1299) ;  /* 0xfffffffc00ec9947 */ /* 0x004fea000383ffff */
[----:B------:R-:W-:Y:S05]  /*18c80*/  BRA `(.L_x_1298) ;  /* 0xffffff4c006c7947 */ /* 0x000fea000383ffff */
.L_x_1355:
        /* <DEDUP_REMOVED lines=11> */
.L_x_1422:
[----:B------:R-:W-:Y:S05]  /*18d40*/  BSYNC B0 ;  /* 0x0000000000007941 */ /* 0x000fea0003800000 */
.L_x_1421:
[----:B------:R-:W-:Y:S05]  /*18d50*/  BRA `(.L_x_1423) ;  /* 0xffffffb8008c7947 */ /* 0x000fea000383ffff */
.L_x_1358:
[----:B0-----:R0:W1:Y:S02]  /*18d60*/  SYNCS.PHASECHK.TRANS64.TRYWAIT P0, [R7+URZ+0x30840], R2 ;  /* 0x03084002070075a7 */ /* 0x001064000800017f */
[----:B-1----:R-:W-:Y:S05]  /*18d70*/  @!P0 NANOSLEEP.SYNCS 0x989680 ;  /* 0x009896800000895d */ /* 0x002fea0003900000 */
[----:B------:R-:W1:Y:S02]  /*18d80*/  @!P0 SYNCS.PHASECHK.TRANS64 P0, [R7+URZ+0x30840], R2 ;  /* 0x03084002070085a7 */ /* 0x000e64000800007f */
[----:B-1----:R-:W-:Y:S05]  /*18d90*/  @!P0 BRA `(.L_x_1358) ;  /* 0xfffffffc00f08947 */ /* 0x002fea000383ffff */
[----:B------:R-:W-:Y:S05]  /*18da0*/  BRA `(.L_x_1424) ;  /* 0xffffffb800f47947 */ /* 0x000fea000383ffff */
.L_x_1359:
        /* <DEDUP_REMOVED lines=8> */
.L_x_1426:
[----:B------:R-:W-:Y:S05]  /*18e30*/  BSYNC B0 ;  /* 0x0000000000007941 */ /* 0x000fea0003800000 */
.L_x_1425:
        /* <DEDUP_REMOVED lines=9> */
.L_x_1427:
[----:B------:R-:W-:Y:S02]  /*18ed0*/  IMAD.MOV.U32 R13, RZ, RZ, R0 ;  /* 0x000000ffff0d7224 */ /* 0x000fe400078e0000 */
[----:B------:R-:W-:Y:S02]  /*18ee0*/  IMAD.MOV.U32 R12, RZ, RZ, 0x1 ;  /* 0x00000001ff0c7424 */ /* 0x000fe400078e00ff */
[----:B------:R-:W-:-:S07]  /*18ef0*/  IMAD.MOV.U32 R3, RZ, RZ, R14 ;  /* 0x000000ffff037224 */ /* 0x000fce00078e000e */
[----:B------:R-:W-:Y:S05]  /*18f00*/  WARPSYNC.COLLECTIVE R15, `(.L_x_1428) ;  /* 0x000000000f087348 */ /* 0x000fea0003c00000 */
[----:B------:R0:W1:Y:S02]  /*18f10*/  SHFL.IDX P6, R14, R13, R12, R11 ;  /* 0x0000000c0d0e7389 */ /* 0x00006400000c000b */
[----:B01----:R-:W-:Y:S01]  /*18f20*/  ENDCOLLECTIVE ;  /* 0x000000000000791b */ /* 0x003fe20003800000 */
.L_x_1428:
        /* <DEDUP_REMOVED lines=17> */
.L_x_1429:
[----:B------:R-:W-:Y:S02]  /*19040*/  @P1 IMAD R8, R5, 0x2, R17 ;  /* 0x0000000205081824 */ /* 0x000fe400078e0211 */
[----:B------:R-:W-:Y:S02]  /*19050*/  IMAD.MOV.U32 R13, RZ, RZ, R0 ;  /* 0x000000ffff0d7224 */ /* 0x000fe400078e0000 */
[----:B------:R-:W-:Y:S02]  /*19060*/  IMAD.MOV.U32 R12, RZ, RZ, 0x2 ;  /* 0x00000002ff0c7424 */ /* 0x000fe400078e00ff */
[----:B------:R-:W-:-:S07]  /*19070*/  IMAD.MOV.U32 R3, RZ, RZ, R14 ;  /* 0x000000ffff037224 */ /* 0x000fce00078e000e */
[----:B------:R-:W-:Y:S05]  /*19080*/  WARPSYNC.COLLECTIVE R15, `(.L_x_1430) ;  /* 0x000000000f087348 */ /* 0x000fea0003c00000 */
[----:B------:R0:W1:Y:S02]  /*19090*/  SHFL.IDX P6, R14, R13, R12, R11 ;  /* 0x0000000c0d0e7389 */ /* 0x00006400000c000b */
[----:B01----:R-:W-:Y:S01]  /*190a0*/  ENDCOLLECTIVE ;  /* 0x000000000000791b */ /* 0x003fe20003800000 */
.L_x_1430:
        /* <DEDUP_REMOVED lines=17> */
.L_x_1431:
[----:B------:R-:W-:Y:S02]  /*191c0*/  @P1 IMAD R8, R5, 0x2, R17 ;  /* 0x0000000205081824 */ /* 0x000fe400078e0211 */
[----:B------:R-:W-:Y:S02]  /*191d0*/  IMAD.MOV.U32 R13, RZ, RZ, R0 ;  /* 0x000000ffff0d7224 */ /* 0x000fe400078e0000 */
[----:B------:R-:W-:Y:S02]  /*191e0*/  IMAD.MOV.U32 R12, RZ, RZ, 0x3 ;  /* 0x00000003ff0c7424 */ /* 0x000fe400078e00ff */
[----:B------:R-:W-:-:S07]  /*191f0*/  IMAD.MOV.U32 R3, RZ, RZ, R14 ;  /* 0x000000ffff037224 */ /* 0x000fce00078e000e */
[----:B------:R-:W-:Y:S05]  /*19200*/  WARPSYNC.COLLECTIVE R15, `(.L_x_1432) ;  /* 0x000000000f087348 */ /* 0x000fea0003c00000 */
[----:B------:R0:W1:Y:S02]  /*19210*/  SHFL.IDX P6, R14, R13, R12, R11 ;  /* 0x0000000c0d0e7389 */ /* 0x00006400000c000b */
[----:B01----:R-:W-:Y:S01]  /*19220*/  ENDCOLLECTIVE ;  /* 0x000000000000791b */ /* 0x003fe20003800000 */
.L_x_1432:
        /* <DEDUP_REMOVED lines=17> */
.L_x_1433:
[----:B------:R-:W-:Y:S02]  /*19340*/  @P1 IMAD R8, R5, 0x2, R17 ;  /* 0x0000000205081824 */ /* 0x000fe400078e0211 */
[----:B------:R-:W-:Y:S02]  /*19350*/  IMAD.MOV.U32 R13, RZ, RZ, R0 ;  /* 0x000000ffff0d7224 */ /* 0x000fe400078e0000 */
[----:B------:R-:W-:Y:S02]  /*19360*/  IMAD.MOV.U32 R12, RZ, RZ, 0x4 ;  /* 0x00000004ff0c7424 */ /* 0x000fe400078e00ff */
[----:B------:R-:W-:-:S07]  /*19370*/  IMAD.MOV.U32 R3, RZ, RZ, R14 ;  /* 0x000000ffff037224 */ /* 0x000fce00078e000e */
[----:B------:R-:W-:Y:S05]  /*19380*/  WARPSYNC.COLLECTIVE R15, `(.L_x_1434) ;  /* 0x000000000f087348 */ /* 0x000fea0003c00000 */
[----:B------:R0:W1:Y:S02]  /*19390*/  SHFL.IDX P6, R14, R13, R12, R11 ;  /* 0x0000000c0d0e7389 */ /* 0x00006400000c000b */
[----:B01----:R-:W-:Y:S01]  /*193a0*/  ENDCOLLECTIVE ;  /* 0x000000000000791b */ /* 0x003fe20003800000 */
.L_x_1434:
        /* <DEDUP_REMOVED lines=17> */
.L_x_1435:
[----:B------:R-:W-:Y:S02]  /*194c0*/  @P1 IMAD R8, R5, 0x2, R17 ;  /* 0x0000000205081824 */ /* 0x000fe400078e0211 */
[----:B------:R-:W-:Y:S02]  /*194d0*/  IMAD.MOV.U32 R13, RZ, RZ, R0 ;  /* 0x000000ffff0d7224 */ /* 0x000fe400078e0000 */
[----:B------:R-:W-:Y:S02]  /*194e0*/  IMAD.MOV.U32 R12, RZ, RZ, 0x5 ;  /* 0x00000005ff0c7424 */ /* 0x000fe400078e00ff */
[----:B------:R-:W-:-:S07]  /*194f0*/  IMAD.MOV.U32 R3, RZ, RZ, R14 ;  /* 0x000000ffff037224 */ /* 0x000fce00078e000e */
[----:B------:R-:W-:Y:S05]  /*19500*/  WARPSYNC.COLLECTIVE R15, `(.L_x_1436) ;  /* 0x000000000f087348 */ /* 0x000fea0003c00000 */
[----:B------:R0:W1:Y:S02]  /*19510*/  SHFL.IDX P6, R14, R13, R12, R11 ;  /* 0x0000000c0d0e7389 */ /* 0x00006400000c000b */
[----:B01----:R-:W-:Y:S01]  /*19520*/  ENDCOLLECTIVE ;  /* 0x000000000000791b */ /* 0x003fe20003800000 */
.L_x_1436:
        /* <DEDUP_REMOVED lines=10> */
.L_x_1437:
        /* <DEDUP_REMOVED lines=8> */
.L_x_1364:
[----:B------:R-:W-:Y:S02]  /*19650*/  IMAD.MOV.U32 R13, RZ, RZ, R4 ;  /* 0x000000ffff0d7224 */ /* 0x000fe400078e0004 */
[----:B------:R-:W-:Y:S02]  /*19660*/  IMAD.MOV.U32 R12, RZ, RZ, RZ ;  /* 0x000000ffff0c7224 */ /* 0x000fe400078e00ff */
[----:B------:R-:W-:Y:S02]  /*19670*/  IMAD.MOV.U32 R11, RZ, RZ, 0x181f ;  /* 0x0000181fff0b7424 */ /* 0x000fe400078e00ff */
[----:B------:R-:W-:Y:S02]  /*19680*/  IMAD.MOV.U32 R15, RZ, RZ, -0x1 ;  /* 0xffffffffff0f7424 */ /* 0x000fe400078e00ff */
[----:B------:R-:W-:Y:S02]  /*19690*/  IMAD R29, R29, R5, RZ ;  /* 0x000000051d1d7224 */ /* 0x000fe400078e02ff */
[----:B------:R-:W-:-:S07]  /*196a0*/  IMAD.IADD R25, R8, 0x1, R25 ;  /* 0x0000000108197824 */ /* 0x000fce00078e0219 */
[----:B------:R-:W-:Y:S05]  /*196b0*/  WARPSYNC.COLLECTIVE R15, `(.L_x_1439) ;  /* 0x000000000f087348 */ /* 0x000fea0003c00000 */
[----:B------:R0:W1:Y:S02]  /*196c0*/  SHFL.IDX P6, R14, R13, R12, R11 ;  /* 0x0000000c0d0e7389 */ /* 0x00006400000c000b */
[----:B01----:R-:W-:Y:S01]  /*196d0*/  ENDCOLLECTIVE ;  /* 0x000000000000791b */ /* 0x003fe20003800000 */
.L_x_1439:
[C---:B------:R-:W-:Y:S01]  /*196e0*/  VIADD R6, R25.reuse, 0x10 ;  /* 0x0000001019067836 */ /* 0x040fe20000000000 */
[----:B------:R-:W-:Y:S01]  /*196f0*/  ISETP.GE.AND P1, PT, R25, R29, PT ;  /* 0x0000001d1900720c */ /* 0x000fe20003f26270 */
[----:B------:R-:W-:Y:S02]  /*19700*/  IMAD.MOV.U32 R13, RZ, RZ, R0 ;  /* 0x000000ffff0d7224 */ /* 0x000fe400078e0000 */
[----:B------:R-:W-:-:S10]  /*19710*/  IMAD.MOV.U32 R2, RZ, RZ, R14 ;  /* 0x000000ffff027224 */ /* 0x000fd400078e000e */
[----:B------:R-:W-:Y:S05]  /*19720*/  WARPSYNC.COLLECTIVE R15, `(.L_x_1440) ;  /* 0x000000000f087348 */ /* 0x000fea0003c00000 */
[----:B------:R0:W1:Y:S02]  /*19730*/  SHFL.IDX P6, R14, R13, R12, R11 ;  /* 0x0000000c0d0e7389 */ /* 0x00006400000c000b */
[----:B01----:R-:W-:Y:S01]  /*19740*/  ENDCOLLECTIVE ;  /* 0x000000000000791b */ /* 0x003fe20003800000 */
.L_x_1440:
        /* <DEDUP_REMOVED lines=8> */
.L_x_1441:
[----:B------:R-:W-:Y:S01]  /*197d0*/  @!PT LDS RZ, [RZ] ;  /* 0x00000000fffff984 */ /* 0x000fe20000000800 */
[----:B------:R-:W-:Y:S01]  /*197e0*/  @!PT LDS RZ, [RZ] ;  /* 0x00000000fffff984 */ /* 0x000fe20000000800 */
[----:B------:R-:W-:Y:S01]  /*197f0*/  @!PT LDS RZ, [RZ] ;  /* 0x00000000fffff984 */ /* 0x000fe20000000800 */
[----:B------:R-:W-:Y:S04]  /*19800*/  @!P1 LDGSTS.E.BYPASS.LTC128B.128 [R36+0x12400], desc[UR36][R2.64], !P3 ;  /* 0x1240000002249fae */ /* 0x000fe8000d901d64 */
[----:B------:R-:W-:Y:S04]  /*19810*/  @!P1 LDGSTS.E.BYPASS.LTC128B.128 [R36+0x16400], desc[UR36][R2.64+0x80], !P2 ;  /* 0x1640008002249fae */ /* 0x000fe8000d101d64 */
[----:B------:R0:W-:Y:S01]  /*19820*/  @!P1 LDGSTS.E.BYPASS.LTC128B.128 [R36+0x1a400], desc[UR36][R2.64+0x100], !P0 ;  /* 0x1a40010002249fae */ /* 0x0001e2000c101d64 */
[----:B------:R-:W-:Y:S01]  /*19830*/  ISETP.GE.AND P1, PT, R6, R29, PT ;  /* 0x0000001d0600720c */ /* 0x000fe20003f26270 */
[----:B------:R-:W-:-:S02]  /*19840*/  IMAD.MOV.U32 R13, RZ, RZ, R0 ;  /* 0x000000ffff0d7224 */ /* 0x000fc400078e0000 */
[----:B------:R-:W-:Y:S02]  /*19850*/  VIADD R6, R25, 0x20 ;  /* 0x0000002019067836 */ /* 0x000fe40000000000 */
[----:B0-----:R-:W-:-:S08]  /*19860*/  IMAD.MOV.U32 R2, RZ, RZ, R14 ;  /* 0x000000ffff027224 */ /* 0x001fd000078e000e */
[----:B------:R-:W-:Y:S05]  /*19870*/  WARPSYNC.COLLECTIVE R15, `(.L_x_1442) ;  /* 0x000000000f087348 */ /* 0x000fea0003c00000 */
[----:B------:R0:W1:Y:S02]  /*19880*/  SHFL.IDX P6, R14, R13, R12, R11 ;  /* 0x0000000c0d0e7389 */ /* 0x00006400000c000b */
[----:B01----:R-:W-:Y:S01]  /*19890*/  ENDCOLLECTIVE ;  /* 0x000000000000791b */ /* 0x003fe20003800000 */
.L_x_1442:
        /* <DEDUP_REMOVED lines=8> */
.L_x_1443:
[----:B------:R-:W-:-:S05]  /*19920*/  @!P1 IMAD.MOV.U32 R3, RZ, RZ, R5 ;  /* 0x000000ffff039224 */ /* 0x000fca00078e0005 */
        /* <DEDUP_REMOVED lines=8> */
[----:B------:R-:W-:Y:S02]  /*199b0*/  VIADD R6, R25, 0x30 ;  /* 0x0000003019067836 */ /* 0x000fe40000000000 */
[----:B0-----:R-:W-:-:S10]  /*199c0*/  IMAD.MOV.U32 R2, RZ, RZ, R14 ;  /* 0x000000ffff027224 */ /* 0x001fd400078e000e */
[----:B------:R-:W-:Y:S05]  /*199d0*/  WARPSYNC.COLLECTIVE R15, `(.L_x_1444) ;  /* 0x000000000f087348 */ /* 0x000fea0003c00000 */
[----:B------:R0:W1:Y:S02]  /*199e0*/  SHFL.IDX P6, R14, R13, R12, R11 ;  /* 0x0000000c0d0e7389 */ /* 0x00006400000c000b */
[----:B01----:R-:W-:Y:S01]  /*199f0*/  ENDCOLLECTIVE ;  /* 0x000000000000791b */ /* 0x003fe20003800000 */
.L_x_1444:
        /* <DEDUP_REMOVED lines=8> */
.L_x_1445:
        /* <DEDUP_REMOVED lines=14> */
.L_x_1446:
        /* <DEDUP_REMOVED lines=8> */
.L_x_1447:
        /* <DEDUP_REMOVED lines=14> */
.L_x_1448:
        /* <DEDUP_REMOVED lines=8> */
.L_x_1449:
        /* <DEDUP_REMOVED lines=14> */
.L_x_1450:
        /* <DEDUP_REMOVED lines=8> */
.L_x_1451:
        /* <DEDUP_REMOVED lines=13> */
.L_x_1452:
        /* <DEDUP_REMOVED lines=8> */
.L_x_1453:
        /* <DEDUP_REMOVED lines=12> */
.L_x_1454:
[----:B------:R-:W-:Y:S05]  /*1a0b0*/  BRA `(.L_x_1455) ;  /* 0xffffffb8008c7947 */ /* 0x000fea000383ffff */
.L_x_1369:
[----:B0-----:R0:W1:Y:S02]  /*1a0c0*/  SYNCS.PHASECHK.TRANS64.TRYWAIT P0, [R17+URZ+0x30820], R0 ;  /* 0x03082000110075a7 */ /* 0x001064000800017f */
[----:B-1----:R-:W-:Y:S05]  /*1a0d0*/  @!P0 NANOSLEEP.SYNCS 0x989680 ;  /* 0x009896800000895d */ /* 0x002fea0003900000 */
[----:B------:R-:W1:Y:S02]  /*1a0e0*/  @!P0 SYNCS.PHASECHK.TRANS64 P0, [R17+URZ+0x30820], R0 ;  /* 0x03082000110085a7 */ /* 0x000e64000800007f */
[----:B-1----:R-:W-:Y:S05]  /*1a0f0*/  @!P0 BRA `(.L_x_1369) ;  /* 0xfffffffc00f08947 */ /* 0x002fea000383ffff */
[----:B------:R-:W-:Y:S05]  /*1a100*/  BRA `(.L_x_1456) ;  /* 0xffffffbc00047947 */ /* 0x000fea000383ffff */
.L_x_1374:
[----:B0-----:R0:W1:Y:S02]  /*1a110*/  SYNCS.PHASECHK.TRANS64.TRYWAIT P0, [R6+URZ+0x30840], R3 ;  /* 0x03084003060075a7 */ /* 0x001064000800017f */
[----:B-1----:R-:W-:Y:S05]  /*1a120*/  @!P0 NANOSLEEP.SYNCS 0x989680 ;  /* 0x009896800000895d */ /* 0x002fea0003900000 */
[----:B------:R-:W1:Y:S02]  /*1a130*/  @!P0 SYNCS.PHASECHK.TRANS64 P0, [R6+URZ+0x30840], R3 ;  /* 0x03084003060085a7 */ /* 0x000e64000800007f */
[----:B-1----:R-:W-:Y:S05]  /*1a140*/  @!P0 BRA `(.L_x_1374) ;  /* 0xfffffffc00f08947 */ /* 0x002fea000383ffff */
[----:B------:R-:W-:Y:S05]  /*1a150*/  BRA `(.L_x_1457) ;  /* 0xffffffbc00e07947 */ /* 0x000fea000383ffff */
.L_x_1375:
[----:B------:R-:W-:Y:S01]  /*1a160*/  BSSY B1, `(.L_x_1458) ;  /* 0x0000008000017945 */ /* 0x000fe20003800000 */
[----:B------:R-:W-:Y:S02]  /*1a170*/  IMAD.MOV.U32 R13, RZ, RZ, R8 ;  /* 0x000000ffff0d7224 */ /* 0x000fe400078e0008 */
[----:B------:R-:W-:Y:S02]  /*1a180*/  IMAD.MOV.U32 R12, RZ, RZ, RZ ;  /* 0x000000ffff0c7224 */ /* 0x000fe400078e00ff */
[----:B------:R-:W-:Y:S02]  /*1a190*/  IMAD.MOV.U32 R11, RZ, RZ, 0x181f ;  /* 0x0000181fff0b7424 */ /* 0x000fe400078e00ff */
[----:B------:R-:W-:-:S07]  /*1a1a0*/  IMAD.MOV.U32 R15, RZ, RZ, -0x1 ;  /* 0xffffffffff0f7424 */ /* 0x000fce00078e00ff */
[----:B--2---:R-:W-:Y:S05]  /*1a1b0*/  WARPSYNC.COLLECTIVE R15, `(.L_x_1459) ;  /* 0x000000000f087348 */ /* 0x004fea0003c00000 */
[----:B--2---:R0:W1:Y:S02]  /*1a1c0*/  SHFL.IDX P6, R14, R13, R12, R11 ;  /* 0x0000000c0d0e7389 */ /* 0x00406400000c000b */
[----:B01----:R-:W-:Y:S01]  /*1a1d0*/  ENDCOLLECTIVE ;  /* 0x000000000000791b */ /* 0x003fe20003800000 */
.L_x_1459:
[----:B------:R-:W-:Y:S05]  /*1a1e0*/  BSYNC B1 ;  /* 0x0000000000017941 */ /* 0x000fea0003800000 */
.L_x_1458:
        /* <DEDUP_REMOVED lines=12> */
.L_x_1460:
[----:B------:R-:W-:Y:S02]  /*1a2b0*/  IMAD R5, R5, 0x2, R17 ;  /* 0x0000000205057824 */ /* 0x000fe400078e0211 */
[----:B------:R-:W-:Y:S02]  /*1a2c0*/  IMAD.MOV.U32 R13, RZ, RZ, R8 ;  /* 0x000000ffff0d7224 */ /* 0x000fe400078e0008 */
[----:B------:R-:W-:Y:S02]  /*1a2d0*/  IMAD.MOV.U32 R12, RZ, RZ, 0x1 ;  /* 0x00000001ff0c7424 */ /* 0x000fe400078e00ff */
[----:B------:R-:W-:-:S07]  /*1a2e0*/  IMAD.MOV.U32 R2, RZ, RZ, R14 ;  /* 0x000000ffff027224 */ /* 0x000fce00078e000e */
[----:B------:R-:W-:Y:S05]  /*1a2f0*/  WARPSYNC.COLLECTIVE R15, `(.L_x_1461) ;  /* 0x000000000f087348 */ /* 0x000fea0003c00000 */
[----:B------:R0:W1:Y:S02]  /*1a300*/  SHFL.IDX P6, R14, R13, R12, R11 ;  /* 0x0000000c0d0e7389 */ /* 0x00006400000c000b */
[----:B01----:R-:W-:Y:S01]  /*1a310*/  ENDCOLLECTIVE ;  /* 0x000000000000791b */ /* 0x003fe20003800000 */
.L_x_1461:
        /* <DEDUP_REMOVED lines=13> */
.L_x_1462:
[----:B------:R-:W-:Y:S02]  /*1a3f0*/  IMAD.MOV.U32 R13, RZ, RZ, R8 ;  /* 0x000000ffff0d7224 */ /* 0x000fe400078e0008 */
[----:B------:R-:W-:Y:S02]  /*1a400*/  IMAD.MOV.U32 R12, RZ, RZ, 0x2 ;  /* 0x00000002ff0c7424 */ /* 0x000fe400078e00ff */
[----:B------:R-:W-:-:S07]  /*1a410*/  IMAD.MOV.U32 R2, RZ, RZ, R14 ;  /* 0x000000ffff027224 */ /* 0x000fce00078e000e */
[----:B------:R-:W-:Y:S05]  /*1a420*/  WARPSYNC.COLLECTIVE R15, `(.L_x_1463) ;  /* 0x000000000f087348 */ /* 0x000fea0003c00000 */
[----:B------:R0:W1:Y:S02]  /*1a430*/  SHFL.IDX P6, R14, R13, R12, R11 ;  /* 0x0000000c0d0e7389 */ /* 0x00006400000c000b */
[----:B01----:R-:W-:Y:S01]  /*1a440*/  ENDCOLLECTIVE ;  /* 0x000000000000791b */ /* 0x003fe20003800000 */
.L_x_1463:
        /* <DEDUP_REMOVED lines=13> */
.L_x_1464:
[----:B------:R-:W-:Y:S02]  /*1a520*/  IMAD.MOV.U32 R13, RZ, RZ, R8 ;  /* 0x000000ffff0d7224 */ /* 0x000fe400078e0008 */
[----:B------:R-:W-:Y:S02]  /*1a530*/  IMAD.MOV.U32 R12, RZ, RZ, 0x3 ;  /* 0x00000003ff0c7424 */ /* 0x000fe400078e00ff */
[----:B------:R-:W-:-:S07]  /*1a540*/  IMAD.MOV.U32 R2, RZ, RZ, R14 ;  /* 0x000000ffff027224 */ /* 0x000fce00078e000e */
[----:B------:R-:W-:Y:S05]  /*1a550*/  WARPSYNC.COLLECTIVE R15, `(.L_x_1465) ;  /* 0x000000000f087348 */ /* 0x000fea0003c00000 */
[----:B------:R0:W1:Y:S02]  /*1a560*/  SHFL.IDX P6, R14, R13, R12, R11 ;  /* 0x0000000c0d0e7389 */ /* 0x00006400000c000b */
[----:B01----:R-:W-:Y:S01]  /*1a570*/  ENDCOLLECTIVE ;  /* 0x000000000000791b */ /* 0x003fe20003800000 */
.L_x_1465:
        /* <DEDUP_REMOVED lines=13> */
.L_x_1466:
[----:B------:R-:W-:Y:S02]  /*1a650*/  IMAD.MOV.U32 R13, RZ, RZ, R8 ;  /* 0x000000ffff0d7224 */ /* 0x000fe400078e0008 */
[----:B------:R-:W-:Y:S02]  /*1a660*/  IMAD.MOV.U32 R12, RZ, RZ, 0x4 ;  /* 0x00000004ff0c7424 */ /* 0x000fe400078e00ff */
[----:B------:R-:W-:-:S07]  /*1a670*/  IMAD.MOV.U32 R2, RZ, RZ, R14 ;  /* 0x000000ffff027224 */ /* 0x000fce00078e000e */
[----:B------:R-:W-:Y:S05]  /*1a680*/  WARPSYNC.COLLECTIVE R15, `(.L_x_1467) ;  /* 0x000000000f087348 */ /* 0x000fea0003c00000 */
[----:B------:R0:W1:Y:S02]  /*1a690*/  SHFL.IDX P6, R14, R13, R12, R11 ;  /* 0x0000000c0d0e7389 */ /* 0x00006400000c000b */
[----:B01----:R-:W-:Y:S01]  /*1a6a0*/  ENDCOLLECTIVE ;  /* 0x000000000000791b */ /* 0x003fe20003800000 */
.L_x_1467:
        /* <DEDUP_REMOVED lines=13> */
.L_x_1468:
[----:B------:R-:W-:Y:S02]  /*1a780*/  IMAD.MOV.U32 R13, RZ, RZ, R8 ;  /* 0x000000ffff0d7224 */ /* 0x000fe400078e0008 */
[----:B------:R-:W-:Y:S02]  /*1a790*/  IMAD.MOV.U32 R12, RZ, RZ, 0x5 ;  /* 0x00000005ff0c7424 */ /* 0x000fe400078e00ff */
[----:B------:R-:W-:-:S07]  /*1a7a0*/  IMAD.MOV.U32 R2, RZ, RZ, R14 ;  /* 0x000000ffff027224 */ /* 0x000fce00078e000e */
[----:B------:R-:W-:Y:S05]  /*1a7b0*/  WARPSYNC.COLLECTIVE R15, `(.L_x_1469) ;  /* 0x000000000f087348 */ /* 0x000fea0003c00000 */
[----:B------:R0:W1:Y:S02]  /*1a7c0*/  SHFL.IDX P6, R14, R13, R12, R11 ;  /* 0x0000000c0d0e7389 */ /* 0x00006400000c000b */
[----:B01----:R-:W-:Y:S01]  /*1a7d0*/  ENDCOLLECTIVE ;  /* 0x000000000000791b */ /* 0x003fe20003800000 */
.L_x_1469:
        /* <DEDUP_REMOVED lines=14> */
.L_x_1470:
[----:B------:R-:W-:Y:S01]  /*1a8c0*/  IMAD.MOV.U32 R2, RZ, RZ, R14 ;  /* 0x000000ffff027224 */ /* 0x000fe200078e000e */
[----:B------:R-:W-:Y:S06]  /*1a8d0*/  BRA `(.L_x_1471) ;  /* 0xffffffbc00007947 */ /* 0x000fec000383ffff */
.L_x_1380:
[----:B0-----:R0:W1:Y:S02]  /*1a8e0*/  SYNCS.PHASECHK.TRANS64.TRYWAIT P0, [R6+URZ+0x30860], R2 ;  /* 0x03086002060075a7 */ /* 0x001064000800017f */
[----:B-1----:R-:W-:Y:S05]  /*1a8f0*/  @!P0 NANOSLEEP.SYNCS 0x989680 ;  /* 0x009896800000895d */ /* 0x002fea0003900000 */
[----:B------:R-:W1:Y:S02]  /*1a900*/  @!P0 SYNCS.PHASECHK.TRANS64 P0, [R6+URZ+0x30860], R2 ;  /* 0x03086002060085a7 */ /* 0x000e64000800007f */
[----:B-1----:R-:W-:Y:S05]  /*1a910*/  @!P0 BRA `(.L_x_1380) ;  /* 0xfffffffc00f08947 */ /* 0x002fea000383ffff */
[----:B------:R-:W-:Y:S05]  /*1a920*/  BRA `(.L_x_1472) ;  /* 0xffffffbc00647947 */ /* 0x000fea000383ffff */
.L_x_1381:
        /* <DEDUP_REMOVED lines=8> */
.L_x_1474:
[----:B------:R-:W-:Y:S05]  /*1a9b0*/  BSYNC B1 ;  /* 0x0000000000017941 */ /* 0x000fea0003800000 */
.L_x_1473:
        /* <DEDUP_REMOVED lines=9> */
.L_x_1475:
[----:B------:R-:W-:Y:S02]  /*1aa50*/  IMAD.MOV.U32 R13, RZ, RZ, R19 ;  /* 0x000000ffff0d7224 */ /* 0x000fe400078e0013 */
[----:B------:R-:W-:Y:S02]  /*1aa60*/  IMAD.MOV.U32 R12, RZ, RZ, 0x1 ;  /* 0x00000001ff0c7424 */ /* 0x000fe400078e00ff */
[----:B------:R-:W-:-:S07]  /*1aa70*/  IMAD.MOV.U32 R2, RZ, RZ, R14 ;  /* 0x000000ffff027224 */ /* 0x000fce00078e000e */
[----:B------:R-:W-:Y:S05]  /*1aa80*/  WARPSYNC.COLLECTIVE R15, `(.L_x_1476) ;  /* 0x000000000f087348 */ /* 0x000fea0003c00000 */
[----:B------:R0:W1:Y:S02]  /*1aa90*/  SHFL.IDX P6, R14, R13, R12, R11 ;  /* 0x0000000c0d0e7389 */ /* 0x00006400000c000b */
[----:B01----:R-:W-:Y:S01]  /*1aaa0*/  ENDCOLLECTIVE ;  /* 0x000000000000791b */ /* 0x003fe20003800000 */
.L_x_1476:
        /* <DEDUP_REMOVED lines=16> */
.L_x_1477:
[----:B------:R-:W-:Y:S02]  /*1abb0*/  IMAD.MOV.U32 R13, RZ, RZ, R19 ;  /* 0x000000ffff0d7224 */ /* 0x000fe400078e0013 */
[----:B------:R-:W-:Y:S02]  /*1abc0*/  IMAD.MOV.U32 R12, RZ, RZ, 0x2 ;  /* 0x00000002ff0c7424 */ /* 0x000fe400078e00ff */
[----:B------:R-:W-:-:S07]  /*1abd0*/  IMAD.MOV.U32 R2, RZ, RZ, R14 ;  /* 0x000000ffff027224 */ /* 0x000fce00078e000e */
[----:B------:R-:W-:Y:S05]  /*1abe0*/  WARPSYNC.COLLECTIVE R15, `(.L_x_1478) ;  /* 0x000000000f087348 */ /* 0x000fea0003c00000 */
[----:B------:R0:W1:Y:S02]  /*1abf0*/  SHFL.IDX P6, R14, R13, R12, R11 ;  /* 0x0000000c0d0e7389 */ /* 0x00006400000c000b */
[----:B01----:R-:W-:Y:S01]  /*1ac00*/  ENDCOLLECTIVE ;  /* 0x000000000000791b */ /* 0x003fe20003800000 */
.L_x_1478:
        /* <DEDUP_REMOVED lines=16> */
.L_x_1479:
[----:B------:R-:W-:Y:S02]  /*1ad10*/  IMAD.MOV.U32 R13, RZ, RZ, R19 ;  /* 0x000000ffff0d7224 */ /* 0x000fe400078e0013 */
[----:B------:R-:W-:Y:S02]  /*1ad20*/  IMAD.MOV.U32 R12, RZ, RZ, 0x3 ;  /* 0x00000003ff0c7424 */ /* 0x000fe400078e00ff */
[----:B------:R-:W-:-:S07]  /*1ad30*/  IMAD.MOV.U32 R2, RZ, RZ, R14 ;  /* 0x000000ffff027224 */ /* 0x000fce00078e000e */
[----:B------:R-:W-:Y:S05]  /*1ad40*/  WARPSYNC.COLLECTIVE R15, `(.L_x_1480) ;  /* 0x000000000f087348 */ /* 0x000fea0003c00000 */
[----:B------:R0:W1:Y:S02]  /*1ad50*/  SHFL.IDX P6, R14, R13, R12, R11 ;  /* 0x0000000c0d0e7389 */ /* 0x00006400000c000b */
[----:B01----:R-:W-:Y:S01]  /*1ad60*/  ENDCOLLECTIVE ;  /* 0x000000000000791b */ /* 0x003fe20003800000 */
.L_x_1480:
        /* <DEDUP_REMOVED lines=16> */
.L_x_1481:
[----:B------:R-:W-:Y:S02]  /*1ae70*/  IMAD.MOV.U32 R13, RZ, RZ, R19 ;  /* 0x000000ffff0d7224 */ /* 0x000fe400078e0013 */
[----:B------:R-:W-:Y:S02]  /*1ae80*/  IMAD.MOV.U32 R12, RZ, RZ, 0x4 ;  /* 0x00000004ff0c7424 */ /* 0x000fe400078e00ff */
[----:B------:R-:W-:-:S07]  /*1ae90*/  IMAD.MOV.U32 R2, RZ, RZ, R14 ;  /* 0x000000ffff027224 */ /* 0x000fce00078e000e */
[----:B------:R-:W-:Y:S05]  /*1aea0*/  WARPSYNC.COLLECTIVE R15, `(.L_x_1482) ;  /* 0x000000000f087348 */ /* 0x000fea0003c00000 */
[----:B------:R0:W1:Y:S02]  /*1aeb0*/  SHFL.IDX P6, R14, R13, R12, R11 ;  /* 0x0000000c0d0e7389 */ /* 0x00006400000c000b */
[----:B01----:R-:W-:Y:S01]  /*1aec0*/  ENDCOLLECTIVE ;  /* 0x000000000000791b */ /* 0x003fe20003800000 */
.L_x_1482:
        /* <DEDUP_REMOVED lines=16> */
.L_x_1483:
[----:B------:R-:W-:Y:S02]  /*1afd0*/  IMAD.MOV.U32 R13, RZ, RZ, R19 ;  /* 0x000000ffff0d7224 */ /* 0x000fe400078e0013 */
[----:B------:R-:W-:Y:S02]  /*1afe0*/  IMAD.MOV.U32 R12, RZ, RZ, 0x5 ;  /* 0x00000005ff0c7424 */ /* 0x000fe400078e00ff */
[----:B------:R-:W-:-:S07]  /*1aff0*/  IMAD.MOV.U32 R2, RZ, RZ, R14 ;  /* 0x000000ffff027224 */ /* 0x000fce00078e000e */
[----:B------:R-:W-:Y:S05]  /*1b000*/  WARPSYNC.COLLECTIVE R15, `(.L_x_1484) ;  /* 0x000000000f087348 */ /* 0x000fea0003c00000 */
[----:B------:R0:W1:Y:S02]  /*1b010*/  SHFL.IDX P6, R14, R13, R12, R11 ;  /* 0x0000000c0d0e7389 */ /* 0x00006400000c000b */
[----:B01----:R-:W-:Y:S01]  /*1b020*/  ENDCOLLECTIVE ;  /* 0x000000000000791b */ /* 0x003fe20003800000 */
.L_x_1484:
        /* <DEDUP_REMOVED lines=13> */
.L_x_1485:
[----:B------:R-:W-:Y:S01]  /*1b100*/  @!PT LDS RZ, [RZ] ;  /* 0x00000000fffff984 */ /* 0x000fe20000000800 */
[----:B------:R-:W-:Y:S01]  /*1b110*/  @!PT LDS RZ, [RZ] ;  /* 0x00000000fffff984 */ /* 0x000fe20000000800 */
[----:B------:R-:W-:Y:S01]  /*1b120*/  @!PT LDS RZ, [RZ] ;  /* 0x00000000fffff984 */ /* 0x000fe20000000800 */
[----:B------:R1:W-:Y:S01]  /*1b130*/  LDGSTS.E.BYPASS.LTC128B.128 [R5+0x5400], desc[UR36][R2.64+0x80], !P0 ;  /* 0x0540008002057fae */ /* 0x0003e2000c101d64 */
[----:B------:R-:W-:-:S13]  /*1b140*/  ISETP.LT.OR P0, PT, R7, 0x41, P1 ;  /* 0x000000410700780c */ /* 0x000fda0000f01670 */
[----:B------:R1:W-:Y:S01]  /*1b150*/  LDGSTS.E.BYPASS.LTC128B.128 [R5+0x8400], desc[UR36][R2.64+0x100], !P0 ;  /* 0x0840010002057fae */ /* 0x0003e2000c101d64 */
[----:B------:R-:W-:Y:S05]  /*1b160*/  BRA `(.L_x_1486) ;  /* 0xffffffb800487947 */ /* 0x000fea000383ffff */
.L_x_1389:
[----:B0-----:R0:W1:Y:S02]  /*1b170*/  SYNCS.PHASECHK.TRANS64.TRYWAIT P0, [R0+URZ+0x30860], R3 ;  /* 0x03086003000075a7 */ /* 0x001064000800017f */
[----:B-1----:R-:W-:Y:S05]  /*1b180*/  @!P0 NANOSLEEP.SYNCS 0x989680 ;  /* 0x009896800000895d */ /* 0x002fea0003900000 */
[----:B------:R-:W1:Y:S02]  /*1b190*/  @!P0 SYNCS.PHASECHK.TRANS64 P0, [R0+URZ+0x30860], R3 ;  /* 0x03086003000085a7 */ /* 0x000e64000800007f */
[----:B-1----:R-:W-:Y:S05]  /*1b1a0*/  @!P0 BRA `(.L_x_1389) ;  /* 0xfffffffc00f08947 */ /* 0x002fea000383ffff */
[----:B------:R-:W-:Y:S05]  /*1b1b0*/  BRA `(.L_x_1487) ;  /* 0xffffffbc00607947 */ /* 0x000fea000383ffff */
.L_x_1390:
        /* <DEDUP_REMOVED lines=8> */
.L_x_1489:
[----:B------:R-:W-:Y:S05]  /*1b240*/  BSYNC B0 ;  /* 0x0000000000007941 */ /* 0x000fea0003800000 */
.L_x_1488:
        /* <DEDUP_REMOVED lines=9> */
.L_x_1490:
        /* <DEDUP_REMOVED lines=14> */
.L_x_1491:
        /* <DEDUP_REMOVED lines=13> */
.L_x_1492:
[----:B------:R-:W-:Y:S02]  /*1b490*/  IMAD.MOV.U32 R13, RZ, RZ, R19 ;  /* 0x000000ffff0d7224 */ /* 0x000fe400078e0013 */
[----:B------:R-:W-:Y:S01]  /*1b4a0*/  IMAD.MOV.U32 R12, RZ, RZ, 0x2 ;  /* 0x00000002ff0c7424 */ /* 0x000fe200078e00ff */
[----:B------:R-:W-:-:S13]  /*1b4b0*/  IADD3 R2, P4, R14, R5, RZ ;  /* 0x000000050e027210 */ /* 0x000fda0007f9e0ff */
[----:B------:R-:W-:Y:S05]  /*1b4c0*/  WARPSYNC.COLLECTIVE R15, `(.L_x_1493) ;  /* 0x000000000f087348 */ /* 0x000fea0003c00000 */
[----:B------:R0:W1:Y:S02]  /*1b4d0*/  SHFL.IDX P6, R14, R13, R12, R11 ;  /* 0x0000000c0d0e7389 */ /* 0x00006400000c000b */
[----:B01----:R-:W-:Y:S01]  /*1b4e0*/  ENDCOLLECTIVE ;  /* 0x000000000000791b */ /* 0x003fe20003800000 */
.L_x_1493:
        /* <DEDUP_REMOVED lines=15> */
.L_x_1494:
[----:B------:R-:W-:Y:S02]  /*1b5e0*/  IMAD.MOV.U32 R13, RZ, RZ, R19 ;  /* 0x000000ffff0d7224 */ /* 0x000fe400078e0013 */
[----:B------:R-:W-:Y:S01]  /*1b5f0*/  IMAD.MOV.U32 R12, RZ, RZ, 0x3 ;  /* 0x00000003ff0c7424 */ /* 0x000fe200078e00ff */
[----:B------:R-:W-:-:S13]  /*1b600*/  IADD3 R2, P4, R14, R5, RZ ;  /* 0x000000050e027210 */ /* 0x000fda0007f9e0ff */
[----:B------:R-:W-:Y:S05]  /*1b610*/  WARPSYNC.COLLECTIVE R15, `(.L_x_1495) ;  /* 0x000000000f087348 */ /* 0x000fea0003c00000 */
[----:B------:R0:W1:Y:S02]  /*1b620*/  SHFL.IDX P6, R14, R13, R12, R11 ;  /* 0x0000000c0d0e7389 */ /* 0x00006400000c000b */
[----:B01----:R-:W-:Y:S01]  /*1b630*/  ENDCOLLECTIVE ;  /* 0x000000000000791b */ /* 0x003fe20003800000 */
.L_x_1495:
        /* <DEDUP_REMOVED lines=15> */
.L_x_1496:
[----:B------:R-:W-:Y:S02]  /*1b730*/  IMAD.MOV.U32 R13, RZ, RZ, R19 ;  /* 0x000000ffff0d7224 */ /* 0x000fe400078e0013 */
[----:B------:R-:W-:Y:S01]  /*1b740*/  IMAD.MOV.U32 R12, RZ, RZ, 0x4 ;  /* 0x00000004ff0c7424 */ /* 0x000fe200078e00ff */
[----:B------:R-:W-:-:S13]  /*1b750*/  IADD3 R2, P4, R14, R5, RZ ;  /* 0x000000050e027210 */ /* 0x000fda0007f9e0ff */
[----:B------:R-:W-:Y:S05]  /*1b760*/  WARPSYNC.COLLECTIVE R15, `(.L_x_1497) ;  /* 0x000000000f087348 */ /* 0x000fea0003c00000 */
[----:B------:R0:W1:Y:S02]  /*1b770*/  SHFL.IDX P6, R14, R13, R12, R11 ;  /* 0x0000000c0d0e7389 */ /* 0x00006400000c000b */
[----:B01----:R-:W-:Y:S01]  /*1b780*/  ENDCOLLECTIVE ;  /* 0x000000000000791b */ /* 0x003fe20003800000 */
.L_x_1497:
        /* <DEDUP_REMOVED lines=15> */
.L_x_1498:
[----:B------:R-:W-:Y:S02]  /*1b880*/  IMAD.MOV.U32 R13, RZ, RZ, R19 ;  /* 0x000000ffff0d7224 */ /* 0x000fe400078e0013 */
[----:B------:R-:W-:Y:S01]  /*1b890*/  IMAD.MOV.U32 R12, RZ, RZ, 0x5 ;  /* 0x00000005ff0c7424 */ /* 0x000fe200078e00ff */
[----:B------:R-:W-:-:S13]  /*1b8a0*/  IADD3 R2, P4, R14, R5, RZ ;  /* 0x000000050e027210 */ /* 0x000fda0007f9e0ff */
[----:B------:R-:W-:Y:S05]  /*1b8b0*/  WARPSYNC.COLLECTIVE R15, `(.L_x_1499) ;  /* 0x000000000f087348 */ /* 0x000fea0003c00000 */
[----:B------:R0:W1:Y:S02]  /*1b8c0*/  SHFL.IDX P6, R14, R13, R12, R11 ;  /* 0x0000000c0d0e7389 */ /* 0x00006400000c000b */
[----:B01----:R-:W-:Y:S01]  /*1b8d0*/  ENDCOLLECTIVE ;  /* 0x000000000000791b */ /* 0x003fe20003800000 */
.L_x_1499:
        /* <DEDUP_REMOVED lines=14> */
.L_x_1500:
[----:B------:R-:W-:Y:S05]  /*1b9c0*/  BRA `(.L_x_1501) ;  /* 0xffffffb800647947 */ /* 0x000fea000383ffff */
.L_x_1395:
        /* <DEDUP_REMOVED lines=8> */
.L_x_1503:
[----:B------:R-:W-:Y:S05]  /*1ba50*/  BSYNC B0 ;  /* 0x0000000000007941 */ /* 0x000fea0003800000 */
.L_x_1502:
        /* <DEDUP_REMOVED lines=9> */
.L_x_1504:
[----:B------:R-:W-:Y:S02]  /*1baf0*/  ULDC UR4, c[0x0][0xc3c] ;  /* 0x00030f0000047ab9 */ /* 0x000fe40000000800 */
[----:B------:R-:W-:-:S13]  /*1bb00*/  ISETP.GE.OR P1, PT, R9, UR4, !P0 ;  /* 0x0000000409007c0c */ /* 0x000fda000c726670 */
[----:B------:R-:W0:Y:S08]  /*1bb10*/  @!P1 LDC.64 R4, c[0x0][0xc80] ;  /* 0x00032000ff049b82 */ /* 0x000e300000000a00 */
[----:B------:R-:W1:Y:S01]  /*1bb20*/  @!P1 LDC.64 R2, c[0x0][0xc78] ;  /* 0x00031e00ff029b82 */ /* 0x000e620000000a00 */
[----:B------:R-:W-:Y:S02]  /*1bb30*/  IMAD.MOV.U32 R25, RZ, RZ, RZ ;  /* 0x000000ffff197224 */ /* 0x000fe400078e00ff */
[----:B------:R-:W-:-:S02]  /*1bb40*/  IMAD.MOV.U32 R8, RZ, RZ, RZ ;  /* 0x000000ffff087224 */ /* 0x000fc400078e00ff */
[----:B------:R-:W-:Y:S02]  /*1bb50*/  IMAD.MOV.U32 R11, RZ, RZ, RZ ;  /* 0x000000ffff0b7224 */ /* 0x000fe400078e00ff */
[----:B------:R-:W-:Y:S02]  /*1bb60*/  IMAD.MOV.U32 R7, RZ, RZ, R14 ;  /* 0x000000ffff077224 */ /* 0x000fe400078e000e */
[----:B0-----:R-:W-:-:S06]  /*1bb70*/  @!P1 IMAD.WIDE R4, R9, 0x4, R4 ;  /* 0x0000000409049825 */ /* 0x001fcc00078e0204 */
[----:B------:R-:W2:Y:S01]  /*1bb80*/  @!P1 LDG.E R4, desc[UR36][R4.64] ;  /* 0x0000002404049981 */ /* 0x000ea2000c1e1900 */
[----:B-1----:R-:W-:-:S06]  /*1bb90*/  @!P1 IMAD.WIDE R2, R9, 0x4, R2 ;  /* 0x0000000409029825 */ /* 0x002fcc00078e0202 */
[----:B------:R-:W3:Y:S01]  /*1bba0*/  @!P1 LDG.E R2, desc[UR36][R2.64] ;  /* 0x0000002402029981 */ /* 0x000ee2000c1e1900 */
        /* <DEDUP_REMOVED lines=11> */
.L_x_1505:
[----:B------:R-:W-:Y:S01]  /*1bc60*/  IMAD.MOV.U32 R12, RZ, RZ, 0x2 ;  /* 0x00000002ff0c7424 */ /* 0x000fe200078e00ff */
[----:B------:R-:W-:-:S05]  /*1bc70*/  SEL R6, R14, RZ, P1 ;  /* 0x000000ff0e067207 */ /* 0x000fca0000800000 */
[----:B------:R-:W-:-:S04]  /*1bc80*/  IMAD.IADD R6, R13, 0x1, R6 ;  /* 0x000000010d067824 */ /* 0x000fc800078e0206 */
[----:B------:R-:W-:-:S07]  /*1bc90*/  IMAD.MOV.U32 R13, RZ, RZ, R6 ;  /* 0x000000ffff0d7224 */ /* 0x000fce00078e0006 */
[----:B------:R-:W-:Y:S05]  /*1bca0*/  WARPSYNC.COLLECTIVE R15, `(.L_x_1506) ;  /* 0x000000000f087348 */ /* 0x000fea0003c00000 */
[----:B------:R0:W1:Y:S02]  /*1bcb0*/  SHFL.UP P6, R14, R13, R12, R11 ;  /* 0x0400000c0d0e7389 */ /* 0x00006400000c000b */
[----:B01----:R-:W-:Y:S01]  /*1bcc0*/  ENDCOLLECTIVE ;  /* 0x000000000000791b */ /* 0x003fe20003800000 */
.L_x_1506:
        /* <DEDUP_REMOVED lines=8> */
.L_x_1507:
[----:B------:R-:W-:Y:S01]  /*1bd50*/  IMAD.MOV.U32 R12, RZ, RZ, 0x8 ;  /* 0x00000008ff0c7424 */ /* 0x000fe200078e00ff */
[----:B------:R-:W-:-:S05]  /*1bd60*/  SEL R3, R14, RZ, P3 ;  /* 0x000000ff0e037207 */ /* 0x000fca0001800000 */
[----:B------:R-:W-:-:S04]  /*1bd70*/  IMAD.IADD R3, R2, 0x1, R3 ;  /* 0x0000000102037824 */ /* 0x000fc800078e0203 */
[----:B------:R-:W-:-:S07]  /*1bd80*/  IMAD.MOV.U32 R13, RZ, RZ, R3 ;  /* 0x000000ffff0d7224 */ /* 0x000fce00078e0003 */
[----:B------:R-:W-:Y:S05]  /*1bd90*/  WARPSYNC.COLLECTIVE R15, `(.L_x_1508) ;  /* 0x000000000f087348 */ /* 0x000fea0003c00000 */
[----:B------:R0:W1:Y:S02]  /*1bda0*/  SHFL.UP P6, R14, R13, R12, R11 ;  /* 0x0400000c0d0e7389 */ /* 0x00006400000c000b */
[----:B01----:R-:W-:Y:S01]  /*1bdb0*/  ENDCOLLECTIVE ;  /* 0x000000000000791b */ /* 0x003fe20003800000 */
.L_x_1508:
[----:B------:R-:W-:Y:S01]  /*1bdc0*/  IMAD.MOV.U32 R12, RZ, RZ, 0x10 ;  /* 0x00000010ff0c7424 */ /* 0x000fe200078e00ff */
[----:B------:R-:W-:-:S05]  /*1bdd0*/  SEL R4, R14, RZ, P4 ;  /* 0x000000ff0e047207 */ /* 0x000fca0002000000 */
[----:B------:R-:W-:-:S04]  /*1bde0*/  IMAD.IADD R4, R3, 0x1, R4 ;  /* 0x0000000103047824 */ /* 0x000fc800078e0204 */
[----:B------:R-:W-:-:S07]  /*1bdf0*/  IMAD.MOV.U32 R13, RZ, RZ, R4 ;  /* 0x000000ffff0d7224 */ /* 0x000fce00078e0004 */
[----:B------:R-:W-:Y:S05]  /*1be00*/  WARPSYNC.COLLECTIVE R15, `(.L_x_1509) ;  /* 0x000000000f087348 */ /* 0x000fea0003c00000 */
[----:B------:R0:W1:Y:S02]  /*1be10*/  SHFL.UP P6, R14, R13, R12, R11 ;  /* 0x0400000c0d0e7389 */ /* 0x00006400000c000b */
[----:B01----:R-:W-:Y:S01]  /*1be20*/  ENDCOLLECTIVE ;  /* 0x000000000000791b */ /* 0x003fe20003800000 */
.L_x_1509:
        /* <DEDUP_REMOVED lines=8> */
.L_x_1510:
[----:B------:R-:W-:Y:S05]  /*1beb0*/  BRA `(.L_x_1511) ;  /* 0xffffffb800787947 */ /* 0x000fea000383ffff */
.L_x_1398:
[----:B------:R-:W-:Y:S01]  /*1bec0*/  BSSY B0, `(.L_x_1512) ;  /* 0x0000007000007945 */ /* 0x000fe20003800000 */
[----:B------:R-:W-:Y:S02]  /*1bed0*/  IMAD.MOV.U32 R12, RZ, RZ, 0x1 ;  /* 0x00000001ff0c7424 */ /* 0x000fe400078e00ff */
[----:B------:R-:W-:Y:S02]  /*1bee0*/  IMAD.MOV.U32 R11, RZ, RZ, RZ ;  /* 0x000000ffff0b7224 */ /* 0x000fe400078e00ff */
[----:B------:R-:W-:-:S07]  /*1bef0*/  IMAD.MOV.U32 R15, RZ, RZ, -0x1 ;  /* 0xffffffffff0f7424 */ /* 0x000fce00078e00ff */
[----:B------:R-:W-:Y:S05]  /*1bf00*/  WARPSYNC.COLLECTIVE R15, `(.L_x_1513) ;  /* 0x000000000f087348 */ /* 0x000fea0003c00000 */
[----:B------:R0:W1:Y:S02]  /*1bf10*/  SHFL.UP P6, R14, R13, R12, R11 ;  /* 0x0400000c0d0e7389 */ /* 0x00006400000c000b */
[----:B01----:R-:W-:Y:S01]  /*1bf20*/  ENDCOLLECTIVE ;  /* 0x000000000000791b */ /* 0x003fe20003800000 */
.L_x_1513:
[----:B------:R-:W-:Y:S05]  /*1bf30*/  BSYNC B0 ;  /* 0x0000000000007941 */ /* 0x000fea0003800000 */
.L_x_1512:
        /* <DEDUP_REMOVED lines=8> */
.L_x_1514:
[----:B------:R-:W-:Y:S01]  /*1bfc0*/  IMAD.MOV.U32 R12, RZ, RZ, 0x4 ;  /* 0x00000004ff0c7424 */ /* 0x000fe200078e00ff */
[----:B------:R-:W-:-:S05]  /*1bfd0*/  SEL R2, R14, RZ, P2 ;  /* 0x000000ff0e027207 */ /* 0x000fca0001000000 */
[----:B------:R-:W-:-:S04]  /*1bfe0*/  IMAD.IADD R2, R13, 0x1, R2 ;  /* 0x000000010d027824 */ /* 0x000fc800078e0202 */
[----:B------:R-:W-:-:S07]  /*1bff0*/  IMAD.MOV.U32 R13, RZ, RZ, R2 ;  /* 0x000000ffff0d7224 */ /* 0x000fce00078e0002 */
[----:B------:R-:W-:Y:S05]  /*1c000*/  WARPSYNC.COLLECTIVE R15, `(.L_x_1515) ;  /* 0x000000000f087348 */ /* 0x000fea0003c00000 */
[----:B------:R0:W1:Y:S02]  /*1c010*/  SHFL.UP P6, R14, R13, R12, R11 ;  /* 0x0400000c0d0e7389 */ /* 0x00006400000c000b */
[----:B01----:R-:W-:Y:S01]  /*1c020*/  ENDCOLLECTIVE ;  /* 0x000000000000791b */ /* 0x003fe20003800000 */
.L_x_1515:
[----:B------:R-:W-:Y:S01]  /*1c030*/  IMAD.MOV.U32 R12, RZ, RZ, 0x8 ;  /* 0x00000008ff0c7424 */ /* 0x000fe200078e00ff */
[----:B------:R-:W-:-:S05]  /*1c040*/  SEL R3, R14, RZ, P3 ;  /* 0x000000ff0e037207 */ /* 0x000fca0001800000 */
[----:B------:R-:W-:-:S04]  /*1c050*/  IMAD.IADD R3, R2, 0x1, R3 ;  /* 0x0000000102037824 */ /* 0x000fc800078e0203 */
[----:B------:R-:W-:-:S07]  /*1c060*/  IMAD.MOV.U32 R13, RZ, RZ, R3 ;  /* 0x000000ffff0d7224 */ /* 0x000fce00078e0003 */
[----:B------:R-:W-:Y:S05]  /*1c070*/  WARPSYNC.COLLECTIVE R15, `(.L_x_1516) ;  /* 0x000000000f087348 */ /* 0x000fea0003c00000 */
[----:B------:R0:W1:Y:S02]  /*1c080*/  SHFL.UP P6, R14, R13, R12, R11 ;  /* 0x0400000c0d0e7389 */ /* 0x00006400000c000b */
[----:B01----:R-:W-:Y:S01]  /*1c090*/  ENDCOLLECTIVE ;  /* 0x000000000000791b */ /* 0x003fe20003800000 */
.L_x_1516:
[----:B------:R-:W-:Y:S01]  /*1c0a0*/  IMAD.MOV.U32 R12, RZ, RZ, 0x10 ;  /* 0x00000010ff0c7424 */ /* 0x000fe200078e00ff */
[----:B------:R-:W-:-:S05]  /*1c0b0*/  SEL R4, R14, RZ, P4 ;  /* 0x000000ff0e047207 */ /* 0x000fca0002000000 */
[----:B------:R-:W-:-:S04]  /*1c0c0*/  IMAD.IADD R4, R3, 0x1, R4 ;  /* 0x0000000103047824 */ /* 0x000fc800078e0204 */
[----:B------:R-:W-:-:S07]  /*1c0d0*/  IMAD.MOV.U32 R13, RZ, RZ, R4 ;  /* 0x000000ffff0d7224 */ /* 0x000fce00078e0004 */
[----:B------:R-:W-:Y:S05]  /*1c0e0*/  WARPSYNC.COLLECTIVE R15, `(.L_x_1517) ;  /* 0x000000000f087348 */ /* 0x000fea0003c00000 */
[----:B------:R0:W1:Y:S02]  /*1c0f0*/  SHFL.UP P6, R14, R13, R12, R11 ;  /* 0x0400000c0d0e7389 */ /* 0x00006400000c000b */
[----:B01----:R-:W-:Y:S01]  /*1c100*/  ENDCOLLECTIVE ;  /* 0x000000000000791b */ /* 0x003fe20003800000 */
.L_x_1517:
        /* <DEDUP_REMOVED lines=8> */
.L_x_1518:
[----:B------:R-:W-:Y:S05]  /*1c190*/  BRA `(.L_x_1519) ;  /* 0xffffffb800647947 */ /* 0x000fea000383ffff */
.L_x_1400:
[----:B------:R-:W-:Y:S01]  /*1c1a0*/  BSSY B0, `(.L_x_1520) ;  /* 0x0000006000007945 */ /* 0x000fe20003800000 */
[----:B------:R-:W-:Y:S01]  /*1c1b0*/  PLOP3.LUT P6, PT, P6, PT, PT, 0x8, 0x0 ;  /* 0x000000000000781c */ /* 0x000fe200037ce170 */
[----:B------:R-:W-:-:S12]  /*1c1c0*/  IMAD.MOV.U32 R15, RZ, RZ, -0x1 ;  /* 0xffffffffff0f7424 */ /* 0x000fd800078e00ff */
[----:B0-----:R-:W-:Y:S05]  /*1c1d0*/  WARPSYNC.COLLECTIVE R15, `(.L_x_1521) ;  /* 0x000000000f087348 */ /* 0x001fea0003c00000 */
[----:B------:R-:W-:Y:S01]  /*1c1e0*/  VOTE.ANY R14, PT, P6 ;  /* 0x00000000000e7806 */ /* 0x000fe200030e0100 */
[----:B0-----:R-:W-:Y:S06]  /*1c1f0*/  ENDCOLLECTIVE ;  /* 0x000000000000791b */ /* 0x001fec0003800000 */
.L_x_1521:
[----:B------:R-:W-:Y:S05]  /*1c200*/  BSYNC B0 ;  /* 0x0000000000007941 */ /* 0x000fea0003800000 */
.L_x_1520:
[----:B------:R-:W-:Y:S02]  /*1c210*/  IMAD.MOV.U32 R3, RZ, RZ, R14 ;  /* 0x000000ffff037224 */ /* 0x000fe400078e000e */
[----:B------:R-:W-:Y:S02]  /*1c220*/  IMAD.MOV.U32 R13, RZ, RZ, R25 ;  /* 0x000000ffff0d7224 */ /* 0x000fe400078e0019 */
[----:B------:R0:W1:Y:S01]  /*1c230*/  POPC R12, R3 ;  /* 0x00000003000c7309 */ /* 0x0000620000000000 */
[----:B------:R-:W-:Y:S02]  /*1c240*/  IMAD.MOV.U32 R11, RZ, RZ, 0x1f ;  /* 0x0000001fff0b7424 */ /* 0x000fe400078e00ff */
[----:B------:R-:W-:-:S07]  /*1c250*/  IMAD.MOV.U32 R15, RZ, RZ, -0x1 ;  /* 0xffffffffff0f7424 */ /* 0x000fce00078e00ff */
[----:B01----:R-:W-:Y:S05]  /*1c260*/  WARPSYNC.COLLECTIVE R15, `(.L_x_1522) ;  /* 0x000000000f087348 */ /* 0x003fea0003c00000 */
[----:B-1----:R1:W2:Y:S02]  /*1c270*/  SHFL.IDX P6, R14, R13, R12, R11 ;  /* 0x0000000c0d0e7389 */ /* 0x0022a400000c000b */
[----:B012---:R-:W-:Y:S01]  /*1c280*/  ENDCOLLECTIVE ;  /* 0x000000000000791b */ /* 0x007fe20003800000 */
.L_x_1522:
[----:B------:R-:W-:Y:S02]  /*1c290*/  IMAD.IADD R27, R12, 0x1, R27 ;  /* 0x000000010c1b7824 */ /* 0x000fe400078e021b */
[----:B------:R-:W-:Y:S02]  /*1c2a0*/  IMAD.MOV.U32 R13, RZ, RZ, R8 ;  /* 0x000000ffff0d7224 */ /* 0x000fe400078e0008 */
[----:B------:R-:W-:-:S07]  /*1c2b0*/  IMAD.MOV.U32 R25, RZ, RZ, R14 ;  /* 0x000000ffff197224 */ /* 0x000fce00078e000e */
[----:B------:R-:W-:Y:S05]  /*1c2c0*/  WARPSYNC.COLLECTIVE R15, `(.L_x_1523) ;  /* 0x000000000f087348 */ /* 0x000fea0003c00000 */
[----:B------:R0:W1:Y:S02]  /*1c2d0*/  SHFL.IDX P6, R14, R13, R12, R11 ;  /* 0x0000000c0d0e7389 */ /* 0x00006400000c000b */
[----:B01----:R-:W-:Y:S01]  /*1c2e0*/  ENDCOLLECTIVE ;  /* 0x000000000000791b */ /* 0x003fe20003800000 */
.L_x_1523:
[----:B------:R-:W-:Y:S01]  /*1c2f0*/  IMAD.MOV.U32 R8, RZ, RZ, R14 ;  /* 0x000000ffff087224 */ /* 0x000fe200078e000e */
[----:B------:R-:W-:Y:S06]  /*1c300*/  BRA `(.L_x_1524) ;  /* 0xffffffb800487947 */ /* 0x000fec000383ffff */
.L_x_1402:
[----:B------:R-:W-:Y:S01]  /*1c310*/  BSSY B0, `(.L_x_1525) ;  /* 0x0000007000007945 */ /* 0x000fe20003800000 */
[----:B------:R-:W-:Y:S02]  /*1c320*/  IMAD.MOV.U32 R13, RZ, RZ, R2 ;  /* 0x000000ffff0d7224 */ /* 0x000fe400078e0002 */
[----:B------:R-:W-:Y:S02]  /*1c330*/  IMAD.MOV.U32 R11, RZ, RZ, 0x1f ;  /* 0x0000001fff0b7424 */ /* 0x000fe400078e00ff */
[----:B------:R-:W-:-:S07]  /*1c340*/  IMAD.MOV.U32 R15, RZ, RZ, -0x1 ;  /* 0xffffffffff0f7424 */ /* 0x000fce00078e00ff */
[----:B0-23--:R-:W-:Y:S05]  /*1c350*/  WARPSYNC.COLLECTIVE R15, `(.L_x_1526) ;  /* 0x000000000f087348 */ /* 0x00dfea0003c00000 */
[----:B------:R1:W4:Y:S02]  /*1c360*/  SHFL.IDX P6, R14, R13, R12, R11 ;  /* 0x0000000c0d0e7389 */ /* 0x00032400000c000b */
[----:B01234-:R-:W-:Y:S01]  /*1c370*/  ENDCOLLECTIVE ;  /* 0x000000000000791b */ /* 0x01ffe20003800000 */
.L_x_1526:
[----:B------:R-:W-:Y:S05]  /*1c380*/  BSYNC B0 ;  /* 0x0000000000007941 */ /* 0x000fea0003800000 */
.L_x_1525:
[----:B------:R-:W-:Y:S01]  /*1c390*/  IMAD.MOV.U32 R6, RZ, RZ, R14 ;  /* 0x000000ffff067224 */ /* 0x000fe200078e000e */
[----:B------:R-:W-:Y:S06]  /*1c3a0*/  BRA `(.L_x_1401) ;  /* 0xffffffb800387947 */ /* 0x000fec000383ffff */
.L_x_1408:
[----:B0-----:R0:W1:Y:S02]  /*1c3b0*/  SYNCS.PHASECHK.TRANS64.TRYWAIT P0, [R4+URZ+0x30820], R0 ;  /* 0x03082000040075a7 */ /* 0x001064000800017f */
[----:B-1----:R-:W-:Y:S05]  /*1c3c0*/  @!P0 NANOSLEEP.SYNCS 0x989680 ;  /* 0x009896800000895d */ /* 0x002fea0003900000 */
[----:B------:R-:W1:Y:S02]  /*1c3d0*/  @!P0 SYNCS.PHASECHK.TRANS64 P0, [R4+URZ+0x30820], R0 ;  /* 0x03082000040085a7 */ /* 0x000e64000800007f */
[----:B-1----:R-:W-:Y:S05]  /*1c3e0*/  @!P0 BRA `(.L_x_1408) ;  /* 0xfffffffc00f08947 */ /* 0x002fea000383ffff */
[----:B------:R-:W-:Y:S05]  /*1c3f0*/  BRA `(.L_x_1527) ;  /* 0xffffffc000907947 */ /* 0x000fea000383ffff */
.L_x_1409:
        /* <DEDUP_REMOVED lines=11> */
.L_x_1529:
[----:B------:R-:W-:Y:S05]  /*1c4b0*/  BSYNC B0 ;  /* 0x0000000000007941 */ /* 0x000fea0003800000 */
.L_x_1528:
[----:B------:R-:W-:Y:S05]  /*1c4c0*/  BRA `(.L_x_1530) ;  /* 0xffffffc000787947 */ /* 0x000fea000383ffff */
.L_x_1412:
[----:B------:R-:W-:Y:S01]  /*1c4d0*/  BSSY B1, `(.L_x_1531) ;  /* 0x0000006000017945 */ /* 0x000fe20003800000 */
[----:B------:R-:W-:-:S07]  /*1c4e0*/  IMAD.MOV.U32 R15, RZ, RZ, -0x1 ;  /* 0xffffffffff0f7424 */ /* 0x000fce00078e00ff */
[----:B0-2---:R-:W-:Y:S05]  /*1c4f0*/  WARPSYNC.COLLECTIVE R15, `(.L_x_1532) ;  /* 0x000000000f0c7348 */ /* 0x005fea0003c00000 */
[----:B------:R-:W-:Y:S02]  /*1c500*/  ELECT P6, UR62, PT ;  /* 0x00000000003e782f */ /* 0x000fe400038c0000 */
[----:B------:R-:W-:Y:S01]  /*1c510*/  MOV R14, UR62 ;  /* 0x0000003e000e7c02 */ /* 0x000fe20008000f00 */
[----:B0-2---:R-:W-:Y:S10]  /*1c520*/  ENDCOLLECTIVE ;  /* 0x000000000000791b */ /* 0x005ff40003800000 */
.L_x_1532:
[----:B------:R-:W-:Y:S05]  /*1c530*/  BSYNC B1 ;  /* 0x0000000000017941 */ /* 0x000fea0003800000 */
.L_x_1531:
[----:B------:R-:W-:Y:S05]  /*1c540*/  BRA `(.L_x_1533) ;  /* 0xffffffc000707947 */ /* 0x000fea000383ffff */
.L_x_1414:
[----:B0-----:R0:W1:Y:S02]  /*1c550*/  SYNCS.PHASECHK.TRANS64.TRYWAIT P1, [R5+URZ+0x30840], R0 ;  /* 0x03084000050075a7 */ /* 0x001064000802017f */
[----:B-1----:R-:W-:Y:S05]  /*1c560*/  @!P1 NANOSLEEP.SYNCS 0x989680 ;  /* 0x009896800000995d */ /* 0x002fea0003900000 */
[----:B------:R-:W1:Y:S02]  /*1c570*/  @!P1 SYNCS.PHASECHK.TRANS64 P1, [R5+URZ+0x30840], R0 ;  /* 0x03084000050095a7 */ /* 0x000e64000802007f */
[----:B-1----:R-:W-:Y:S05]  /*1c580*/  @!P1 BRA `(.L_x_1414) ;  /* 0xfffffffc00f09947 */ /* 0x002fea000383ffff */
[----:B------:R-:W-:Y:S05]  /*1c590*/  BRA `(.L_x_1534) ;  /* 0xffffffc000987947 */ /* 0x000fea000383ffff */
.L_x_1416:
[----:B-1----:R1:W3:Y:S02]  /*1c5a0*/  SYNCS.PHASECHK.TRANS64.TRYWAIT P1, [R23+URZ+0x30840], R2 ;  /* 0x03084002170075a7 */ /* 0x0022e4000802017f */
[----:B---3--:R-:W-:Y:S05]  /*1c5b0*/  @!P1 NANOSLEEP.SYNCS 0x989680 ;  /* 0x009896800000995d */ /* 0x008fea0003900000 */
[----:B------:R-:W3:Y:S02]  /*1c5c0*/  @!P1 SYNCS.PHASECHK.TRANS64 P1, [R23+URZ+0x30840], R2 ;  /* 0x03084002170095a7 */ /* 0x000ee4000802007f */
[----:B---3--:R-:W-:Y:S05]  /*1c5d0*/  @!P1 BRA `(.L_x_1416) ;  /* 0xfffffffc00f09947 */ /* 0x008fea000383ffff */
[----:B------:R-:W-:Y:S05]  /*1c5e0*/  BRA `(.L_x_1535) ;  /* 0xffffffc000a47947 */ /* 0x000fea000383ffff */
.L_x_1418:
[----:B---3--:R3:W4:Y:S02]  /*1c5f0*/  SYNCS.PHASECHK.TRANS64.TRYWAIT P1, [R5+URZ+0x30860], R0 ;  /* 0x03086000050075a7 */ /* 0x008724000802017f */
[----:B----4-:R-:W-:Y:S05]  /*1c600*/  @!P1 NANOSLEEP.SYNCS 0x989680 ;  /* 0x009896800000995d */ /* 0x010fea0003900000 */
[----:B------:R-:W4:Y:S02]  /*1c610*/  @!P1 SYNCS.PHASECHK.TRANS64 P1, [R5+URZ+0x30860], R0 ;  /* 0x03086000050095a7 */ /* 0x000f24000802007f */
[----:B----4-:R-:W-:Y:S05]  /*1c620*/  @!P1 BRA `(.L_x_1418) ;  /* 0xfffffffc00f09947 */ /* 0x010fea000383ffff */
[----:B------:R-:W-:Y:S05]  /*1c630*/  BRA `(.L_x_1536) ;  /* 0xffffffc000a07947 */ /* 0x000fea000383ffff */
.L_x_1537:
        /* <DEDUP_REMOVED lines=12> */
.L_x_3214:


//--------------------- .text._ZN7cutlass13device_kernelIN5flash11enable_sm90INS1_16FlashAttnFwdSm90INS1_25CollectiveMainloopFwdSm90ILi2EN4cute5tupleIJNS5_1CILi1EEES8_S8_EEENS6_IJNS7_ILi128EEENS7_ILi96EEENS7_ILi192EEEEEELi192ENS_10bfloat16_tEfNS_4arch4Sm90ELb0ELb1ELb0ELb1ELb1ELb1ELb0ELb1ELb1ELb1ELb1ELb0EEENS1_21CollectiveEpilogueFwdINS6_IJSA_SC_SB_EEES9_SE_SG_Li256ELb1ELb1ELb1ELb0EEENS1_36VarlenDynamicPersistentTileSchedulerILi128ELi96ELi256ELi128ELb1ELb1ELb1ELb1ELb0ELb1EEEEEEEEEvNT_6ParamsE --------------------------
	.section	.text._ZN7cutlass13device_kernelIN5flash11enable_sm90INS1_16FlashAttnFwdSm90INS1_25CollectiveMainloopFwdSm90ILi2EN4cute5tupleIJNS5_1CILi1EEES8_S8_EEENS6_IJNS7_ILi128EEENS7_ILi96EEENS7_ILi192EEEEEELi192ENS_10bfloat16_tEfNS_4arch4Sm90ELb0ELb1ELb0ELb1ELb1ELb1ELb0ELb1ELb1ELb1ELb1ELb0EEENS1_21CollectiveEpilogueFwdINS6_IJSA_SC_SB_EEES9_SE_SG_Li256ELb1ELb1ELb1ELb0EEENS1_36VarlenDynamicPersistentTileSchedulerILi128ELi96ELi256ELi128ELb1ELb1ELb1ELb1ELb0ELb1EEEEEEEEEvNT_6ParamsE,"ax",@progbits
	.align	128
.text._ZN7cutlass13device_kernelIN5flash11enable_sm90INS1_16FlashAttnFwdSm90INS1_25CollectiveMainloopFwdSm90ILi2EN4cute5tupleIJNS5_1CILi1EEES8_S8_EEENS6_IJNS7_ILi128EEENS7_ILi96EEENS7_ILi192EEEEEELi192ENS_10bfloat16_tEfNS_4arch4Sm90ELb0ELb1ELb0ELb1ELb1ELb1ELb0ELb1ELb1ELb1ELb1ELb0EEENS1_21CollectiveEpilogueFwdINS6_IJSA_SC_SB_EEES9_SE_SG_Li256ELb1ELb1ELb1ELb0EEENS1_36VarlenDynamicPersistentTileSchedulerILi128ELi96ELi256ELi128ELb1ELb1ELb1ELb1ELb0ELb1EEEEEEEEEvNT_6ParamsE:
        .type           _ZN7cutlass13device_kernelIN5flash11enable_sm90INS1_16FlashAttnFwdSm90INS1_25CollectiveMainloopFwdSm90ILi2EN4cute5tupleIJNS5_1CILi1EEES8_S8_EEENS6_IJNS7_ILi128EEENS7_ILi96EEENS7_ILi192EEEEEELi192ENS_10bfloat16_tEfNS_4arch4Sm90ELb0ELb1ELb0ELb1ELb1ELb1ELb0ELb1ELb1ELb1ELb1ELb0EEENS1_21CollectiveEpilogueFwdINS6_IJSA_SC_SB_EEES9_SE_SG_Li256ELb1ELb1ELb1ELb0EEENS1_36VarlenDynamicPersistentTileSchedulerILi128ELi96ELi256ELi128ELb1ELb1ELb1ELb1ELb0ELb1EEEEEEEEEvNT_6ParamsE,@function
        .size           _ZN7cutlass13device_kernelIN5flash11enable_sm90INS1_16FlashAttnFwdSm90INS1_25CollectiveMainloopFwdSm90ILi2EN4cute5tupleIJNS5_1CILi1EEES8_S8_EEENS6_IJNS7_ILi128EEENS7_ILi96EEENS7_ILi192EEEEEELi192ENS_10bfloat16_tEfNS_4arch4Sm90ELb0ELb1ELb0ELb1ELb1ELb1ELb0ELb1ELb1ELb1ELb1ELb0EEENS1_21CollectiveEpilogueFwdINS6_IJSA_SC_SB_EEES9_SE_SG_Li256ELb1ELb1ELb1ELb0EEENS1_36VarlenDynamicPersistentTileSchedulerILi128ELi96ELi256ELi128ELb1ELb1ELb1ELb1ELb0ELb1EEEEEEEEEvNT_6ParamsE,(.L_x_3215 - _ZN7cutlass13device_kernelIN5flash11enable_sm90INS1_16FlashAttnFwdSm90INS1_25CollectiveMainloopFwdSm90ILi2EN4cute5tupleIJNS5_1CILi1EEES8_S8_EEENS6_IJNS7_ILi128EEENS7_ILi96EEENS7_ILi192EEEEEELi192ENS_10bfloat16_tEfNS_4arch4Sm90ELb0ELb1ELb0ELb1ELb1ELb1ELb0ELb1ELb1ELb1ELb1ELb0EEENS1_21CollectiveEpilogueFwdINS6_IJSA_SC_SB_EEES9_SE_SG_Li256ELb1ELb1ELb1ELb0EEENS1_36VarlenDynamicPersistentTileSchedulerILi128ELi96ELi256ELi128ELb1ELb1ELb1ELb1ELb0ELb1EEEEEEEEEvNT_6ParamsE)
        .other          _ZN7cutlass13device_kernelIN5flash11enable_sm90INS1_16FlashAttnFwdSm90INS1_25CollectiveMainloopFwdSm90ILi2EN4cute5tupleIJNS5_1CILi1EEES8_S8_EEENS6_IJNS7_ILi128EEENS7_ILi96EEENS7_ILi192EEEEEELi192ENS_10bfloat16_tEfNS_4arch4Sm90ELb0ELb1ELb0ELb1ELb1ELb1ELb0ELb1ELb1ELb1ELb1ELb0EEENS1_21CollectiveEpilogueFwdINS6_IJSA_SC_SB_EEES9_SE_SG_Li256ELb1ELb1ELb1ELb0EEENS1_36VarlenDynamicPersistentTileSchedulerILi128ELi96ELi256ELi128ELb1ELb1ELb1ELb1ELb0ELb1EEEEEEEEEvNT_6ParamsE,@"STO_CUDA_ENTRY STV_DEFAULT"
_ZN7cutlass13device_kernelIN5flash11enable_sm90INS1_16FlashAttnFwdSm90INS1_25CollectiveMainloopFwdSm90ILi2EN4cute5tupleIJNS5_1CILi1EEES8_S8_EEENS6_IJNS7_ILi128EEENS7_ILi96EEENS7_ILi192EEEEEELi192ENS_10bfloat16_tEfNS_4arch4Sm90ELb0ELb1ELb0ELb1ELb1ELb1ELb0ELb1ELb1ELb1ELb1ELb0EEENS1_21CollectiveEpilogueFwdINS6_IJSA_SC_SB_EEES9_SE_SG_Li256ELb1ELb1ELb1ELb0EEENS1_36VarlenDynamicPersistentTileSchedulerILi128ELi96ELi256ELi128ELb1ELb1ELb1ELb1ELb0ELb1EEEEEEEEEvNT_6ParamsE:
[----:B------:R-:W0:Y:S02]  /*0000*/  LDC R1, c[0x0][0x28] ;  /* 0x00000a00ff017b82 */ /* 0x000e240000000800 */
[----:B0-----:R-:W-:Y:S01]  /*0010*/  VIADD R1, R1, 0xffffff90 ;  /* 0xffffff9001017836 */ /* 0x001fe20000000000 */
[----:B------:R-:W0:Y:S01]  /*0020*/  S2R R0, SR_TID.X ;  /* 0x0000000000007919 */ /* 0x000e220000002100 */
[----:B------:R-:W-:Y:S01]  /*0030*/  ELECT P0, URZ, PT ;  /* 0x00000000003f782f */ /* 0x000fe20003800000 */
[----:B------:R-:W-:Y:S01]  /*0040*/  BSSY B0, `(.L_x_1538) ;  /* 0x000000e000007945 */ /* 0x000fe20003800000 */
[----:B0-----:R-:W-:-:S05]  /*0050*/  SHF.R.U32.HI R2, RZ, 0x5, R0 ;  /* 0x00000005ff027819 */ /* 0x001fca0000011600 */
[----:B------:R-:W0:Y:S02]  /*0060*/  SHFL.IDX PT, R3, R2, RZ, 0x1f ;  /* 0x00001fff02037589 */ /* 0x000e2400000e0000 */
[----:B0-----:R-:W-:Y:S02]  /*0070*/  ISETP.EQ.AND P0, PT, R3, RZ, P0 ;  /* 0x000000ff0300720c */ /* 0x001fe40000702270 */
[----:B------:R-:W-:-:S11]  /*0080*/  SHF.R.U32.HI R3, RZ, 0x7, R0 ;  /* 0x00000007ff037819 */ /* 0x000fd60000011600 */
        /* <DEDUP_REMOVED lines=9> */
.L_x_1539:
[----:B------:R-:W-:Y:S05]  /*0120*/  BSYNC B0 ;  /* 0x0000000000007941 */ /* 0x000fea0003800000 */
.L_x_1538:
[----:B------:R-:W-:Y:S01]  /*0130*/  VOTEU.ANY UP0, P0 ;  /* 0x00000000003f7886 */ /* 0x000fe20000000100 */
[----:B------:R-:W0:Y:S01]  /*0140*/  SHFL.IDX PT, R3, R3, RZ, 0x1f ;  /* 0x00001fff03037589 */ /* 0x000e2200000e0000 */
[----:B------:R-:W-:Y:S01]  /*0150*/  UMOV UR4, 0x80 ;  /* 0x0000008000047882 */ /* 0x000fe20000000000 */
[----:B------:R-:W-:Y:S01]  /*0160*/  UMOV UR7, 0x100 ;  /* 0x0000010000077882 */ /* 0x000fe20000000000 */
[----:B------:R-:W-:Y:S01]  /*0170*/  VOTEU.ANY UP1, P0 ;  /* 0x00000000003f7886 */ /* 0x000fe20000020100 */
[----:B------:R-:W1:Y:S01]  /*0180*/  @UP0 S2UR UR8, SR_CgaCtaId ;  /* 0x00000000000809c3 */ /* 0x000e620000008800 */
[----:B------:R-:W2:Y:S01]  /*0190*/  SHFL.IDX PT, R4, R2, RZ, 0x1f ;  /* 0x00001fff02047589 */ /* 0x000ea200000e0000 */
[----:B------:R-:W-:Y:S01]  /*01a0*/  @UP0 UMOV UR6, 0x400 ;  /* 0x0000040000060882 */ /* 0x000fe20000000000 */
[----:B------:R-:W-:-:S04]  /*01b0*/  @UP0 UIADD3 UR4, -UR4, 0x100000, URZ ;  /* 0x0010000004040890 */ /* 0x000fc8000fffe13f */
[----:B------:R-:W-:Y:S02]  /*01c0*/  @UP0 USHF.L.U32 UR5, UR4, 0xb, URZ ;  /* 0x0000000b04050899 */ /* 0x000fe4000800063f */
[----:B------:R-:W-:Y:S01]  /*01d0*/  @UP0 USHF.L.U32 UR4, UR4, 0x1, URZ ;  /* 0x0000000104040899 */ /* 0x000fe2000800063f */
[----:B------:R-:W-:Y:S01]  /*01e0*/  VOTEU.ANY UP2, P0 ;  /* 0x00000000003f7886 */ /* 0x000fe20000040100 */
[----:B0-----:R-:W-:Y:S01]  /*01f0*/  R2UR UR9, R3 ;  /* 0x00000000030972ca */ /* 0x001fe200000e0000 */
[----:B-1----:R-:W-:Y:S01]  /*0200*/  @UP0 ULEA UR8, UR8, UR6, 0x18 ;  /* 0x0000000608080291 */ /* 0x002fe2000f8ec03f */
[----:B--2---:R-:W-:Y:S01]  /*0210*/  ISETP.NE.AND P1, PT, R4, RZ, PT ;  /* 0x000000ff0400720c */ /* 0x004fe20003f25270 */
[----:B------:R-:W-:-:S04]  /*0220*/  @UP0 UIADD3 UR6, -UR7, 0x100000, URZ ;  /* 0x0010000007060890 */ /* 0x000fc8000fffe13f */
[----:B------:R-:W-:Y:S02]  /*0230*/  @UP0 USHF.L.U32 UR7, UR6, 0xb, URZ ;  /* 0x0000000b06070899 */ /* 0x000fe4000800063f */
[----:B------:R-:W-:-:S04]  /*0240*/  @UP0 USHF.L.U32 UR6, UR6, 0x1, URZ ;  /* 0x0000000106060899 */ /* 0x000fc8000800063f */
[----:B------:R-:W-:Y:S01]  /*0250*/  UISETP.NE.AND UP0, UPT, UR9, URZ, UPT ;  /* 0x0000003f0900728c */ /* 0x000fe2000bf05270 */
[----:B------:R-:W0:Y:S02]  /*0260*/  FENCE.VIEW.ASYNC.S ;  /* 0x00000000000073c6 */ /* 0x000e240000000000 */
[----:B0-----:R0:W1:Y:S05]  /*0270*/  @UP1 SYNCS.EXCH.64 URZ, [UR8+0x30800], UR4 ;  /* 0x03080004083f15b2 */ /* 0x00106a0008000100 */
[----:B------:R0:W2:Y:S01]  /*0280*/  @UP2 SYNCS.EXCH.64 URZ, [UR8+0x30820], UR6 ;  /* 0x03082006083f25b2 */ /* 0x0000a20008000100 */
        /* <DEDUP_REMOVED lines=14> */
[----:B0-----:R3:W4:Y:S08]  /*0370*/  SYNCS.EXCH.64 URZ, [UR8+0x30830], UR4 ;  /* 0x03083004083f75b2 */ /* 0x0017300008000100 */
[----:B------:R3:W0:Y:S01]  /*0380*/  SYNCS.EXCH.64 URZ, [UR8+0x30840], UR6 ;  /* 0x03084006083f75b2 */ /* 0x0006220008000100 */
[----:B------:R3:W0:Y:S01]  /*0390*/  SYNCS.EXCH.64 URZ, [UR8+0x30838], UR4 ;  /* 0x03083804083f75b2 */ /* 0x0006220008000100 */
[----:B------:R3:W0:Y:S02]  /*03a0*/  SYNCS.EXCH.64 URZ, [UR8+0x30848], UR6 ;  /* 0x03084806083f75b2 */ /* 0x0006240008000100 */
[----:B---3--:R-:W-:Y:S01]  /*03b0*/  NOP ;  /* 0x0000000000007918 */ /* 0x008fe20000000000 */
.L_x_1540:
[----:B------:R-:W3:Y:S01]  /*03c0*/  SHFL.IDX PT, R3, R2, RZ, 0x1f ;  /* 0x00001fff02037589 */ /* 0x000ee200000e0000 */
[----:B------:R-:W-:Y:S01]  /*03d0*/  NOP ;  /* 0x0000000000007918 */ /* 0x000fe20000000000 */
[----:B---3--:R-:W-:-:S13]  /*03e0*/  ISETP.NE.AND P0, PT, R3, RZ, PT ;  /* 0x000000ff0300720c */ /* 0x008fda0003f05270 */
        /* <DEDUP_REMOVED lines=17> */
[----:B------:R3:W0:Y:S02]  /*0500*/  SYNCS.EXCH.64 URZ, [UR8+0x30868], UR6 ;  /* 0x03086806083f75b2 */ /* 0x0006240008000100 */
[----:B---3--:R-:W-:Y:S01]  /*0510*/  NOP ;  /* 0x0000000000007918 */ /* 0x008fe20000000000 */
.L_x_1541:
[----:B------:R-:W3:Y:S01]  /*0520*/  SHFL.IDX PT, R3, R2, RZ, 0x1f ;  /* 0x00001fff02037589 */ /* 0x000ee200000e0000 */
[----:B------:R-:W-:Y:S01]  /*0530*/  NOP ;  /* 0x0000000000007918 */ /* 0x000fe20000000000 */
[----:B---3--:R-:W-:-:S13]  /*0540*/  ISETP.NE.AND P0, PT, R3, RZ, PT ;  /* 0x000000ff0300720c */ /* 0x008fda0003f05270 */
        /* <DEDUP_REMOVED lines=13> */
[----:B------:R3:W0:Y:S02]  /*0620*/  SYNCS.EXCH.64 URZ, [UR6+0x30888], UR4 ;  /* 0x03088804063f75b2 */ /* 0x0006240008000100 */
[----:B---3--:R-:W-:Y:S01]  /*0630*/  NOP ;  /* 0x0000000000007918 */ /* 0x008fe20000000000 */
.L_x_1542:
        /* <DEDUP_REMOVED lines=22> */
.L_x_1543:
        /* <DEDUP_REMOVED lines=22> */
.L_x_1544:
[----:B0-----:R-:W-:Y:S01]  /*0900*/  UMOV UR4, 0x1 ;  /* 0x0000000100047882 */ /* 0x001fe20000000000 */
[----:B------:R-:W-:Y:S01]  /*0910*/  PLOP3.LUT P0, PT, PT, PT, UP0, 0x80, 0x0 ;  /* 0x000000000000781c */ /* 0x000fe20003f0f008 */
[----:B------:R-:W-:Y:S01]  /*0920*/  USEL UR4, UR4, 0x2, !UP0 ;  /* 0x0000000204047887 */ /* 0x000fe2000c000000 */
[----:B------:R-:W-:Y:S01]  /*0930*/  NOP ;  /* 0x0000000000007918 */ /* 0x000fe20000000000 */
[----:B------:R-:W-:Y:S01]  /*0940*/  ULDC.64 UR60, c[0x0][0x208] ;  /* 0x00008200003c7ab9 */ /* 0x000fe20000000a00 */
[----:B------:R-:W-:Y:S03]  /*0950*/  BSSY B9, `(.L_x_1545) ;  /* 0x0002cc9000097945 */ /* 0x000fe60003800000 */
[----:B------:R-:W-:-:S05]  /*0960*/  IMAD.U32 R3, RZ, RZ, UR4 ;  /* 0x00000004ff037e24 */ /* 0x000fca000f8e00ff */
[----:B------:R0:W-:Y:S01]  /*0970*/  STL [R1+0x68], R3 ;  /* 0x0000680301007387 */ /* 0x0001e20000100800 */
[----:B-12-4-:R-:W-:Y:S06]  /*0980*/  BAR.SYNC.DEFER_BLOCKING 0x0 ;  /* 0x0000000000007b1d */ /* 0x016fec0000010000 */
[----:B------:R-:W-:Y:S05]  /*0990*/  @!P0 BRA `(.L_x_1546) ;  /* 0x0000024800608947 */ /* 0x000fea0003800000 */
.L_x_1547:
        /* <DEDUP_REMOVED lines=15> */
[----:B0-----:R-:W2:Y:S01]  /*0a90*/  LDL R3, [R1+0x68] ;  /* 0x0000680001037983 */ /* 0x001ea20000100800 */
[----:B------:R-:W-:Y:S01]  /*0aa0*/  VIADD R0, R0, 0xffffff80 ;  /* 0xffffff8000007836 */ /* 0x000fe20000000000 */
[----:B------:R-:W-:Y:S01]  /*0ab0*/  R2UR UR4, R17 ;  /* 0x00000000110472ca */ /* 0x000fe200000e0000 */
[----:B------:R-:W-:Y:S02]  /*0ac0*/  IMAD.MOV.U32 R22, RZ, RZ, RZ ;  /* 0x000000ffff167224 */ /* 0x000fe400078e00ff */
[----:B------:R-:W-:Y:S02]  /*0ad0*/  IMAD.MOV.U32 R220, RZ, RZ, RZ ;  /* 0x000000ffffdc7224 */ /* 0x000fe400078e00ff */
[----:B------:R-:W-:Y:S02]  /*0ae0*/  IMAD.MOV.U32 R197, RZ, RZ, RZ ;  /* 0x000000ffffc57224 */ /* 0x000fe400078e00ff */
[----:B------:R-:W-:-:S06]  /*0af0*/  IMAD.MOV.U32 R194, RZ, RZ, RZ ;  /* 0x000000ffffc27224 */ /* 0x000fcc00078e00ff */
[----:B------:R-:W-:Y:S01]  /*0b00*/  UIADD3 UR4, UR4, 0x12400, URZ ;  /* 0x0001240004047890 */ /* 0x000fe2000fffe03f */
[----:B--2---:R-:W-:Y:S02]  /*0b10*/  R2UR UR5, R3 ;  /* 0x00000000030572ca */ /* 0x004fe400000e0000 */
[----:B------:R-:W-:-:S04]  /*0b20*/  SHF.R.S32.HI R3, RZ, 0x1f, R0 ;  /* 0x0000001fff037819 */ /* 0x000fc80000011400 */
[CC--:B------:R-:W-:Y:S02]  /*0b30*/  LEA.HI R2, R3.reuse, R0.reuse, RZ, 0x7 ;  /* 0x0000000003027211 */ /* 0x0c0fe400078f38ff */
[----:B------:R-:W-:Y:S02]  /*0b40*/  LEA.HI R4, R3, R0, RZ, 0x4 ;  /* 0x0000000003047211 */ /* 0x000fe400078f20ff */
[----:B------:R-:W-:Y:S02]  /*0b50*/  LOP3.LUT R5, R2, 0xffffff80, RZ, 0xc0, !PT ;  /* 0xffffff8002057812 */ /* 0x000fe400078ec0ff */
[----:B------:R-:W-:Y:S01]  /*0b60*/  SHF.R.S32.HI R7, RZ, 0x4, R4 ;  /* 0x00000004ff077819 */ /* 0x000fe20000011404 */
[----:B------:R-:W-:Y:S02]  /*0b70*/  ULOP3.LUT UR5, UR5, 0x1, URZ, 0xfc, !UPT ;  /* 0x0000000105057892 */ /* 0x000fe4000f8efc3f */
        /* <DEDUP_REMOVED lines=14> */
[CC--:B------:R-:W-:Y:S02]  /*0c60*/  LEA.HI R6, R3.reuse, R0.reuse, RZ, 0x5 ;  /* 0x0000000003067211 */ /* 0x0c0fe400078f28ff */
[----:B------:R-:W-:Y:S01]  /*0c70*/  LOP3.LUT R2, R2, 0x3fffffe, RZ, 0xc0, !PT ;  /* 0x03fffffe02027812 */ /* 0x000fe200078ec0ff */
[----:B------:R-:W-:Y:S01]  /*0c80*/  IMAD.IADD R11, R8, 0x1, -R11 ;  /* 0x00000001080b7824 */ /* 0x000fe200078e0a0b */
[----:B------:R-:W-:-:S02]  /*0c90*/  LEA.HI R8, R3, R0, RZ, 0x2 ;  /* 0x0000000003087211 */ /* 0x000fc400078f10ff */
[----:B------:R-:W-:Y:S01]  /*0ca0*/  LOP3.LUT R3, R4, 0x3fffff0, RZ, 0xc0, !PT ;  /* 0x03fffff004037812 */ /* 0x000fe200078ec0ff */
[----:B------:R-:W-:Y:S01]  /*0cb0*/  IMAD.IADD R2, R5, 0x1, -R2 ;  /* 0x0000000105027824 */ /* 0x000fe200078e0a02 */
[----:B------:R-:W-:Y:S02]  /*0cc0*/  SHF.R.S32.HI R4, RZ, 0x5, R9 ;  /* 0x00000005ff047819 */ /* 0x000fe40000011409 */
[----:B------:R-:W-:Y:S01]  /*0cd0*/  LOP3.LUT R9, R8, 0xfffffffc, RZ, 0xc0, !PT ;  /* 0xfffffffc08097812 */ /* 0x000fe200078ec0ff */
[----:B------:R-:W-:Y:S01]  /*0ce0*/  IMAD.IADD R3, R0, 0x1, -R3 ;  /* 0x0000000100037824 */ /* 0x000fe200078e0a03 */
[----:B------:R-:W-:Y:S01]  /*0cf0*/  SHF.R.S32.HI R6, RZ, 0x5, R6 ;  /* 0x00000005ff067819 */ /* 0x000fe20000011406 */
[----:B------:R-:W-:Y:S01]  /*0d00*/  IMAD R11, R4, 0x10, R11 ;  /* 0x00000010040b7824 */ /* 0x000fe200078e020b */
[--C-:B------:R-:W-:Y:S01]  /*0d10*/  SHF.R.S32.HI R219, RZ, 0x2, R8.reuse ;  /* 0x00000002ffdb7819 */ /* 0x100fe20000011408 */
[----:B------:R-:W-:Y:S01]  /*0d20*/  IMAD.IADD R9, R0, 0x1, -R9 ;  /* 0x0000000100097824 */ /* 0x000fe200078e0a09 */
[----:B------:R-:W-:Y:S01]  /*0d30*/  SHF.R.S32.HI R8, RZ, 0x1f, R8 ;  /* 0x0000001fff087819 */ /* 0x000fe20000011408 */
[----:B------:R-:W-:Y:S01]  /*0d40*/  IMAD R13, R2, 0x40, R11 ;  /* 0x00000040020d7824 */ /* 0x000fe200078e020b */
[----:B------:R-:W-:Y:S01]  /*0d50*/  LOP3.LUT R10, R10, 0x7ffffffc, RZ, 0xc0, !PT ;  /* 0x7ffffffc0a0a7812 */ /* 0x000fe200078ec0ff */
[----:B------:R-:W-:Y:S01]  /*0d60*/  IMAD.U32 R0, RZ, RZ, UR5 ;  /* 0x00000005ff007e24 */ /* 0x000fe2000f8e00ff */
[----:B------:R-:W-:Y:S01]  /*0d70*/  LEA.HI R8, R8, R219, RZ, 0x3 ;  /* 0x000000db08087211 */ /* 0x000fe200078f18ff */
[----:B------:R-:W-:Y:S01]  /*0d80*/  IMAD.U32 R4, RZ, RZ, UR4 ;  /* 0x00000004ff047e24 */ /* 0x000fe2000f8e00ff */
[----:B------:R-:W-:Y:S01]  /*0d90*/  STL [R1+0x60], R13 ;  /* 0x0000600d01007387 */ /* 0x000fe20000100800 */
[----:B------:R-:W-:Y:S01]  /*0da0*/  IMAD R12, R6, 0x10, R3 ;  /* 0x00000010060c7824 */ /* 0x000fe200078e0203 */
[----:B------:R-:W-:Y:S01]  /*0db0*/  LOP3.LUT R8, R8, 0xfffffff8, RZ, 0xc0, !PT ;  /* 0xfffffff808087812 */ /* 0x000fe200078ec0ff */
[----:B------:R-:W-:Y:S01]  /*0dc0*/  IMAD.SHL.U32 R2, R6, 0x200, RZ ;  /* 0x0000020006027824 */ /* 0x000fe200078e00ff */
[----:B------:R-:W-:Y:S01]  /*0dd0*/  STL [R1+0x50], RZ ;  /* 0x000050ff01007387 */ /* 0x000fe20000100800 */
[----:B------:R-:W-:-:S02]  /*0de0*/  VIADD R3, R219, 0x40 ;  /* 0x00000040db037836 */ /* 0x000fc40000000000 */
[----:B------:R-:W-:Y:S01]  /*0df0*/  IMAD R7, R12, 0x8, R7 ;  /* 0x000000080c077824 */ /* 0x000fe200078e0207 */
[----:B------:R0:W-:Y:S01]  /*0e00*/  STL [R1+0x3c], R0 ;  /* 0x00003c0001007387 */ /* 0x0001e20000100800 */
[----:B------:R-:W-:Y:S02]  /*0e10*/  IMAD.SHL.U32 R198, R9, 0x4, RZ ;  /* 0x0000000409c67824 */ /* 0x000fe400078e00ff */
[----:B------:R-:W-:Y:S01]  /*0e20*/  IMAD.SHL.U32 R226, R3, 0x40, RZ ;  /* 0x0000004003e27824 */ /* 0x000fe200078e00ff */
[----:B------:R-:W-:Y:S01]  /*0e30*/  STL [R1+0x58], R4 ;  /* 0x0000580401007387 */ /* 0x000fe20000100800 */
[C---:B------:R-:W-:Y:S02]  /*0e40*/  VIADD R222, R198.reuse, 0x20 ;  /* 0x00000020c6de7836 */ /* 0x040fe40000000000 */
[----:B------:R-:W-:Y:S01]  /*0e50*/  VIADD R221, R198, 0x40 ;  /* 0x00000040c6dd7836 */ /* 0x000fe20000000000 */
[----:B------:R1:W-:Y:S01]  /*0e60*/  STL [R1+0x30], R2 ;  /* 0x0000300201007387 */ /* 0x0003e20000100800 */
[----:B------:R-:W-:Y:S01]  /*0e70*/  LOP3.LUT R226, R226, 0x1c0, RZ, 0xc0, !PT ;  /* 0x000001c0e2e27812 */ /* 0x000fe200078ec0ff */
[C---:B------:R-:W-:Y:S01]  /*0e80*/  IMAD.IADD R196, R198.reuse, 0x1, R222 ;  /* 0x00000001c6c47824 */ /* 0x040fe200078e02de */
[----:B0-----:R-:W-:Y:S01]  /*0e90*/  LEA.HI R0, R9, R9, RZ, 0x1 ;  /* 0x0000000909007211 */ /* 0x001fe200078f08ff */
[----:B------:R-:W-:-:S02]  /*0ea0*/  IMAD.IADD R195, R198, 0x1, R221 ;  /* 0x00000001c6c37824 */ /* 0x000fc400078e02dd */
[----:B------:R-:W-:Y:S01]  /*0eb0*/  IMAD.IADD R10, R14, 0x1, -R10 ;  /* 0x000000010e0a7824 */ /* 0x000fe200078e0a0a */
[----:B------:R-:W-:Y:S01]  /*0ec0*/  LOP3.LUT R0, R0, 0x1ffffffe, RZ, 0xc0, !PT ;  /* 0x1ffffffe00007812 */ /* 0x000fe200078ec0ff */
[----:B------:R-:W-:Y:S01]  /*0ed0*/  IMAD.IADD R8, R219, 0x1, -R8 ;  /* 0x00000001db087824 */ /* 0x000fe200078e0a08 */
[----:B-1----:R-:W-:Y:S01]  /*0ee0*/  SHF.R.S32.HI R2, RZ, 0x1f, R3 ;  /* 0x0000001fff027819 */ /* 0x002fe20000011403 */
[----:B------:R-:W-:Y:S02]  /*0ef0*/  IMAD.SHL.U32 R227, R10, 0x2, RZ ;  /* 0x000000020ae37824 */ /* 0x000fe400078e00ff */
[----:B------:R-:W-:Y:S01]  /*0f00*/  IMAD.IADD R0, R9, 0x1, -R0 ;  /* 0x0000000109007824 */ /* 0x000fe200078e0a00 */
[----:B------:R-:W-:Y:S01]  /*0f10*/  LEA.HI R2, R2, R3, RZ, 0x3 ;  /* 0x0000000302027211 */ /* 0x000fe200078f18ff */
[----:B------:R-:W-:Y:S01]  /*0f20*/  IMAD.SHL.U32 R8, R8, 0x40, RZ ;  /* 0x0000004008087824 */ /* 0x000fe200078e00ff */
[----:B------:R-:W-:Y:S01]  /*0f30*/  SHF.R.U32.HI R3, RZ, 0x3, R226 ;  /* 0x00000003ff037819 */ /* 0x000fe200000116e2 */
[----:B------:R-:W-:Y:S01]  /*0f40*/  IMAD R0, R0, 0x8, R13 ;  /* 0x0000000800007824 */ /* 0x000fe200078e020d */
[----:B------:R-:W-:Y:S01]  /*0f50*/  SHF.R.S32.HI R3, RZ, 0x1f, R196 ;  /* 0x0000001fff037819 */ /* 0x000fe200000114c4 */
[----:B------:R-:W-:Y:S01]  /*0f60*/  IMAD.SHL.U32 R4, R2, 0x40, RZ ;  /* 0x0000004002047824 */ /* 0x000fe200078e00ff */
[----:B------:R-:W-:Y:S01]  /*0f70*/  LOP3.LUT R229, R8, 0x1c0, RZ, 0xc0, !PT ;  /* 0x000001c008e57812 */ /* 0x000fe200078ec0ff */
[----:B------:R-:W-:Y:S01]  /*0f80*/  IMAD.SHL.U32 R2, R7, 0x8, RZ ;  /* 0x0000000807027824 */ /* 0x000fe200078e00ff */
[----:B------:R-:W-:Y:S01]  /*0f90*/  LEA.HI R3, R3, R196, RZ, 0x3 ;  /* 0x000000c403037211 */ /* 0x000fe200078f18ff */
[C---:B------:R-:W-:Y:S01]  /*0fa0*/  VIADD R33, R227.reuse, 0x8 ;  /* 0x00000008e3217836 */ /* 0x040fe20000000000 */
[----:B------:R-:W-:Y:S01]  /*0fb0*/  LOP3.LUT R4, R4, 0xfffffe00, RZ, 0xc0, !PT ;  /* 0xfffffe0004047812 */ /* 0x000fe200078ec0ff */
[C---:B------:R-:W-:Y:S01]  /*0fc0*/  VIADD R32, R227.reuse, 0x10 ;  /* 0x00000010e3207836 */ /* 0x040fe20000000000 */
[----:B------:R0:W-:Y:S01]  /*0fd0*/  STL [R1+0x64], R2 ;  /* 0x0000640201007387 */ /* 0x0001e20000100800 */
[C---:B------:R-:W-:Y:S01]  /*0fe0*/  VIADD R31, R227.reuse, 0x18 ;  /* 0x00000018e31f7836 */ /* 0x040fe20000000000 */
[----:B------:R-:W-:Y:S01]  /*0ff0*/  SHF.R.S32.HI R203, RZ, 0x3, R3 ;  /* 0x00000003ffcb7819 */ /* 0x000fe20000011403 */
[C---:B------:R-:W-:Y:S01]  /*1000*/  VIADD R29, R227.reuse, 0x28 ;  /* 0x00000028e31d7836 */ /* 0x040fe20000000000 */
[----:B------:R1:W-:Y:S01]  /*1010*/  STL [R1+0x34], R4 ;  /* 0x0000340401007387 */ /* 0x0003e20000100800 */
[----:B------:R-:W-:-:S02]  /*1020*/  VIADD R28, R227, 0x30 ;  /* 0x00000030e31c7836 */ /* 0x000fc40000000000 */
[----:B------:R-:W-:Y:S01]  /*1030*/  IMAD.SHL.U32 R18, R9, 0x8, RZ ;  /* 0x0000000809127824 */ /* 0x000fe200078e00ff */
[----:B------:R2:W-:Y:S01]  /*1040*/  STL [R1+0x44], R0 ;  /* 0x0000440001007387 */ /* 0x0005e20000100800 */
[C---:B------:R-:W-:Y:S01]  /*1050*/  VIADD R21, R227.reuse, 0x40 ;  /* 0x00000040e3157836 */ /* 0x040fe20000000000 */
[----:B0-----:R-:W-:Y:S01]  /*1060*/  SHF.R.S32.HI R2, RZ, 0x1f, R195 ;  /* 0x0000001fff027819 */ /* 0x001fe200000114c3 */
[C---:B------:R-:W-:Y:S01]  /*1070*/  VIADD R20, R227.reuse, 0x48 ;  /* 0x00000048e3147836 */ /* 0x040fe20000000000 */
[----:B------:R-:W-:Y:S01]  /*1080*/  SHF.R.S32.HI R19, RZ, 0x1f, R18 ;  /* 0x0000001fff137819 */ /* 0x000fe20000011412 */
[C---:B------:R-:W-:Y:S01]  /*1090*/  VIADD R15, R227.reuse, 0x58 ;  /* 0x00000058e30f7836 */ /* 0x040fe20000000000 */
[----:B------:R-:W-:Y:S01]  /*10a0*/  LEA.HI R2, R2, R195, RZ, 0x3 ;  /* 0x000000c302027211 */ /* 0x000fe200078f18ff */
[C---:B------:R-:W-:Y:S01]  /*10b0*/  VIADD R14, R227.reuse, 0x60 ;  /* 0x00000060e30e7836 */ /* 0x040fe20000000000 */
[----:B-1----:R-:W-:Y:S01]  /*10c0*/  SHF.R.U32.HI R4, RZ, 0x3, R229 ;  /* 0x00000003ff047819 */ /* 0x002fe200000116e5 */
        /* <DEDUP_REMOVED lines=14> */
[----:B------:R-:W-:Y:S01]  /*11b0*/  VIADD R193, R18, 0xa0 ;  /* 0x000000a012c17836 */ /* 0x000fe20000000000 */
        /* <DEDUP_REMOVED lines=21> */
[----:B------:R-:W-:Y:S01]  /*1310*/  VIADD R225, R198, 0x50 ;  /* 0x00000050c6e17836 */ /* 0x000fe20000000000 */
[----:B------:R-:W-:-:S02]  /*1320*/  SHF.R.S32.HI R24, RZ, 0x1f, R24 ;  /* 0x0000001fff187819 */ /* 0x000fc40000011418 */
[----:B------:R-:W-:Y:S02]  /*1330*/  SHF.R.S32.HI R16, RZ, 0x1f, R16 ;  /* 0x0000001fff107819 */ /* 0x000fe40000011410 */
[----:B------:R-:W-:Y:S02]  /*1340*/  SHF.R.S32.HI R12, RZ, 0x1f, R12 ;  /* 0x0000001fff0c7819 */ /* 0x000fe4000001140c */
[----:B------:R-:W-:Y:S02]  /*1350*/  SHF.R.S32.HI R9, RZ, 0x1f, R9 ;  /* 0x0000001fff097819 */ /* 0x000fe40000011409 */
[----:B------:R-:W-:Y:S02]  /*1360*/  SHF.R.S32.HI R6, RZ, 0x1f, R6 ;  /* 0x0000001fff067819 */ /* 0x000fe40000011406 */
[----:B------:R-:W-:Y:S02]  /*1370*/  SHF.R.S32.HI R3, RZ, 0x1f, R5 ;  /* 0x0000001fff037819 */ /* 0x000fe40000011405 */
[----:B--2---:R-:W-:-:S07]  /*1380*/  SHF.R.S32.HI R2, RZ, 0x1f, R4 ;  /* 0x0000001fff027819 */ /* 0x004fce0000011404 */
.L_x_1855:
[----:B------:R-:W-:Y:S01]  /*1390*/  ULDC.64 UR4, c[0x0][0xa28] ;  /* 0x00028a0000047ab9 */ /* 0x000fe20000000a00 */
[----:B01----:R-:W0:Y:S01]  /*13a0*/  LDC.64 R4, c[0x0][0xa08] ;  /* 0x00028200ff047b82 */ /* 0x003e220000000a00 */
[----:B------:R-:W-:Y:S01]  /*13b0*/  ISETP.NE.U32.AND P0, PT, RZ, UR4, PT ;  /* 0x00000004ff007c0c */ /* 0x000fe2000bf05070 */
[----:B------:R-:W-:Y:S01]  /*13c0*/  IMAD.MOV.U32 R122, RZ, RZ, RZ ;  /* 0x000000ffff7a7224 */ /* 0x000fe200078e00ff */
[----:B------:R-:W-:Y:S01]  /*13d0*/  ULDC.64 UR6, c[0x0][0xa20] ;  /* 0x0002880000067ab9 */ /* 0x000fe20000000a00 */
[----:B------:R-:W-:Y:S01]  /*13e0*/  IMAD.MOV.U32 R10, RZ, RZ, RZ ;  /* 0x000000ffff0a7224 */ /* 0x000fe200078e00ff */
[----:B------:R-:W-:Y:S01]  /*13f0*/  ISETP.NE.AND.EX P0, PT, RZ, UR5, PT, P0 ;  /* 0x00000005ff007c0c */ /* 0x000fe2000bf05300 */
[----:B------:R-:W-:Y:S02]  /*1400*/  ULDC.64 UR4, c[0x0][0xa18] ;  /* 0x0002860000047ab9 */ /* 0x000fe40000000a00 */
[----:B------:R-:W-:-:S04]  /*1410*/  ISETP.NE.U32.AND P1, PT, RZ, UR4, PT ;  /* 0x00000004ff007c0c */ /* 0x000fc8000bf25070 */
[----:B------:R-:W-:Y:S01]  /*1420*/  ISETP.NE.AND.EX P1, PT, RZ, UR5, PT, P1 ;  /* 0x00000005ff007c0c */ /* 0x000fe2000bf25310 */
[----:B------:R-:W-:Y:S02]  /*1430*/  ULDC.64 UR4, c[0x0][0xa08] ;  /* 0x0002820000047ab9 */ /* 0x000fe40000000a00 */
[----:B------:R-:W-:-:S03]  /*1440*/  ISETP.NE.U32.AND P3, PT, RZ, UR4, PT ;  /* 0x00000004ff007c0c */ /* 0x000fc6000bf65070 */
[----:B--234-:R-:W1:Y:S01]  /*1450*/  @P0 LDC.64 R2, c[0x0][0xa28] ;  /* 0x00028a00ff020b82 */ /* 0x01ce620000000a00 */
[----:B------:R-:W-:Y:S01]  /*1460*/  ISETP.NE.AND.EX P3, PT, RZ, UR5, PT, P3 ;  /* 0x00000005ff007c0c */ /* 0x000fe2000bf65330 */
[----:B0-----:R-:W-:-:S06]  /*1470*/  IMAD.WIDE R8, R27, 0x4, R4 ;  /* 0x000000041b087825 */ /* 0x001fcc00078e0204 */
[----:B------:R-:W0:Y:S01]  /*1480*/  @P1 LDC.64 R6, c[0x0][0xa18] ;  /* 0x00028600ff061b82 */ /* 0x000e220000000a00 */
[----:B------:R-:W-:Y:S02]  /*1490*/  ULDC UR4, c[0x0][0x288] ;  /* 0x0000a20000047ab9 */ /* 0x000fe40000000800 */
[----:B------:R-:W-:Y:S01]  /*14a0*/  IMAD.U32 R200, RZ, RZ, UR4 ;  /* 0x00000004ffc87e24 */ /* 0x000fe2000f8e00ff */
[----:B------:R2:W-:Y:S01]  /*14b0*/  STL [R1+0x4c], R27 ;  /* 0x00004c1b01007387 */ /* 0x0005e20000100800 */
[----:B------:R-:W-:-:S03]  /*14c0*/  ULDC.64 UR4, c[0x0][0x418] ;  /* 0x0001060000047ab9 */ /* 0x000fc60000000a00 */
[----:B------:R-:W5:Y:S01]  /*14d0*/  @P3 LDG.E R122, desc[UR60][R8.64] ;  /* 0x0000003c087a3981 */ /* 0x000f62000c1e1900 */
[----:B------:R-:W-:Y:S01]  /*14e0*/  ISETP.NE.U32.AND P2, PT, RZ, UR6, PT ;  /* 0x00000006ff007c0c */ /* 0x000fe2000bf45070 */
[----:B-1----:R-:W-:-:S04]  /*14f0*/  @P0 IMAD.WIDE R2, R27, 0x4, R2 ;  /* 0x000000041b020825 */ /* 0x002fc800078e0202 */
[----:B0-----:R-:W-:Y:S01]  /*1500*/  @P1 IMAD.WIDE R4, R27, 0x4, R6 ;  /* 0x000000041b041825 */ /* 0x001fe200078e0206 */
[----:B------:R-:W-:Y:S01]  /*1510*/  UISETP.NE.U32.AND UP0, UPT, UR4, URZ, UPT ;  /* 0x0000003f0400728c */ /* 0x000fe2000bf05070 */
[----:B------:R0:W5:Y:S02]  /*1520*/  @P0 LDG.E R10, desc[UR60][R2.64] ;  /* 0x0000003c020a0981 */ /* 0x000164000c1e1900 */
[----:B------:R-:W-:Y:S02]  /*1530*/  ULDC UR4, c[0x0][0x424] ;  /* 0x0001090000047ab9 */ /* 0x000fe40000000800 */
[----:B------:R2:W5:Y:S01]  /*1540*/  @P1 LDG.E R200, desc[UR60][R4.64] ;  /* 0x0000003c04c81981 */ /* 0x000562000c1e1900 */
[----:B------:R-:W-:Y:S01]  /*1550*/  UISETP.NE.AND.EX UP0, UPT, UR5, URZ, UPT, UP0 ;  /* 0x0000003f0500728c */ /* 0x000fe2000bf05300 */
[C---:B------:R-:W-:Y:S02]  /*1560*/  LOP3.LUT R0, R26.reuse, 0xff0000, RZ, 0xc0, !PT ;  /* 0x00ff00001a007812 */ /* 0x040fe400078ec0ff */
[----:B------:R-:W-:Y:S01]  /*1570*/  ULDC UR5, c[0x0][0x2f0] ;  /* 0x0000bc0000057ab9 */ /* 0x000fe20000000800 */
[----:B------:R-:W-:Y:S01]  /*1580*/  USEL UR4, UR4, 0x1, UP0 ;  /* 0x0000000104047887 */ /* 0x000fe20008000000 */
[----:B0-----:R-:W-:-:S02]  /*1590*/  LOP3.LUT R2, R26, 0xff000000, RZ, 0xc0, !PT ;  /* 0xff0000001a027812 */ /* 0x001fc400078ec0ff */
[----:B------:R-:W-:Y:S01]  /*15a0*/  ISETP.NE.AND.EX P2, PT, RZ, UR7, PT, P2 ;  /* 0x00000007ff007c0c */ /* 0x000fe2000bf45320 */
[----:B------:R-:W-:Y:S01]  /*15b0*/  UIMAD UR4, UR4, UR5, URZ ;  /* 0x00000005040472a4 */ /* 0x000fe2000f8e023f */
[----:B------:R-:W-:Y:S02]  /*15c0*/  SHF.R.U32.HI R3, RZ, 0x8, R2 ;  /* 0x00000008ff037819 */ /* 0x000fe40000011602 */
[----:B------:R-:W-:Y:S01]  /*15d0*/  ULDC UR5, c[0x0][0x348] ;  /* 0x0000d20000057ab9 */ /* 0x000fe20000000800 */
[----:B------:R-:W-:Y:S02]  /*15e0*/  LOP3.LUT R202, R26, 0xffff, RZ, 0xc0, !PT ;  /* 0x0000ffff1aca7812 */ /* 0x000fe400078ec0ff */
[----:B------:R-:W-:Y:S01]  /*15f0*/  LEA.HI R12, R0, R3, RZ, 0x10 ;  /* 0x00000003000c7211 */ /* 0x000fe200078f80ff */
[----:B--2---:R-:W-:Y:S06]  /*1600*/  @P1 BRA `(.L_x_1549) ;  /* 0x0000000000241947 */ /* 0x004fec0003800000 */
        /* <DEDUP_REMOVED lines=9> */
.L_x_1549:
[----:B------:R-:W-:Y:S02]  /*16a0*/  IMAD.U32 R24, RZ, RZ, UR5 ;  /* 0x00000005ff187e24 */ /* 0x000fe4000f8e00ff */
[----:B------:R-:W-:Y:S01]  /*16b0*/  IMAD.U32 R29, RZ, RZ, UR4 ;  /* 0x00000004ff1d7e24 */ /* 0x000fe2000f8e00ff */
[----:B------:R-:W-:Y:S06]  /*16c0*/  @!P2 BRA `(.L_x_1550) ;  /* 0x000000000010a947 */ /* 0x000fec0003800000 */
[----:B------:R-:W0:Y:S02]  /*16d0*/  LDC.64 R2, c[0x0][0xa20] ;  /* 0x00028800ff027b82 */ /* 0x000e240000000a00 */
[----:B0-----:R-:W-:-:S05]  /*16e0*/  IMAD.WIDE R2, R27, 0x4, R2 ;  /* 0x000000041b027825 */ /* 0x001fca00078e0202 */
[----:B------:R0:W5:Y:S01]  /*16f0*/  LDG.E R29, desc[UR60][R2.64] ;  /* 0x0000003c021d7981 */ /* 0x000162000c1e1900 */
[----:B------:R-:W-:Y:S05]  /*1700*/  BRA `(.L_x_1551) ;  /* 0x0000000000107947 */ /* 0x000fea0003800000 */
.L_x_1550:
[----:B------:R-:W-:Y:S05]  /*1710*/  @!P3 BRA `(.L_x_1551) ;  /* 0x00000000000cb947 */ /* 0x000fea0003800000 */
[----:B------:R-:W2:Y:S04]  /*1720*/  LDG.E R0, desc[UR60][R8.64] ;  /* 0x0000003c08007981 */ /* 0x000ea8000c1e1900 */
[----:B------:R-:W2:Y:S02]  /*1730*/  LDG.E R29, desc[UR60][R8.64+0x4] ;  /* 0x0000043c081d7981 */ /* 0x000ea4000c1e1900 */
[----:B--2---:R-:W-:-:S07]  /*1740*/  IMAD.IADD R29, R29, 0x1, -R0 ;  /* 0x000000011d1d7824 */ /* 0x004fce00078e0a00 */
.L_x_1551:
[----:B------:R-:W-:Y:S01]  /*1750*/  ULDC.64 UR4, c[0x0][0xa10] ;  /* 0x0002840000047ab9 */ /* 0x000fe20000000a00 */
[----:B0-----:R-:W0:Y:S01]  /*1760*/  LDC R2, c[0x0][0x448] ;  /* 0x00011200ff027b82 */ /* 0x001e220000000800 */
[----:B------:R-:W-:-:S04]  /*1770*/  ISETP.NE.U32.AND P0, PT, RZ, UR4, PT ;  /* 0x00000004ff007c0c */ /* 0x000fc8000bf05070 */
[----:B------:R-:W-:Y:S01]  /*1780*/  ISETP.NE.AND.EX P0, PT, RZ, UR5, PT, P0 ;  /* 0x00000005ff007c0c */ /* 0x000fe2000bf05300 */
[----:B------:R-:W-:Y:S02]  /*1790*/  ULDC.64 UR4, c[0x0][0xa30] ;  /* 0x00028c0000047ab9 */ /* 0x000fe40000000a00 */
[----:B------:R-:W-:-:S04]  /*17a0*/  ISETP.NE.U32.AND P1, PT, RZ, UR4, PT ;  /* 0x00000004ff007c0c */ /* 0x000fc8000bf25070 */
[----:B------:R-:W-:-:S06]  /*17b0*/  ISETP.NE.AND.EX P1, PT, RZ, UR5, PT, P1 ;  /* 0x00000005ff007c0c */ /* 0x000fcc000bf25310 */
[----:B------:R-:W1:Y:S08]  /*17c0*/  @P0 LDC.64 R4, c[0x0][0xa10] ;  /* 0x00028400ff040b82 */ /* 0x000e700000000a00 */
[----:B------:R-:W2:Y:S01]  /*17d0*/  @P1 LDC.64 R6, c[0x0][0xa30] ;  /* 0x00028c00ff061b82 */ /* 0x000ea20000000a00 */
[----:B-1----:R-:W-:-:S05]  /*17e0*/  @P0 IMAD.WIDE R4, R27, 0x4, R4 ;  /* 0x000000041b040825 */ /* 0x002fca00078e0204 */
[----:B------:R-:W3:Y:S04]  /*17f0*/  @P0 LDG.E R0, desc[UR60][R4.64] ;  /* 0x0000003c04000981 */ /* 0x000ee8000c1e1900 */
[----:B------:R1:W3:Y:S01]  /*1800*/  @P0 LDG.E R9, desc[UR60][R4.64+0x4] ;  /* 0x0000043c04090981 */ /* 0x0002e2000c1e1900 */
[----:B-----5:R-:W-:Y:S02]  /*1810*/  IMAD.MOV.U32 R134, RZ, RZ, R29 ;  /* 0x000000ffff867224 */ /* 0x020fe400078e001d */
[----:B--2---:R-:W-:-:S05]  /*1820*/  @P1 IMAD.WIDE R6, R27, 0x4, R6 ;  /* 0x000000041b061825 */ /* 0x004fca00078e0206 */
[----:B------:R2:W5:Y:S01]  /*1830*/  @P1 LDG.E R134, desc[UR60][R6.64] ;  /* 0x0000003c06861981 */ /* 0x000562000c1e1900 */
[----:B0-----:R-:W-:Y:S01]  /*1840*/  ISETP.NE.AND P1, PT, R2, 0x1, PT ;  /* 0x000000010200780c */ /* 0x001fe20003f25270 */
[----:B------:R-:W-:Y:S01]  /*1850*/  IMAD.SHL.U32 R13, R25, 0x80, RZ ;  /* 0x00000080190d7824 */ /* 0x000fe200078e00ff */
[----:B------:R-:W0:Y:S03]  /*1860*/  LDC.64 R2, c[0x0][0x9e0] ;  /* 0x00027800ff027b82 */ /* 0x000e260000000a00 */
[----:B-1----:R-:W-:Y:S01]  /*1870*/  VIADD R4, R13, 0x7f ;  /* 0x0000007f0d047836 */ /* 0x002fe20000000000 */
[----:B------:R2:W-:Y:S07]  /*1880*/  STL [R1+0x38], R13 ;  /* 0x0000380d01007387 */ /* 0x0005ee0000100800 */
[----:B------:R-:W1:Y:S08]  /*1890*/  @P1 LDC R11, c[0x0][0x44c] ;  /* 0x00011300ff0b1b82 */ /* 0x000e700000000800 */
[----:B------:R-:W4:Y:S01]  /*18a0*/  @P1 LDC R8, c[0x0][0x450] ;  /* 0x00011400ff081b82 */ /* 0x000f220000000800 */
[----:B0-----:R-:W-:Y:S01]  /*18b0*/  ISETP.GE.AND P2, PT, R3, 0x1, PT ;  /* 0x000000010300780c */ /* 0x001fe20003f46270 */
[----:B-1----:R-:W-:-:S05]  /*18c0*/  @P1 IMAD.HI.U32 R5, R4, R11, RZ ;  /* 0x0000000b04051227 */ /* 0x002fca00078e00ff */
[----:B----4-:R-:W-:Y:S01]  /*18d0*/  @P1 SHF.R.U32.HI R4, RZ, R8, R5 ;  /* 0x00000008ff041219 */ /* 0x010fe20000011605 */
[----:B---3--:R-:W-:Y:S02]  /*18e0*/  @P0 IMAD.IADD R24, R9, 0x1, -R0 ;  /* 0x0000000109180824 */ /* 0x008fe400078e0a00 */
[----:B------:R-:W-:-:S04]  /*18f0*/  IMAD.IADD R9, R29, 0x1, -R10 ;  /* 0x000000011d097824 */ /* 0x000fc800078e0a0a */
[----:B------:R-:W-:-:S04]  /*1900*/  IMAD.IADD R201, R9, 0x1, R24 ;  /* 0x0000000109c97824 */ /* 0x000fc800078e0218 */
[C---:B------:R-:W-:Y:S01]  /*1910*/  VIADD R0, R201.reuse, 0x5f ;  /* 0x0000005fc9007836 */ /* 0x040fe20000000000 */
[----:B------:R-:W-:-:S03]  /*1920*/  IADD3 R5, R201, 0x1, -R200 ;  /* 0x00000001c9057810 */ /* 0x000fc60007ffe8c8 */
[----:B------:R-:W-:-:S04]  /*1930*/  IMAD.HI R0, R0, 0x2aaaaaab, RZ ;  /* 0x2aaaaaab00007827 */ /* 0x000fc800078e02ff */
[----:B------:R-:W-:Y:S01]  /*1940*/  IMAD.IADD R5, R5, 0x1, R4 ;  /* 0x0000000105057824 */ /* 0x000fe200078e0204 */
[----:B------:R-:W-:-:S03]  /*1950*/  SHF.R.U32.HI R135, RZ, 0x1f, R0 ;  /* 0x0000001fff877819 */ /* 0x000fc60000011600 */
[----:B------:R-:W-:Y:S01]  /*1960*/  IMAD.IADD R2, R5, 0x1, R2 ;  /* 0x0000000105027824 */ /* 0x000fe200078e0202 */
[----:B------:R-:W-:Y:S01]  /*1970*/  LEA.HI.SX32 R135, R0, R135, 0x1c ;  /* 0x0000008700877211 */ /* 0x000fe200078fe2ff */
[----:B--2---:R-:W-:Y:S06]  /*1980*/  @!P2 BRA `(.L_x_1552) ;  /* 0x000000000048a947 */ /* 0x004fec0003800000 */
        /* <DEDUP_REMOVED lines=11> */
.L_x_1554:
[----:B------:R-:W-:-:S13]  /*1a40*/  ISETP.NE.AND P0, PT, R3, 0x1, PT ;  /* 0x000000010300780c */ /* 0x000fda0003f05270 */
[----:B------:R-:W0:Y:S02]  /*1a50*/  @P0 LDC.64 R4, c[0x0][0x9e8] ;  /* 0x00027a00ff040b82 */ /* 0x000e240000000a00 */
[----:B0-----:R-:W-:-:S05]  /*1a60*/  @P0 IMAD.HI.U32 R4, R0, R4, RZ ;  /* 0x0000000400040227 */ /* 0x001fca00078e00ff */
[----:B------:R-:W-:-:S07]  /*1a70*/  @P0 SHF.R.U32.HI R0, RZ, R5, R4 ;  /* 0x00000005ff000219 */ /* 0x000fce0000011604 */
.L_x_1555:
[----:B------:R-:W-:Y:S05]  /*1a80*/  BSYNC B0 ;  /* 0x0000000000007941 */ /* 0x000fea0003800000 */
.L_x_1553:
[----:B------:R-:W-:-:S05]  /*1a90*/  IMAD R5, R0, R3, R3 ;  /* 0x0000000300057224 */ /* 0x000fca00078e0203 */
[----:B------:R-:W-:-:S07]  /*1aa0*/  VIMNMX R2, R2, R5, PT ;  /* 0x0000000502027248 */ /* 0x000fce0003fe0100 */
.L_x_1552:
[----:B------:R-:W0:Y:S01]  /*1ab0*/  @P1 LDC R0, c[0x0][0x44c] ;  /* 0x00011300ff001b82 */ /* 0x000e220000000800 */
[----:B------:R-:W-:Y:S01]  /*1ac0*/  VIADD R2, R2, 0x5f ;  /* 0x0000005f02027836 */ /* 0x000fe20000000000 */
[----:B------:R-:W-:Y:S01]  /*1ad0*/  ULDC UR4, c[0x0][0x9dc] ;  /* 0x0002770000047ab9 */ /* 0x000fe20000000800 */
[----:B------:R-:W-:Y:S02]  /*1ae0*/  IMAD.MOV.U32 R7, RZ, RZ, R13 ;  /* 0x000000ffff077224 */ /* 0x000fe400078e000d */
[----:B------:R-:W-:-:S03]  /*1af0*/  IMAD.HI R2, R2, 0x2aaaaaab, RZ ;  /* 0x2aaaaaab02027827 */ /* 0x000fc600078e02ff */
[----:B------:R-:W1:Y:S01]  /*1b00*/  @P1 LDC R11, c[0x0][0x450] ;  /* 0x00011400ff0b1b82 */ /* 0x000e620000000800 */
[----:B------:R-:W-:Y:S01]  /*1b10*/  IMAD.IADD R136, R201, 0x1, -R200 ;  /* 0x00000001c9887824 */ /* 0x000fe200078e0ac8 */
[----:B------:R-:W-:-:S04]  /*1b20*/  SHF.R.U32.HI R5, RZ, 0x1f, R2 ;  /* 0x0000001fff057819 */ /* 0x000fc80000011602 */
[----:B------:R-:W-:-:S04]  /*1b30*/  LEA.HI.SX32 R2, R2, R5, 0x1c ;  /* 0x0000000502027211 */ /* 0x000fc800078fe2ff */
[----:B------:R-:W-:Y:S01]  /*1b40*/  VIMNMX R6, R135, R2, PT ;  /* 0x0000000287067248 */ /* 0x000fe20003fe0100 */
[----:B0-----:R-:W-:-:S05]  /*1b50*/  @P1 IMAD.HI.U32 R0, R13, R0, RZ ;  /* 0x000000000d001227 */ /* 0x001fca00078e00ff */
[----:B-1----:R-:W-:-:S05]  /*1b60*/  @P1 SHF.R.U32.HI R7, RZ, R11, R0 ;  /* 0x0000000bff071219 */ /* 0x002fca0000011600 */
[----:B------:R-:W-:-:S04]  /*1b70*/  IMAD.IADD R0, R136, 0x1, R7 ;  /* 0x0000000188007824 */ /* 0x000fc800078e0207 */
[----:B------:R-:W-:Y:S01]  /*1b80*/  VIADD R2, R0, -UR4 ;  /* 0x8000000400027c36 */ /* 0x000fe20008000000 */
[----:B------:R-:W-:Y:S06]  /*1b90*/  @!P2 BRA `(.L_x_1556) ;  /* 0x000000000044a947 */ /* 0x000fec0003800000 */
[----:B------:R-:W-:Y:S01]  /*1ba0*/  ISETP.GT.AND P0, PT, R0, -0x1, PT ;  /* 0xffffffff0000780c */ /* 0x000fe20003f04270 */
[----:B------:R-:W-:-:S12]  /*1bb0*/  BSSY B0, `(.L_x_1557) ;  /* 0x000000d000007945 */ /* 0x000fd80003800000 */
        /* <DEDUP_REMOVED lines=8> */
.L_x_1558:
[----:B------:R-:W-:-:S13]  /*1c40*/  ISETP.NE.AND P0, PT, R3, 0x1, PT ;  /* 0x000000010300780c */ /* 0x000fda0003f05270 */
[----:B------:R-:W0:Y:S02]  /*1c50*/  @P0 LDC.64 R4, c[0x0][0x9e8] ;  /* 0x00027a00ff040b82 */ /* 0x000e240000000a00 */
[----:B0-----:R-:W-:-:S05]  /*1c60*/  @P0 IMAD.HI.U32 R4, R0, R4, RZ ;  /* 0x0000000400040227 */ /* 0x001fca00078e00ff */
[----:B------:R-:W-:-:S07]  /*1c70*/  @P0 SHF.R.U32.HI R0, RZ, R5, R4 ;  /* 0x00000005ff000219 */ /* 0x000fce0000011604 */
.L_x_1559:
[----:B------:R-:W-:Y:S05]  /*1c80*/  BSYNC B0 ;  /* 0x0000000000007941 */ /* 0x000fea0003800000 */
.L_x_1557:
[----:B------:R-:W-:-:S05]  /*1c90*/  IMAD R3, R0, R3, RZ ;  /* 0x0000000300037224 */ /* 0x000fca00078e02ff */
[----:B------:R-:W-:-:S07]  /*1ca0*/  VIMNMX R2, R2, R3, !PT ;  /* 0x0000000302027248 */ /* 0x000fce0007fe0100 */
.L_x_1556:
[----:B------:R-:W-:Y:S01]  /*1cb0*/  IMAD.HI R2, R2, 0x2aaaaaab, RZ ;  /* 0x2aaaaaab02027827 */ /* 0x000fe200078e02ff */
[----:B------:R-:W-:Y:S01]  /*1cc0*/  LOP3.LUT R14, R12, 0xff, RZ, 0xc0, !PT ;  /* 0x000000ff0c0e7812 */ /* 0x000fe200078ec0ff */
[----:B------:R-:W-:Y:S01]  /*1cd0*/  BSSY B0, `(.L_x_1560) ;  /* 0x0000029000007945 */ /* 0x000fe20003800000 */
[----:B------:R-:W-:Y:S01]  /*1ce0*/  SHF.R.U32.HI R4, RZ, 0x10, R12 ;  /* 0x00000010ff047819 */ /* 0x000fe2000001160c */
[----:B------:R-:W-:Y:S01]  /*1cf0*/  IMAD.MOV.U32 R0, RZ, RZ, RZ ;  /* 0x000000ffff007224 */ /* 0x000fe200078e00ff */
[----:B------:R-:W-:Y:S01]  /*1d00*/  SHF.R.U32.HI R3, RZ, 0x1f, R2 ;  /* 0x0000001fff037819 */ /* 0x000fe20000011602 */
[----:B------:R0:W-:Y:S03]  /*1d10*/  STL [R1+0x54], R14 ;  /* 0x0000540e01007387 */ /* 0x0001e60000100800 */
[----:B------:R-:W-:Y:S01]  /*1d20*/  LEA.HI.SX32 R3, R2, R3, 0x1c ;  /* 0x0000000302037211 */ /* 0x000fe200078fe2ff */
[----:B------:R0:W-:Y:S03]  /*1d30*/  STL [R1+0x48], R4 ;  /* 0x0000480401007387 */ /* 0x0001e60000100800 */
[----:B------:R-:W-:-:S04]  /*1d40*/  VIMNMX R11, RZ, R3, !PT ;  /* 0x00000003ff0b7248 */ /* 0x000fc80007fe0100 */
[----:B------:R-:W-:-:S13]  /*1d50*/  ISETP.GT.AND P0, PT, R6, R11, PT ;  /* 0x0000000b0600720c */ /* 0x000fda0003f04270 */
[----:B0-----:R-:W-:Y:S05]  /*1d60*/  @!P0 BRA `(.L_x_1561) ;  /* 0x00000000007c8947 */ /* 0x001fea0003800000 */
[----:B------:R-:W-:Y:S01]  /*1d70*/  ISETP.NE.AND P0, PT, R4, RZ, PT ;  /* 0x000000ff0400720c */ /* 0x000fe20003f05270 */
[----:B------:R-:W-:-:S03]  /*1d80*/  ULDC UR4, c[0x0][0x9f0] ;  /* 0x00027c0000047ab9 */ /* 0x000fc60000000800 */
[----:B------:R-:W-:-:S04]  /*1d90*/  SEL R13, R4, UR4, P0 ;  /* 0x00000004040d7c07 */ /* 0x000fc80008000000 */
[-C--:B------:R-:W-:Y:S02]  /*1da0*/  IABS R5, R13.reuse ;  /* 0x0000000d00057213 */ /* 0x080fe40000000000 */
[----:B------:R-:W-:Y:S02]  /*1db0*/  IADD3 R0, R13, -0x1, R6 ;  /* 0xffffffff0d007810 */ /* 0x000fe40007ffe006 */
[----:B------:R-:W0:Y:S01]  /*1dc0*/  I2F.RP R4, R5 ;  /* 0x0000000500047306 */ /* 0x000e220000209400 */
[----:B------:R-:W-:Y:S02]  /*1dd0*/  IABS R10, R13 ;  /* 0x0000000d000a7213 */ /* 0x000fe40000000000 */
[----:B------:R-:W-:-:S05]  /*1de0*/  IMAD.IADD R0, R0, 0x1, -R11 ;  /* 0x0000000100007824 */ /* 0x000fca00078e0a0b */
[----:B0-----:R-:W0:Y:S02]  /*1df0*/  MUFU.RCP R4, R4 ;  /* 0x0000000400047308 */ /* 0x001e240000001000 */
[----:B0-----:R-:W-:Y:S02]  /*1e00*/  VIADD R2, R4, 0xffffffe ;  /* 0x0ffffffe04027836 */ /* 0x001fe40000000000 */
[----:B------:R-:W-:-:S04]  /*1e10*/  IMAD.MOV R4, RZ, RZ, -R10 ;  /* 0x000000ffff047224 */ /* 0x000fc800078e0a0a */
[----:B------:R0:W1:Y:S02]  /*1e20*/  F2I.FTZ.U32.TRUNC.NTZ R3, R2 ;  /* 0x0000000200037305 */ /* 0x000064000021f000 */
[----:B0-----:R-:W-:Y:S02]  /*1e30*/  IMAD.MOV.U32 R2, RZ, RZ, RZ ;  /* 0x000000ffff027224 */ /* 0x001fe400078e00ff */
[----:B-1----:R-:W-:-:S04]  /*1e40*/  IMAD.MOV R8, RZ, RZ, -R3 ;  /* 0x000000ffff087224 */ /* 0x002fc800078e0a03 */
[----:B------:R-:W-:Y:S01]  /*1e50*/  IMAD R7, R8, R5, RZ ;  /* 0x0000000508077224 */ /* 0x000fe200078e02ff */
[----:B------:R-:W-:Y:S02]  /*1e60*/  IABS R8, R0 ;  /* 0x0000000000087213 */ /* 0x000fe40000000000 */
[----:B------:R-:W-:Y:S01]  /*1e70*/  LOP3.LUT R0, R0, R13, RZ, 0x3c, !PT ;  /* 0x0000000d00007212 */ /* 0x000fe200078e3cff */
[----:B------:R-:W-:-:S03]  /*1e80*/  IMAD.HI.U32 R3, R3, R7, R2 ;  /* 0x0000000703037227 */ /* 0x000fc600078e0002 */
[----:B------:R-:W-:Y:S01]  /*1e90*/  ISETP.GE.AND P2, PT, R0, RZ, PT ;  /* 0x000000ff0000720c */ /* 0x000fe20003f46270 */
[----:B------:R-:W-:-:S04]  /*1ea0*/  IMAD.MOV.U32 R2, RZ, RZ, R8 ;  /* 0x000000ffff027224 */ /* 0x000fc800078e0008 */
        /* <DEDUP_REMOVED lines=11> */
.L_x_1561:
[----:B------:R-:W-:Y:S05]  /*1f60*/  BSYNC B0 ;  /* 0x0000000000007941 */ /* 0x000fea0003800000 */
.L_x_1560:
[----:B------:R-:W-:Y:S01]  /*1f70*/  IMAD R3, R14, R0, R11 ;  /* 0x000000000e037224 */ /* 0x000fe200078e020b */
[----:B------:R-:W-:-:S04]  /*1f80*/  PLOP3.LUT P2, PT, PT, PT, PT, 0x80, 0x0 ;  /* 0x000000000000781c */ /* 0x000fc80003f4f070 */
[C---:B------:R-:W-:Y:S01]  /*1f90*/  VIADDMNMX R0, R3.reuse, R0, R6, PT ;  /* 0x0000000003007246 */ /* 0x040fe20003800106 */
[----:B------:R-:W-:-:S04]  /*1fa0*/  IMAD R3, R3, 0x60, -R9 ;  /* 0x0000006003037824 */ /* 0x000fc800078e0a09 */
[----:B------:R-:W-:Y:S01]  /*1fb0*/  IMAD R5, R0, 0x60, -R9 ;  /* 0x0000006000057824 */ /* 0x000fe200078e0a09 */
[----:B------:R-:W-:-:S04]  /*1fc0*/  VIMNMX R3, RZ, R3, !PT ;  /* 0x00000003ff037248 */ /* 0x000fc80007fe0100 */
[----:B------:R-:W-:-:S04]  /*1fd0*/  VIMNMX R0, R5, R24, PT ;  /* 0x0000001805007248 */ /* 0x000fc80003fe0100 */
        /* <DEDUP_REMOVED lines=30> */
.L_x_1564:
[----:B------:R-:W-:Y:S05]  /*21c0*/  BSYNC B6 ;  /* 0x0000000000067941 */ /* 0x000fea0003800000 */
.L_x_1563:
        /* <DEDUP_REMOVED lines=20> */
.L_x_1566:
[----:B------:R-:W-:Y:S05]  /*2310*/  BSYNC B6 ;  /* 0x0000000000067941 */ /* 0x000fea0003800000 */
.L_x_1565:
[----:B------:R-:W-:Y:S01]  /*2320*/  ULDC.64 UR4, c[0x0][0x9f8] ;  /* 0x00027e0000047ab9 */ /* 0x000fe20000000a00 */
[----:B------:R-:W2:Y:S01]  /*2330*/  LDL R28, [R1+0x34] ;  /* 0x00003400011c7983 */ /* 0x000ea20000100800 */
[----:B------:R-:W-:-:S03]  /*2340*/  ISETP.NE.U32.AND P0, PT, RZ, UR4, PT ;  /* 0x00000004ff007c0c */ /* 0x000fc6000bf05070 */
[----:B------:R-:W3:Y:S01]  /*2350*/  LDL R20, [R1+0x30] ;  /* 0x0000300001147983 */ /* 0x000ee20000100800 */
[----:B------:R-:W-:Y:S01]  /*2360*/  ISETP.NE.AND.EX P0, PT, RZ, UR5, PT, P0 ;  /* 0x00000005ff007c0c */ /* 0x000fe2000bf05300 */
[----:B------:R-:W-:Y:S01]  /*2370*/  IMAD.MOV.U32 R0, RZ, RZ, R27 ;  /* 0x000000ffff007224 */ /* 0x000fe200078e001b */
[----:B------:R-:W-:Y:S01]  /*2380*/  ULDC UR4, c[0x0][0x2f4] ;  /* 0x0000bd0000047ab9 */ /* 0x000fe20000000800 */
[----:B------:R-:W0:Y:S01]  /*2390*/  S2R R7, SR_TID.X ;  /* 0x0000000000077919 */ /* 0x000e220000002100 */
[----:B------:R-:W1:Y:S08]  /*23a0*/  LDC.64 R94, c[0x0][0x3f8] ;  /* 0x0000fe00ff5e7b82 */ /* 0x000e700000000a00 */
[----:B------:R-:W4:Y:S08]  /*23b0*/  LDC R21, c[0x0][0x3f4] ;  /* 0x0000fd00ff157b82 */ /* 0x000f300000000800 */
[----:B------:R-:W0:Y:S08]  /*23c0*/  @P0 LDC.64 R4, c[0x0][0x9f8] ;  /* 0x00027e00ff040b82 */ /* 0x000e300000000a00 */
[----:B------:R-:W4:Y:S01]  /*23d0*/  LDC.64 R88, c[0x0][0x408] ;  /* 0x00010200ff587b82 */ /* 0x000f220000000a00 */
[----:B0-----:R-:W-:-:S05]  /*23e0*/  @P0 IMAD.WIDE R4, R27, 0x4, R4 ;  /* 0x000000041b040825 */ /* 0x001fca00078e0204 */
[----:B------:R0:W3:Y:S01]  /*23f0*/  @P0 LDG.E R0, desc[UR60][R4.64] ;  /* 0x0000003c04000981 */ /* 0x0000e2000c1e1900 */
[----:B------:R-:W-:Y:S01]  /*2400*/  ISETP.GE.AND P1, PT, R196, UR4, PT ;  /* 0x00000004c4007c0c */ /* 0x000fe2000bf26270 */
[C-C-:B-1----:R-:W-:Y:S01]  /*2410*/  IMAD.WIDE.U32 R96, R219.reuse, R94, R18.reuse ;  /* 0x0000005edb607225 */ /* 0x142fe200078e0012 */
[----:B------:R-:W-:Y:S01]  /*2420*/  ISETP.GE.AND P0, PT, R18, UR4, PT ;  /* 0x0000000412007c0c */ /* 0x000fe2000bf06270 */
[----:B------:R-:W1:Y:S01]  /*2430*/  S2R R137, SR_TID.X ;  /* 0x0000000000897919 */ /* 0x000e620000002100 */
[----:B------:R-:W-:Y:S01]  /*2440*/  SEL R6, RZ, 0xffffffff, P1 ;  /* 0xffffffffff067807 */ /* 0x000fe20000800000 */
[----:B----4-:R-:W-:Y:S01]  /*2450*/  IMAD.WIDE.U32 R90, R219, R88, R18 ;  /* 0x00000058db5a7225 */ /* 0x010fe200078e0012 */
[----:B------:R-:W-:Y:S02]  /*2460*/  SEL R3, RZ, 0x1, P0 ;  /* 0x00000001ff037807 */ /* 0x000fe40000000000 */
[----:B------:R-:W-:Y:S01]  /*2470*/  ISETP.GE.AND P0, PT, R195, UR4, PT ;  /* 0x00000004c3007c0c */ /* 0x000fe2000bf06270 */
[----:B------:R-:W-:Y:S01]  /*2480*/  IMAD.SHL.U32 R6, R6, 0x2, RZ ;  /* 0x0000000206067824 */ /* 0x000fe200078e00ff */
[----:B------:R-:W-:Y:S01]  /*2490*/  ISETP.GE.AND P1, PT, R192, UR4, PT ;  /* 0x00000004c0007c0c */ /* 0x000fe2000bf26270 */
[----:B------:R-:W-:Y:S01]  /*24a0*/  IMAD.SHL.U32 R104, R88, 0x40, RZ ;  /* 0x0000004058687824 */ /* 0x000fe200078e00ff */
[----:B0-----:R-:W-:Y:S01]  /*24b0*/  SEL R4, RZ, 0x4, P0 ;  /* 0x00000004ff047807 */ /* 0x001fe20000000000 */
[----:B------:R-:W-:Y:S01]  /*24c0*/  IMAD R123, R95, 0x60, RZ ;  /* 0x000000605f7b7824 */ /* 0x000fe200078e02ff */
[----:B------:R-:W-:Y:S01]  /*24d0*/  LOP3.LUT R3, R6, 0x2, R3, 0xe2, !PT ;  /* 0x0000000206037812 */ /* 0x000fe200078ee203 */
[----:B------:R-:W-:Y:S01]  /*24e0*/  VIADD R6, R7, 0xffffff80 ;  /* 0xffffff8007067836 */ /* 0x000fe20000000000 */
[----:B------:R-:W-:Y:S01]  /*24f0*/  SHF.R.S32.HI R7, RZ, 0x1f, R219 ;  /* 0x0000001fff077819 */ /* 0x000fe200000114db */
[----:B------:R-:W-:Y:S01]  /*2500*/  IMAD.SHL.U32 R102, R94, 0x40, RZ ;  /* 0x000000405e667824 */ /* 0x000fe200078e00ff */
[----:B------:R-:W-:Y:S01]  /*2510*/  SEL R5, RZ, 0x8, P1 ;  /* 0x00000008ff057807 */ /* 0x000fe20000800000 */
[----:B------:R-:W-:Y:S01]  /*2520*/  IMAD.SHL.U32 R118, R21, 0x2, RZ ;  /* 0x0000000215767824 */ /* 0x000fe200078e00ff */
[----:B------:R-:W-:Y:S01]  /*2530*/  SHF.R.S32.HI R9, RZ, 0x1f, R6 ;  /* 0x0000001fff097819 */ /* 0x000fe20000011406 */
[----:B------:R-:W-:Y:S01]  /*2540*/  IMAD.IADD R122, R122, 0x1, R29 ;  /* 0x000000017a7a7824 */ /* 0x000fe200078e021d */
[----:B------:R-:W-:Y:S01]  /*2550*/  LOP3.LUT R3, R5, R3, R4, 0xfe, !PT ;  /* 0x0000000305037212 */ /* 0x000fe200078efe04 */
[----:B------:R-:W-:Y:S01]  /*2560*/  IMAD R4, R7, R94, RZ ;  /* 0x0000005e07047224 */ /* 0x000fe200078e02ff */
[----:B------:R-:W-:-:S02]  /*2570*/  LEA.HI R9, R9, R6, RZ, 0x2 ;  /* 0x0000000609097211 */ /* 0x000fc400078f10ff */
[----:B------:R-:W-:Y:S01]  /*2580*/  ISETP.GE.AND P0, PT, R23, UR4, PT ;  /* 0x0000000417007c0c */ /* 0x000fe2000bf06270 */
[----:B------:R-:W-:Y:S01]  /*2590*/  IMAD R5, R219, R95, R4 ;  /* 0x0000005fdb057224 */ /* 0x000fe200078e0204 */
[----:B------:R-:W-:Y:S02]  /*25a0*/  SHF.R.S32.HI R8, RZ, 0x1f, R9 ;  /* 0x0000001fff087819 */ /* 0x000fe40000011409 */
[----:B------:R-:W-:Y:S01]  /*25b0*/  SEL R4, RZ, 0x10, P0 ;  /* 0x00000010ff047807 */ /* 0x000fe20000000000 */
[----:B------:R-:W-:Y:S01]  /*25c0*/  IMAD.IADD R97, R5, 0x1, R97 ;  /* 0x0000000105617824 */ /* 0x000fe200078e0261 */
[----:B------:R-:W-:Y:S02]  /*25d0*/  LEA.HI R8, R8, R219, RZ, 0x3 ;  /* 0x000000db08087211 */ /* 0x000fe400078f18ff */
[----:B------:R-:W-:Y:S01]  /*25e0*/  LOP3.LUT R16, R16, 0xfffffffb, RZ, 0xc0, !PT ;  /* 0xfffffffb10107812 */ /* 0x000fe200078ec0ff */
[----:B-----5:R-:W-:Y:S01]  /*25f0*/  IMAD.WIDE.U32 R96, R134, R94, R96 ;  /* 0x0000005e86607225 */ /* 0x020fe200078e0060 */
[----:B------:R-:W-:-:S02]  /*2600*/  LOP3.LUT R8, R8, 0xfffffff8, RZ, 0xc0, !PT ;  /* 0xfffffff808087812 */ /* 0x000fc400078ec0ff */
[----:B------:R-:W-:Y:S02]  /*2610*/  SHF.R.S32.HI R199, RZ, 0x1f, R198 ;  /* 0x0000001fffc77819 */ /* 0x000fe400000114c6 */
[----:B------:R-:W-:Y:S01]  /*2620*/  LOP3.LUT R10, R3, R4, RZ, 0xfc, !PT ;  /* 0x00000004030a7212 */ /* 0x000fe200078efcff */
[----:B------:R-:W-:Y:S01]  /*2630*/  IMAD.IADD R120, R219, 0x1, -R8 ;  /* 0x00000001db787824 */ /* 0x000fe200078e0a08 */
[-C--:B------:R-:W-:Y:S01]  /*2640*/  ISETP.GE.AND P2, PT, R195, R21.reuse, PT ;  /* 0x00000015c300720c */ /* 0x080fe20003f46270 */
[----:B------:R-:W-:Y:S01]  /*2650*/  IMAD R4, R7, R88, RZ ;  /* 0x0000005807047224 */ /* 0x000fe200078e02ff */
[----:B------:R-:W-:Y:S01]  /*2660*/  ISETP.GE.AND P1, PT, R196, R21, PT ;  /* 0x00000015c400720c */ /* 0x000fe20003f26270 */
[----:B------:R-:W-:Y:S01]  /*2670*/  IMAD.WIDE.U32 R98, R219, R94, R198 ;  /* 0x0000005edb627225 */ /* 0x000fe200078e00c6 */
[----:B------:R-:W-:Y:S02]  /*2680*/  LOP3.LUT P0, RZ, R120, 0x4, RZ, 0xc0, !PT ;  /* 0x0000000478ff7812 */ /* 0x000fe4000780c0ff */
[----:B------:R-:W-:Y:S01]  /*2690*/  LOP3.LUT R9, R9, 0xfffffffc, RZ, 0xc0, !PT ;  /* 0xfffffffc09097812 */ /* 0x000fe200078ec0ff */
[----:B------:R-:W-:Y:S01]  /*26a0*/  IMAD R7, R219, R89, R4 ;  /* 0x00000059db077224 */ /* 0x000fe200078e0204 */
[----:B------:R-:W-:Y:S01]  /*26b0*/  SEL R4, R21, RZ, P2 ;  /* 0x000000ff15047207 */ /* 0x000fe20001000000 */
[----:B------:R-:W-:Y:S01]  /*26c0*/  IMAD.IADD R99, R99, 0x1, R5 ;  /* 0x0000000163637824 */ /* 0x000fe200078e0205 */
[----:B------:R-:W-:Y:S01]  /*26d0*/  SEL R5, R21, RZ, P1 ;  /* 0x000000ff15057207 */ /* 0x000fe20000800000 */
[----:B------:R-:W-:Y:S01]  /*26e0*/  IMAD.IADD R108, R6, 0x1, -R9 ;  /* 0x00000001066c7824 */ /* 0x000fe200078e0a09 */
[----:B------:R-:W-:Y:S01]  /*26f0*/  SHF.R.U32.HI R25, RZ, 0x3, R229 ;  /* 0x00000003ff197819 */ /* 0x000fe200000116e5 */
[----:B------:R-:W-:Y:S01]  /*2700*/  IMAD.IADD R11, R195, 0x1, R4 ;  /* 0x00000001c30b7824 */ /* 0x000fe200078e0204 */
[----:B------:R-:W-:Y:S01]  /*2710*/  SHF.R.U32.HI R26, RZ, 0x3, R226 ;  /* 0x00000003ff1a7819 */ /* 0x000fe200000116e2 */
[----:B------:R-:W-:Y:S01]  /*2720*/  IMAD.IADD R5, R196, 0x1, R5 ;  /* 0x00000001c4057824 */ /* 0x000fe200078e0205 */
[----:B------:R-:W-:Y:S01]  /*2730*/  SHF.R.S32.HI R15, RZ, 0x1f, R134 ;  /* 0x0000001fff0f7819 */ /* 0x000fe20000011486 */
[----:B------:R-:W-:Y:S01]  /*2740*/  IMAD.WIDE.U32 R92, R219, R88, R198 ;  /* 0x00000058db5c7225 */ /* 0x000fe200078e00c6 */
[----:B------:R-:W-:-:S02]  /*2750*/  @P0 LOP3.LUT R16, R16, 0x4, RZ, 0xfc, !PT ;  /* 0x0000000410100812 */ /* 0x000fc400078efcff */
[----:B------:R-:W-:Y:S01]  /*2760*/  ISETP.GE.AND P0, PT, R18, R21, PT ;  /* 0x000000151200720c */ /* 0x000fe20003f06270 */
[----:B------:R-:W-:Y:S01]  /*2770*/  IMAD.IADD R93, R93, 0x1, R7 ;  /* 0x000000015d5d7824 */ /* 0x000fe200078e0207 */
[----:B------:R-:W-:Y:S01]  /*2780*/  SHF.R.S32.HI R8, RZ, 0x1f, R5 ;  /* 0x0000001fff087819 */ /* 0x000fe20000011405 */
[----:B------:R-:W-:Y:S01]  /*2790*/  IMAD.IADD R91, R7, 0x1, R91 ;  /* 0x00000001075b7824 */ /* 0x000fe200078e025b */
[----:B------:R-:W-:Y:S01]  /*27a0*/  SEL R3, R21, RZ, P0 ;  /* 0x000000ff15037207 */ /* 0x000fe20000000000 */
[-C--:B------:R-:W-:Y:S01]  /*27b0*/  IMAD.WIDE.U32 R92, R134, R88.reuse, R92 ;  /* 0x00000058865c7225 */ /* 0x080fe200078e005c */
[CC--:B------:R-:W-:Y:S02]  /*27c0*/  LEA.HI R9, R8.reuse, R5.reuse, RZ, 0x6 ;  /* 0x0000000508097211 */ /* 0x0c0fe400078f30ff */
[----:B------:R-:W-:Y:S01]  /*27d0*/  LEA.HI R7, R8, R5, RZ, 0x3 ;  /* 0x0000000508077211 */ /* 0x000fe200078f18ff */
[----:B------:R-:W-:Y:S01]  /*27e0*/  IMAD.IADD R3, R18, 0x1, R3 ;  /* 0x0000000112037824 */ /* 0x000fe200078e0203 */
[----:B------:R-:W-:Y:S01]  /*27f0*/  SHF.R.S32.HI R12, RZ, 0x1f, R11 ;  /* 0x0000001fff0c7819 */ /* 0x000fe2000001140b */
[----:B------:R-:W-:Y:S01]  /*2800*/  IMAD.WIDE.U32 R90, R134, R88, R90 ;  /* 0x00000058865a7225 */ /* 0x000fe200078e005a */
[----:B------:R-:W-:-:S02]  /*2810*/  SHF.R.S32.HI R9, RZ, 0x6, R9 ;  /* 0x00000006ff097819 */ /* 0x000fc40000011409 */
[----:B------:R-:W-:Y:S01]  /*2820*/  SHF.R.S32.HI R4, RZ, 0x1f, R3 ;  /* 0x0000001fff047819 */ /* 0x000fe20000011403 */
[----:B------:R-:W-:Y:S01]  /*2830*/  IMAD.WIDE.U32 R98, R134, R94, R98 ;  /* 0x0000005e86627225 */ /* 0x000fe200078e0062 */
[----:B------:R-:W-:Y:S02]  /*2840*/  LOP3.LUT R5, R229, 0x38, R7, 0xf8, !PT ;  /* 0x00000038e5057812 */ /* 0x000fe400078ef807 */
[-C--:B------:R-:W-:Y:S01]  /*2850*/  LEA.HI R6, R4, R3.reuse, RZ, 0x3 ;  /* 0x0000000304067211 */ /* 0x080fe200078f18ff */
[----:B------:R-:W-:Y:S01]  /*2860*/  IMAD R108, R108, 0x40, R219 ;  /* 0x000000406c6c7824 */ /* 0x000fe200078e02db */
[----:B------:R-:W-:Y:S02]  /*2870*/  LEA.HI R3, R4, R3, RZ, 0x6 ;  /* 0x0000000304037211 */ /* 0x000fe400078f30ff */
[----:B------:R-:W-:Y:S02]  /*2880*/  LOP3.LUT R8, R226, 0x38, R6, 0xf8, !PT ;  /* 0x00000038e2087812 */ /* 0x000fe400078ef806 */
[----:B------:R-:W-:-:S02]  /*2890*/  SHF.R.S32.HI R4, RZ, 0x6, R3 ;  /* 0x00000006ff047819 */ /* 0x000fc40000011403 */
[----:B------:R-:W-:Y:S02]  /*28a0*/  LOP3.LUT R3, R229, 0x38, R6, 0xf8, !PT ;  /* 0x00000038e5037812 */ /* 0x000fe400078ef806 */
[C---:B------:R-:W-:Y:S02]  /*28b0*/  LEA.HI R13, R12.reuse, R11, RZ, 0x3 ;  /* 0x0000000b0c0d7211 */ /* 0x040fe400078f18ff */
[----:B------:R-:W-:Y:S02]  /*28c0*/  LOP3.LUT R5, R5, R25, RZ, 0x3c, !PT ;  /* 0x0000001905057212 */ /* 0x000fe400078e3cff */
[----:B------:R-:W-:Y:S02]  /*28d0*/  LEA.HI R11, R12, R11, RZ, 0x6 ;  /* 0x0000000b0c0b7211 */ /* 0x000fe400078f30ff */
[----:B------:R-:W-:Y:S02]  /*28e0*/  LOP3.LUT R16, R16, 0xfffffffe, RZ, 0xc0, !PT ;  /* 0xfffffffe10107812 */ /* 0x000fe400078ec0ff */
[----:B------:R-:W-:-:S02]  /*28f0*/  SHF.R.S32.HI R11, RZ, 0x6, R11 ;  /* 0x00000006ff0b7819 */ /* 0x000fc4000001140b */
[----:B------:R-:W-:Y:S02]  /*2900*/  @P2 LOP3.LUT R16, R16, 0x1, RZ, 0xfc, !PT ;  /* 0x0000000110102812 */ /* 0x000fe400078efcff */
[----:B------:R-:W-:Y:S02]  /*2910*/  ISETP.GE.AND P2, PT, R193, UR4, PT ;  /* 0x00000004c1007c0c */ /* 0x000fe4000bf46270 */
[----:B------:R-:W-:Y:S02]  /*2920*/  SHF.L.U64.HI R103, R88, 0x6, R89 ;  /* 0x0000000658677819 */ /* 0x000fe40000010259 */
[----:B------:R-:W-:Y:S02]  /*2930*/  SHF.L.U64.HI R101, R94, 0x6, R95 ;  /* 0x000000065e657819 */ /* 0x000fe4000001025f */
[----:B------:R-:W-:Y:S02]  /*2940*/  SHF.R.S32.HI R111, RZ, 0x3, R6 ;  /* 0x00000003ff6f7819 */ /* 0x000fe40000011406 */
[----:B------:R-:W-:-:S02]  /*2950*/  SHF.R.S32.HI R110, RZ, 0x3, R7 ;  /* 0x00000003ff6e7819 */ /* 0x000fc40000011407 */
[----:B------:R-:W-:Y:S02]  /*2960*/  LOP3.LUT R6, R6, 0xfffffff8, RZ, 0xc0, !PT ;  /* 0xfffffff806067812 */ /* 0x000fe400078ec0ff */
[----:B-1----:R-:W-:Y:S02]  /*2970*/  LEA.HI R137, R137, 0x8, RZ, 0x19 ;  /* 0x0000000889897811 */ /* 0x002fe400078fc8ff */
[--C-:B------:R-:W-:Y:S02]  /*2980*/  SHF.R.S32.HI R109, RZ, 0x3, R13.reuse ;  /* 0x00000003ff6d7819 */ /* 0x100fe4000001140d */
[----:B------:R-:W-:Y:S01]  /*2990*/  SHF.R.S32.HI R107, RZ, 0x1f, R6 ;  /* 0x0000001fff6b7819 */ /* 0x000fe20000011406 */
[C-C-:B--2---:R-:W-:Y:S02]  /*29a0*/  IMAD R130, R4.reuse, 0x1800, R28.reuse ;  /* 0x0000180004827824 */ /* 0x144fe400078e021c */
[----:B------:R-:W-:Y:S02]  /*29b0*/  IMAD R128, R9, 0x1800, R28 ;  /* 0x0000180009807824 */ /* 0x000fe400078e021c */
[--C-:B---3--:R-:W-:Y:S01]  /*29c0*/  IMAD R133, R4, 0x1800, R20.reuse ;  /* 0x0000180004857824 */ /* 0x108fe200078e0214 */
[-C--:B------:R-:W-:Y:S01]  /*29d0*/  LOP3.LUT R4, R3, R25.reuse, RZ, 0x3c, !PT ;  /* 0x0000001903047212 */ /* 0x080fe200078e3cff */
[----:B------:R-:W-:Y:S01]  /*29e0*/  IMAD R132, R9, 0x1800, R20 ;  /* 0x0000180009847824 */ /* 0x000fe200078e0214 */
[-C--:B------:R-:W-:Y:S01]  /*29f0*/  LOP3.LUT R3, R8, R26.reuse, RZ, 0x3c, !PT ;  /* 0x0000001a08037212 */ /* 0x080fe200078e3cff */
[----:B------:R-:W-:Y:S01]  /*2a00*/  IMAD R126, R11, 0x1800, R28 ;  /* 0x000018000b7e7824 */ /* 0x000fe200078e021c */
[C---:B------:R-:W-:Y:S01]  /*2a10*/  LOP3.LUT R8, R226.reuse, 0x38, R13, 0xf8, !PT ;  /* 0x00000038e2087812 */ /* 0x040fe200078ef80d */
[----:B------:R-:W-:Y:S01]  /*2a20*/  IMAD.IADD R133, R133, 0x1, R4 ;  /* 0x0000000185857824 */ /* 0x000fe200078e0204 */
[----:B------:R-:W-:Y:S01]  /*2a30*/  LOP3.LUT R4, R226, 0x38, R7, 0xf8, !PT ;  /* 0x00000038e2047812 */ /* 0x000fe200078ef807 */
[----:B------:R-:W-:Y:S01]  /*2a40*/  IMAD.IADD R130, R130, 0x1, R3 ;  /* 0x0000000182827824 */ /* 0x000fe200078e0203 */
[----:B------:R-:W-:Y:S01]  /*2a50*/  LOP3.LUT R3, R229, 0x38, R13, 0xf8, !PT ;  /* 0x00000038e5037812 */ /* 0x000fe200078ef80d */
[----:B------:R-:W-:Y:S01]  /*2a60*/  IMAD.IADD R132, R132, 0x1, R5 ;  /* 0x0000000184847824 */ /* 0x000fe200078e0205 */
[----:B------:R-:W-:Y:S01]  /*2a70*/  LOP3.LUT R5, R4, R26, RZ, 0x3c, !PT ;  /* 0x0000001a04057212 */ /* 0x000fe200078e3cff */
[----:B------:R-:W-:Y:S01]  /*2a80*/  IMAD R129, R11, 0x1800, R20 ;  /* 0x000018000b817824 */ /* 0x000fe200078e0214 */
[----:B------:R-:W-:-:S02]  /*2a90*/  LOP3.LUT R4, R3, R25, RZ, 0x3c, !PT ;  /* 0x0000001903047212 */ /* 0x000fc400078e3cff */
[----:B------:R-:W-:Y:S01]  /*2aa0*/  LOP3.LUT R3, R8, R26, RZ, 0x3c, !PT ;  /* 0x0000001a08037212 */ /* 0x000fe200078e3cff */
[----:B------:R-:W-:Y:S01]  /*2ab0*/  IMAD.IADD R128, R128, 0x1, R5 ;  /* 0x0000000180807824 */ /* 0x000fe200078e0205 */
[----:B------:R-:W-:Y:S01]  /*2ac0*/  SEL R9, RZ, 0x20, P2 ;  /* 0x00000020ff097807 */ /* 0x000fe20001000000 */
[----:B------:R-:W-:Y:S01]  /*2ad0*/  IMAD R5, R15, R94, RZ ;  /* 0x0000005e0f057224 */ /* 0x000fe200078e02ff */
[----:B------:R-:W-:Y:S01]  /*2ae0*/  LOP3.LUT R7, R7, 0xfffffff8, RZ, 0xc0, !PT ;  /* 0xfffffff807077812 */ /* 0x000fe200078ec0ff */
[----:B------:R-:W-:Y:S01]  /*2af0*/  IMAD.IADD R126, R126, 0x1, R3 ;  /* 0x000000017e7e7824 */ /* 0x000fe200078e0203 */
[----:B------:R-:W-:Y:S01]  /*2b00*/  LOP3.LUT R3, R229, 0x18, R18, 0xf8, !PT ;  /* 0x00000018e5037812 */ /* 0x000fe200078ef812 */
[----:B------:R-:W-:Y:S01]  /*2b10*/  IMAD R15, R15, R88, RZ ;  /* 0x000000580f0f7224 */ /* 0x000fe200078e02ff */
[----:B------:R-:W-:Y:S01]  /*2b20*/  LOP3.LUT R26, R10, R9, RZ, 0xfc, !PT ;  /* 0x000000090a1a7212 */ /* 0x000fe200078efcff */
[C---:B------:R-:W-:Y:S01]  /*2b30*/  IMAD R11, R134.reuse, R95, R5 ;  /* 0x0000005f860b7224 */ /* 0x040fe200078e0205 */
[----:B------:R-:W-:Y:S01]  /*2b40*/  LOP3.LUT R3, R3, R25, RZ, 0x3c, !PT ;  /* 0x0000001903037212 */ /* 0x000fe200078e3cff */
[----:B------:R-:W-:Y:S01]  /*2b50*/  IMAD R5, R89, 0x60, RZ ;  /* 0x0000006059057824 */ /* 0x000fe200078e02ff */
[----:B------:R-:W-:Y:S01]  /*2b60*/  LOP3.LUT R8, R13, 0xfffffff8, RZ, 0xc0, !PT ;  /* 0xfffffff80d087812 */ /* 0x000fe200078ec0ff */
[----:B------:R-:W-:Y:S01]  /*2b70*/  IMAD R15, R134, R89, R15 ;  /* 0x00000059860f7224 */ /* 0x000fe200078e020f */
[----:B------:R-:W-:Y:S01]  /*2b80*/  LOP3.LUT R9, R10, 0x1, RZ, 0xc0, !PT ;  /* 0x000000010a097812 */ /* 0x000fe200078ec0ff */
[----:B------:R-:W-:Y:S01]  /*2b90*/  IMAD.WIDE.U32 R88, R88, 0x60, RZ ;  /* 0x0000006058587825 */ /* 0x000fe200078e00ff */
[----:B------:R-:W-:-:S02]  /*2ba0*/  LOP3.LUT R10, R26, 0x2, RZ, 0xc0, !PT ;  /* 0x000000021a0a7812 */ /* 0x000fc400078ec0ff */
[----:B------:R-:W-:Y:S01]  /*2bb0*/  LOP3.LUT R21, R26, 0x8, RZ, 0xc0, !PT ;  /* 0x000000081a157812 */ /* 0x000fe200078ec0ff */
[----:B------:R-:W-:Y:S01]  /*2bc0*/  IMAD.WIDE.U32 R94, R94, 0x60, RZ ;  /* 0x000000605e5e7825 */ /* 0x000fe200078e00ff */
[----:B------:R-:W-:Y:S02]  /*2bd0*/  LOP3.LUT R25, R26, 0x10, RZ, 0xc0, !PT ;  /* 0x000000101a197812 */ /* 0x000fe400078ec0ff */
[----:B------:R-:W-:Y:S01]  /*2be0*/  SHF.R.S32.HI R106, RZ, 0x1f, R7 ;  /* 0x0000001fff6a7819 */ /* 0x000fe20000011407 */
[----:B------:R-:W-:Y:S01]  /*2bf0*/  IMAD.IADD R125, R20, 0x1, R3 ;  /* 0x00000001147d7824 */ /* 0x000fe200078e0203 */
[C---:B------:R-:W-:Y:S01]  /*2c00*/  LOP3.LUT R20, R26.reuse, 0x4, RZ, 0xc0, !PT ;  /* 0x000000041a147812 */ /* 0x040fe200078ec0ff */
[----:B------:R-:W-:Y:S01]  /*2c10*/  IMAD.IADD R129, R129, 0x1, R4 ;  /* 0x0000000181817824 */ /* 0x000fe200078e0204 */
[----:B------:R-:W-:Y:S01]  /*2c20*/  SHF.R.S32.HI R105, RZ, 0x1f, R8 ;  /* 0x0000001fff697819 */ /* 0x000fe20000011408 */
[----:B------:R-:W-:Y:S01]  /*2c30*/  IMAD.IADD R124, R89, 0x1, R5 ;  /* 0x00000001597c7824 */ /* 0x000fe200078e0205 */
[----:B------:R-:W-:Y:S01]  /*2c40*/  LOP3.LUT R26, R26, 0x20, RZ, 0xc0, !PT ;  /* 0x000000201a1a7812 */ /* 0x000fe200078ec0ff */
[----:B------:R-:W-:-:S02]  /*2c50*/  IMAD.IADD R123, R95, 0x1, R123 ;  /* 0x000000015f7b7824 */ /* 0x000fc400078e027b */
[----:B------:R-:W-:Y:S02]  /*2c60*/  IMAD.IADD R100, R99, 0x1, R11 ;  /* 0x0000000163647824 */ /* 0x000fe400078e020b */
[----:B------:R-:W-:Y:S01]  /*2c70*/  IMAD.IADD R3, R11, 0x1, R97 ;  /* 0x000000010b037824 */ /* 0x000fe200078e0261 */
[----:B------:R-:W-:Y:S01]  /*2c80*/  SHF.R.S32.HI R121, RZ, 0x1f, R0 ;  /* 0x0000001fff797819 */ /* 0x000fe20000011400 */
[----:B------:R-:W-:Y:S02]  /*2c90*/  IMAD.IADD R4, R93, 0x1, R15 ;  /* 0x000000015d047824 */ /* 0x000fe400078e020f */
[----:B------:R-:W-:-:S07]  /*2ca0*/  IMAD.IADD R5, R15, 0x1, R91 ;  /* 0x000000010f057824 */ /* 0x000fce00078e025b */
.L_x_1672:
[----:B0-----:R-:W0:Y:S01]  /*2cb0*/  LDC R76, c[0x0][0x430] ;  /* 0x00010c00ff4c7b82 */ /* 0x001e220000000800 */
[----:B------:R-:W-:Y:S02]  /*2cc0*/  VIADD R2, R2, 0xffffffff ;  /* 0xffffffff02027836 */ /* 0x000fe40000000000 */
[----:B------:R-:W-:Y:S02]  /*2cd0*/  IMAD.MOV.U32 R27, RZ, RZ, RZ ;  /* 0x000000ffff1b7224 */ /* 0x000fe400078e00ff */
[----:B------:R-:W-:-:S03]  /*2ce0*/  IMAD R13, R2, 0x60, R108 ;  /* 0x00000060020d7824 */ /* 0x000fc600078e026c */
[----:B-1----:R-:W1:Y:S01]  /*2cf0*/  LDC R117, c[0x0][0x3f4] ;  /* 0x0000fd00ff757b82 */ /* 0x002e620000000800 */
[----:B------:R-:W-:Y:S01]  /*2d00*/  IMAD.IADD R32, R122, 0x1, R13 ;  /* 0x000000017a207824 */ /* 0x000fe200078e020d */
[----:B------:R-:W-:-:S03]  /*2d10*/  ISETP.GE.AND P2, PT, R13, R24, PT ;  /* 0x000000180d00720c */ /* 0x000fc60003f46270 */
[----:B------:R-:W-:Y:S01]  /*2d20*/  IMAD.MOV.U32 R28, RZ, RZ, R32 ;  /* 0x000000ffff1c7224 */ /* 0x000fe200078e0020 */
[----:B------:R-:W-:Y:S02]  /*2d30*/  ISETP.GT.OR P2, PT, R108, 0x5f, P2 ;  /* 0x0000005f6c00780c */ /* 0x000fe40001744670 */
[----:B0-----:R-:W-:-:S11]  /*2d40*/  ISETP.NE.AND P3, PT, R76, 0x1, PT ;  /* 0x000000014c00780c */ /* 0x001fd60003f65270 */
[----:B------:R-:W0:Y:S08]  /*2d50*/  @!P2 LDC.64 R14, c[0x0][0x428] ;  /* 0x00010a00ff0eab82 */ /* 0x000e300000000a00 */
[----:B--2---:R-:W2:Y:S08]  /*2d60*/  @!P2 LDC.64 R12, c[0x0][0x418] ;  /* 0x00010600ff0cab82 */ /* 0x004eb00000000a00 */
[----:B---3--:R-:W3:Y:S08]  /*2d70*/  @P3 LDC R11, c[0x0][0x434] ;  /* 0x00010d00ff0b3b82 */ /* 0x008ef00000000800 */
[----:B----4-:R-:W4:Y:S01]  /*2d80*/  @P3 LDC R30, c[0x0][0x438] ;  /* 0x00010e00ff1e3b82 */ /* 0x010f220000000800 */
[----:B---3--:R-:W-:-:S05]  /*2d90*/  @P3 IMAD.HI.U32 R11, R32, R11, RZ ;  /* 0x0000000b200b3227 */ /* 0x008fca00078e00ff */
[----:B----4-:R-:W-:Y:S01]  /*2da0*/  @P3 SHF.R.U32.HI R28, RZ, R30, R11 ;  /* 0x0000001eff1c3219 */ /* 0x010fe2000001160b */
[----:B0-----:R-:W-:-:S03]  /*2db0*/  @!P2 IMAD R11, R121, R14, RZ ;  /* 0x0000000e790ba224 */ /* 0x001fc600078e02ff */
[--C-:B------:R-:W-:Y:S01]  /*2dc0*/  @!P2 SHF.R.S32.HI R29, RZ, 0x1f, R28.reuse ;  /* 0x0000001fff1da819 */ /* 0x100fe2000001141c */
[C---:B------:R-:W-:Y:S02]  /*2dd0*/  @!P2 IMAD R11, R0.reuse, R15, R11 ;  /* 0x0000000f000ba224 */ /* 0x040fe400078e020b */
[----:B------:R-:W-:-:S04]  /*2de0*/  @!P2 IMAD.WIDE.U32 R14, R0, R14, R28 ;  /* 0x0000000e000ea225 */ /* 0x000fc800078e001c */
[----:B------:R-:W-:Y:S01]  /*2df0*/  @!P2 IMAD.IADD R11, R15, 0x1, R11 ;  /* 0x000000010f0ba824 */ /* 0x000fe200078e020b */
[----:B--2---:R-:W-:-:S04]  /*2e00*/  @!P2 LEA R12, P3, R14, R12, 0x2 ;  /* 0x0000000c0e0ca211 */ /* 0x004fc800078610ff */
[----:B------:R-:W-:-:S05]  /*2e10*/  @!P2 LEA.HI.X R13, R14, R13, R11, 0x2, P3 ;  /* 0x0000000d0e0da211 */ /* 0x000fca00018f140b */
[----:B------:R0:W5:Y:S01]  /*2e20*/  @!P2 LDG.E R27, desc[UR60][R12.64] ;  /* 0x0000003c0c1ba981 */ /* 0x000162000c1e1900 */
[----:B------:R-:W-:Y:S01]  /*2e30*/  ISETP.GT.AND P2, PT, R2, R119, PT ;  /* 0x000000770200720c */ /* 0x000fe20003f44270 */
[----:B------:R-:W-:Y:S01]  /*2e40*/  IMAD R77, R22, 0x4800, R125 ;  /* 0x00004800164d7824 */ /* 0x000fe200078e027d */
[----:B------:R-:W-:Y:S01]  /*2e50*/  LOP3.LUT R16, R16, 0xfffffffd, RZ, 0xc0, !PT ;  /* 0xfffffffd10107812 */ /* 0x000fe200078ec0ff */
[----:B------:R-:W-:Y:S01]  /*2e60*/  IMAD.MOV R15, RZ, RZ, -R28 ;  /* 0x000000ffff0f7224 */ /* 0x000fe200078e0a1c */
[----:B------:R-:W-:Y:S01]  /*2e70*/  LOP3.LUT P4, RZ, R120, 0x4, RZ, 0xc0, !PT ;  /* 0x0000000478ff7812 */ /* 0x000fe2000788c0ff */
[----:B------:R-:W-:Y:S01]  /*2e80*/  VIADD R11, R77, 0x20 ;  /* 0x000000204d0b7836 */ /* 0x000fe20000000000 */
[----:B------:R-:W-:Y:S05]  /*2e90*/  YIELD ;  /* 0x0000000000007946 */ /* 0x000fea0003800000 */
[----:B------:R-:W-:Y:S01]  /*2ea0*/  BSSY B0, `(.L_x_1567) ;  /* 0x00007fe000007945 */ /* 0x000fe20003800000 */
[----:B------:R-:W-:Y:S01]  /*2eb0*/  IMAD R76, R76, R15, R32 ;  /* 0x0000000f4c4c7224 */ /* 0x000fe200078e0220 */
[----:B------:R-:W-:-:S02]  /*2ec0*/  @P2 LOP3.LUT R16, R16, 0x2, RZ, 0xfc, !PT ;  /* 0x0000000210102812 */ /* 0x000fc400078efcff */
[----:B-1----:R-:W-:Y:S02]  /*2ed0*/  ISETP.GE.AND P2, PT, R117, 0x1, PT ;  /* 0x000000017500780c */ /* 0x002fe40003f46270 */
[C---:B------:R-:W-:Y:S02]  /*2ee0*/  @P4 VIADD R11, R77.reuse, 0xffffffe0 ;  /* 0xffffffe04d0b4836 */ /* 0x040fe40000000000 */
[--C-:B------:R-:W-:Y:S02]  /*2ef0*/  IMAD R77, R77, 0x2, R112.reuse ;  /* 0x000000024d4d7824 */ /* 0x100fe400078e0270 */
[----:B------:R-:W-:-:S07]  /*2f00*/  IMAD R78, R11, 0x2, R112 ;  /* 0x000000020b4e7824 */ /* 0x000fce00078e0270 */
[----:B0-----:R-:W-:Y:S05]  /*2f10*/  @!P2 BRA `(.L_x_1568) ;  /* 0x000000780004a947 */ /* 0x001fea0003800000 */
[----:B------:R-:W-:Y:S01]  /*2f20*/  SHF.R.S32.HI R79, RZ, 0x1f, R76 ;  /* 0x0000001fff4f7819 */ /* 0x000fe2000001144c */
[----:B------:R-:W-:Y:S01]  /*2f30*/  ULDC.64 UR4, c[0x0][0x300] ;  /* 0x0000c00000047ab9 */ /* 0x000fe20000000a00 */
[----:B-----5:R-:W-:Y:S01]  /*2f40*/  SHF.R.S32.HI R84, RZ, 0x1f, R27 ;  /* 0x0000001fff547819 */ /* 0x020fe2000001141b */
[----:B------:R-:W-:Y:S01]  /*2f50*/  IMAD.WIDE.U32 R12, R76, UR4, RZ ;  /* 0x000000044c0c7c25 */ /* 0x000fe2000f8e00ff */
[----:B------:R-:W-:Y:S02]  /*2f60*/  ULDC.U8 UR6, c[0x0][0x410] ;  /* 0x0001040000067ab9 */ /* 0x000fe40000000000 */
[----:B------:R-:W-:Y:S01]  /*2f70*/  ISETP.NE.AND P2, PT, RZ, UR6, PT ;  /* 0x00000006ff007c0c */ /* 0x000fe2000bf45270 */
[----:B------:R-:W-:Y:S02]  /*2f80*/  IMAD R11, R79, UR4, RZ ;  /* 0x000000044f0b7c24 */ /* 0x000fe4000f8e02ff */
[----:B------:R-:W-:Y:S02]  /*2f90*/  IMAD R15, R124, R2, RZ ;  /* 0x000000027c0f7224 */ /* 0x000fe400078e02ff */
[----:B------:R-:W-:Y:S01]  /*2fa0*/  IMAD R11, R76, UR5, R11 ;  /* 0x000000054c0b7c24 */ /* 0x000fe2000f8e020b */
[----:B------:R-:W-:Y:S01]  /*2fb0*/  ULDC.64 UR4, c[0x0][0x310] ;  /* 0x0000c40000047ab9 */ /* 0x000fe20000000a00 */
[----:B------:R-:W-:-:S02]  /*2fc0*/  IMAD R85, R2, -0x60, R24 ;  /* 0xffffffa002557824 */ /* 0x000fc400078e0218 */
[----:B------:R-:W-:Y:S02]  /*2fd0*/  IMAD R14, R84, UR4, RZ ;  /* 0x00000004540e7c24 */ /* 0x000fe4000f8e02ff */
[----:B------:R-:W-:Y:S01]  /*2fe0*/  IMAD.IADD R13, R13, 0x1, R11 ;  /* 0x000000010d0d7824 */ /* 0x000fe200078e020b */
[----:B------:R-:W-:Y:S01]  /*2ff0*/  VIMNMX R85, R85, 0x60, PT ;  /* 0x0000006055557848 */ /* 0x000fe20003fe0100 */
[C---:B------:R-:W-:Y:S02]  /*3000*/  IMAD R11, R27.reuse, UR5, R14 ;  /* 0x000000051b0b7c24 */ /* 0x040fe4000f8e020e */
        /* <DEDUP_REMOVED lines=8> */
[C---:B------:R-:W-:Y:S01]  /*3090*/  IMAD R31, R11.reuse, R94, R14 ;  /* 0x0000005e0b1f7224 */ /* 0x040fe200078e020e */
[----:B------:R-:W-:Y:S01]  /*30a0*/  LEA R116, P3, R28, UR4, 0x1 ;  /* 0x000000041c747c11 */ /* 0x000fe2000f8608ff */
[----:B------:R-:W-:Y:S02]  /*30b0*/  IMAD R33, R11, R88, R15 ;  /* 0x000000580b217224 */ /* 0x000fe400078e020f */
[----:B------:R-:W-:Y:S01]  /*30c0*/  IMAD.WIDE.U32 R14, R94, R2, RZ ;  /* 0x000000025e0e7225 */ /* 0x000fe200078e00ff */
[----:B------:R-:W-:-:S03]  /*30d0*/  LEA.HI.X R113, R28, UR5, R113, 0x1, P3 ;  /* 0x000000051c717c11 */ /* 0x000fc600098f0c71 */
[----:B------:R-:W-:-:S04]  /*30e0*/  IMAD.WIDE.U32 R12, R88, R2, RZ ;  /* 0x00000002580c7225 */ /* 0x000fc800078e00ff */
[----:B------:R-:W-:Y:S02]  /*30f0*/  IMAD.IADD R11, R15, 0x1, R31 ;  /* 0x000000010f0b7824 */ /* 0x000fe400078e021f */
[----:B------:R-:W-:Y:S01]  /*3100*/  IMAD.IADD R80, R13, 0x1, R33 ;  /* 0x000000010d507824 */ /* 0x000fe200078e0221 */
[----:B------:R-:W-:Y:S06]  /*3110*/  @!P2 BRA `(.L_x_1569) ;  /* 0x000000380068a947 */ /* 0x000fec0003800000 */
        /* <DEDUP_REMOVED lines=19> */
[----:B------:R-:W-:Y:S01]  /*3250*/  CS2R R74, SRZ ;  /* 0x00000000004a7805 */ /* 0x000fe2000001ff00 */
[----:B------:R-:W-:Y:S01]  /*3260*/  IMAD.X R32, R11, 0x1, R100, P2 ;  /* 0x000000010b207824 */ /* 0x000fe200010e0664 */
[----:B------:R-:W-:-:S04]  /*3270*/  LEA R30, P2, R31, UR4, 0x1 ;  /* 0x000000041f1e7c11 */ /* 0x000fc8000f8408ff */
[----:B------:R-:W-:Y:S01]  /*3280*/  LEA.HI.X R31, R31, UR5, R32, 0x1, P2 ;  /* 0x000000051f1f7c11 */ /* 0x000fe200090f0c20 */
[----:B------:R-:W-:Y:S01]  /*3290*/  ULDC.64 UR4, c[0x0][0x400] ;  /* 0x0001000000047ab9 */ /* 0x000fe20000000a00 */
[----:B------:R-:W-:-:S05]  /*32a0*/  IADD3 R33, P2, R92, R12, RZ ;  /* 0x0000000c5c217210 */ /* 0x000fca0007f5e0ff */
[----:B------:R-:W-:Y:S01]  /*32b0*/  IMAD.X R34, R80, 0x1, R4, P2 ;  /* 0x0000000150227824 */ /* 0x000fe200010e0604 */
        /* <DEDUP_REMOVED lines=30> */
.L_x_1571:
[----:B------:R-:W-:Y:S05]  /*34a0*/  BSYNC B1 ;  /* 0x0000000000017941 */ /* 0x000fea0003800000 */
.L_x_1570:
[----:B0-----:R-:W-:Y:S01]  /*34b0*/  VIADD R30, R219, 0x40 ;  /* 0x00000040db1e7836 */ /* 0x001fe20000000000 */
[----:B------:R-:W-:Y:S01]  /*34c0*/  BSSY B1, `(.L_x_1572) ;  /* 0x0000037000017945 */ /* 0x000fe20003800000 */
[----:B------:R-:W-:Y:S02]  /*34d0*/  CS2R R32, SRZ ;  /* 0x0000000000207805 */ /* 0x000fe4000001ff00 */
[----:B------:R-:W-:Y:S02]  /*34e0*/  CS2R R36, SRZ ;  /* 0x0000000000247805 */ /* 0x000fe4000001ff00 */
[----:B------:R-:W-:Y:S02]  /*34f0*/  CS2R R40, SRZ ;  /* 0x0000000000287805 */ /* 0x000fe4000001ff00 */
[----:B------:R-:W-:Y:S02]  /*3500*/  ISETP.GE.AND P4, PT, R30, R85, PT ;  /* 0x000000551e00720c */ /* 0x000fe40003f86270 */
[----:B------:R-:W-:-:S02]  /*3510*/  CS2R R44, SRZ ;  /* 0x00000000002c7805 */ /* 0x000fc4000001ff00 */
[----:B------:R-:W-:Y:S02]  /*3520*/  CS2R R48, SRZ ;  /* 0x0000000000307805 */ /* 0x000fe4000001ff00 */
[----:B------:R-:W-:Y:S02]  /*3530*/  CS2R R30, SRZ ;  /* 0x00000000001e7805 */ /* 0x000fe4000001ff00 */
[----:B------:R-:W-:Y:S02]  /*3540*/  CS2R R34, SRZ ;  /* 0x0000000000227805 */ /* 0x000fe4000001ff00 */
[----:B------:R-:W-:Y:S02]  /*3550*/  CS2R R38, SRZ ;  /* 0x0000000000267805 */ /* 0x000fe4000001ff00 */
[----:B------:R-:W-:Y:S02]  /*3560*/  CS2R R42, SRZ ;  /* 0x00000000002a7805 */ /* 0x000fe4000001ff00 */
[----:B------:R-:W-:Y:S01]  /*3570*/  CS2R R46, SRZ ;  /* 0x00000000002e7805 */ /* 0x000fe2000001ff00 */
[----:B-----5:R-:W-:Y:S01]  /*3580*/  IMAD.MOV.U32 R81, RZ, RZ, R52 ;  /* 0x000000ffff517224 */ /* 0x020fe200078e0034 */
[----:B------:R-:W-:Y:S01]  /*3590*/  CS2R R50, SRZ ;  /* 0x0000000000327805 */ /* 0x000fe2000001ff00 */
[----:B------:R-:W-:Y:S06]  /*35a0*/  @P4 BRA `(.L_x_1573) ;  /* 0x0000000000a04947 */ /* 0x000fec0003800000 */
        /* <DEDUP_REMOVED lines=40> */
.L_x_1573:
[----:B------:R-:W-:Y:S05]  /*3830*/  BSYNC B1 ;  /* 0x0000000000017941 */ /* 0x000fea0003800000 */
.L_x_1572:
[----:B------:R-:W2:Y:S01]  /*3840*/  LDL R11, [R1+0x3c] ;  /* 0x00003c00010b7983 */ /* 0x000ea20000100800 */
[----:B0-----:R-:W-:Y:S02]  /*3850*/  IMAD.MOV.U32 R12, RZ, RZ, R56 ;  /* 0x000000ffff0c7224 */ /* 0x001fe400078e0038 */
        /* <DEDUP_REMOVED lines=11> */
[----:B------:R-:W-:-:S03]  /*3910*/  IMAD.MOV.U32 R13, RZ, RZ, R72 ;  /* 0x000000ffff0d7224 */ /* 0x000fc600078e0048 */
[----:B------:R-:W-:Y:S01]  /*3920*/  PRMT R157, R157, 0x5410, R12 ;  /* 0x000054109d9d7816 */ /* 0x000fe2000000000c */
[----:B------:R-:W-:Y:S01]  /*3930*/  IMAD.MOV.U32 R12, RZ, RZ, R54 ;  /* 0x000000ffff0c7224 */ /* 0x000fe200078e0036 */
[----:B------:R-:W-:Y:S02]  /*3940*/  PRMT R131, R14, 0x5410, R13 ;  /* 0x000054100e837816 */ /* 0x000fe4000000000d */
[----:B--2---:R-:W-:Y:S01]  /*3950*/  R2UR UR4, R11 ;  /* 0x000000000b0472ca */ /* 0x004fe200000e0000 */
[----:B------:R-:W-:-:S05]  /*3960*/  IMAD.MOV.U32 R11, RZ, RZ, R53 ;  /* 0x000000ffff0b7224 */ /* 0x000fca00078e0035 */
[----:B------:R-:W-:Y:S01]  /*3970*/  PRMT R148, R81, 0x5410, R11 ;  /* 0x0000541051947816 */ /* 0x000fe2000000000b */
[----:B------:R-:W-:-:S05]  /*3980*/  IMAD.MOV.U32 R11, RZ, RZ, R64 ;  /* 0x000000ffff0b7224 */ /* 0x000fca00078e0040 */
[----:B------:R-:W-:Y:S01]  /*3990*/  PRMT R154, R154, 0x5410, R11 ;  /* 0x000054109a9a7816 */ /* 0x000fe2000000000b */
[----:B------:R-:W-:Y:S01]  /*39a0*/  IMAD.MOV.U32 R11, RZ, RZ, R68 ;  /* 0x000000ffff0b7224 */ /* 0x000fe200078e0044 */
[----:B------:R-:W-:-:S04]  /*39b0*/  UISETP.NE.AND UP0, UPT, UR4, 0x3, UPT ;  /* 0x000000030400788c */ /* 0x000fc8000bf05270 */
[----:B------:R-:W-:Y:S01]  /*39c0*/  PRMT R156, R156, 0x5410, R11 ;  /* 0x000054109c9c7816 */ /* 0x000fe2000000000b */
[----:B------:R-:W-:Y:S01]  /*39d0*/  IMAD.MOV.U32 R11, RZ, RZ, R55 ;  /* 0x000000ffff0b7224 */ /* 0x000fe200078e0037 */
[----:B------:R-:W-:-:S04]  /*39e0*/  PLOP3.LUT P2, PT, PT, PT, UP0, 0x80, 0x0 ;  /* 0x000000000000781c */ /* 0x000fc80003f4f008 */
        /* <DEDUP_REMOVED lines=61> */
.L_x_1574:
[----:B------:R-:W-:Y:S01]  /*3dc0*/  IMAD R86, R22, 0x8, R17 ;  /* 0x0000000816567824 */ /* 0x000fe200078e0211 */
[----:B------:R-:W-:Y:S01]  /*3dd0*/  SHF.L.U32 R87, R220, 0x1f, RZ ;  /* 0x0000001fdc577819 */ /* 0x000fe200000006ff */
[----:B------:R-:W-:Y:S03]  /*3de0*/  BSSY B1, `(.L_x_1575) ;  /* 0x0000003000017945 */ /* 0x000fe60003800000 */
[----:B------:R-:W0:Y:S02]  /*3df0*/  SYNCS.PHASECHK.TRANS64.TRYWAIT P5, [R86+URZ+0x30890], R87 ;  /* 0x03089057560075a7 */ /* 0x000e2400080a017f */
[----:B0-----:R-:W-:Y:S05]  /*3e00*/  @!P5 BRA `(.L_x_1576) ;  /* 0x0000029400fcd947 */ /* 0x001fea0003800000 */
.L_x_2000:
[----:B------:R-:W-:Y:S05]  /*3e10*/  BSYNC B1 ;  /* 0x0000000000017941 */ /* 0x000fea0003800000 */
.L_x_1575:
[----:B------:R-:W-:-:S03]  /*3e20*/  UMOV UR4, 0xffffffff ;  /* 0xffffffff00047882 */ /* 0x000fc60000000000 */
[----:B------:R-:W-:Y:S05]  /*3e30*/  BRA.DIV UR4, `(.L_x_1577) ;  /* 0x0000029a04047947 */ /* 0x000fea000b800000 */
[----:B------:R1:W2:Y:S04]  /*3e40*/  SHFL.IDX PT, R80, R113, RZ, 0x1c1f ;  /* 0x001c1fff71507589 */ /* 0x0002a800000e0000 */
[----:B------:R1:W3:Y:S02]  /*3e50*/  SHFL.IDX PT, R11, R116, RZ, 0x1c1f ;  /* 0x001c1fff740b7589 */ /* 0x0002e400000e0000 */
.L_x_2004:
        /* <DEDUP_REMOVED lines=9> */
[----:B------:R-:W-:Y:S02]  /*3ef0*/  SHF.R.U64 R74, R74, 0x10, R75 ;  /* 0x000000104a4a7819 */ /* 0x000fe4000000124b */
[--C-:B------:R-:W-:Y:S02]  /*3f00*/  SHF.R.U64 R72, R72, 0x10, R73.reuse ;  /* 0x0000001048487819 */ /* 0x100fe40000001249 */
[----:B------:R-:W-:Y:S02]  /*3f10*/  PRMT R74, R138, 0x5432, R74 ;  /* 0x000054328a4a7816 */ /* 0x000fe4000000004a */
[----:B------:R-:W-:Y:S02]  /*3f20*/  SHF.R.U32.HI R73, RZ, 0x10, R73 ;  /* 0x00000010ff497819 */ /* 0x000fe40000011649 */
[----:B------:R-:W-:Y:S02]  /*3f30*/  SHF.R.U32.HI R75, RZ, 0x10, R75 ;  /* 0x00000010ff4b7819 */ /* 0x000fe4000001164b */
[----:B------:R-:W-:-:S02]  /*3f40*/  PRMT R72, R131, 0x5432, R72 ;  /* 0x0000543283487816 */ /* 0x000fc40000000048 */
[----:B0-----:R-:W-:Y:S02]  /*3f50*/  LOP3.LUT R140, R13, 0xffff0000, RZ, 0xc0, !PT ;  /* 0xffff00000d8c7812 */ /* 0x001fe400078ec0ff */
[C---:B------:R-:W-:Y:S01]  /*3f60*/  LOP3.LUT R139, R74.reuse, 0xffff0000, RZ, 0xc0, !PT ;  /* 0xffff00004a8b7812 */ /* 0x040fe200078ec0ff */
[----:B------:R-:W-:Y:S01]  /*3f70*/  IMAD.U32 R74, R74, 0x10000, RZ ;  /* 0x000100004a4a7824 */ /* 0x000fe200078e00ff */
[----:B------:R-:W-:Y:S02]  /*3f80*/  PRMT R73, R131, 0x5410, R73 ;  /* 0x0000541083497816 */ /* 0x000fe40000000049 */
[----:B------:R-:W-:Y:S01]  /*3f90*/  PRMT R75, R138, 0x5410, R75 ;  /* 0x000054108a4b7816 */ /* 0x000fe2000000004b */
[----:B------:R-:W-:Y:S01]  /*3fa0*/  IMAD.U32 R138, R13, 0x10000, RZ ;  /* 0x000100000d8a7824 */ /* 0x000fe200078e00ff */
[----:B------:R-:W-:Y:S01]  /*3fb0*/  LOP3.LUT R131, R72, 0xffff0000, RZ, 0xc0, !PT ;  /* 0xffff000048837812 */ /* 0x000fe200078ec0ff */
        /* <DEDUP_REMOVED lines=34> */
.L_x_1583:
[----:B------:R-:W-:Y:S05]  /*41e0*/  BSYNC B3 ;  /* 0x0000000000037941 */ /* 0x000fea0003800000 */
.L_x_1582:
[----:B---3--:R-:W-:-:S04]  /*41f0*/  LEA R72, P3, R18, R11, 0x1 ;  /* 0x0000000b12487211 */ /* 0x008fc800078608ff */
[----:B--2---:R-:W-:-:S05]  /*4200*/  LEA.HI.X R73, R18, R80, R19, 0x1, P3 ;  /* 0x0000005012497211 */ /* 0x004fca00018f0c13 */
[----:B0-----:R4:W-:Y:S04]  /*4210*/  ST.E.128 desc[UR60][R72.64], R12 ;  /* 0x0000000c48007985 */ /* 0x0019e8000c101d3c */
.L_x_1581:
[----:B------:R-:W-:Y:S05]  /*4220*/  BSYNC B2 ;  /* 0x0000000000027941 */ /* 0x000fea0003800000 */
.L_x_1580:
        /* <DEDUP_REMOVED lines=54> */
.L_x_1587:
[----:B------:R-:W-:Y:S05]  /*4590*/  BSYNC B3 ;  /* 0x0000000000037941 */ /* 0x000fea0003800000 */
.L_x_1586:
[----:B------:R-:W-:Y:S02]  /*45a0*/  IMAD.SHL.U32 R70, R203, 0x8, RZ ;  /* 0x00000008cb467824 */ /* 0x000fe400078e00ff */
[----:B---3--:R-:W-:Y:S02]  /*45b0*/  IMAD.MOV.U32 R68, RZ, RZ, R11 ;  /* 0x000000ffff447224 */ /* 0x008fe400078e000b */
[----:B--2---:R-:W-:Y:S02]  /*45c0*/  IMAD.MOV.U32 R69, RZ, RZ, R80 ;  /* 0x000000ffff457224 */ /* 0x004fe400078e0050 */
[----:B------:R-:W-:-:S05]  /*45d0*/  IMAD.WIDE R68, R70, 0x2, R68 ;  /* 0x0000000246447825 */ /* 0x000fca00078e0244 */
[----:B0-----:R0:W-:Y:S02]  /*45e0*/  ST.E.128 desc[UR60][R68.64], R12 ;  /* 0x0000000c44007985 */ /* 0x0011e4000c101d3c */
.L_x_1585:
[----:B------:R-:W-:Y:S05]  /*45f0*/  BSYNC B2 ;  /* 0x0000000000027941 */ /* 0x000fea0003800000 */
.L_x_1584:
        /* <DEDUP_REMOVED lines=54> */
.L_x_1591:
[----:B------:R-:W-:Y:S05]  /*4960*/  BSYNC B3 ;  /* 0x0000000000037941 */ /* 0x000fea0003800000 */
.L_x_1590:
[----:B------:R-:W-:Y:S02]  /*4970*/  IMAD.SHL.U32 R66, R204, 0x8, RZ ;  /* 0x00000008cc427824 */ /* 0x000fe400078e00ff */
[----:B---3--:R-:W-:Y:S02]  /*4980*/  IMAD.MOV.U32 R64, RZ, RZ, R11 ;  /* 0x000000ffff407224 */ /* 0x008fe400078e000b */
[----:B--2---:R-:W-:Y:S02]  /*4990*/  IMAD.MOV.U32 R65, RZ, RZ, R80 ;  /* 0x000000ffff417224 */ /* 0x004fe400078e0050 */
[----:B------:R-:W-:-:S05]  /*49a0*/  IMAD.WIDE R64, R66, 0x2, R64 ;  /* 0x0000000242407825 */ /* 0x000fca00078e0240 */
[----:B----4-:R0:W-:Y:S02]  /*49b0*/  ST.E.128 desc[UR60][R64.64], R12 ;  /* 0x0000000c40007985 */ /* 0x0101e4000c101d3c */
.L_x_1589:
[----:B------:R-:W-:Y:S05]  /*49c0*/  BSYNC B2 ;  /* 0x0000000000027941 */ /* 0x000fea0003800000 */
.L_x_1588:
[----:B------:R-:W-:Y:S01]  /*49d0*/  ISETP.NE.AND P3, PT, R21, RZ, PT ;  /* 0x000000ff1500720c */ /* 0x000fe20003f65270 */
[----:B------:R-:W-:-:S12]  /*49e0*/  BSSY B2, `(.L_x_1592) ;  /* 0x000003a000027945 */ /* 0x000fd80003800000 */
        /* <DEDUP_REMOVED lines=9> */
[--C-:B------:R-:W-:Y:S02]  /*4a80*/  SHF.R.U64 R61, R62, 0x10, R63.reuse ;  /* 0x000000103e3d7819 */ /* 0x100fe4000000123f */
[----:B------:R-:W-:Y:S02]  /*4a90*/  SHF.R.U32.HI R67, RZ, 0x10, R63 ;  /* 0x00000010ff437819 */ /* 0x000fe4000001163f */
[----:B------:R-:W-:Y:S01]  /*4aa0*/  PRMT R63, R153, 0x5410, R61 ;  /* 0x00005410993f7816 */ /* 0x000fe2000000003d */
[----:B----4-:R-:W-:Y:S01]  /*4ab0*/  IMAD.U32 R61, R13, 0x10000, RZ ;  /* 0x000100000d3d7824 */ /* 0x010fe200078e00ff */
[----:B------:R-:W-:-:S02]  /*4ac0*/  PRMT R60, R153, 0x5432, R60 ;  /* 0x00005432993c7816 */ /* 0x000fc4000000003c */
[----:B------:R-:W-:Y:S02]  /*4ad0*/  LOP3.LUT R70, R13, 0xffff0000, RZ, 0xc0, !PT ;  /* 0xffff00000d467812 */ /* 0x000fe400078ec0ff */
[C---:B------:R-:W-:Y:S01]  /*4ae0*/  LOP3.LUT R68, R63.reuse, 0xffff0000, RZ, 0xc0, !PT ;  /* 0xffff00003f447812 */ /* 0x040fe200078ec0ff */
[----:B------:R-:W-:Y:S01]  /*4af0*/  IMAD.U32 R63, R63, 0x10000, RZ ;  /* 0x000100003f3f7824 */ /* 0x000fe200078e00ff */
[C---:B------:R-:W-:Y:S01]  /*4b00*/  LOP3.LUT R62, R60.reuse, 0xffff0000, RZ, 0xc0, !PT ;  /* 0xffff00003c3e7812 */ /* 0x040fe200078ec0ff */
[----:B------:R-:W-:Y:S02]  /*4b10*/  IMAD.U32 R60, R60, 0x10000, RZ ;  /* 0x000100003c3c7824 */ /* 0x000fe400078e00ff */
[C---:B------:R-:W-:Y:S02]  /*4b20*/  FMUL.FTZ R69, R70.reuse, R68 ;  /* 0x0000004446457220 */ /* 0x040fe40000410000 */
[-C--:B------:R-:W-:Y:S01]  /*4b30*/  FMUL.FTZ R13, R70, R62.reuse ;  /* 0x0000003e460d7220 */ /* 0x080fe20000410000 */
[C---:B------:R-:W-:Y:S01]  /*4b40*/  LOP3.LUT R70, R14.reuse, 0xffff0000, RZ, 0xc0, !PT ;  /* 0xffff00000e467812 */ /* 0x040fe200078ec0ff */
[----:B------:R-:W-:Y:S01]  /*4b50*/  FFMA.FTZ R62, R61, R62, -R69 ;  /* 0x0000003e3d3e7223 */ /* 0x000fe20000010845 */
[----:B------:R-:W-:-:S02]  /*4b60*/  IMAD.U32 R14, R14, 0x10000, RZ ;  /* 0x000100000e0e7824 */ /* 0x000fc400078e00ff */
[----:B------:R-:W-:Y:S01]  /*4b70*/  FFMA.FTZ R61, R61, R68, R13 ;  /* 0x000000443d3d7223 */ /* 0x000fe2000001000d */
[C---:B------:R-:W-:Y:S02]  /*4b80*/  PRMT R13, R152.reuse, 0x5432, R66 ;  /* 0x00005432980d7816 */ /* 0x040fe40000000042 */
[----:B------:R-:W-:Y:S02]  /*4b90*/  PRMT R66, R152, 0x5410, R67 ;  /* 0x0000541098427816 */ /* 0x000fe40000000043 */
[----:B------:R-:W-:Y:S01]  /*4ba0*/  F2FP.BF16.F32.PACK_AB R61, R61, R62 ;  /* 0x0000003e3d3d723e */ /* 0x000fe200000010ff */
[C---:B------:R-:W-:Y:S01]  /*4bb0*/  IMAD.U32 R68, R13.reuse, 0x10000, RZ ;  /* 0x000100000d447824 */ /* 0x040fe200078e00ff */
[----:B------:R-:W-:Y:S01]  /*4bc0*/  LOP3.LUT R13, R13, 0xffff0000, RZ, 0xc0, !PT ;  /* 0xffff00000d0d7812 */ /* 0x000fe200078ec0ff */
[C---:B------:R-:W-:Y:S01]  /*4bd0*/  IMAD.U32 R67, R66.reuse, 0x10000, RZ ;  /* 0x0001000042437824 */ /* 0x040fe200078e00ff */
[----:B------:R-:W-:-:S03]  /*4be0*/  LOP3.LUT R66, R66, 0xffff0000, RZ, 0xc0, !PT ;  /* 0xffff000042427812 */ /* 0x000fc600078ec0ff */
        /* <DEDUP_REMOVED lines=10> */
[C---:B------:R-:W-:Y:S01]  /*4c90*/  LOP3.LUT R13, R12.reuse, 0xffff0000, RZ, 0xc0, !PT ;  /* 0xffff00000c0d7812 */ /* 0x040fe200078ec0ff */
[----:B------:R-:W-:Y:S01]  /*4ca0*/  FFMA.FTZ R14, R15, R66, R14 ;  /* 0x000000420f0e7223 */ /* 0x000fe2000001000e */
[----:B------:R-:W-:-:S03]  /*4cb0*/  IMAD.U32 R12, R12, 0x10000, RZ ;  /* 0x000100000c0c7824 */ /* 0x000fc600078e00ff */
[C---:B------:R-:W-:Y:S01]  /*4cc0*/  FMUL.FTZ R15, R13.reuse, R63 ;  /* 0x0000003f0d0f7220 */ /* 0x040fe20000410000 */
[-C--:B------:R-:W-:Y:S01]  /*4cd0*/  FMUL.FTZ R13, R13, R60.reuse ;  /* 0x0000003c0d0d7220 */ /* 0x080fe20000410000 */
[----:B------:R-:W-:Y:S02]  /*4ce0*/  F2FP.BF16.F32.PACK_AB R14, R14, R67 ;  /* 0x000000430e0e723e */ /* 0x000fe400000010ff */
[C---:B------:R-:W-:Y:S01]  /*4cf0*/  FFMA.FTZ R15, R12.reuse, R60, -R15 ;  /* 0x0000003c0c0f7223 */ /* 0x040fe2000001080f */
[----:B------:R-:W-:-:S05]  /*4d00*/  FFMA.FTZ R13, R12, R63, R13 ;  /* 0x0000003f0c0d7223 */ /* 0x000fca000001000d */
[----:B------:R-:W-:Y:S01]  /*4d10*/  F2FP.BF16.F32.PACK_AB R13, R13, R15 ;  /* 0x0000000f0d0d723e */ /* 0x000fe200000010ff */
[----:B------:R-:W-:Y:S02]  /*4d20*/  IMAD.MOV.U32 R15, RZ, RZ, R14 ;  /* 0x000000ffff0f7224 */ /* 0x000fe400078e000e */
[----:B------:R-:W-:Y:S02]  /*4d30*/  IMAD.MOV.U32 R14, RZ, RZ, R69 ;  /* 0x000000ffff0e7224 */ /* 0x000fe400078e0045 */
[----:B------:R-:W-:Y:S02]  /*4d40*/  IMAD.MOV.U32 R12, RZ, RZ, R13 ;  /* 0x000000ffff0c7224 */ /* 0x000fe400078e000d */
[----:B------:R-:W-:-:S07]  /*4d50*/  IMAD.MOV.U32 R13, RZ, RZ, R61 ;  /* 0x000000ffff0d7224 */ /* 0x000fce00078e003d */
.L_x_1595:
[----:B------:R-:W-:Y:S05]  /*4d60*/  BSYNC B3 ;  /* 0x0000000000037941 */ /* 0x000fea0003800000 */
.L_x_1594:
[----:B----4-:R0:W-:Y:S02]  /*4d70*/  ST.E.128 desc[UR60][R64.64], R12 ;  /* 0x0000000c40007985 */ /* 0x0101e4000c101d3c */
.L_x_1593:
[----:B------:R-:W-:Y:S05]  /*4d80*/  BSYNC B2 ;  /* 0x0000000000027941 */ /* 0x000fea0003800000 */
.L_x_1592:
        /* <DEDUP_REMOVED lines=9> */
[----:B------:R-:W-:Y:S02]  /*4e20*/  SHF.R.U64 R63, R58, 0x10, R59 ;  /* 0x000000103a3f7819 */ /* 0x000fe4000000123b */
[----:B------:R-:W-:Y:S02]  /*4e30*/  SHF.R.U64 R62, R56, 0x10, R57 ;  /* 0x00000010383e7819 */ /* 0x000fe40000001239 */
[----:B------:R-:W-:Y:S02]  /*4e40*/  SHF.R.U32.HI R58, RZ, 0x10, R59 ;  /* 0x00000010ff3a7819 */ /* 0x000fe4000001163b */
[----:B------:R-:W-:Y:S02]  /*4e50*/  SHF.R.U32.HI R56, RZ, 0x10, R57 ;  /* 0x00000010ff387819 */ /* 0x000fe40000011639 */
[C---:B------:R-:W-:Y:S02]  /*4e60*/  PRMT R59, R151.reuse, 0x5410, R63 ;  /* 0x00005410973b7816 */ /* 0x040fe4000000003f */
[----:B------:R-:W-:-:S02]  /*4e70*/  PRMT R57, R151, 0x5432, R62 ;  /* 0x0000543297397816 */ /* 0x000fc4000000003e */
[C---:B----4-:R-:W-:Y:S01]  /*4e80*/  LOP3.LUT R65, R13.reuse, 0xffff0000, RZ, 0xc0, !PT ;  /* 0xffff00000d417812 */ /* 0x050fe200078ec0ff */
[----:B------:R-:W-:Y:S01]  /*4e90*/  IMAD.U32 R13, R13, 0x10000, RZ ;  /* 0x000100000d0d7824 */ /* 0x000fe200078e00ff */
[C---:B------:R-:W-:Y:S01]  /*4ea0*/  LOP3.LUT R62, R59.reuse, 0xffff0000, RZ, 0xc0, !PT ;  /* 0xffff00003b3e7812 */ /* 0x040fe200078ec0ff */
[----:B------:R-:W-:Y:S01]  /*4eb0*/  IMAD.U32 R59, R59, 0x10000, RZ ;  /* 0x000100003b3b7824 */ /* 0x000fe200078e00ff */
[C---:B------:R-:W-:Y:S01]  /*4ec0*/  LOP3.LUT R63, R57.reuse, 0xffff0000, RZ, 0xc0, !PT ;  /* 0xffff0000393f7812 */ /* 0x040fe200078ec0ff */
[----:B------:R-:W-:Y:S01]  /*4ed0*/  IMAD.U32 R57, R57, 0x10000, RZ ;  /* 0x0001000039397824 */ /* 0x000fe200078e00ff */
[C---:B------:R-:W-:Y:S01]  /*4ee0*/  PRMT R58, R150.reuse, 0x5410, R58 ;  /* 0x00005410963a7816 */ /* 0x040fe2000000003a */
        /* <DEDUP_REMOVED lines=34> */
.L_x_1599:
[----:B------:R-:W-:Y:S05]  /*5110*/  BSYNC B3 ;  /* 0x0000000000037941 */ /* 0x000fea0003800000 */
.L_x_1598:
[----:B----4-:R0:W-:Y:S02]  /*5120*/  ST.E.128 desc[UR60][R60.64], R12 ;  /* 0x0000000c3c007985 */ /* 0x0101e4000c101d3c */
.L_x_1597:
[----:B------:R-:W-:Y:S05]  /*5130*/  BSYNC B2 ;  /* 0x0000000000027941 */ /* 0x000fea0003800000 */
.L_x_1596:
        /* <DEDUP_REMOVED lines=8> */
[----:B------:R-:W-:Y:S01]  /*51c0*/  SHF.R.U64 R54, R54, 0x10, R55 ;  /* 0x0000001036367819 */ /* 0x000fe20000001237 */
[----:B----4-:R-:W-:Y:S01]  /*51d0*/  IMAD.U32 R63, R12, 0x10000, RZ ;  /* 0x000100000c3f7824 */ /* 0x010fe200078e00ff */
[----:B------:R-:W-:Y:S02]  /*51e0*/  SHF.R.U64 R52, R52, 0x10, R53 ;  /* 0x0000001034347819 */ /* 0x000fe40000001235 */
[----:B------:R-:W-:Y:S02]  /*51f0*/  PRMT R54, R149, 0x5410, R54 ;  /* 0x0000541095367816 */ /* 0x000fe40000000036 */
[----:B------:R-:W-:Y:S02]  /*5200*/  PRMT R52, R148, 0x5410, R52 ;  /* 0x0000541094347816 */ /* 0x000fe40000000034 */
[C---:B------:R-:W-:Y:S02]  /*5210*/  LOP3.LUT R11, R13.reuse, 0xffff0000, RZ, 0xc0, !PT ;  /* 0xffff00000d0b7812 */ /* 0x040fe400078ec0ff */
[C---:B------:R-:W-:Y:S01]  /*5220*/  LOP3.LUT R58, R54.reuse, 0xffff0000, RZ, 0xc0, !PT ;  /* 0xffff0000363a7812 */ /* 0x040fe200078ec0ff */
[----:B------:R-:W-:Y:S01]  /*5230*/  IMAD.U32 R54, R54, 0x10000, RZ ;  /* 0x0001000036367824 */ /* 0x000fe200078e00ff */
[C---:B------:R-:W-:Y:S01]  /*5240*/  LOP3.LUT R59, R52.reuse, 0xffff0000, RZ, 0xc0, !PT ;  /* 0xffff0000343b7812 */ /* 0x040fe200078ec0ff */
[----:B------:R-:W-:Y:S01]  /*5250*/  IMAD.U32 R52, R52, 0x10000, RZ ;  /* 0x0001000034347824 */ /* 0x000fe200078e00ff */
[----:B------:R-:W-:Y:S01]  /*5260*/  SHF.R.U32.HI R60, RZ, 0x10, R55 ;  /* 0x00000010ff3c7819 */ /* 0x000fe20000011637 */
[----:B------:R-:W-:Y:S01]  /*5270*/  IMAD.U32 R55, R13, 0x10000, RZ ;  /* 0x000100000d377824 */ /* 0x000fe200078e00ff */
[----:B------:R-:W-:Y:S01]  /*5280*/  SHF.R.U32.HI R53, RZ, 0x10, R53 ;  /* 0x00000010ff357819 */ /* 0x000fe20000011635 */
[C---:B------:R-:W-:Y:S01]  /*5290*/  FMUL.FTZ R13, R11.reuse, R58 ;  /* 0x0000003a0b0d7220 */ /* 0x040fe20000410000 */
[----:B------:R-:W-:Y:S01]  /*52a0*/  FMUL.FTZ R11, R11, R59 ;  /* 0x0000003b0b0b7220 */ /* 0x000fe20000410000 */
[----:B------:R-:W-:-:S02]  /*52b0*/  PRMT R60, R149, 0x5432, R60 ;  /* 0x00005432953c7816 */ /* 0x000fc4000000003c */
[----:B------:R-:W-:Y:S01]  /*52c0*/  PRMT R53, R148, 0x5432, R53 ;  /* 0x0000543294357816 */ /* 0x000fe20000000035 */
[C---:B------:R-:W-:Y:S01]  /*52d0*/  FFMA.FTZ R13, R55.reuse, R59, -R13 ;  /* 0x0000003b370d7223 */ /* 0x040fe2000001080d */
[----:B------:R-:W-:Y:S01]  /*52e0*/  FFMA.FTZ R55, R55, R58, R11 ;  /* 0x0000003a37377223 */ /* 0x000fe2000001000b */
[----:B------:R-:W-:Y:S01]  /*52f0*/  LOP3.LUT R11, R14, 0xffff0000, RZ, 0xc0, !PT ;  /* 0xffff00000e0b7812 */ /* 0x000fe200078ec0ff */
[C---:B------:R-:W-:Y:S01]  /*5300*/  IMAD.U32 R59, R60.reuse, 0x10000, RZ ;  /* 0x000100003c3b7824 */ /* 0x040fe200078e00ff */
[----:B------:R-:W-:Y:S01]  /*5310*/  LOP3.LUT R60, R60, 0xffff0000, RZ, 0xc0, !PT ;  /* 0xffff00003c3c7812 */ /* 0x000fe200078ec0ff */
[C---:B------:R-:W-:Y:S01]  /*5320*/  IMAD.U32 R61, R53.reuse, 0x10000, RZ ;  /* 0x00010000353d7824 */ /* 0x040fe200078e00ff */
[----:B------:R-:W-:Y:S01]  /*5330*/  LOP3.LUT R53, R53, 0xffff0000, RZ, 0xc0, !PT ;  /* 0xffff000035357812 */ /* 0x000fe200078ec0ff */
[----:B------:R-:W-:Y:S02]  /*5340*/  IMAD.U32 R58, R14, 0x10000, RZ ;  /* 0x000100000e3a7824 */ /* 0x000fe400078e00ff */
[----:B------:R-:W-:Y:S01]  /*5350*/  FMUL.FTZ R62, R11, R59 ;  /* 0x0000003b0b3e7220 */ /* 0x000fe20000410000 */
[----:B------:R-:W-:Y:S01]  /*5360*/  LOP3.LUT R14, R15, 0xffff0000, RZ, 0xc0, !PT ;  /* 0xffff00000f0e7812 */ /* 0x000fe200078ec0ff */
[-C--:B------:R-:W-:Y:S01]  /*5370*/  FMUL.FTZ R11, R11, R61.reuse ;  /* 0x0000003d0b0b7220 */ /* 0x080fe20000410000 */
[----:B------:R-:W-:Y:S01]  /*5380*/  LOP3.LUT R12, R12, 0xffff0000, RZ, 0xc0, !PT ;  /* 0xffff00000c0c7812 */ /* 0x000fe200078ec0ff */
[----:B------:R-:W-:Y:S01]  /*5390*/  FFMA.FTZ R62, R58, R61, -R62 ;  /* 0x0000003d3a3e7223 */ /* 0x000fe2000001083e */
[----:B------:R-:W-:-:S02]  /*53a0*/  IMAD.U32 R15, R15, 0x10000, RZ ;  /* 0x000100000f0f7824 */ /* 0x000fc400078e00ff */
        /* <DEDUP_REMOVED lines=9> */
[----:B------:R-:W-:Y:S02]  /*5440*/  F2FP.BF16.F32.PACK_AB R11, R11, R62 ;  /* 0x0000003e0b0b723e */ /* 0x000fe400000010ff */
[----:B------:R-:W-:-:S02]  /*5450*/  F2FP.BF16.F32.PACK_AB R58, R59, R58 ;  /* 0x0000003a3b3a723e */ /* 0x000fc400000010ff */
[----:B------:R-:W-:Y:S01]  /*5460*/  F2FP.BF16.F32.PACK_AB R12, R12, R14 ;  /* 0x0000000e0c0c723e */ /* 0x000fe200000010ff */
[----:B------:R-:W-:Y:S01]  /*5470*/  IMAD.MOV.U32 R14, RZ, RZ, R11 ;  /* 0x000000ffff0e7224 */ /* 0x000fe200078e000b */
[----:B------:R-:W-:Y:S01]  /*5480*/  F2FP.BF16.F32.PACK_AB R13, R55, R13 ;  /* 0x0000000d370d723e */ /* 0x000fe200000010ff */
[----:B------:R-:W-:-:S07]  /*5490*/  IMAD.MOV.U32 R15, RZ, RZ, R58 ;  /* 0x000000ffff0f7224 */ /* 0x000fce00078e003a */
.L_x_1601:
[----:B------:R-:W-:Y:S05]  /*54a0*/  BSYNC B2 ;  /* 0x0000000000027941 */ /* 0x000fea0003800000 */
.L_x_1600:
[----:B----4-:R0:W-:Y:S02]  /*54b0*/  ST.E.128 desc[UR60][R56.64], R12 ;  /* 0x0000000c38007985 */ /* 0x0101e4000c101d3c */
.L_x_1579:
[----:B------:R-:W-:Y:S05]  /*54c0*/  BSYNC B1 ;  /* 0x0000000000017941 */ /* 0x000fea0003800000 */
.L_x_1578:
[----:B------:R-:W-:-:S03]  /*54d0*/  UMOV UR4, 0xffffffff ;  /* 0xffffffff00047882 */ /* 0x000fc60000000000 */
[----:B------:R-:W-:Y:S05]  /*54e0*/  BRA.DIV UR4, `(.L_x_1602) ;  /* 0x0000028204a47947 */ /* 0x000fea000b800000 */
[----:B-1----:R-:W1:Y:S04]  /*54f0*/  SHFL.IDX PT, R113, R113, 0x1, 0x1c1f ;  /* 0x003c1f0071717f89 */ /* 0x002e6800000e0000 */
[----:B------:R-:W0:Y:S02]  /*5500*/  SHFL.IDX PT, R116, R116, 0x1, 0x1c1f ;  /* 0x003c1f0074747f89 */ /* 0x000e2400000e0000 */
.L_x_2008:
        /* <DEDUP_REMOVED lines=10> */
[----:B---3--:R-:W-:Y:S01]  /*55b0*/  SHF.R.U64 R11, R48, 0x10, R49 ;  /* 0x00000010300b7819 */ /* 0x008fe20000001231 */
        /* <DEDUP_REMOVED lines=33> */
[CC--:B------:R-:W-:Y:S01]  /*57d0*/  FMUL.FTZ R50, R12.reuse, R48.reuse ;  /* 0x000000300c327220 */ /* 0x0c0fe20000410000 */
        /* <DEDUP_REMOVED lines=10> */
.L_x_1607:
[----:B------:R-:W-:Y:S05]  /*5880*/  BSYNC B2 ;  /* 0x0000000000027941 */ /* 0x000fea0003800000 */
.L_x_1606:
[----:B----4-:R0:W-:Y:S02]  /*5890*/  ST.E.128 desc[UR60][R52.64], R12 ;  /* 0x0000000c34007985 */ /* 0x0101e4000c101d3c */
.L_x_1605:
[----:B------:R-:W-:Y:S05]  /*58a0*/  BSYNC B1 ;  /* 0x0000000000017941 */ /* 0x000fea0003800000 */
.L_x_1604:
        /* <DEDUP_REMOVED lines=13> */
[----:B------:R-:W-:Y:S01]  /*5980*/  SHF.R.U64 R51, R44, 0x10, R45 ;  /* 0x000000102c337819 */ /* 0x000fe2000000122d */
[----:B------:R-:W-:Y:S01]  /*5990*/  IMAD.U32 R44, R14, 0x10000, RZ ;  /* 0x000100000e2c7824 */ /* 0x000fe200078e00ff */
[----:B------:R-:W-:Y:S01]  /*59a0*/  SHF.R.U32.HI R50, RZ, 0x10, R47 ;  /* 0x00000010ff327819 */ /* 0x000fe2000001162f */
[----:B------:R-:W-:Y:S01]  /*59b0*/  IMAD.U32 R47, R12, 0x10000, RZ ;  /* 0x000100000c2f7824 */ /* 0x000fe200078e00ff */
[----:B------:R-:W-:Y:S02]  /*59c0*/  SHF.R.U32.HI R53, RZ, 0x10, R45 ;  /* 0x00000010ff357819 */ /* 0x000fe4000001162d */
[----:B------:R-:W-:Y:S02]  /*59d0*/  PRMT R46, R145, 0x5410, R46 ;  /* 0x00005410912e7816 */ /* 0x000fe4000000002e */
[----:B------:R-:W-:-:S02]  /*59e0*/  PRMT R45, R144, 0x5410, R51 ;  /* 0x00005410902d7816 */ /* 0x000fc40000000033 */
[----:B------:R-:W-:Y:S02]  /*59f0*/  PRMT R145, R145, 0x5432, R50 ;  /* 0x0000543291917816 */ /* 0x000fe40000000032 */
        /* <DEDUP_REMOVED lines=8> */
[----:B------:R-:W-:Y:S01]  /*5a80*/  FMUL.FTZ R11, R11, R51 ;  /* 0x000000330b0b7220 */ /* 0x000fe20000410000 */
[----:B------:R-:W-:Y:S01]  /*5a90*/  LOP3.LUT R14, R15, 0xffff0000, RZ, 0xc0, !PT ;  /* 0xffff00000f0e7812 */ /* 0x000fe200078ec0ff */
[----:B------:R-:W-:Y:S01]  /*5aa0*/  FMUL.FTZ R55, R13, R54 ;  /* 0x000000360d377220 */ /* 0x000fe20000410000 */
[----:B------:R-:W-:Y:S01]  /*5ab0*/  LOP3.LUT R145, R145, 0xffff0000, RZ, 0xc0, !PT ;  /* 0xffff000091917812 */ /* 0x000fe200078ec0ff */
[----:B------:R-:W-:Y:S01]  /*5ac0*/  FMUL.FTZ R13, R13, R53 ;  /* 0x000000350d0d7220 */ /* 0x000fe20000410000 */
[----:B------:R-:W-:Y:S01]  /*5ad0*/  LOP3.LUT R144, R144, 0xffff0000, RZ, 0xc0, !PT ;  /* 0xffff000090907812 */ /* 0x000fe200078ec0ff */
[----:B------:R-:W-:Y:S01]  /*5ae0*/  IMAD.U32 R46, R46, 0x10000, RZ ;  /* 0x000100002e2e7824 */ /* 0x000fe200078e00ff */
[----:B------:R-:W-:Y:S01]  /*5af0*/  LOP3.LUT R12, R12, 0xffff0000, RZ, 0xc0, !PT ;  /* 0xffff00000c0c7812 */ /* 0x000fe200078ec0ff */
[----:B------:R-:W-:-:S02]  /*5b00*/  IMAD.U32 R45, R45, 0x10000, RZ ;  /* 0x000100002d2d7824 */ /* 0x000fc400078e00ff */
[----:B------:R-:W-:Y:S01]  /*5b10*/  FFMA.FTZ R55, R52, R53, -R55 ;  /* 0x0000003534377223 */ /* 0x000fe20000010837 */
[----:B------:R-:W-:Y:S01]  /*5b20*/  FFMA.FTZ R57, R44, R51, -R57 ;  /* 0x000000332c397223 */ /* 0x000fe20000010839 */
[----:B------:R-:W-:Y:S01]  /*5b30*/  FFMA.FTZ R52, R52, R54, R13 ;  /* 0x0000003634347223 */ /* 0x000fe2000001000d */
[----:B------:R-:W-:Y:S01]  /*5b40*/  FFMA.FTZ R44, R44, R50, R11 ;  /* 0x000000322c2c7223 */ /* 0x000fe2000001000b */
[C---:B------:R-:W-:Y:S01]  /*5b50*/  FMUL.FTZ R50, R14.reuse, R145 ;  /* 0x000000910e327220 */ /* 0x040fe20000410000 */
[----:B------:R-:W-:Y:S01]  /*5b60*/  FMUL.FTZ R54, R14, R144 ;  /* 0x000000900e367220 */ /* 0x000fe20000410000 */
[----:B------:R-:W-:Y:S02]  /*5b70*/  IMAD.U32 R15, R15, 0x10000, RZ ;  /* 0x000100000f0f7824 */ /* 0x000fe400078e00ff */
[C---:B------:R-:W-:Y:S01]  /*5b80*/  FMUL.FTZ R14, R12.reuse, R46 ;  /* 0x0000002e0c0e7220 */ /* 0x040fe20000410000 */
[----:B------:R-:W-:Y:S01]  /*5b90*/  FMUL.FTZ R11, R12, R45 ;  /* 0x0000002d0c0b7220 */ /* 0x000fe20000410000 */
[----:B------:R-:W-:Y:S01]  /*5ba0*/  F2FP.BF16.F32.PACK_AB R44, R44, R57 ;  /* 0x000000392c2c723e */ /* 0x000fe200000010ff */
[----:B------:R-:W-:Y:S01]  /*5bb0*/  FFMA.FTZ R50, R15, R144, -R50 ;  /* 0x000000900f327223 */ /* 0x000fe20000010832 */
[C---:B------:R-:W-:Y:S01]  /*5bc0*/  FFMA.FTZ R14, R47.reuse, R45, -R14 ;  /* 0x0000002d2f0e7223 */ /* 0x040fe2000001080e */
[----:B------:R-:W-:Y:S01]  /*5bd0*/  FFMA.FTZ R11, R47, R46, R11 ;  /* 0x0000002e2f0b7223 */ /* 0x000fe2000001000b */
[----:B------:R-:W-:Y:S01]  /*5be0*/  FFMA.FTZ R15, R15, R145, R54 ;  /* 0x000000910f0f7223 */ /* 0x000fe20000010036 */
[----:B------:R-:W-:-:S03]  /*5bf0*/  F2FP.BF16.F32.PACK_AB R13, R52, R55 ;  /* 0x00000037340d723e */ /* 0x000fc600000010ff */
[----:B------:R-:W-:Y:S01]  /*5c00*/  F2FP.BF16.F32.PACK_AB R12, R11, R14 ;  /* 0x0000000e0b0c723e */ /* 0x000fe200000010ff */
[----:B------:R-:W-:Y:S01]  /*5c10*/  IMAD.MOV.U32 R14, RZ, RZ, R44 ;  /* 0x000000ffff0e7224 */ /* 0x000fe200078e002c */
[----:B------:R-:W-:-:S07]  /*5c20*/  F2FP.BF16.F32.PACK_AB R15, R15, R50 ;  /* 0x000000320f0f723e */ /* 0x000fce00000010ff */
.L_x_1611:
[----:B------:R-:W-:Y:S05]  /*5c30*/  BSYNC B2 ;  /* 0x0000000000027941 */ /* 0x000fea0003800000 */
.L_x_1610:
[----:B----4-:R0:W-:Y:S02]  /*5c40*/  ST.E.128 desc[UR60][R48.64], R12 ;  /* 0x0000000c30007985 */ /* 0x0101e4000c101d3c */
.L_x_1609:
[----:B------:R-:W-:Y:S05]  /*5c50*/  BSYNC B1 ;  /* 0x0000000000017941 */ /* 0x000fea0003800000 */
.L_x_1608:
        /* <DEDUP_REMOVED lines=12> */
[--C-:B------:R-:W-:Y:S01]  /*5d20*/  SHF.R.U64 R49, R40, 0x10, R41.reuse ;  /* 0x0000001028317819 */ /* 0x100fe20000001229 */
[C---:B----4-:R-:W-:Y:S01]  /*5d30*/  IMAD.U32 R40, R14.reuse, 0x10000, RZ ;  /* 0x000100000e287824 */ /* 0x050fe200078e00ff */
[----:B------:R-:W-:Y:S02]  /*5d40*/  SHF.R.U32.HI R47, RZ, 0x10, R41 ;  /* 0x00000010ff2f7819 */ /* 0x000fe40000011629 */
[----:B------:R-:W-:Y:S02]  /*5d50*/  SHF.R.U32.HI R42, RZ, 0x10, R43 ;  /* 0x00000010ff2a7819 */ /* 0x000fe4000001162b */
[----:B------:R-:W-:Y:S01]  /*5d60*/  LOP3.LUT R41, R14, 0xffff0000, RZ, 0xc0, !PT ;  /* 0xffff00000e297812 */ /* 0x000fe200078ec0ff */
[C---:B------:R-:W-:Y:S01]  /*5d70*/  IMAD.U32 R14, R15.reuse, 0x10000, RZ ;  /* 0x000100000f0e7824 */ /* 0x040fe200078e00ff */
[----:B------:R-:W-:-:S02]  /*5d80*/  LOP3.LUT R11, R15, 0xffff0000, RZ, 0xc0, !PT ;  /* 0xffff00000f0b7812 */ /* 0x000fc400078ec0ff */
[----:B------:R-:W-:Y:S02]  /*5d90*/  PRMT R43, R143, 0x5410, R46 ;  /* 0x000054108f2b7816 */ /* 0x000fe4000000002e */
[C---:B------:R-:W-:Y:S02]  /*5da0*/  PRMT R15, R142.reuse, 0x5410, R49 ;  /* 0x000054108e0f7816 */ /* 0x040fe40000000031 */
[----:B------:R-:W-:Y:S02]  /*5db0*/  LOP3.LUT R46, R13, 0xffff0000, RZ, 0xc0, !PT ;  /* 0xffff00000d2e7812 */ /* 0x000fe400078ec0ff */
[C---:B------:R-:W-:Y:S01]  /*5dc0*/  LOP3.LUT R50, R43.reuse, 0xffff0000, RZ, 0xc0, !PT ;  /* 0xffff00002b327812 */ /* 0x040fe200078ec0ff */
[----:B------:R-:W-:Y:S01]  /*5dd0*/  IMAD.U32 R43, R43, 0x10000, RZ ;  /* 0x000100002b2b7824 */ /* 0x000fe200078e00ff */
[C---:B------:R-:W-:Y:S01]  /*5de0*/  LOP3.LUT R48, R15.reuse, 0xffff0000, RZ, 0xc0, !PT ;  /* 0xffff00000f307812 */ /* 0x040fe200078ec0ff */
[----:B------:R-:W-:Y:S01]  /*5df0*/  IMAD.U32 R15, R15, 0x10000, RZ ;  /* 0x000100000f0f7824 */ /* 0x000fe200078e00ff */
[----:B------:R-:W-:Y:S01]  /*5e00*/  PRMT R142, R142, 0x5432, R47 ;  /* 0x000054328e8e7816 */ /* 0x000fe2000000002f */
[----:B------:R-:W-:Y:S01]  /*5e10*/  IMAD.U32 R47, R13, 0x10000, RZ ;  /* 0x000100000d2f7824 */ /* 0x000fe200078e00ff */
[----:B------:R-:W-:Y:S01]  /*5e20*/  PRMT R143, R143, 0x5432, R42 ;  /* 0x000054328f8f7816 */ /* 0x000fe2000000002a */
[C---:B------:R-:W-:Y:S01]  /*5e30*/  FMUL.FTZ R52, R46.reuse, R50 ;  /* 0x000000322e347220 */ /* 0x040fe20000410000 */
[----:B------:R-:W-:Y:S01]  /*5e40*/  FMUL.FTZ R51, R46, R48 ;  /* 0x000000302e337220 */ /* 0x000fe20000410000 */
[----:B------:R-:W-:Y:S01]  /*5e50*/  IMAD.U32 R49, R142, 0x10000, RZ ;  /* 0x000100008e317824 */ /* 0x000fe200078e00ff */
[C---:B------:R-:W-:Y:S01]  /*5e60*/  LOP3.LUT R46, R12.reuse, 0xffff0000, RZ, 0xc0, !PT ;  /* 0xffff00000c2e7812 */ /* 0x040fe200078ec0ff */
[C---:B------:R-:W-:Y:S01]  /*5e70*/  IMAD.U32 R42, R143.reuse, 0x10000, RZ ;  /* 0x000100008f2a7824 */ /* 0x040fe200078e00ff */
[----:B------:R-:W-:Y:S01]  /*5e80*/  LOP3.LUT R143, R143, 0xffff0000, RZ, 0xc0, !PT ;  /* 0xffff00008f8f7812 */ /* 0x000fe200078ec0ff */
[----:B------:R-:W-:-:S02]  /*5e90*/  IMAD.U32 R13, R12, 0x10000, RZ ;  /* 0x000100000c0d7824 */ /* 0x000fc400078e00ff */
[C---:B------:R-:W-:Y:S01]  /*5ea0*/  FFMA.FTZ R12, R47.reuse, R48, -R52 ;  /* 0x000000302f0c7223 */ /* 0x040fe20000010834 */
[----:B------:R-:W-:Y:S01]  /*5eb0*/  FFMA.FTZ R47, R47, R50, R51 ;  /* 0x000000322f2f7223 */ /* 0x000fe20000010033 */
[CC--:B------:R-:W-:Y:S01]  /*5ec0*/  FMUL.FTZ R53, R41.reuse, R42.reuse ;  /* 0x0000002a29357220 */ /* 0x0c0fe20000410000 */
[-C--:B------:R-:W-:Y:S01]  /*5ed0*/  FMUL.FTZ R51, R41, R49.reuse ;  /* 0x0000003129337220 */ /* 0x080fe20000410000 */
[----:B------:R-:W-:Y:S02]  /*5ee0*/  LOP3.LUT R142, R142, 0xffff0000, RZ, 0xc0, !PT ;  /* 0xffff00008e8e7812 */ /* 0x000fe400078ec0ff */
[C---:B------:R-:W-:Y:S01]  /*5ef0*/  FFMA.FTZ R41, R40.reuse, R49, -R53 ;  /* 0x0000003128297223 */ /* 0x040fe20000010835 */
[----:B------:R-:W-:Y:S01]  /*5f00*/  FFMA.FTZ R42, R40, R42, R51 ;  /* 0x0000002a282a7223 */ /* 0x000fe20000010033 */
[C---:B------:R-:W-:Y:S01]  /*5f10*/  FMUL.FTZ R40, R46.reuse, R43 ;  /* 0x0000002b2e287220 */ /* 0x040fe20000410000 */
[----:B------:R-:W-:Y:S01]  /*5f20*/  FMUL.FTZ R46, R46, R15 ;  /* 0x0000000f2e2e7220 */ /* 0x000fe20000410000 */
        /* <DEDUP_REMOVED lines=8> */
[----:B------:R-:W-:Y:S01]  /*5fb0*/  F2FP.BF16.F32.PACK_AB R15, R48, R49 ;  /* 0x00000031300f723e */ /* 0x000fe200000010ff */
[----:B------:R-:W-:Y:S01]  /*5fc0*/  IMAD.MOV.U32 R13, RZ, RZ, R47 ;  /* 0x000000ffff0d7224 */ /* 0x000fe200078e002f */
[----:B------:R-:W-:-:S07]  /*5fd0*/  F2FP.BF16.F32.PACK_AB R14, R42, R41 ;  /* 0x000000292a0e723e */ /* 0x000fce00000010ff */
.L_x_1615:
[----:B------:R-:W-:Y:S05]  /*5fe0*/  BSYNC B2 ;  /* 0x0000000000027941 */ /* 0x000fea0003800000 */
.L_x_1614:
[----:B----4-:R0:W-:Y:S02]  /*5ff0*/  ST.E.128 desc[UR60][R44.64], R12 ;  /* 0x0000000c2c007985 */ /* 0x0101e4000c101d3c */
.L_x_1613:
[----:B------:R-:W-:Y:S05]  /*6000*/  BSYNC B1 ;  /* 0x0000000000017941 */ /* 0x000fea0003800000 */
.L_x_1612:
        /* <DEDUP_REMOVED lines=9> */
[----:B------:R-:W-:Y:S02]  /*60a0*/  SHF.R.U64 R44, R38, 0x10, R39 ;  /* 0x00000010262c7819 */ /* 0x000fe40000001227 */
[--C-:B------:R-:W-:Y:S01]  /*60b0*/  SHF.R.U64 R48, R36, 0x10, R37.reuse ;  /* 0x0000001024307819 */ /* 0x100fe20000001225 */
[----:B----4-:R-:W-:Y:S01]  /*60c0*/  IMAD.U32 R36, R14, 0x10000, RZ ;  /* 0x000100000e247824 */ /* 0x010fe200078e00ff */
        /* <DEDUP_REMOVED lines=18> */
[----:B------:R-:W-:Y:S01]  /*61f0*/  IMAD.U32 R13, R12, 0x10000, RZ ;  /* 0x000100000c0d7824 */ /* 0x000fe200078e00ff */
[----:B------:R-:W-:Y:S01]  /*6200*/  LOP3.LUT R127, R127, 0xffff0000, RZ, 0xc0, !PT ;  /* 0xffff00007f7f7812 */ /* 0x000fe200078ec0ff */
[C---:B------:R-:W-:Y:S01]  /*6210*/  FFMA.FTZ R48, R15.reuse, R42, -R48 ;  /* 0x0000002a0f307223 */ /* 0x040fe20000010830 */
[----:B------:R-:W-:Y:S01]  /*6220*/  FFMA.FTZ R37, R15, R46, R37 ;  /* 0x0000002e0f257223 */ /* 0x000fe20000010025 */
[C---:B------:R-:W-:Y:S01]  /*6230*/  FMUL.FTZ R15, R38.reuse, R43 ;  /* 0x0000002b260f7220 */ /* 0x040fe20000410000 */
[----:B------:R-:W-:Y:S01]  /*6240*/  LOP3.LUT R115, R115, 0xffff0000, RZ, 0xc0, !PT ;  /* 0xffff000073737812 */ /* 0x000fe200078ec0ff */
[-C--:B------:R-:W-:Y:S01]  /*6250*/  FMUL.FTZ R47, R38, R45.reuse ;  /* 0x0000002d262f7220 */ /* 0x080fe20000410000 */
[----:B------:R-:W-:Y:S01]  /*6260*/  LOP3.LUT R12, R12, 0xffff0000, RZ, 0xc0, !PT ;  /* 0xffff00000c0c7812 */ /* 0x000fe200078ec0ff */
[----:B------:R-:W-:Y:S02]  /*6270*/  IMAD.U32 R39, R39, 0x10000, RZ ;  /* 0x0001000027277824 */ /* 0x000fe400078e00ff */
[C---:B------:R-:W-:Y:S01]  /*6280*/  FFMA.FTZ R38, R36.reuse, R45, R15 ;  /* 0x0000002d24267223 */ /* 0x040fe2000001000f */
[----:B------:R-:W-:Y:S01]  /*6290*/  FFMA.FTZ R47, R36, R43, -R47 ;  /* 0x0000002b242f7223 */ /* 0x000fe2000001082f */
[C---:B------:R-:W-:Y:S01]  /*62a0*/  FMUL.FTZ R15, R11.reuse, R127 ;  /* 0x0000007f0b0f7220 */ /* 0x040fe20000410000 */
[----:B------:R-:W-:Y:S01]  /*62b0*/  FMUL.FTZ R42, R11, R115 ;  /* 0x000000730b2a7220 */ /* 0x000fe20000410000 */
[CC--:B------:R-:W-:Y:S01]  /*62c0*/  FMUL.FTZ R36, R12.reuse, R44.reuse ;  /* 0x0000002c0c247220 */ /* 0x0c0fe20000410000 */
        /* <DEDUP_REMOVED lines=9> */
.L_x_1619:
[----:B------:R-:W-:Y:S05]  /*6360*/  BSYNC B2 ;  /* 0x0000000000027941 */ /* 0x000fea0003800000 */
.L_x_1618:
[----:B----4-:R0:W-:Y:S02]  /*6370*/  ST.E.128 desc[UR60][R40.64], R12 ;  /* 0x0000000c28007985 */ /* 0x0101e4000c101d3c */
.L_x_1617:
[----:B------:R-:W-:Y:S05]  /*6380*/  BSYNC B1 ;  /* 0x0000000000017941 */ /* 0x000fea0003800000 */
.L_x_1616:
        /* <DEDUP_REMOVED lines=12> */
[----:B---3--:R-:W-:Y:S02]  /*6450*/  SHF.R.U32.HI R11, RZ, 0x10, R35 ;  /* 0x00000010ff0b7819 */ /* 0x008fe40000011623 */
[----:B------:R-:W-:Y:S02]  /*6460*/  SHF.R.U32.HI R38, RZ, 0x10, R33 ;  /* 0x00000010ff267819 */ /* 0x000fe40000011621 */
[----:B------:R-:W-:Y:S02]  /*6470*/  PRMT R35, R83, 0x5410, R40 ;  /* 0x0000541053237816 */ /* 0x000fe40000000028 */
[----:B------:R-:W-:-:S02]  /*6480*/  PRMT R40, R114, 0x5410, R39 ;  /* 0x0000541072287816 */ /* 0x000fc40000000027 */
[----:B------:R-:W-:Y:S01]  /*6490*/  PRMT R114, R114, 0x5432, R11 ;  /* 0x0000543272727816 */ /* 0x000fe2000000000b */
[----:B------:R-:W-:Y:S01]  /*64a0*/  IMAD.U32 R11, R12, 0x10000, RZ ;  /* 0x000100000c0b7824 */ /* 0x000fe200078e00ff */
[----:B------:R-:W-:Y:S01]  /*64b0*/  LOP3.LUT R33, R14, 0xffff0000, RZ, 0xc0, !PT ;  /* 0xffff00000e217812 */ /* 0x000fe200078ec0ff */
[----:B------:R-:W-:Y:S01]  /*64c0*/  IMAD.U32 R14, R13, 0x10000, RZ ;  /* 0x000100000d0e7824 */ /* 0x000fe200078e00ff */
[----:B------:R-:W-:Y:S01]  /*64d0*/  PRMT R83, R83, 0x5432, R38 ;  /* 0x0000543253537816 */ /* 0x000fe20000000026 */
[----:B------:R-:W-:Y:S01]  /*64e0*/  IMAD.U32 R42, R114, 0x10000, RZ ;  /* 0x00010000722a7824 */ /* 0x000fe200078e00ff */
[----:B------:R-:W-:Y:S02]  /*64f0*/  LOP3.LUT R13, R13, 0xffff0000, RZ, 0xc0, !PT ;  /* 0xffff00000d0d7812 */ /* 0x000fe400078ec0ff */
[C---:B------:R-:W-:Y:S01]  /*6500*/  LOP3.LUT R41, R40.reuse, 0xffff0000, RZ, 0xc0, !PT ;  /* 0xffff000028297812 */ /* 0x040fe200078ec0ff */
[----:B------:R-:W-:Y:S01]  /*6510*/  IMAD.U32 R39, R83, 0x10000, RZ ;  /* 0x0001000053277824 */ /* 0x000fe200078e00ff */
[----:B------:R-:W-:Y:S01]  /*6520*/  LOP3.LUT R38, R35, 0xffff0000, RZ, 0xc0, !PT ;  /* 0xffff000023267812 */ /* 0x000fe200078ec0ff */
[----:B------:R-:W-:Y:S01]  /*6530*/  IMAD.U32 R40, R40, 0x10000, RZ ;  /* 0x0001000028287824 */ /* 0x000fe200078e00ff */
[----:B------:R-:W-:Y:S01]  /*6540*/  LOP3.LUT R12, R12, 0xffff0000, RZ, 0xc0, !PT ;  /* 0xffff00000c0c7812 */ /* 0x000fe200078ec0ff */
[----:B------:R-:W-:Y:S01]  /*6550*/  FMUL.FTZ R43, R13, R41 ;  /* 0x000000290d2b7220 */ /* 0x000fe20000410000 */
[----:B------:R-:W-:Y:S01]  /*6560*/  LOP3.LUT R34, R15, 0xffff0000, RZ, 0xc0, !PT ;  /* 0xffff00000f227812 */ /* 0x000fe200078ec0ff */
[----:B------:R-:W-:Y:S01]  /*6570*/  FMUL.FTZ R44, R13, R38 ;  /* 0x000000260d2c7220 */ /* 0x000fe20000410000 */
[C---:B------:R-:W-:Y:S01]  /*6580*/  FMUL.FTZ R13, R33.reuse, R42 ;  /* 0x0000002a210d7220 */ /* 0x040fe20000410000 */
[----:B------:R-:W-:Y:S01]  /*6590*/  FMUL.FTZ R33, R33, R39 ;  /* 0x0000002721217220 */ /* 0x000fe20000410000 */
        /* <DEDUP_REMOVED lines=9> */
[----:B------:R-:W-:-:S02]  /*6630*/  IMAD.U32 R15, R15, 0x10000, RZ ;  /* 0x000100000f0f7824 */ /* 0x000fc400078e00ff */
        /* <DEDUP_REMOVED lines=10> */
[----:B------:R-:W-:Y:S01]  /*66e0*/  F2FP.BF16.F32.PACK_AB R15, R33, R38 ;  /* 0x00000026210f723e */ /* 0x000fe200000010ff */
[----:B------:R-:W-:-:S07]  /*66f0*/  IMAD.MOV.U32 R14, RZ, RZ, R32 ;  /* 0x000000ffff0e7224 */ /* 0x000fce00078e0020 */
.L_x_1623:
[----:B------:R-:W-:Y:S05]  /*6700*/  BSYNC B2 ;  /* 0x0000000000027941 */ /* 0x000fea0003800000 */
.L_x_1622:
[----:B----4-:R0:W-:Y:S02]  /*6710*/  ST.E.128 desc[UR60][R36.64], R12 ;  /* 0x0000000c24007985 */ /* 0x0101e4000c101d3c */
.L_x_1621:
[----:B------:R-:W-:Y:S05]  /*6720*/  BSYNC B1 ;  /* 0x0000000000017941 */ /* 0x000fea0003800000 */
.L_x_1620:
        /* <DEDUP_REMOVED lines=54> */
.L_x_1625:
[----:B------:R-:W-:Y:S05]  /*6a90*/  BSYNC B1 ;  /* 0x0000000000017941 */ /* 0x000fea0003800000 */
.L_x_1624:
[----:B----4-:R0:W-:Y:S01]  /*6aa0*/  ST.E.128 desc[UR60][R32.64], R12 ;  /* 0x0000000c20007985 */ /* 0x0101e2000c101d3c */
[----:B------:R-:W-:Y:S05]  /*6ab0*/  BRA `(.L_x_1603) ;  /* 0x0000004000f07947 */ /* 0x000fea0003800000 */
.L_x_1569:
        /* <DEDUP_REMOVED lines=22> */
[----:B------:R-:W-:Y:S02]  /*6c20*/  LEA R52, P2, R28, UR4, 0x1 ;  /* 0x000000041c347c11 */ /* 0x000fe4000f8408ff */
[----:B------:R-:W-:-:S02]  /*6c30*/  CS2R R48, SRZ ;  /* 0x0000000000307805 */ /* 0x000fc4000001ff00 */
        /* <DEDUP_REMOVED lines=23> */
.L_x_1627:
[----:B------:R-:W-:Y:S05]  /*6db0*/  BSYNC B1 ;  /* 0x0000000000017941 */ /* 0x000fea0003800000 */
.L_x_1626:
        /* <DEDUP_REMOVED lines=47> */
.L_x_1629:
[----:B------:R-:W-:Y:S05]  /*70b0*/  BSYNC B1 ;  /* 0x0000000000017941 */ /* 0x000fea0003800000 */
.L_x_1628:
[----:B------:R-:W2:Y:S01]  /*70c0*/  LDL R11, [R1+0x3c] ;  /* 0x00003c00010b7983 */ /* 0x000ea20000100800 */
[----:B0-----:R-:W-:Y:S02]  /*70d0*/  IMAD.MOV.U32 R12, RZ, RZ, R28 ;  /* 0x000000ffff0c7224 */ /* 0x001fe400078e001c */
[----:B------:R-:W-:Y:S02]  /*70e0*/  IMAD.MOV.U32 R13, RZ, RZ, R29 ;  /* 0x000000ffff0d7224 */ /* 0x000fe400078e001d */
[----:B------:R-:W-:-:S03]  /*70f0*/  IMAD.MOV.U32 R14, RZ, RZ, R34 ;  /* 0x000000ffff0e7224 */ /* 0x000fc600078e0022 */
[----:B------:R-:W-:Y:S01]  /*7100*/  PRMT R157, R12, 0x5410, R13 ;  /* 0x000054100c9d7816 */ /* 0x000fe2000000000d */
[----:B------:R-:W-:Y:S02]  /*7110*/  IMAD.MOV.U32 R12, RZ, RZ, R33 ;  /* 0x000000ffff0c7224 */ /* 0x000fe400078e0021 */
[----:B------:R-:W-:-:S03]  /*7120*/  IMAD.MOV.U32 R13, RZ, RZ, R35 ;  /* 0x000000ffff0d7224 */ /* 0x000fc600078e0023 */
[----:B------:R-:W-:Y:S01]  /*7130*/  PRMT R161, R12, 0x7610, R161 ;  /* 0x000076100ca17816 */ /* 0x000fe200000000a1 */
[----:B------:R-:W-:Y:S01]  /*7140*/  IMAD.MOV.U32 R12, RZ, RZ, R39 ;  /* 0x000000ffff0c7224 */ /* 0x000fe200078e0027 */
[----:B------:R-:W-:Y:S01]  /*7150*/  PRMT R160, R14, 0x5410, R13 ;  /* 0x000054100ea07816 */ /* 0x000fe2000000000d */
[----:B------:R-:W-:Y:S02]  /*7160*/  IMAD.MOV.U32 R14, RZ, RZ, R37 ;  /* 0x000000ffff0e7224 */ /* 0x000fe400078e0025 */
[----:B------:R-:W-:-:S03]  /*7170*/  IMAD.MOV.U32 R13, RZ, RZ, R36 ;  /* 0x000000ffff0d7224 */ /* 0x000fc600078e0024 */
[----:B------:R-:W-:Y:S02]  /*7180*/  PRMT R146, R146, 0x5410, R14 ;  /* 0x0000541092927816 */ /* 0x000fe4000000000e */
        /* <DEDUP_REMOVED lines=10> */
[----:B------:R-:W-:Y:S01]  /*7230*/  PLOP3.LUT P2, PT, PT, PT, UP0, 0x80, 0x0 ;  /* 0x000000000000781c */ /* 0x000fe20003f4f008 */
        /* <DEDUP_REMOVED lines=62> */
.L_x_1630:
[----:B------:R-:W-:Y:S01]  /*7620*/  IMAD R86, R22, 0x8, R17 ;  /* 0x0000000816567824 */ /* 0x000fe200078e0211 */
[----:B------:R-:W-:Y:S01]  /*7630*/  SHF.L.U32 R87, R220, 0x1f, RZ ;  /* 0x0000001fdc577819 */ /* 0x000fe200000006ff */
[----:B------:R-:W-:Y:S03]  /*7640*/  BSSY B1, `(.L_x_1631) ;  /* 0x0000003000017945 */ /* 0x000fe60003800000 */
[----:B------:R-:W0:Y:S02]  /*7650*/  SYNCS.PHASECHK.TRANS64.TRYWAIT P5, [R86+URZ+0x30890], R87 ;  /* 0x03089057560075a7 */ /* 0x000e2400080a017f */
[----:B0-----:R-:W-:Y:S05]  /*7660*/  @!P5 BRA `(.L_x_1632) ;  /* 0x000002600090d947 */ /* 0x001fea0003800000 */
.L_x_2009:
[----:B------:R-:W-:Y:S05]  /*7670*/  BSYNC B1 ;  /* 0x0000000000017941 */ /* 0x000fea0003800000 */
.L_x_1631:
[----:B------:R-:W1:Y:S01]  /*7680*/  LDC R127, c[0x0][0x2f4] ;  /* 0x0000bd00ff7f7b82 */ /* 0x000e620000000800 */
[----:B------:R-:W-:Y:S01]  /*7690*/  UMOV UR4, 0xffffffff ;  /* 0xffffffff00047882 */ /* 0x000fe20000000000 */
[----:B-1----:R-:W-:Y:S02]  /*76a0*/  IMAD.IADD R131, R127, 0x1, -R118 ;  /* 0x000000017f837824 */ /* 0x002fe400078e0a76 */
[----:B------:R-:W-:Y:S05]  /*76b0*/  BRA.DIV UR4, `(.L_x_1633) ;  /* 0x0000026204907947 */ /* 0x000fea000b800000 */
[----:B------:R1:W2:Y:S04]  /*76c0*/  SHFL.IDX PT, R115, R113, RZ, 0x1c1f ;  /* 0x001c1fff71737589 */ /* 0x0002a800000e0000 */
[----:B------:R1:W3:Y:S02]  /*76d0*/  SHFL.IDX PT, R11, R116, RZ, 0x1c1f ;  /* 0x001c1fff740b7589 */ /* 0x0002e400000e0000 */
.L_x_2013:
[----:B------:R-:W-:Y:S04]  /*76e0*/  BSSY B1, `(.L_x_1634) ;  /* 0x0000181000017945 */ /* 0x000fe80003800000 */
[----:B------:R-:W-:Y:S05]  /*76f0*/  @P3 BRA `(.L_x_1635) ;  /* 0x0000001400fc3947 */ /* 0x000fea0003800000 */
[----:B------:R-:W-:Y:S01]  /*7700*/  ISETP.NE.AND P3, PT, R9, RZ, PT ;  /* 0x000000ff0900720c */ /* 0x000fe20003f65270 */
[----:B------:R-:W-:Y:S01]  /*7710*/  BSSY B2, `(.L_x_1636) ;  /* 0x000007f000027945 */ /* 0x000fe20003800000 */
[----:B---3--:R-:W-:-:S11]  /*7720*/  IMAD.MOV.U32 R114, RZ, RZ, R11 ;  /* 0x000000ffff727224 */ /* 0x008fd600078e000b */
[----:B------:R-:W-:Y:S05]  /*7730*/  @!P3 BRA `(.L_x_1637) ;  /* 0x0000000400f0b947 */ /* 0x000fea0003800000 */
[----:B------:R-:W3:Y:S01]  /*7740*/  LDL R15, [R1+0x30] ;  /* 0x00003000010f7983 */ /* 0x000ee20000100800 */
[----:B------:R-:W-:Y:S01]  /*7750*/  SEL R12, R118, R131, !P0 ;  /* 0x00000083760c7207 */ /* 0x000fe20004000000 */
[----:B------:R-:W-:Y:S01]  /*7760*/  BSSY B3, `(.L_x_1638) ;  /* 0x0000073000037945 */ /* 0x000fe20003800000 */
[----:B------:R-:W-:Y:S02]  /*7770*/  SHF.R.U32.HI R14, RZ, 0x3, R229 ;  /* 0x00000003ff0e7819 */ /* 0x000fe400000116e5 */
[----:B------:R-:W-:Y:S02]  /*7780*/  SHF.R.S32.HI R13, RZ, 0x1f, R12 ;  /* 0x0000001fff0d7819 */ /* 0x000fe4000001140c */
[----:B------:R-:W-:Y:S02]  /*7790*/  ISETP.GE.AND P3, PT, R18, R117, PT ;  /* 0x000000751200720c */ /* 0x000fe40003f66270 */
[----:B------:R-:W-:-:S04]  /*77a0*/  LEA.HI R13, R13, R12, RZ, 0x4 ;  /* 0x0000000c0d0d7211 */ /* 0x000fc800078f20ff */
[----:B------:R-:W-:-:S04]  /*77b0*/  LEA.HI.SX32 R138, R13, R111, 0x1c ;  /* 0x0000006f0d8a7211 */ /* 0x000fc800078fe2ff */
[----:B------:R-:W-:-:S04]  /*77c0*/  SHF.R.S32.HI R13, RZ, 0x1f, R138 ;  /* 0x0000001fff0d7819 */ /* 0x000fc8000001148a */
[----:B------:R-:W-:Y:S01]  /*77d0*/  LEA.HI R13, R13, R138, RZ, 0x3 ;  /* 0x0000008a0d0d7211 */ /* 0x000fe200078f18ff */
[----:B------:R-:W-:-:S03]  /*77e0*/  IMAD.SHL.U32 R138, R138, 0x8, RZ ;  /* 0x000000088a8a7824 */ /* 0x000fc600078e00ff */
[----:B------:R-:W-:Y:S02]  /*77f0*/  SHF.R.S32.HI R13, RZ, 0x3, R13 ;  /* 0x00000003ff0d7819 */ /* 0x000fe4000001140d */
[----:B------:R-:W-:-:S04]  /*7800*/  LOP3.LUT R12, R229, 0x38, R138, 0xf8, !PT ;  /* 0x00000038e50c7812 */ /* 0x000fc800078ef88a */
[----:B------:R-:W-:Y:S01]  /*7810*/  LOP3.LUT R12, R12, R14, RZ, 0x3c, !PT ;  /* 0x0000000e0c0c7212 */ /* 0x000fe200078e3cff */
[----:B---3--:R-:W-:-:S04]  /*7820*/  IMAD R13, R13, 0x1800, R15 ;  /* 0x000018000d0d7824 */ /* 0x008fc800078e020f */
        /* <DEDUP_REMOVED lines=10> */
[--C-:B------:R-:W-:Y:S02]  /*78d0*/  SHF.R.U64 R37, R38, 0x10, R39.reuse ;  /* 0x0000001026257819 */ /* 0x100fe40000001227 */
[----:B------:R-:W-:Y:S02]  /*78e0*/  SHF.R.U32.HI R38, RZ, 0x10, R39 ;  /* 0x00000010ff267819 */ /* 0x000fe40000011627 */
[--C-:B------:R-:W-:Y:S02]  /*78f0*/  SHF.R.U64 R39, R48, 0x10, R49.reuse ;  /* 0x0000001030277819 */ /* 0x100fe40000001231 */
[----:B------:R-:W-:-:S02]  /*7900*/  SHF.R.U32.HI R49, RZ, 0x10, R49 ;  /* 0x00000010ff317819 */ /* 0x000fc40000011631 */
[----:B------:R-:W-:Y:S02]  /*7910*/  PRMT R36, R143, 0x5432, R36 ;  /* 0x000054328f247816 */ /* 0x000fe40000000024 */
[--C-:B------:R-:W-:Y:S02]  /*7920*/  SHF.R.U64 R48, R50, 0x10, R51.reuse ;  /* 0x0000001032307819 */ /* 0x100fe40000001233 */
[----:B------:R-:W-:Y:S02]  /*7930*/  SHF.R.U32.HI R143, RZ, 0x10, R51 ;  /* 0x00000010ff8f7819 */ /* 0x000fe40000011633 */
[----:B------:R-:W-:Y:S02]  /*7940*/  PRMT R51, R163, 0x5410, R49 ;  /* 0x00005410a3337816 */ /* 0x000fe40000000031 */
[----:B------:R-:W-:Y:S02]  /*7950*/  PRMT R144, R146, 0x5432, R144 ;  /* 0x0000543292907816 */ /* 0x000fe40000000090 */
[----:B------:R-:W-:-:S02]  /*7960*/  PRMT R39, R147, 0x5410, R39 ;  /* 0x0000541093277816 */ /* 0x000fc40000000027 */
[----:B------:R-:W-:Y:S01]  /*7970*/  PRMT R48, R147, 0x5432, R48 ;  /* 0x0000543293307816 */ /* 0x000fe20000000030 */
[----:B---3--:R-:W-:Y:S01]  /*7980*/  IMAD.U32 R147, R81, 0x10000, RZ ;  /* 0x0001000051937824 */ /* 0x008fe200078e00ff */
[----:B------:R-:W-:Y:S01]  /*7990*/  PRMT R143, R146, 0x5410, R143 ;  /* 0x00005410928f7816 */ /* 0x000fe2000000008f */
[----:B------:R-:W-:Y:S01]  /*79a0*/  IMAD.U32 R146, R51, 0x10000, RZ ;  /* 0x0001000033927824 */ /* 0x000fe200078e00ff */
[C---:B------:R-:W-:Y:S01]  /*79b0*/  PRMT R37, R145.reuse, 0x5410, R37 ;  /* 0x0000541091257816 */ /* 0x040fe20000000025 */
[----:B------:R-:W-:Y:S01]  /*79c0*/  IMAD.U32 R50, R144, 0x10000, RZ ;  /* 0x0001000090327824 */ /* 0x000fe200078e00ff */
[----:B------:R-:W-:Y:S01]  /*79d0*/  PRMT R38, R145, 0x5432, R38 ;  /* 0x0000543291267816 */ /* 0x000fe20000000026 */
[----:B----4-:R-:W-:Y:S02]  /*79e0*/  IMAD.U32 R145, R13, 0x10000, RZ ;  /* 0x000100000d917824 */ /* 0x010fe400078e00ff */
[----:B------:R-:W-:Y:S01]  /*79f0*/  FMUL.FTZ R49, R147, R146 ;  /* 0x0000009293317220 */ /* 0x000fe20000410000 */
[----:B------:R-:W-:-:S02]  /*7a00*/  LOP3.LUT R51, R51, 0xffff0000, RZ, 0xc0, !PT ;  /* 0xffff000033337812 */ /* 0x000fc400078ec0ff */
[----:B------:R-:W-:Y:S01]  /*7a10*/  LOP3.LUT R81, R81, 0xffff0000, RZ, 0xc0, !PT ;  /* 0xffff000051517812 */ /* 0x000fe200078ec0ff */
[-C--:B------:R-:W-:Y:S01]  /*7a20*/  FFMA.FTZ R49, R145, R50.reuse, -R49 ;  /* 0x0000003291317223 */ /* 0x080fe20000010831 */
[----:B------:R-:W-:Y:S01]  /*7a30*/  FMUL.FTZ R50, R147, R50 ;  /* 0x0000003293327220 */ /* 0x000fe20000410000 */
[----:B------:R-:W-:Y:S01]  /*7a40*/  LOP3.LUT R144, R144, 0xffff0000, RZ, 0xc0, !PT ;  /* 0xffff000090907812 */ /* 0x000fe200078ec0ff */
[C---:B------:R-:W-:Y:S01]  /*7a50*/  IMAD.U32 R147, R83.reuse, 0x10000, RZ ;  /* 0x0001000053937824 */ /* 0x040fe200078e00ff */
[----:B------:R-:W-:Y:S01]  /*7a60*/  LOP3.LUT R83, R83, 0xffff0000, RZ, 0xc0, !PT ;  /* 0xffff000053537812 */ /* 0x000fe200078ec0ff */
[----:B------:R-:W-:Y:S01]  /*7a70*/  FFMA.FTZ R50, R145, R146, R50 ;  /* 0x0000009291327223 */ /* 0x000fe20000010032 */
[----:B------:R-:W-:Y:S01]  /*7a80*/  LOP3.LUT R145, R13, 0xffff0000, RZ, 0xc0, !PT ;  /* 0xffff00000d917812 */ /* 0x000fe200078ec0ff */
[CC--:B------:R-:W-:Y:S01]  /*7a90*/  FMUL.FTZ R13, R81.reuse, R51.reuse ;  /* 0x00000033510d7220 */ /* 0x0c0fe20000410000 */
[-C--:B------:R-:W-:Y:S01]  /*7aa0*/  FMUL.FTZ R81, R81, R144.reuse ;  /* 0x0000009051517220 */ /* 0x080fe20000410000 */
[C---:B------:R-:W-:Y:S01]  /*7ab0*/  IMAD.U32 R146, R143.reuse, 0x10000, RZ ;  /* 0x000100008f927824 */ /* 0x040fe200078e00ff */
[----:B------:R-:W-:Y:S01]  /*7ac0*/  LOP3.LUT R143, R143, 0xffff0000, RZ, 0xc0, !PT ;  /* 0xffff00008f8f7812 */ /* 0x000fe200078ec0ff */
[C---:B------:R-:W-:Y:S01]  /*7ad0*/  FFMA.FTZ R13, R145.reuse, R144, -R13 ;  /* 0x00000090910d7223 */ /* 0x040fe2000001080d */
[----:B------:R-:W-:Y:S01]  /*7ae0*/  FFMA.FTZ R51, R145, R51, R81 ;  /* 0x0000003391337223 */ /* 0x000fe20000010051 */
[----:B------:R-:W-:-:S02]  /*7af0*/  IMAD.U32 R145, R15, 0x10000, RZ ;  /* 0x000100000f917824 */ /* 0x000fc400078e00ff */
[----:B------:R-:W-:Y:S01]  /*7b00*/  FMUL.FTZ R81, R147, R146 ;  /* 0x0000009293517220 */ /* 0x000fe20000410000 */
        /* <DEDUP_REMOVED lines=9> */
[----:B------:R-:W-:Y:S01]  /*7ba0*/  FMUL.FTZ R145, R83, R143 ;  /* 0x0000008f53917220 */ /* 0x000fe20000410000 */
[----:B------:R-:W-:Y:S01]  /*7bb0*/  IMAD.U32 R51, R80, 0x10000, RZ ;  /* 0x0001000050337824 */ /* 0x000fe200078e00ff */
[----:B------:R-:W-:-:S02]  /*7bc0*/  LOP3.LUT R39, R39, 0xffff0000, RZ, 0xc0, !PT ;  /* 0xffff000027277812 */ /* 0x000fc400078ec0ff */
[-C--:B------:R-:W-:Y:S01]  /*7bd0*/  FFMA.FTZ R145, R15, R38.reuse, -R145 ;  /* 0x000000260f917223 */ /* 0x080fe20000010891 */
[----:B------:R-:W-:Y:S01]  /*7be0*/  FMUL.FTZ R38, R83, R38 ;  /* 0x0000002653267220 */ /* 0x000fe20000410000 */
[----:B------:R-:W-:-:S03]  /*7bf0*/  FMUL.FTZ R83, R51, R49 ;  /* 0x0000003133537220 */ /* 0x000fc60000410000 */
[----:B------:R-:W-:Y:S01]  /*7c00*/  F2FP.BF16.F32.PACK_AB R145, R145, R81 ;  /* 0x000000519191723e */ /* 0x000fe200000010ff */
[----:B------:R-:W-:Y:S02]  /*7c10*/  IMAD.U32 R81, R36, 0x10000, RZ ;  /* 0x0001000024517824 */ /* 0x000fe400078e00ff */
[----:B------:R-:W-:Y:S01]  /*7c20*/  FFMA.FTZ R38, R15, R143, R38 ;  /* 0x0000008f0f267223 */ /* 0x000fe20000010026 */
[----:B------:R-:W-:Y:S01]  /*7c30*/  IMAD.U32 R15, R12, 0x10000, RZ ;  /* 0x000100000c0f7824 */ /* 0x000fe200078e00ff */
[----:B------:R-:W-:Y:S01]  /*7c40*/  LOP3.LUT R36, R36, 0xffff0000, RZ, 0xc0, !PT ;  /* 0xffff000024247812 */ /* 0x000fe200078ec0ff */
[-C--:B------:R-:W-:Y:S02]  /*7c50*/  FMUL.FTZ R51, R51, R81.reuse ;  /* 0x0000005133337220 */ /* 0x080fe40000410000 */
[C---:B------:R-:W-:Y:S01]  /*7c60*/  FFMA.FTZ R83, R15.reuse, R81, -R83 ;  /* 0x000000510f537223 */ /* 0x040fe20000010853 */
[----:B------:R-:W-:Y:S02]  /*7c70*/  IMAD.U32 R81, R82, 0x10000, RZ ;  /* 0x0001000052517824 */ /* 0x000fe400078e00ff */
[----:B------:R-:W-:Y:S01]  /*7c80*/  FFMA.FTZ R51, R15, R49, R51 ;  /* 0x000000310f337223 */ /* 0x000fe20000010033 */
[----:B------:R-:W-:-:S02]  /*7c90*/  LOP3.LUT R15, R80, 0xffff0000, RZ, 0xc0, !PT ;  /* 0xffff0000500f7812 */ /* 0x000fc400078ec0ff */
[----:B------:R-:W-:Y:S02]  /*7ca0*/  LOP3.LUT R49, R12, 0xffff0000, RZ, 0xc0, !PT ;  /* 0xffff00000c317812 */ /* 0x000fe400078ec0ff */
[----:B------:R-:W-:Y:S01]  /*7cb0*/  F2FP.BF16.F32.PACK_AB R38, R38, R144 ;  /* 0x000000902626723e */ /* 0x000fe200000010ff */
        /* <DEDUP_REMOVED lines=29> */
.L_x_1639:
[----:B------:R-:W-:Y:S05]  /*7e90*/  BSYNC B3 ;  /* 0x0000000000037941 */ /* 0x000fea0003800000 */
.L_x_1638:
[----:B------:R-:W-:-:S04]  /*7ea0*/  LEA R36, P3, R6, R11, 0x1 ;  /* 0x0000000b06247211 */ /* 0x000fc800078608ff */
[----:B--2---:R-:W-:Y:S02]  /*7eb0*/  LEA.HI.X R37, R6, R115, R107, 0x1, P3 ;  /* 0x0000007306257211 */ /* 0x004fe400018f0c6b */
[----:B------:R-:W-:-:S03]  /*7ec0*/  ISETP.GE.AND P3, PT, R138, R127, PT ;  /* 0x0000007f8a00720c */ /* 0x000fc60003f66270 */
[----:B----4-:R2:W-:Y:S10]  /*7ed0*/  ST.E.128 desc[UR60][R36.64], R12 ;  /* 0x0000000c24007985 */ /* 0x0105f4000c101d3c */
[----:B--2---:R-:W-:-:S05]  /*7ee0*/  @!P3 IMAD.WIDE R12, R138, 0x2, R114 ;  /* 0x000000028a0cb825 */ /* 0x004fca00078e0272 */
[----:B---3--:R3:W-:Y:S02]  /*7ef0*/  @!P3 ST.E.128 desc[UR60][R12.64], R80 ;  /* 0x000000500c00b985 */ /* 0x0087e4000c101d3c */
.L_x_1637:
[----:B------:R-:W-:Y:S05]  /*7f00*/  BSYNC B2 ;  /* 0x0000000000027941 */ /* 0x000fea0003800000 */
.L_x_1636:
[----:B------:R-:W-:Y:S01]  /*7f10*/  ISETP.NE.AND P3, PT, R10, RZ, PT ;  /* 0x000000ff0a00720c */ /* 0x000fe20003f65270 */
[----:B------:R-:W-:-:S12]  /*7f20*/  BSSY B2, `(.L_x_1640) ;  /* 0x000007e000027945 */ /* 0x000fd80003800000 */
[----:B------:R-:W-:Y:S05]  /*7f30*/  @!P3 BRA `(.L_x_1641) ;  /* 0x0000000400f0b947 */ /* 0x000fea0003800000 */
[----:B------:R-:W4:Y:S01]  /*7f40*/  LDL R15, [R1+0x30] ;  /* 0x00003000010f7983 */ /* 0x000f220000100800 */
[----:B---3--:R-:W-:Y:S01]  /*7f50*/  SEL R12, R118, R131, !P1 ;  /* 0x00000083760c7207 */ /* 0x008fe20004800000 */
        /* <DEDUP_REMOVED lines=12> */
[----:B----4-:R-:W-:-:S04]  /*8020*/  IMAD R13, R13, 0x1800, R15 ;  /* 0x000018000d0d7824 */ /* 0x010fc800078e020f */
        /* <DEDUP_REMOVED lines=102> */
.L_x_1643:
[----:B------:R-:W-:Y:S05]  /*8690*/  BSYNC B3 ;  /* 0x0000000000037941 */ /* 0x000fea0003800000 */
.L_x_1642:
[----:B------:R-:W-:-:S04]  /*86a0*/  LEA R32, P3, R7, R11, 0x1 ;  /* 0x0000000b07207211 */ /* 0x000fc800078608ff */
[----:B--2---:R-:W-:Y:S02]  /*86b0*/  LEA.HI.X R33, R7, R115, R106, 0x1, P3 ;  /* 0x0000007307217211 */ /* 0x004fe400018f0c6a */
[----:B------:R-:W-:-:S03]  /*86c0*/  ISETP.GE.AND P3, PT, R48, R127, PT ;  /* 0x0000007f3000720c */ /* 0x000fc60003f66270 */
[----:B----4-:R2:W-:Y:S10]  /*86d0*/  ST.E.128 desc[UR60][R32.64], R12 ;  /* 0x0000000c20007985 */ /* 0x0105f4000c101d3c */
[----:B--2---:R-:W-:-:S05]  /*86e0*/  @!P3 IMAD.WIDE R12, R48, 0x2, R114 ;  /* 0x00000002300cb825 */ /* 0x004fca00078e0272 */
[----:B---3--:R4:W-:Y:S02]  /*86f0*/  @!P3 ST.E.128 desc[UR60][R12.64], R36 ;  /* 0x000000240c00b985 */ /* 0x0089e4000c101d3c */
.L_x_1641:
[----:B------:R-:W-:Y:S05]  /*8700*/  BSYNC B2 ;  /* 0x0000000000027941 */ /* 0x000fea0003800000 */
.L_x_1640:
[----:B------:R-:W-:-:S13]  /*8710*/  ISETP.NE.AND P3, PT, R20, RZ, PT ;  /* 0x000000ff1400720c */ /* 0x000fda0003f65270 */
[----:B------:R-:W-:Y:S05]  /*8720*/  @!P3 BRA `(.L_x_1635) ;  /* 0x0000000400f0b947 */ /* 0x000fea0003800000 */
[----:B------:R-:W5:Y:S01]  /*8730*/  LDL R15, [R1+0x30] ;  /* 0x00003000010f7983 */ /* 0x000f620000100800 */
[----:B------:R-:W-:Y:S01]  /*8740*/  LOP3.LUT P5, RZ, R16, 0x1, RZ, 0xc0, !PT ;  /* 0x0000000110ff7812 */ /* 0x000fe200078ac0ff */
[----:B------:R-:W-:Y:S01]  /*8750*/  BSSY B2, `(.L_x_1644) ;  /* 0x0000075000027945 */ /* 0x000fe20003800000 */
[----:B----4-:R-:W-:Y:S02]  /*8760*/  LEA R36, P3, R8, R11, 0x1 ;  /* 0x0000000b08247211 */ /* 0x010fe400078608ff */
[----:B------:R-:W-:Y:S02]  /*8770*/  SEL R11, R118, R131, !P5 ;  /* 0x00000083760b7207 */ /* 0x000fe40006800000 */
[----:B------:R-:W-:Y:S02]  /*8780*/  SHF.R.U32.HI R14, RZ, 0x3, R229 ;  /* 0x00000003ff0e7819 */ /* 0x000fe400000116e5 */
[----:B---3--:R-:W-:Y:S02]  /*8790*/  SHF.R.S32.HI R12, RZ, 0x1f, R11 ;  /* 0x0000001fff0c7819 */ /* 0x008fe4000001140b */
[----:B--2---:R-:W-:-:S02]  /*87a0*/  LEA.HI.X R37, R8, R115, R105, 0x1, P3 ;  /* 0x0000007308257211 */ /* 0x004fc400018f0c69 */
[----:B------:R-:W-:Y:S02]  /*87b0*/  LEA.HI R11, R12, R11, RZ, 0x4 ;  /* 0x0000000b0c0b7211 */ /* 0x000fe400078f20ff */
[----:B------:R-:W-:Y:S02]  /*87c0*/  ISETP.GE.AND P3, PT, R195, R117, PT ;  /* 0x00000075c300720c */ /* 0x000fe40003f66270 */
[----:B------:R-:W-:-:S04]  /*87d0*/  LEA.HI.SX32 R11, R11, R109, 0x1c ;  /* 0x0000006d0b0b7211 */ /* 0x000fc800078fe2ff */
[----:B------:R-:W-:-:S04]  /*87e0*/  SHF.R.S32.HI R13, RZ, 0x1f, R11 ;  /* 0x0000001fff0d7819 */ /* 0x000fc8000001140b */
[----:B------:R-:W-:Y:S01]  /*87f0*/  LEA.HI R13, R13, R11, RZ, 0x3 ;  /* 0x0000000b0d0d7211 */ /* 0x000fe200078f18ff */
[----:B------:R-:W-:-:S03]  /*8800*/  IMAD.SHL.U32 R11, R11, 0x8, RZ ;  /* 0x000000080b0b7824 */ /* 0x000fc600078e00ff */
[----:B------:R-:W-:Y:S02]  /*8810*/  SHF.R.S32.HI R13, RZ, 0x3, R13 ;  /* 0x00000003ff0d7819 */ /* 0x000fe4000001140d */
[----:B------:R-:W-:-:S04]  /*8820*/  LOP3.LUT R12, R229, 0x38, R11, 0xf8, !PT ;  /* 0x00000038e50c7812 */ /* 0x000fc800078ef80b */
[----:B------:R-:W-:Y:S01]  /*8830*/  LOP3.LUT R12, R12, R14, RZ, 0x3c, !PT ;  /* 0x0000000e0c0c7212 */ /* 0x000fe200078e3cff */
[----:B-----5:R-:W-:-:S04]  /*8840*/  IMAD R13, R13, 0x1800, R15 ;  /* 0x000018000d0d7824 */ /* 0x020fc800078e020f */
[----:B------:R-:W-:-:S04]  /*8850*/  IMAD.IADD R12, R13, 0x1, R12 ;  /* 0x000000010d0c7824 */ /* 0x000fc800078e020c */
[C---:B------:R-:W-:Y:S02]  /*8860*/  IMAD R32, R22.reuse, 0x4800, R12 ;  /* 0x0000480016207824 */ /* 0x040fe400078e020c */
[----:B------:R-:W-:Y:S02]  /*8870*/  IMAD R12, R22, 0x4800, R129 ;  /* 0x00004800160c7824 */ /* 0x000fe400078e0281 */
[--C-:B------:R-:W-:Y:S02]  /*8880*/  IMAD R32, R32, 0x2, R17.reuse ;  /* 0x0000000220207824 */ /* 0x100fe400078e0211 */
[----:B------:R-:W-:-:S04]  /*8890*/  IMAD R12, R12, 0x2, R17 ;  /* 0x000000020c0c7824 */ /* 0x000fc800078e0211 */
[----:B------:R-:W2:Y:S04]  /*88a0*/  LDS.128 R32, [R32+0x1e400] ;  /* 0x01e4000020207984 */ /* 0x000ea80000000c00 */
[----:B------:R-:W3:Y:S01]  /*88b0*/  LDS.128 R12, [R12+0x1e400] ;  /* 0x01e400000c0c7984 */ /* 0x000ee20000000c00 */
[----:B------:R-:W-:Y:S05]  /*88c0*/  @P3 BRA `(.L_x_1645) ;  /* 0x0000000400743947 */ /* 0x000fea0003800000 */
[--C-:B------:R-:W-:Y:S01]  /*88d0*/  SHF.R.U32.HI R38, RZ, 0x10, R29.reuse ;  /* 0x00000010ff267819 */ /* 0x100fe2000001161d */
[----:B--2---:R-:W-:Y:S01]  /*88e0*/  IMAD.U32 R45, R33, 0x10000, RZ ;  /* 0x00010000212d7824 */ /* 0x004fe200078e00ff */
[----:B------:R-:W-:Y:S02]  /*88f0*/  SHF.R.U64 R28, R28, 0x10, R29 ;  /* 0x000000101c1c7819 */ /* 0x000fe4000000121d */
[----:B------:R-:W-:Y:S02]  /*8900*/  SHF.R.U32.HI R39, RZ, 0x10, R41 ;  /* 0x00000010ff277819 */ /* 0x000fe40000011629 */
[--C-:B------:R-:W-:Y:S02]  /*8910*/  SHF.R.U64 R29, R30, 0x10, R31.reuse ;  /* 0x000000101e1d7819 */ /* 0x100fe4000000121f */
[----:B------:R-:W-:Y:S02]  /*8920*/  SHF.R.U32.HI R30, RZ, 0x10, R31 ;  /* 0x00000010ff1e7819 */ /* 0x000fe4000001161f */
[----:B------:R-:W-:-:S02]  /*8930*/  PRMT R31, R157, 0x5432, R38 ;  /* 0x000054329d1f7816 */ /* 0x000fc40000000026 */
[----:B------:R-:W-:Y:S01]  /*8940*/  PRMT R38, R159, 0x5432, R39 ;  /* 0x000054329f267816 */ /* 0x000fe20000000027 */
[C---:B---3--:R-:W-:Y:S01]  /*8950*/  IMAD.U32 R39, R13.reuse, 0x10000, RZ ;  /* 0x000100000d277824 */ /* 0x048fe200078e00ff */
[----:B------:R-:W-:Y:S01]  /*8960*/  LOP3.LUT R13, R13, 0xffff0000, RZ, 0xc0, !PT ;  /* 0xffff00000d0d7812 */ /* 0x000fe200078ec0ff */
[C---:B------:R-:W-:Y:S01]  /*8970*/  IMAD.U32 R46, R31.reuse, 0x10000, RZ ;  /* 0x000100001f2e7824 */ /* 0x040fe200078e00ff */
[----:B------:R-:W-:Y:S01]  /*8980*/  LOP3.LUT R31, R31, 0xffff0000, RZ, 0xc0, !PT ;  /* 0xffff00001f1f7812 */ /* 0x000fe200078ec0ff */
[C---:B------:R-:W-:Y:S01]  /*8990*/  IMAD.U32 R44, R38.reuse, 0x10000, RZ ;  /* 0x00010000262c7824 */ /* 0x040fe200078e00ff */
[----:B------:R-:W-:Y:S02]  /*89a0*/  LOP3.LUT R38, R38, 0xffff0000, RZ, 0xc0, !PT ;  /* 0xffff000026267812 */ /* 0x000fe400078ec0ff */
[----:B------:R-:W-:Y:S01]  /*89b0*/  SHF.R.U64 R41, R40, 0x10, R41 ;  /* 0x0000001028297819 */ /* 0x000fe20000001229 */
[C---:B------:R-:W-:Y:S01]  /*89c0*/  FMUL.FTZ R47, R45.reuse, R44 ;  /* 0x0000002c2d2f7220 */ /* 0x040fe20000410000 */
[----:B------:R-:W-:Y:S01]  /*89d0*/  FMUL.FTZ R45, R45, R46 ;  /* 0x0000002e2d2d7220 */ /* 0x000fe20000410000 */
[----:B------:R-:W-:Y:S01]  /*89e0*/  PRMT R40, R156, 0x5432, R30 ;  /* 0x000054329c287816 */ /* 0x000fe2000000001e */
[----:B------:R-:W-:-:S02]  /*89f0*/  IMAD.U32 R30, R15, 0x10000, RZ ;  /* 0x000100000f1e7824 */ /* 0x000fc400078e00ff */
[C---:B------:R-:W-:Y:S01]  /*8a00*/  FFMA.FTZ R47, R39.reuse, R46, -R47 ;  /* 0x0000002e272f7223 */ /* 0x040fe2000001082f */
[----:B------:R-:W-:Y:S01]  /*8a10*/  FFMA.FTZ R45, R39, R44, R45 ;  /* 0x0000002c272d7223 */ /* 0x000fe2000001002d */
[----:B------:R-:W-:Y:S02]  /*8a20*/  LOP3.LUT R39, R33, 0xffff0000, RZ, 0xc0, !PT ;  /* 0xffff000021277812 */ /* 0x000fe400078ec0ff */
[----:B------:R-:W-:Y:S01]  /*8a30*/  PRMT R159, R159, 0x5410, R41 ;  /* 0x000054109f9f7816 */ /* 0x000fe20000000029 */
[C---:B------:R-:W-:Y:S01]  /*8a40*/  IMAD.U32 R41, R35.reuse, 0x10000, RZ ;  /* 0x0001000023297824 */ /* 0x040fe200078e00ff */
[----:B------:R-:W-:Y:S01]  /*8a50*/  LOP3.LUT R35, R35, 0xffff0000, RZ, 0xc0, !PT ;  /* 0xffff000023237812 */ /* 0x000fe200078ec0ff */
[CC--:B------:R-:W-:Y:S01]  /*8a60*/  FMUL.FTZ R33, R39.reuse, R38.reuse ;  /* 0x0000002627217220 */ /* 0x0c0fe20000410000 */
[-C--:B------:R-:W-:Y:S01]  /*8a70*/  FMUL.FTZ R39, R39, R31.reuse ;  /* 0x0000001f27277220 */ /* 0x080fe20000410000 */
[----:B------:R-:W-:Y:S02]  /*8a80*/  PRMT R28, R157, 0x5410, R28 ;  /* 0x000054109d1c7816 */ /* 0x000fe4000000001c */
[C---:B------:R-:W-:Y:S01]  /*8a90*/  FFMA.FTZ R33, R13.reuse, R31, -R33 ;  /* 0x0000001f0d217223 */ /* 0x040fe20000010821 */
[----:B------:R-:W-:Y:S01]  /*8aa0*/  FFMA.FTZ R39, R13, R38, R39 ;  /* 0x000000260d277223 */ /* 0x000fe20000010027 */
[----:B------:R-:W-:Y:S01]  /*8ab0*/  SHF.R.U32.HI R38, RZ, 0x10, R43 ;  /* 0x00000010ff267819 */ /* 0x000fe2000001162b */
[C---:B------:R-:W-:Y:S01]  /*8ac0*/  IMAD.U32 R31, R40.reuse, 0x10000, RZ ;  /* 0x00010000281f7824 */ /* 0x040fe200078e00ff */
[----:B------:R-:W-:-:S02]  /*8ad0*/  LOP3.LUT R40, R40, 0xffff0000, RZ, 0xc0, !PT ;  /* 0xffff000028287812 */ /* 0x000fc400078ec0ff */
[----:B------:R-:W-:Y:S02]  /*8ae0*/  PRMT R38, R158, 0x5432, R38 ;  /* 0x000054329e267816 */ /* 0x000fe40000000026 */
[----:B------:R-:W-:Y:S01]  /*8af0*/  SHF.R.U64 R42, R42, 0x10, R43 ;  /* 0x000000102a2a7819 */ /* 0x000fe2000000122b */
[----:B------:R-:W-:Y:S01]  /*8b00*/  IMAD.U32 R43, R34, 0x10000, RZ ;  /* 0x00010000222b7824 */ /* 0x000fe200078e00ff */
[----:B------:R-:W-:Y:S01]  /*8b10*/  PRMT R29, R156, 0x5410, R29 ;  /* 0x000054109c1d7816 */ /* 0x000fe2000000001d */
[C---:B------:R-:W-:Y:S01]  /*8b20*/  IMAD.U32 R13, R38.reuse, 0x10000, RZ ;  /* 0x00010000260d7824 */ /* 0x040fe200078e00ff */
[----:B------:R-:W-:Y:S02]  /*8b30*/  LOP3.LUT R38, R38, 0xffff0000, RZ, 0xc0, !PT ;  /* 0xffff000026267812 */ /* 0x000fe400078ec0ff */
[----:B------:R-:W-:Y:S01]  /*8b40*/  PRMT R42, R158, 0x5410, R42 ;  /* 0x000054109e2a7816 */ /* 0x000fe2000000002a */
[C---:B------:R-:W-:Y:S01]  /*8b50*/  FMUL.FTZ R44, R41.reuse, R13 ;  /* 0x0000000d292c7220 */ /* 0x040fe20000410000 */
[----:B------:R-:W-:Y:S01]  /*8b60*/  FMUL.FTZ R41, R41, R31 ;  /* 0x0000001f29297220 */ /* 0x000fe20000410000 */
[----:B------:R-:W-:-:S02]  /*8b70*/  LOP3.LUT R34, R34, 0xffff0000, RZ, 0xc0, !PT ;  /* 0xffff000022227812 */ /* 0x000fc400078ec0ff */
[C---:B------:R-:W-:Y:S01]  /*8b80*/  FFMA.FTZ R31, R30.reuse, R31, -R44 ;  /* 0x0000001f1e1f7223 */ /* 0x040fe2000001082c */
[----:B------:R-:W-:Y:S01]  /*8b90*/  FFMA.FTZ R30, R30, R13, R41 ;  /* 0x0000000d1e1e7223 */ /* 0x000fe20000010029 */
[----:B------:R-:W-:Y:S01]  /*8ba0*/  LOP3.LUT R13, R15, 0xffff0000, RZ, 0xc0, !PT ;  /* 0xffff00000f0d7812 */ /* 0x000fe200078ec0ff */
[C---:B------:R-:W-:Y:S01]  /*8bb0*/  FMUL.FTZ R15, R35.reuse, R38 ;  /* 0x00000026230f7220 */ /* 0x040fe20000410000 */
[-C--:B------:R-:W-:Y:S01]  /*8bc0*/  FMUL.FTZ R35, R35, R40.reuse ;  /* 0x0000002823237220 */ /* 0x080fe20000410000 */
[C---:B------:R-:W-:Y:S01]  /*8bd0*/  IMAD.U32 R41, R28.reuse, 0x10000, RZ ;  /* 0x000100001c297824 */ /* 0x040fe200078e00ff */
[----:B------:R-:W-:Y:S01]  /*8be0*/  LOP3.LUT R28, R28, 0xffff0000, RZ, 0xc0, !PT ;  /* 0xffff00001c1c7812 */ /* 0x000fe200078ec0ff */
[C---:B------:R-:W-:Y:S01]  /*8bf0*/  FFMA.FTZ R15, R13.reuse, R40, -R15 ;  /* 0x000000280d0f7223 */ /* 0x040fe2000001080f */
[----:B------:R-:W-:Y:S01]  /*8c00*/  FFMA.FTZ R13, R13, R38, R35 ;  /* 0x000000260d0d7223 */ /* 0x000fe20000010023 */
[C---:B------:R-:W-:Y:S01]  /*8c10*/  IMAD.U32 R40, R32.reuse, 0x10000, RZ ;  /* 0x0001000020287824 */ /* 0x040fe200078e00ff */
[----:B------:R-:W-:Y:S01]  /*8c20*/  LOP3.LUT R32, R32, 0xffff0000, RZ, 0xc0, !PT ;  /* 0xffff000020207812 */ /* 0x000fe200078ec0ff */
[C---:B------:R-:W-:Y:S01]  /*8c30*/  IMAD.U32 R38, R159.reuse, 0x10000, RZ ;  /* 0x000100009f267824 */ /* 0x040fe200078e00ff */
[----:B------:R-:W-:Y:S01]  /*8c40*/  LOP3.LUT R159, R159, 0xffff0000, RZ, 0xc0, !PT ;  /* 0xffff00009f9f7812 */ /* 0x000fe200078ec0ff */
[C---:B------:R-:W-:Y:S01]  /*8c50*/  IMAD.U32 R35, R12.reuse, 0x10000, RZ ;  /* 0x000100000c237824 */ /* 0x040fe200078e00ff */
[----:B------:R-:W-:Y:S01]  /*8c60*/  LOP3.LUT R12, R12, 0xffff0000, RZ, 0xc0, !PT ;  /* 0xffff00000c0c7812 */ /* 0x000fe200078ec0ff */
[C---:B------:R-:W-:Y:S01]  /*8c70*/  FMUL.FTZ R44, R40.reuse, R38 ;  /* 0x00000026282c7220 */ /* 0x040fe20000410000 */
[----:B------:R-:W-:Y:S01]  /*8c80*/  FMUL.FTZ R40, R40, R41 ;  /* 0x0000002928287220 */ /* 0x000fe20000410000 */
[----:B------:R-:W-:-:S02]  /*8c90*/  F2FP.BF16.F32.PACK_AB R33, R33, R47 ;  /* 0x0000002f2121723e */ /* 0x000fc400000010ff */
[C---:B------:R-:W-:Y:S01]  /*8ca0*/  FFMA.FTZ R44, R35.reuse, R41, -R44 ;  /* 0x00000029232c7223 */ /* 0x040fe2000001082c */
[----:B------:R-:W-:Y:S01]  /*8cb0*/  FFMA.FTZ R40, R35, R38, R40 ;  /* 0x0000002623287223 */ /* 0x000fe20000010028 */
[CC--:B------:R-:W-:Y:S01]  /*8cc0*/  FMUL.FTZ R35, R32.reuse, R159.reuse ;  /* 0x0000009f20237220 */ /* 0x0c0fe20000410000 */
[-C--:B------:R-:W-:Y:S01]  /*8cd0*/  FMUL.FTZ R32, R32, R28.reuse ;  /* 0x0000001c20207220 */ /* 0x080fe20000410000 */
[C---:B------:R-:W-:Y:S01]  /*8ce0*/  IMAD.U32 R38, R29.reuse, 0x10000, RZ ;  /* 0x000100001d267824 */ /* 0x040fe200078e00ff */
[----:B------:R-:W-:Y:S01]  /*8cf0*/  LOP3.LUT R29, R29, 0xffff0000, RZ, 0xc0, !PT ;  /* 0xffff00001d1d7812 */ /* 0x000fe200078ec0ff */
[----:B------:R-:W-:Y:S01]  /*8d00*/  FFMA.FTZ R35, R12, R28, -R35 ;  /* 0x0000001c0c237223 */ /* 0x000fe20000010823 */
[----:B------:R-:W-:Y:S02]  /*8d10*/  IMAD.U32 R28, R42, 0x10000, RZ ;  /* 0x000100002a1c7824 */ /* 0x000fe400078e00ff */
[----:B------:R-:W-:Y:S01]  /*8d20*/  FFMA.FTZ R32, R12, R159, R32 ;  /* 0x0000009f0c207223 */ /* 0x000fe20000010020 */
[----:B------:R-:W-:Y:S01]  /*8d30*/  IMAD.U32 R12, R14, 0x10000, RZ ;  /* 0x000100000e0c7824 */ /* 0x000fe200078e00ff */
[----:B------:R-:W-:Y:S01]  /*8d40*/  LOP3.LUT R42, R42, 0xffff0000, RZ, 0xc0, !PT ;  /* 0xffff00002a2a7812 */ /* 0x000fe200078ec0ff */
[C---:B------:R-:W-:Y:S01]  /*8d50*/  FMUL.FTZ R41, R43.reuse, R28 ;  /* 0x0000001c2b297220 */ /* 0x040fe20000410000 */
[----:B------:R-:W-:Y:S01]  /*8d60*/  FMUL.FTZ R43, R43, R38 ;  /* 0x000000262b2b7220 */ /* 0x000fe20000410000 */
[----:B------:R-:W-:-:S02]  /*8d70*/  LOP3.LUT R14, R14, 0xffff0000, RZ, 0xc0, !PT ;  /* 0xffff00000e0e7812 */ /* 0x000fc400078ec0ff */
[C---:B------:R-:W-:Y:S01]  /*8d80*/  FFMA.FTZ R41, R12.reuse, R38, -R41 ;  /* 0x000000260c297223 */ /* 0x040fe20000010829 */
[----:B------:R-:W-:Y:S01]  /*8d90*/  FFMA.FTZ R43, R12, R28, R43 ;  /* 0x0000001c0c2b7223 */ /* 0x000fe2000001002b */
[C---:B------:R-:W-:Y:S01]  /*8da0*/  FMUL.FTZ R12, R34.reuse, R42 ;  /* 0x0000002a220c7220 */ /* 0x040fe20000410000 */
[-C--:B------:R-:W-:Y:S01]  /*8db0*/  FMUL.FTZ R34, R34, R29.reuse ;  /* 0x0000001d22227220 */ /* 0x080fe20000410000 */
[----:B------:R-:W-:Y:S02]  /*8dc0*/  F2FP.BF16.F32.PACK_AB R35, R35, R44 ;  /* 0x0000002c2323723e */ /* 0x000fe400000010ff */
[C---:B------:R-:W-:Y:S01]  /*8dd0*/  FFMA.FTZ R12, R14.reuse, R29, -R12 ;  /* 0x0000001d0e0c7223 */ /* 0x040fe2000001080c */
[----:B------:R-:W-:Y:S01]  /*8de0*/  FFMA.FTZ R34, R14, R42, R34 ;  /* 0x0000002a0e227223 */ /* 0x000fe20000010022 */
[----:B------:R-:W-:Y:S02]  /*8df0*/  F2FP.BF16.F32.PACK_AB R39, R39, R45 ;  /* 0x0000002d2727723e */ /* 0x000fe400000010ff */
[----:B------:R-:W-:Y:S01]  /*8e00*/  F2FP.BF16.F32.PACK_AB R30, R13, R30 ;  /* 0x0000001e0d1e723e */ /* 0x000fe200000010ff */
[----:B------:R-:W-:Y:S01]  /*8e10*/  IMAD.MOV.U32 R13, RZ, RZ, R33 ;  /* 0x000000ffff0d7224 */ /* 0x000fe200078e0021 */
[----:B------:R-:W-:Y:S01]  /*8e20*/  F2FP.BF16.F32.PACK_AB R41, R12, R41 ;  /* 0x000000290c29723e */ /* 0x000fe200000010ff */
[----:B------:R-:W-:Y:S01]  /*8e30*/  IMAD.MOV.U32 R12, RZ, RZ, R35 ;  /* 0x000000ffff0c7224 */ /* 0x000fe200078e0023 */
[----:B------:R-:W-:Y:S01]  /*8e40*/  F2FP.BF16.F32.PACK_AB R15, R15, R31 ;  /* 0x0000001f0f0f723e */ /* 0x000fe200000010ff */
[----:B------:R-:W-:Y:S01]  /*8e50*/  IMAD.MOV.U32 R33, RZ, RZ, R39 ;  /* 0x000000ffff217224 */ /* 0x000fe200078e0027 */
[----:B------:R-:W-:Y:S01]  /*8e60*/  F2FP.BF16.F32.PACK_AB R32, R32, R40 ;  /* 0x000000282020723e */ /* 0x000fe200000010ff */
[----:B------:R-:W-:Y:S01]  /*8e70*/  IMAD.MOV.U32 R14, RZ, RZ, R41 ;  /* 0x000000ffff0e7224 */ /* 0x000fe200078e0029 */
[----:B------:R-:W-:Y:S01]  /*8e80*/  F2FP.BF16.F32.PACK_AB R34, R34, R43 ;  /* 0x0000002b2222723e */ /* 0x000fe200000010ff */
[----:B------:R-:W-:-:S07]  /*8e90*/  IMAD.MOV.U32 R35, RZ, RZ, R30 ;  /* 0x000000ffff237224 */ /* 0x000fce00078e001e */
.L_x_1645:
[----:B------:R-:W-:Y:S05]  /*8ea0*/  BSYNC B2 ;  /* 0x0000000000027941 */ /* 0x000fea0003800000 */
.L_x_1644:
[----:B------:R-:W-:Y:S01]  /*8eb0*/  ISETP.GE.AND P3, PT, R11, R127, PT ;  /* 0x0000007f0b00720c */ /* 0x000fe20003f66270 */
[----:B---3--:R3:W-:-:S12]  /*8ec0*/  ST.E.128 desc[UR60][R36.64], R12 ;  /* 0x0000000c24007985 */ /* 0x0087d8000c101d3c */
[----:B------:R-:W-:-:S05]  /*8ed0*/  @!P3 IMAD.WIDE R114, R11, 0x2, R114 ;  /* 0x000000020b72b825 */ /* 0x000fca00078e0272 */
[----:B--2---:R3:W-:Y:S02]  /*8ee0*/  @!P3 ST.E.128 desc[UR60][R114.64], R32 ;  /* 0x000000207200b985 */ /* 0x0047e4000c101d3c */
.L_x_1635:
[----:B------:R-:W-:Y:S05]  /*8ef0*/  BSYNC B1 ;  /* 0x0000000000017941 */ /* 0x000fea0003800000 */
.L_x_1634:
[----:B------:R-:W-:-:S03]  /*8f00*/  UMOV UR4, 0xffffffff ;  /* 0xffffffff00047882 */ /* 0x000fc60000000000 */
[----:B------:R-:W-:Y:S05]  /*8f10*/  BRA.DIV UR4, `(.L_x_1646) ;  /* 0x0000024a04c47947 */ /* 0x000fea000b800000 */
[----:B-1----:R-:W1:Y:S04]  /*8f20*/  SHFL.IDX PT, R113, R113, 0x1, 0x1c1f ;  /* 0x003c1f0071717f89 */ /* 0x002e6800000e0000 */
[----:B------:R-:W0:Y:S02]  /*8f30*/  SHFL.IDX PT, R116, R116, 0x1, 0x1c1f ;  /* 0x003c1f0074747f89 */ /* 0x000e2400000e0000 */
.L_x_2017:
[----:B------:R-:W-:Y:S05]  /*8f40*/  @P4 BRA `(.L_x_1603) ;  /* 0x0000001c00cc4947 */ /* 0x000fea0003800000 */
[----:B------:R-:W-:Y:S01]  /*8f50*/  ISETP.NE.AND P3, PT, R9, RZ, PT ;  /* 0x000000ff0900720c */ /* 0x000fe20003f65270 */
[----:B------:R-:W-:Y:S01]  /*8f60*/  BSSY B1, `(.L_x_1647) ;  /* 0x000007f000017945 */ /* 0x000fe20003800000 */
[----:B0--3--:R-:W-:Y:S02]  /*8f70*/  IMAD.MOV.U32 R32, RZ, RZ, R116 ;  /* 0x000000ffff207224 */ /* 0x009fe400078e0074 */
[----:B-1----:R-:W-:-:S09]  /*8f80*/  IMAD.MOV.U32 R33, RZ, RZ, R113 ;  /* 0x000000ffff217224 */ /* 0x002fd200078e0071 */
[----:B------:R-:W-:Y:S05]  /*8f90*/  @!P3 BRA `(.L_x_1648) ;  /* 0x0000000400ecb947 */ /* 0x000fea0003800000 */
[----:B------:R-:W3:Y:S01]  /*8fa0*/  LDL R14, [R1+0x34] ;  /* 0x00003400010e7983 */ /* 0x000ee20000100800 */
[----:B------:R-:W-:Y:S01]  /*8fb0*/  SEL R11, R118, R131, !P0 ;  /* 0x00000083760b7207 */ /* 0x000fe20004000000 */
[----:B------:R-:W-:Y:S01]  /*8fc0*/  BSSY B2, `(.L_x_1649) ;  /* 0x0000076000027945 */ /* 0x000fe20003800000 */
[----:B----4-:R-:W-:Y:S02]  /*8fd0*/  SHF.R.U32.HI R13, RZ, 0x3, R226 ;  /* 0x00000003ff0d7819 */ /* 0x010fe400000116e2 */
[----:B------:R-:W-:Y:S02]  /*8fe0*/  SHF.R.S32.HI R12, RZ, 0x1f, R11 ;  /* 0x0000001fff0c7819 */ /* 0x000fe4000001140b */
[----:B------:R-:W-:Y:S02]  /*8ff0*/  LEA R34, P3, R6, R116, 0x1 ;  /* 0x0000007406227211 */ /* 0x000fe400078608ff */
[----:B------:R-:W-:Y:S02]  /*9000*/  LEA.HI R12, R12, R11, RZ, 0x4 ;  /* 0x0000000b0c0c7211 */ /* 0x000fe400078f20ff */
[----:B------:R-:W-:-:S02]  /*9010*/  ISETP.GE.AND P4, PT, R18, R117, PT ;  /* 0x000000751200720c */ /* 0x000fc40003f86270 */
[----:B------:R-:W-:Y:S02]  /*9020*/  LEA.HI.SX32 R36, R12, R111, 0x1c ;  /* 0x0000006f0c247211 */ /* 0x000fe400078fe2ff */
[----:B------:R-:W-:Y:S02]  /*9030*/  LEA.HI.X R35, R6, R113, R107, 0x1, P3 ;  /* 0x0000007106237211 */ /* 0x000fe400018f0c6b */
[----:B------:R-:W-:-:S04]  /*9040*/  SHF.R.S32.HI R12, RZ, 0x1f, R36 ;  /* 0x0000001fff0c7819 */ /* 0x000fc80000011424 */
[----:B------:R-:W-:Y:S01]  /*9050*/  LEA.HI R12, R12, R36, RZ, 0x3 ;  /* 0x000000240c0c7211 */ /* 0x000fe200078f18ff */
[----:B------:R-:W-:-:S03]  /*9060*/  IMAD.SHL.U32 R36, R36, 0x8, RZ ;  /* 0x0000000824247824 */ /* 0x000fc600078e00ff */
[----:B------:R-:W-:Y:S02]  /*9070*/  SHF.R.S32.HI R12, RZ, 0x3, R12 ;  /* 0x00000003ff0c7819 */ /* 0x000fe4000001140c */
[----:B------:R-:W-:Y:S02]  /*9080*/  LOP3.LUT R11, R226, 0x38, R36, 0xf8, !PT ;  /* 0x00000038e20b7812 */ /* 0x000fe400078ef824 */
[----:B------:R-:W-:Y:S02]  /*9090*/  ISETP.GE.AND P3, PT, R36, R127, PT ;  /* 0x0000007f2400720c */ /* 0x000fe40003f66270 */
[----:B------:R-:W-:-:S11]  /*90a0*/  LOP3.LUT R11, R11, R13, RZ, 0x3c, !PT ;  /* 0x0000000d0b0b7212 */ /* 0x000fd600078e3cff */
[----:B------:R-:W-:-:S04]  /*90b0*/  @!P3 IMAD.WIDE R36, R36, 0x2, R32 ;  /* 0x000000022424b825 */ /* 0x000fc800078e0220 */
[----:B---3--:R-:W-:-:S04]  /*90c0*/  IMAD R12, R12, 0x1800, R14 ;  /* 0x000018000c0c7824 */ /* 0x008fc800078e020e */
        /* <DEDUP_REMOVED lines=34> */
[C---:B------:R-:W-:Y:S01]  /*92f0*/  IMAD.U32 R41, R15.reuse, 0x10000, RZ ;  /* 0x000100000f297824 */ /* 0x040fe200078e00ff */
        /* <DEDUP_REMOVED lines=8> */
[C---:B------:R-:W-:Y:S01]  /*9380*/  FMUL.FTZ R44, R45.reuse, R42 ;  /* 0x0000002a2d2c7220 */ /* 0x040fe20000410000 */
        /* <DEDUP_REMOVED lines=12> */
[----:B------:R-:W-:Y:S01]  /*9450*/  FFMA.FTZ R31, R15, R29, -R31 ;  /* 0x0000001d0f1f7223 */ /* 0x000fe2000001081f */
[----:B------:R-:W-:-:S02]  /*9460*/  IMAD.U32 R29, R72, 0x10000, RZ ;  /* 0x00010000481d7824 */ /* 0x000fc400078e00ff */
[----:B------:R-:W-:Y:S01]  /*9470*/  FFMA.FTZ R41, R15, R40, R41 ;  /* 0x000000280f297223 */ /* 0x000fe20000010029 */
[----:B------:R-:W-:Y:S01]  /*9480*/  IMAD.U32 R40, R60, 0x10000, RZ ;  /* 0x000100003c287824 */ /* 0x000fe200078e00ff */
[----:B------:R-:W-:Y:S01]  /*9490*/  LOP3.LUT R72, R72, 0xffff0000, RZ, 0xc0, !PT ;  /* 0xffff000048487812 */ /* 0x000fe200078ec0ff */
[----:B------:R-:W-:Y:S02]  /*94a0*/  IMAD.U32 R15, R12, 0x10000, RZ ;  /* 0x000100000c0f7824 */ /* 0x000fe400078e00ff */
[CC--:B------:R-:W-:Y:S01]  /*94b0*/  FMUL.FTZ R42, R43.reuse, R29.reuse ;  /* 0x0000001d2b2a7220 */ /* 0x0c0fe20000410000 */
[----:B------:R-:W-:Y:S01]  /*94c0*/  LOP3.LUT R60, R60, 0xffff0000, RZ, 0xc0, !PT ;  /* 0xffff00003c3c7812 */ /* 0x000fe200078ec0ff */
[-C--:B------:R-:W-:Y:S01]  /*94d0*/  FMUL.FTZ R43, R43, R40.reuse ;  /* 0x000000282b2b7220 */ /* 0x080fe20000410000 */
[----:B------:R-:W-:Y:S01]  /*94e0*/  LOP3.LUT R12, R12, 0xffff0000, RZ, 0xc0, !PT ;  /* 0xffff00000c0c7812 */ /* 0x000fe200078ec0ff */
[C---:B------:R-:W-:Y:S01]  /*94f0*/  FFMA.FTZ R42, R15.reuse, R40, -R42 ;  /* 0x000000280f2a7223 */ /* 0x040fe2000001082a */
[C---:B------:R-:W-:Y:S01]  /*9500*/  FMUL.FTZ R40, R28.reuse, R72 ;  /* 0x000000481c287220 */ /* 0x040fe20000410000 */
[----:B------:R-:W-:Y:S01]  /*9510*/  FFMA.FTZ R43, R15, R29, R43 ;  /* 0x0000001d0f2b7223 */ /* 0x000fe2000001002b */
[----:B------:R-:W-:Y:S01]  /*9520*/  FMUL.FTZ R28, R28, R60 ;  /* 0x0000003c1c1c7220 */ /* 0x000fe20000410000 */
[----:B------:R-:W-:-:S02]  /*9530*/  IMAD.U32 R29, R30, 0x10000, RZ ;  /* 0x000100001e1d7824 */ /* 0x000fc400078e00ff */
[----:B------:R-:W-:Y:S01]  /*9540*/  FFMA.FTZ R40, R12, R60, -R40 ;  /* 0x0000003c0c287223 */ /* 0x000fe20000010828 */
[----:B------:R-:W-:Y:S02]  /*9550*/  IMAD.U32 R46, R74, 0x10000, RZ ;  /* 0x000100004a2e7824 */ /* 0x000fe400078e00ff */
[----:B------:R-:W-:Y:S01]  /*9560*/  FFMA.FTZ R28, R12, R72, R28 ;  /* 0x000000480c1c7223 */ /* 0x000fe2000001001c */
[----:B------:R-:W-:Y:S01]  /*9570*/  IMAD.U32 R15, R14, 0x10000, RZ ;  /* 0x000100000e0f7824 */ /* 0x000fe200078e00ff */
[----:B------:R-:W-:Y:S01]  /*9580*/  LOP3.LUT R30, R30, 0xffff0000, RZ, 0xc0, !PT ;  /* 0xffff00001e1e7812 */ /* 0x000fe200078ec0ff */
[----:B------:R-:W-:Y:S01]  /*9590*/  IMAD.U32 R12, R62, 0x10000, RZ ;  /* 0x000100003e0c7824 */ /* 0x000fe200078e00ff */
[----:B------:R-:W-:Y:S01]  /*95a0*/  LOP3.LUT R74, R74, 0xffff0000, RZ, 0xc0, !PT ;  /* 0xffff00004a4a7812 */ /* 0x000fe200078ec0ff */
[C---:B------:R-:W-:Y:S01]  /*95b0*/  FMUL.FTZ R47, R29.reuse, R46 ;  /* 0x0000002e1d2f7220 */ /* 0x040fe20000410000 */
[----:B------:R-:W-:Y:S01]  /*95c0*/  LOP3.LUT R14, R14, 0xffff0000, RZ, 0xc0, !PT ;  /* 0xffff00000e0e7812 */ /* 0x000fe200078ec0ff */
[-C--:B------:R-:W-:Y:S01]  /*95d0*/  FMUL.FTZ R29, R29, R12.reuse ;  /* 0x0000000c1d1d7220 */ /* 0x080fe20000410000 */
[----:B------:R-:W-:Y:S01]  /*95e0*/  LOP3.LUT R62, R62, 0xffff0000, RZ, 0xc0, !PT ;  /* 0xffff00003e3e7812 */ /* 0x000fe200078ec0ff */
[C---:B------:R-:W-:Y:S01]  /*95f0*/  FFMA.FTZ R47, R15.reuse, R12, -R47 ;  /* 0x0000000c0f2f7223 */ /* 0x040fe2000001082f */
[C---:B------:R-:W-:Y:S01]  /*9600*/  FMUL.FTZ R12, R30.reuse, R74 ;  /* 0x0000004a1e0c7220 */ /* 0x040fe20000410000 */
[----:B------:R-:W-:Y:S01]  /*9610*/  FFMA.FTZ R29, R15, R46, R29 ;  /* 0x0000002e0f1d7223 */ /* 0x000fe2000001001d */
[----:B------:R-:W-:Y:S01]  /*9620*/  F2FP.BF16.F32.PACK_AB R31, R31, R44 ;  /* 0x0000002c1f1f723e */ /* 0x000fe200000010ff */
[-C--:B------:R-:W-:Y:S01]  /*9630*/  FMUL.FTZ R30, R30, R62.reuse ;  /* 0x0000003e1e1e7220 */ /* 0x080fe20000410000 */
[----:B------:R-:W-:Y:S01]  /*9640*/  FFMA.FTZ R12, R14, R62, -R12 ;  /* 0x0000003e0e0c7223 */ /* 0x000fe2000001080c */
[----:B------:R-:W-:-:S02]  /*9650*/  F2FP.BF16.F32.PACK_AB R11, R11, R38 ;  /* 0x000000260b0b723e */ /* 0x000fc400000010ff */
[----:B------:R-:W-:Y:S01]  /*9660*/  FFMA.FTZ R30, R14, R74, R30 ;  /* 0x0000004a0e1e7223 */ /* 0x000fe2000001001e */
        /* <DEDUP_REMOVED lines=11> */
.L_x_1650:
[----:B------:R-:W-:Y:S05]  /*9720*/  BSYNC B2 ;  /* 0x0000000000027941 */ /* 0x000fea0003800000 */
.L_x_1649:
[----:B0-----:R0:W-:Y:S04]  /*9730*/  ST.E.128 desc[UR60][R34.64], R12 ;  /* 0x0000000c22007985 */ /* 0x0011e8000c101d3c */
[----:B-1----:R0:W-:Y:S02]  /*9740*/  @!P3 ST.E.128 desc[UR60][R36.64], R28 ;  /* 0x0000001c2400b985 */ /* 0x0021e4000c101d3c */
.L_x_1648:
[----:B------:R-:W-:Y:S05]  /*9750*/  BSYNC B1 ;  /* 0x0000000000017941 */ /* 0x000fea0003800000 */
.L_x_1647:
[----:B------:R-:W-:Y:S01]  /*9760*/  ISETP.NE.AND P3, PT, R10, RZ, PT ;  /* 0x000000ff0a00720c */ /* 0x000fe20003f65270 */
[----:B------:R-:W-:-:S12]  /*9770*/  BSSY B1, `(.L_x_1651) ;  /* 0x000007d000017945 */ /* 0x000fd80003800000 */
[----:B------:R-:W-:Y:S05]  /*9780*/  @!P3 BRA `(.L_x_1652) ;  /* 0x0000000400ecb947 */ /* 0x000fea0003800000 */
[----:B0-----:R-:W3:Y:S01]  /*9790*/  LDL R14, [R1+0x34] ;  /* 0x00003400010e7983 */ /* 0x001ee20000100800 */
        /* <DEDUP_REMOVED lines=9> */
[----:B------:R-:W-:Y:S01]  /*9830*/  SHF.R.S32.HI R12, RZ, 0x1f, R11 ;  /* 0x0000001fff0c7819 */ /* 0x000fe2000001140b */
[----:B------:R-:W-:-:S03]  /*9840*/  IMAD.SHL.U32 R37, R11, 0x8, RZ ;  /* 0x000000080b257824 */ /* 0x000fc600078e00ff */
[----:B------:R-:W-:Y:S02]  /*9850*/  LEA.HI R12, R12, R11, RZ, 0x3 ;  /* 0x0000000b0c0c7211 */ /* 0x000fe400078f18ff */
[----:B------:R-:W-:Y:S02]  /*9860*/  LOP3.LUT R11, R226, 0x38, R37, 0xf8, !PT ;  /* 0x00000038e20b7812 */ /* 0x000fe400078ef825 */
[----:B------:R-:W-:Y:S02]  /*9870*/  SHF.R.S32.HI R12, RZ, 0x3, R12 ;  /* 0x00000003ff0c7819 */ /* 0x000fe4000001140c */
[----:B------:R-:W-:Y:S02]  /*9880*/  LOP3.LUT R11, R11, R13, RZ, 0x3c, !PT ;  /* 0x0000000d0b0b7212 */ /* 0x000fe400078e3cff */
[----:B------:R-:W-:-:S13]  /*9890*/  ISETP.GE.AND P3, PT, R37, R127, PT ;  /* 0x0000007f2500720c */ /* 0x000fda0003f66270 */
        /* <DEDUP_REMOVED lines=10> */
[----:B------:R-:W-:Y:S01]  /*9940*/  SHF.R.U64 R11, R56, 0x10, R57 ;  /* 0x00000010380b7819 */ /* 0x000fe20000001239 */
[----:B-1----:R-:W-:Y:S01]  /*9950*/  IMAD.U32 R43, R29, 0x10000, RZ ;  /* 0x000100001d2b7824 */ /* 0x002fe200078e00ff */
[----:B------:R-:W-:Y:S01]  /*9960*/  SHF.R.U64 R39, R68, 0x10, R69 ;  /* 0x0000001044277819 */ /* 0x000fe20000001245 */
[----:B0-----:R-:W-:Y:S01]  /*9970*/  IMAD.U32 R41, R13, 0x10000, RZ ;  /* 0x000100000d297824 */ /* 0x001fe200078e00ff */
[----:B------:R-:W-:Y:S01]  /*9980*/  SHF.R.U32.HI R56, RZ, 0x10, R57 ;  /* 0x00000010ff387819 */ /* 0x000fe20000011639 */
[----:B------:R-:W-:Y:S01]  /*9990*/  IMAD.U32 R47, R31, 0x10000, RZ ;  /* 0x000100001f2f7824 */ /* 0x000fe200078e00ff */
[----:B------:R-:W-:Y:S01]  /*99a0*/  SHF.R.U32.HI R68, RZ, 0x10, R69 ;  /* 0x00000010ff447819 */ /* 0x000fe20000011645 */
[----:B------:R-:W-:Y:S01]  /*99b0*/  IMAD.U32 R46, R15, 0x10000, RZ ;  /* 0x000100000f2e7824 */ /* 0x000fe200078e00ff */
[----:B------:R-:W-:Y:S01]  /*99c0*/  PRMT R56, R149, 0x5432, R56 ;  /* 0x0000543295387816 */ /* 0x000fe20000000038 */
[----:B------:R-:W-:Y:S01]  /*99d0*/  IMAD.U32 R48, R30, 0x10000, RZ ;  /* 0x000100001e307824 */ /* 0x000fe200078e00ff */
[----:B------:R-:W-:Y:S01]  /*99e0*/  PRMT R68, R151, 0x5432, R68 ;  /* 0x0000543297447816 */ /* 0x000fe20000000044 */
[----:B------:R-:W-:Y:S01]  /*99f0*/  IMAD.U32 R45, R14, 0x10000, RZ ;  /* 0x000100000e2d7824 */ /* 0x000fe200078e00ff */
[----:B------:R-:W-:Y:S01]  /*9a00*/  SHF.R.U64 R40, R70, 0x10, R71 ;  /* 0x0000001046287819 */ /* 0x000fe20000001247 */
[----:B------:R-:W-:Y:S01]  /*9a10*/  IMAD.U32 R60, R56, 0x10000, RZ ;  /* 0x00010000383c7824 */ /* 0x000fe200078e00ff */
[----:B------:R-:W-:Y:S01]  /*9a20*/  SHF.R.U64 R38, R58, 0x10, R59 ;  /* 0x000000103a267819 */ /* 0x000fe2000000123b */
[----:B------:R-:W-:Y:S01]  /*9a30*/  IMAD.U32 R50, R68, 0x10000, RZ ;  /* 0x0001000044327824 */ /* 0x000fe200078e00ff */
[----:B------:R-:W-:Y:S01]  /*9a40*/  SHF.R.U32.HI R70, RZ, 0x10, R71 ;  /* 0x00000010ff467819 */ /* 0x000fe20000011647 */
[----:B------:R-:W-:Y:S01]  /*9a50*/  FMUL.FTZ R62, R43, R60 ;  /* 0x0000003c2b3e7220 */ /* 0x000fe20000410000 */
[----:B------:R-:W-:-:S02]  /*9a60*/  SHF.R.U32.HI R58, RZ, 0x10, R59 ;  /* 0x00000010ff3a7819 */ /* 0x000fc4000001163b */
[----:B------:R-:W-:Y:S01]  /*9a70*/  LOP3.LUT R44, R29, 0xffff0000, RZ, 0xc0, !PT ;  /* 0xffff00001d2c7812 */ /* 0x000fe200078ec0ff */
[-C--:B------:R-:W-:Y:S01]  /*9a80*/  FFMA.FTZ R62, R41, R50.reuse, R62 ;  /* 0x00000032293e7223 */ /* 0x080fe2000001003e */
[----:B------:R-:W-:Y:S01]  /*9a90*/  PRMT R151, R151, 0x5410, R39 ;  /* 0x0000541097977816 */ /* 0x000fe20000000027 */
[----:B------:R-:W-:Y:S01]  /*9aa0*/  IMAD.U32 R29, R28, 0x10000, RZ ;  /* 0x000100001c1d7824 */ /* 0x000fe200078e00ff */
[----:B------:R-:W-:Y:S02]  /*9ab0*/  LOP3.LUT R49, R68, 0xffff0000, RZ, 0xc0, !PT ;  /* 0xffff000044317812 */ /* 0x000fe400078ec0ff */
[C---:B------:R-:W-:Y:S01]  /*9ac0*/  PRMT R39, R150.reuse, 0x5410, R40 ;  /* 0x0000541096277816 */ /* 0x040fe20000000028 */
[----:B------:R-:W-:Y:S01]  /*9ad0*/  FMUL.FTZ R40, R43, R50 ;  /* 0x000000322b287220 */ /* 0x000fe20000410000 */
[----:B------:R-:W-:Y:S01]  /*9ae0*/  PRMT R70, R150, 0x5432, R70 ;  /* 0x0000543296467816 */ /* 0x000fe20000000046 */
[----:B------:R-:W-:Y:S01]  /*9af0*/  FMUL.FTZ R43, R44, R49 ;  /* 0x000000312c2b7220 */ /* 0x000fe20000410000 */
[----:B------:R-:W-:Y:S01]  /*9b00*/  PRMT R58, R148, 0x5432, R58 ;  /* 0x00005432943a7816 */ /* 0x000fe2000000003a */
[----:B------:R-:W-:Y:S01]  /*9b10*/  FFMA.FTZ R40, R41, R60, -R40 ;  /* 0x0000003c29287223 */ /* 0x000fe20000010828 */
[----:B------:R-:W-:Y:S01]  /*9b20*/  LOP3.LUT R57, R56, 0xffff0000, RZ, 0xc0, !PT ;  /* 0xffff000038397812 */ /* 0x000fe200078ec0ff */
[----:B------:R-:W-:Y:S01]  /*9b30*/  IMAD.U32 R51, R70, 0x10000, RZ ;  /* 0x0001000046337824 */ /* 0x000fe200078e00ff */
[----:B------:R-:W-:Y:S01]  /*9b40*/  LOP3.LUT R42, R13, 0xffff0000, RZ, 0xc0, !PT ;  /* 0xffff00000d2a7812 */ /* 0x000fe200078ec0ff */
[----:B------:R-:W-:Y:S01]  /*9b50*/  IMAD.U32 R41, R58, 0x10000, RZ ;  /* 0x000100003a297824 */ /* 0x000fe200078e00ff */
[----:B------:R-:W-:Y:S01]  /*9b60*/  LOP3.LUT R31, R31, 0xffff0000, RZ, 0xc0, !PT ;  /* 0xffff00001f1f7812 */ /* 0x000fe200078ec0ff */
[-C--:B------:R-:W-:Y:S01]  /*9b70*/  FMUL.FTZ R59, R44, R57.reuse ;  /* 0x000000392c3b7220 */ /* 0x080fe20000410000 */
[----:B------:R-:W-:Y:S01]  /*9b80*/  LOP3.LUT R70, R70, 0xffff0000, RZ, 0xc0, !PT ;  /* 0xffff000046467812 */ /* 0x000fe200078ec0ff */
[C---:B------:R-:W-:Y:S01]  /*9b90*/  FFMA.FTZ R43, R42.reuse, R57, -R43 ;  /* 0x000000392a2b7223 */ /* 0x040fe2000001082b */
[C---:B------:R-:W-:Y:S01]  /*9ba0*/  FMUL.FTZ R57, R47.reuse, R51 ;  /* 0x000000332f397220 */ /* 0x040fe20000410000 */
[----:B------:R-:W-:Y:S01]  /*9bb0*/  FMUL.FTZ R44, R47, R41 ;  /* 0x000000292f2c7220 */ /* 0x000fe20000410000 */
[----:B------:R-:W-:Y:S01]  /*9bc0*/  PRMT R11, R149, 0x5410, R11 ;  /* 0x00005410950b7816 */ /* 0x000fe2000000000b */
[----:B------:R-:W-:Y:S01]  /*9bd0*/  FFMA.FTZ R59, R42, R49, R59 ;  /* 0x000000312a3b7223 */ /* 0x000fe2000001003b */
[----:B------:R-:W-:Y:S01]  /*9be0*/  LOP3.LUT R42, R58, 0xffff0000, RZ, 0xc0, !PT ;  /* 0xffff00003a2a7812 */ /* 0x000fe200078ec0ff */
[C---:B------:R-:W-:Y:S01]  /*9bf0*/  FFMA.FTZ R57, R46.reuse, R41, -R57 ;  /* 0x000000292e397223 */ /* 0x040fe20000010839 */
[----:B------:R-:W-:Y:S01]  /*9c00*/  LOP3.LUT R15, R15, 0xffff0000, RZ, 0xc0, !PT ;  /* 0xffff00000f0f7812 */ /* 0x000fe200078ec0ff */
[----:B------:R-:W-:Y:S01]  /*9c10*/  FFMA.FTZ R46, R46, R51, R44 ;  /* 0x000000332e2e7223 */ /* 0x000fe2000001002c */
[----:B------:R-:W-:Y:S01]  /*9c20*/  FMUL.FTZ R58, R31, R70 ;  /* 0x000000461f3a7220 */ /* 0x000fe20000410000 */
[----:B------:R-:W-:Y:S01]  /*9c30*/  IMAD.U32 R44, R151, 0x10000, RZ ;  /* 0x00010000972c7824 */ /* 0x000fe200078e00ff */
[----:B------:R-:W-:Y:S01]  /*9c40*/  LOP3.LUT R28, R28, 0xffff0000, RZ, 0xc0, !PT ;  /* 0xffff00001c1c7812 */ /* 0x000fe200078ec0ff */
[----:B------:R-:W-:Y:S01]  /*9c50*/  IMAD.U32 R50, R11, 0x10000, RZ ;  /* 0x000100000b327824 */ /* 0x000fe200078e00ff */
[----:B------:R-:W-:Y:S01]  /*9c60*/  LOP3.LUT R151, R151, 0xffff0000, RZ, 0xc0, !PT ;  /* 0xffff000097977812 */ /* 0x000fe200078ec0ff */
[-C--:B------:R-:W-:Y:S01]  /*9c70*/  FMUL.FTZ R56, R31, R42.reuse ;  /* 0x0000002a1f387220 */ /* 0x080fe20000410000 */
[----:B------:R-:W-:Y:S01]  /*9c80*/  FFMA.FTZ R42, R15, R42, -R58 ;  /* 0x0000002a0f2a7223 */ /* 0x000fe2000001083a */
[----:B------:R-:W-:Y:S01]  /*9c90*/  LOP3.LUT R11, R11, 0xffff0000, RZ, 0xc0, !PT ;  /* 0xffff00000b0b7812 */ /* 0x000fe200078ec0ff */
[----:B------:R-:W-:-:S02]  /*9ca0*/  IMAD.U32 R13, R12, 0x10000, RZ ;  /* 0x000100000c0d7824 */ /* 0x000fc400078e00ff */
[C---:B------:R-:W-:Y:S01]  /*9cb0*/  FMUL.FTZ R58, R29.reuse, R44 ;  /* 0x0000002c1d3a7220 */ /* 0x040fe20000410000 */
[----:B------:R-:W-:Y:S01]  /*9cc0*/  LOP3.LUT R12, R12, 0xffff0000, RZ, 0xc0, !PT ;  /* 0xffff00000c0c7812 */ /* 0x000fe200078ec0ff */
[-C--:B------:R-:W-:Y:S01]  /*9cd0*/  FMUL.FTZ R29, R29, R50.reuse ;  /* 0x000000321d1d7220 */ /* 0x080fe20000410000 */
[----:B------:R-:W-:Y:S01]  /*9ce0*/  PRMT R38, R148, 0x5410, R38 ;  /* 0x0000541094267816 */ /* 0x000fe20000000026 */
[C---:B------:R-:W-:Y:S01]  /*9cf0*/  FMUL.FTZ R31, R28.reuse, R151 ;  /* 0x000000971c1f7220 */ /* 0x040fe20000410000 */
[C---:B------:R-:W-:Y:S01]  /*9d00*/  FFMA.FTZ R50, R13.reuse, R50, -R58 ;  /* 0x000000320d327223 */ /* 0x040fe2000001083a */
[-C--:B------:R-:W-:Y:S01]  /*9d10*/  FMUL.FTZ R41, R28, R11.reuse ;  /* 0x0000000b1c297220 */ /* 0x080fe20000410000 */
[----:B------:R-:W-:Y:S01]  /*9d20*/  FFMA.FTZ R13, R13, R44, R29 ;  /* 0x0000002c0d0d7223 */ /* 0x000fe2000001001d */
[C---:B------:R-:W-:Y:S01]  /*9d30*/  IMAD.U32 R28, R39.reuse, 0x10000, RZ ;  /* 0x00010000271c7824 */ /* 0x040fe200078e00ff */
[----:B------:R-:W-:Y:S01]  /*9d40*/  LOP3.LUT R30, R30, 0xffff0000, RZ, 0xc0, !PT ;  /* 0xffff00001e1e7812 */ /* 0x000fe200078ec0ff */
[----:B------:R-:W-:Y:S01]  /*9d50*/  FFMA.FTZ R11, R12, R11, -R31 ;  /* 0x0000000b0c0b7223 */ /* 0x000fe2000001081f */
[----:B------:R-:W-:Y:S01]  /*9d60*/  IMAD.U32 R29, R38, 0x10000, RZ ;  /* 0x00010000261d7824 */ /* 0x000fe200078e00ff */
[----:B------:R-:W-:Y:S01]  /*9d70*/  LOP3.LUT R39, R39, 0xffff0000, RZ, 0xc0, !PT ;  /* 0xffff000027277812 */ /* 0x000fe200078ec0ff */
[----:B------:R-:W-:Y:S01]  /*9d80*/  FFMA.FTZ R12, R12, R151, R41 ;  /* 0x000000970c0c7223 */ /* 0x000fe20000010029 */
[----:B------:R-:W-:Y:S01]  /*9d90*/  LOP3.LUT R31, R38, 0xffff0000, RZ, 0xc0, !PT ;  /* 0xffff0000261f7812 */ /* 0x000fe200078ec0ff */
[----:B------:R-:W-:Y:S01]  /*9da0*/  FMUL.FTZ R41, R48, R29 ;  /* 0x0000001d30297220 */ /* 0x000fe20000410000 */
[----:B------:R-:W-:Y:S01]  /*9db0*/  LOP3.LUT R14, R14, 0xffff0000, RZ, 0xc0, !PT ;  /* 0xffff00000e0e7812 */ /* 0x000fe200078ec0ff */
[-C--:B------:R-:W-:Y:S01]  /*9dc0*/  FMUL.FTZ R38, R48, R28.reuse ;  /* 0x0000001c30267220 */ /* 0x080fe20000410000 */
[C---:B------:R-:W-:Y:S01]  /*9dd0*/  FMUL.FTZ R47, R30.reuse, R39 ;  /* 0x000000271e2f7220 */ /* 0x040fe20000410000 */
[----:B------:R-:W-:Y:S01]  /*9de0*/  FMUL.FTZ R30, R30, R31 ;  /* 0x0000001f1e1e7220 */ /* 0x000fe20000410000 */
[----:B------:R-:W-:Y:S01]  /*9df0*/  FFMA.FTZ R41, R45, R28, R41 ;  /* 0x0000001c2d297223 */ /* 0x000fe20000010029 */
[----:B------:R-:W-:Y:S01]  /*9e00*/  FFMA.FTZ R15, R15, R70, R56 ;  /* 0x000000460f0f7223 */ /* 0x000fe20000010038 */
[----:B------:R-:W-:Y:S01]  /*9e10*/  FFMA.FTZ R29, R45, R29, -R38 ;  /* 0x0000001d2d1d7223 */ /* 0x000fe20000010826 */
[C---:B------:R-:W-:Y:S01]  /*9e20*/  FFMA.FTZ R28, R14.reuse, R31, -R47 ;  /* 0x0000001f0e1c7223 */ /* 0x040fe2000001082f */
[----:B------:R-:W-:Y:S01]  /*9e30*/  FFMA.FTZ R30, R14, R39, R30 ;  /* 0x000000270e1e7223 */ /* 0x000fe2000001001e */
[----:B------:R-:W-:-:S02]  /*9e40*/  F2FP.BF16.F32.PACK_AB R40, R43, R40 ;  /* 0x000000282b28723e */ /* 0x000fc400000010ff */
[----:B------:R-:W-:Y:S02]  /*9e50*/  F2FP.BF16.F32.PACK_AB R42, R42, R57 ;  /* 0x000000392a2a723e */ /* 0x000fe400000010ff */
        /* <DEDUP_REMOVED lines=9> */
[----:B------:R-:W-:-:S02]  /*9ef0*/  IMAD.MOV.U32 R29, RZ, RZ, R59 ;  /* 0x000000ffff1d7224 */ /* 0x000fc400078e003b */
[----:B------:R-:W-:-:S07]  /*9f00*/  IMAD.MOV.U32 R15, RZ, RZ, R42 ;  /* 0x000000ffff0f7224 */ /* 0x000fce00078e002a */
.L_x_1654:
[----:B------:R-:W-:Y:S05]  /*9f10*/  BSYNC B2 ;  /* 0x0000000000027941 */ /* 0x000fea0003800000 */
.L_x_1653:
[----:B0-----:R3:W-:Y:S04]  /*9f20*/  ST.E.128 desc[UR60][R34.64], R12 ;  /* 0x0000000c22007985 */ /* 0x0017e8000c101d3c */
[----:B-1----:R3:W-:Y:S02]  /*9f30*/  @!P3 ST.E.128 desc[UR60][R36.64], R28 ;  /* 0x0000001c2400b985 */ /* 0x0027e4000c101d3c */
.L_x_1652:
[----:B------:R-:W-:Y:S05]  /*9f40*/  BSYNC B1 ;  /* 0x0000000000017941 */ /* 0x000fea0003800000 */
.L_x_1651:
[----:B------:R-:W-:-:S13]  /*9f50*/  ISETP.NE.AND P3, PT, R20, RZ, PT ;  /* 0x000000ff1400720c */ /* 0x000fda0003f65270 */
[----:B------:R-:W-:Y:S05]  /*9f60*/  @!P3 BRA `(.L_x_1603) ;  /* 0x0000000c00c4b947 */ /* 0x000fea0003800000 */
[----:B0--3--:R-:W3:Y:S01]  /*9f70*/  LDL R15, [R1+0x34] ;  /* 0x00003400010f7983 */ /* 0x009ee20000100800 */
[----:B------:R-:W-:Y:S01]  /*9f80*/  LOP3.LUT P4, RZ, R16, 0x1, RZ, 0xc0, !PT ;  /* 0x0000000110ff7812 */ /* 0x000fe2000788c0ff */
[----:B------:R-:W-:Y:S01]  /*9f90*/  BSSY B1, `(.L_x_1655) ;  /* 0x0000073000017945 */ /* 0x000fe20003800000 */
[----:B------:R-:W-:Y:S02]  /*9fa0*/  SHF.R.U32.HI R14, RZ, 0x3, R226 ;  /* 0x00000003ff0e7819 */ /* 0x000fe400000116e2 */
[----:B------:R-:W-:Y:S02]  /*9fb0*/  SEL R131, R118, R131, !P4 ;  /* 0x0000008376837207 */ /* 0x000fe40006000000 */
[C---:B------:R-:W-:Y:S02]  /*9fc0*/  LEA R34, P3, R8.reuse, R116, 0x1 ;  /* 0x0000007408227211 */ /* 0x040fe400078608ff */
[----:B----4-:R-:W-:Y:S02]  /*9fd0*/  SHF.R.S32.HI R12, RZ, 0x1f, R131 ;  /* 0x0000001fff0c7819 */ /* 0x010fe40000011483 */
[----:B------:R-:W-:-:S02]  /*9fe0*/  LEA.HI.X R35, R8, R113, R105, 0x1, P3 ;  /* 0x0000007108237211 */ /* 0x000fc400018f0c69 */
        /* <DEDUP_REMOVED lines=21> */
[----:B------:R-:W-:Y:S01]  /*a140*/  IMAD.U32 R39, R29, 0x10000, RZ ;  /* 0x000100001d277824 */ /* 0x000fe200078e00ff */
[--C-:B------:R-:W-:Y:S01]  /*a150*/  SHF.R.U64 R46, R52, 0x10, R53.reuse ;  /* 0x00000010342e7819 */ /* 0x100fe20000001235 */
[----:B0-----:R-:W-:Y:S01]  /*a160*/  IMAD.U32 R44, R13, 0x10000, RZ ;  /* 0x000100000d2c7824 */ /* 0x001fe200078e00ff */
[----:B------:R-:W-:Y:S01]  /*a170*/  SHF.R.U32.HI R52, RZ, 0x10, R53 ;  /* 0x00000010ff347819 */ /* 0x000fe20000011635 */
[----:B------:R-:W-:Y:S01]  /*a180*/  IMAD.U32 R42, R15, 0x10000, RZ ;  /* 0x000100000f2a7824 */ /* 0x000fe200078e00ff */
[----:B------:R-:W-:Y:S02]  /*a190*/  SHF.R.U64 R49, R54, 0x10, R55 ;  /* 0x0000001036317819 */ /* 0x000fe40000001237 */
[----:B------:R-:W-:-:S02]  /*a1a0*/  PRMT R48, R142, 0x5432, R65 ;  /* 0x000054328e307816 */ /* 0x000fc40000000041 */
[----:B------:R-:W-:Y:S02]  /*a1b0*/  PRMT R43, R139, 0x5432, R46 ;  /* 0x000054328b2b7816 */ /* 0x000fe4000000002e */
[----:B------:R-:W-:Y:S02]  /*a1c0*/  LOP3.LUT R40, R31, 0xffff0000, RZ, 0xc0, !PT ;  /* 0xffff00001f287812 */ /* 0x000fe400078ec0ff */
[----:B------:R-:W-:Y:S02]  /*a1d0*/  PRMT R139, R139, 0x5410, R52 ;  /* 0x000054108b8b7816 */ /* 0x000fe40000000034 */
[----:B------:R-:W-:Y:S01]  /*a1e0*/  PRMT R31, R140, 0x5432, R49 ;  /* 0x000054328c1f7816 */ /* 0x000fe20000000031 */
[----:B------:R-:W-:Y:S01]  /*a1f0*/  IMAD.U32 R49, R48, 0x10000, RZ ;  /* 0x0001000030317824 */ /* 0x000fe200078e00ff */
[----:B------:R-:W-:Y:S01]  /*a200*/  SHF.R.U64 R38, R66, 0x10, R67 ;  /* 0x0000001042267819 */ /* 0x000fe20000001243 */
[----:B------:R-:W-:Y:S01]  /*a210*/  IMAD.U32 R46, R139, 0x10000, RZ ;  /* 0x000100008b2e7824 */ /* 0x000fe200078e00ff */
[----:B------:R-:W-:-:S02]  /*a220*/  SHF.R.U32.HI R55, RZ, 0x10, R55 ;  /* 0x00000010ff377819 */ /* 0x000fc40000011637 */
[----:B------:R-:W-:Y:S01]  /*a230*/  SHF.R.U32.HI R66, RZ, 0x10, R67 ;  /* 0x00000010ff427819 */ /* 0x000fe20000011643 */
[CC--:B------:R-:W-:Y:S01]  /*a240*/  FMUL.FTZ R53, R39.reuse, R46.reuse ;  /* 0x0000002e27357220 */ /* 0x0c0fe20000410000 */
[----:B------:R-:W-:Y:S01]  /*a250*/  PRMT R142, R142, 0x5410, R51 ;  /* 0x000054108e8e7816 */ /* 0x000fe20000000033 */
[-C--:B------:R-:W-:Y:S01]  /*a260*/  FMUL.FTZ R51, R39, R49.reuse ;  /* 0x0000003127337220 */ /* 0x080fe20000410000 */
[----:B------:R-:W-:Y:S01]  /*a270*/  LOP3.LUT R45, R29, 0xffff0000, RZ, 0xc0, !PT ;  /* 0xffff00001d2d7812 */ /* 0x000fe200078ec0ff */
[----:B------:R-:W-:Y:S01]  /*a280*/  IMAD.U32 R29, R28, 0x10000, RZ ;  /* 0x000100001c1d7824 */ /* 0x000fe200078e00ff */
[----:B------:R-:W-:Y:S01]  /*a290*/  PRMT R38, R141, 0x5410, R38 ;  /* 0x000054108d267816 */ /* 0x000fe20000000026 */
[----:B------:R-:W-:Y:S01]  /*a2a0*/  FFMA.FTZ R39, R44, R46, -R51 ;  /* 0x0000002e2c277223 */ /* 0x000fe20000010833 */
[----:B------:R-:W-:Y:S01]  /*a2b0*/  LOP3.LUT R50, R48, 0xffff0000, RZ, 0xc0, !PT ;  /* 0xffff000030327812 */ /* 0x000fe200078ec0ff */
[----:B------:R-:W-:Y:S01]  /*a2c0*/  FFMA.FTZ R44, R44, R49, R53 ;  /* 0x000000312c2c7223 */ /* 0x000fe20000010035 */
[----:B------:R-:W-:-:S02]  /*a2d0*/  PRMT R140, R140, 0x5410, R55 ;  /* 0x000054108c8c7816 */ /* 0x000fc40000000037 */
[----:B------:R-:W-:Y:S01]  /*a2e0*/  PRMT R141, R141, 0x5432, R66 ;  /* 0x000054328d8d7816 */ /* 0x000fe20000000042 */
[----:B------:R-:W-:Y:S01]  /*a2f0*/  FMUL.FTZ R52, R45, R50 ;  /* 0x000000322d347220 */ /* 0x000fe20000410000 */
[----:B------:R-:W-:Y:S01]  /*a300*/  LOP3.LUT R46, R139, 0xffff0000, RZ, 0xc0, !PT ;  /* 0xffff00008b2e7812 */ /* 0x000fe200078ec0ff */
[C---:B------:R-:W-:Y:S01]  /*a310*/  IMAD.U32 R48, R140.reuse, 0x10000, RZ ;  /* 0x000100008c307824 */ /* 0x040fe200078e00ff */
[----:B------:R-:W-:Y:S01]  /*a320*/  LOP3.LUT R41, R13, 0xffff0000, RZ, 0xc0, !PT ;  /* 0xffff00000d297812 */ /* 0x000fe200078ec0ff */
[C---:B------:R-:W-:Y:S01]  /*a330*/  IMAD.U32 R51, R141.reuse, 0x10000, RZ ;  /* 0x000100008d337824 */ /* 0x040fe200078e00ff */
[----:B------:R-:W-:Y:S01]  /*a340*/  LOP3.LUT R141, R141, 0xffff0000, RZ, 0xc0, !PT ;  /* 0xffff00008d8d7812 */ /* 0x000fe200078ec0ff */
[-C--:B------:R-:W-:Y:S01]  /*a350*/  FMUL.FTZ R54, R45, R46.reuse ;  /* 0x0000002e2d367220 */ /* 0x080fe20000410000 */
[----:B------:R-:W-:Y:S01]  /*a360*/  LOP3.LUT R36, R15, 0xffff0000, RZ, 0xc0, !PT ;  /* 0xffff00000f247812 */ /* 0x000fe200078ec0ff */
[----:B------:R-:W-:Y:S01]  /*a370*/  FFMA.FTZ R46, R41, R46, -R52 ;  /* 0x0000002e292e7223 */ /* 0x000fe20000010834 */
[C---:B------:R-:W-:Y:S01]  /*a380*/  FMUL.FTZ R45, R47.reuse, R51 ;  /* 0x000000332f2d7220 */ /* 0x040fe20000410000 */
[----:B------:R-:W-:Y:S01]  /*a390*/  FMUL.FTZ R52, R47, R48 ;  /* 0x000000302f347220 */ /* 0x000fe20000410000 */
[----:B------:R-:W-:Y:S01]  /*a3a0*/  LOP3.LUT R47, R140, 0xffff0000, RZ, 0xc0, !PT ;  /* 0xffff00008c2f7812 */ /* 0x000fe200078ec0ff */
[----:B------:R-:W-:Y:S01]  /*a3b0*/  FMUL.FTZ R49, R40, R141 ;  /* 0x0000008d28317220 */ /* 0x000fe20000410000 */
[----:B------:R-:W-:Y:S01]  /*a3c0*/  FFMA.FTZ R41, R41, R50, R54 ;  /* 0x0000003229297223 */ /* 0x000fe20000010036 */
[----:B------:R-:W-:Y:S01]  /*a3d0*/  FFMA.FTZ R45, R42, R48, -R45 ;  /* 0x000000302a2d7223 */ /* 0x000fe2000001082d */
[----:B------:R-:W-:-:S02]  /*a3e0*/  IMAD.U32 R50, R142, 0x10000, RZ ;  /* 0x000100008e327824 */ /* 0x000fc400078e00ff */
[----:B------:R-:W-:Y:S01]  /*a3f0*/  FFMA.FTZ R42, R42, R51, R52 ;  /* 0x000000332a2a7223 */ /* 0x000fe20000010034 */
[----:B------:R-:W-:Y:S02]  /*a400*/  IMAD.U32 R48, R43, 0x10000, RZ ;  /* 0x000100002b307824 */ /* 0x000fe400078e00ff */
[-C--:B------:R-:W-:Y:S01]  /*a410*/  FMUL.FTZ R51, R40, R47.reuse ;  /* 0x0000002f28337220 */ /* 0x080fe20000410000 */
[----:B------:R-:W-:Y:S01]  /*a420*/  FFMA.FTZ R52, R36, R47, -R49 ;  /* 0x0000002f24347223 */ /* 0x000fe20000010831 */
[----:B------:R-:W-:Y:S01]  /*a430*/  LOP3.LUT R28, R28, 0xffff0000, RZ, 0xc0, !PT ;  /* 0xffff00001c1c7812 */ /* 0x000fe200078ec0ff */
[----:B------:R-:W-:Y:S01]  /*a440*/  FMUL.FTZ R40, R29, R50 ;  /* 0x000000321d287220 */ /* 0x000fe20000410000 */
[----:B------:R-:W-:Y:S01]  /*a450*/  LOP3.LUT R47, R142, 0xffff0000, RZ, 0xc0, !PT ;  /* 0xffff00008e2f7812 */ /* 0x000fe200078ec0ff */
[----:B------:R-:W-:Y:S01]  /*a460*/  IMAD.U32 R13, R12, 0x10000, RZ ;  /* 0x000100000c0d7824 */ /* 0x000fe200078e00ff */
[----:B------:R-:W-:Y:S01]  /*a470*/  LOP3.LUT R43, R43, 0xffff0000, RZ, 0xc0, !PT ;  /* 0xffff00002b2b7812 */ /* 0x000fe200078ec0ff */
[----:B------:R-:W-:Y:S01]  /*a480*/  FMUL.FTZ R29, R29, R48 ;  /* 0x000000301d1d7220 */ /* 0x000fe20000410000 */
[----:B------:R-:W-:Y:S01]  /*a490*/  FFMA.FTZ R141, R36, R141, R51 ;  /* 0x0000008d248d7223 */ /* 0x000fe20000010033 */
[----:B------:R-:W-:Y:S01]  /*a4a0*/  LOP3.LUT R12, R12, 0xffff0000, RZ, 0xc0, !PT ;  /* 0xffff00000c0c7812 */ /* 0x000fe200078ec0ff */
[C---:B------:R-:W-:Y:S01]  /*a4b0*/  IMAD.U32 R15, R14.reuse, 0x10000, RZ ;  /* 0x000100000e0f7824 */ /* 0x040fe200078e00ff */
[----:B------:R-:W-:Y:S01]  /*a4c0*/  LOP3.LUT R37, R14, 0xffff0000, RZ, 0xc0, !PT ;  /* 0xffff00000e257812 */ /* 0x000fe200078ec0ff */
[C---:B------:R-:W-:Y:S01]  /*a4d0*/  FMUL.FTZ R49, R28.reuse, R47 ;  /* 0x0000002f1c317220 */ /* 0x040fe20000410000 */
[----:B------:R-:W-:Y:S01]  /*a4e0*/  FMUL.FTZ R51, R28, R43 ;  /* 0x0000002b1c337220 */ /* 0x000fe20000410000 */
[----:B------:R-:W-:-:S02]  /*a4f0*/  IMAD.U32 R14, R30, 0x10000, RZ ;  /* 0x000100001e0e7824 */ /* 0x000fc400078e00ff */
[C---:B------:R-:W-:Y:S01]  /*a500*/  FFMA.FTZ R40, R13.reuse, R48, -R40 ;  /* 0x000000300d287223 */ /* 0x040fe20000010828 */
[----:B------:R-:W-:Y:S01]  /*a510*/  FFMA.FTZ R29, R13, R50, R29 ;  /* 0x000000320d1d7223 */ /* 0x000fe2000001001d */
[----:B------:R-:W-:Y:S01]  /*a520*/  IMAD.U32 R28, R38, 0x10000, RZ ;  /* 0x00010000261c7824 */ /* 0x000fe200078e00ff */
[----:B------:R-:W-:Y:S01]  /*a530*/  LOP3.LUT R30, R30, 0xffff0000, RZ, 0xc0, !PT ;  /* 0xffff00001e1e7812 */ /* 0x000fe200078ec0ff */
[C---:B------:R-:W-:Y:S01]  /*a540*/  IMAD.U32 R13, R31.reuse, 0x10000, RZ ;  /* 0x000100001f0d7824 */ /* 0x040fe200078e00ff */
[----:B------:R-:W-:Y:S01]  /*a550*/  LOP3.LUT R38, R38, 0xffff0000, RZ, 0xc0, !PT ;  /* 0xffff000026267812 */ /* 0x000fe200078ec0ff */
[----:B------:R-:W-:Y:S01]  /*a560*/  FFMA.FTZ R49, R12, R43, -R49 ;  /* 0x0000002b0c317223 */ /* 0x000fe20000010831 */
[----:B------:R-:W-:Y:S01]  /*a570*/  LOP3.LUT R31, R31, 0xffff0000, RZ, 0xc0, !PT ;  /* 0xffff00001f1f7812 */ /* 0x000fe200078ec0ff */
[C---:B------:R-:W-:Y:S01]  /*a580*/  FMUL.FTZ R36, R14.reuse, R28 ;  /* 0x0000001c0e247220 */ /* 0x040fe20000410000 */
[----:B------:R-:W-:Y:S01]  /*a590*/  FMUL.FTZ R43, R14, R13 ;  /* 0x0000000d0e2b7220 */ /* 0x000fe20000410000 */
[----:B------:R-:W-:Y:S01]  /*a5a0*/  FFMA.FTZ R12, R12, R47, R51 ;  /* 0x0000002f0c0c7223 */ /* 0x000fe20000010033 */
        /* <DEDUP_REMOVED lines=16> */
[----:B------:R-:W-:-:S07]  /*a6b0*/  F2FP.BF16.F32.PACK_AB R30, R38, R43 ;  /* 0x0000002b261e723e */ /* 0x000fce00000010ff */
.L_x_1656:
[----:B------:R-:W-:Y:S05]  /*a6c0*/  BSYNC B1 ;  /* 0x0000000000017941 */ /* 0x000fea0003800000 */
.L_x_1655:
[----:B0-----:R0:W-:Y:S01]  /*a6d0*/  ST.E.128 desc[UR60][R34.64], R12 ;  /* 0x0000000c22007985 */ /* 0x0011e2000c101d3c */
[----:B------:R-:W-:-:S13]  /*a6e0*/  ISETP.GE.AND P3, PT, R11, R127, PT ;  /* 0x0000007f0b00720c */ /* 0x000fda0003f66270 */
[----:B------:R-:W-:Y:S05]  /*a6f0*/  @P3 BRA `(.L_x_1603) ;  /* 0x0000000400e03947 */ /* 0x000fea0003800000 */
[----:B------:R-:W-:-:S05]  /*a700*/  IMAD.WIDE R32, R11, 0x2, R32 ;  /* 0x000000020b207825 */ /* 0x000fca00078e0220 */
[----:B-1----:R1:W-:Y:S01]  /*a710*/  ST.E.128 desc[UR60][R32.64], R28 ;  /* 0x0000001c20007985 */ /* 0x0023e2000c101d3c */
[----:B------:R-:W-:Y:S05]  /*a720*/  BRA `(.L_x_1603) ;  /* 0x0000000400d47947 */ /* 0x000fea0003800000 */
.L_x_1568:
[----:B------:R-:W2:Y:S02]  /*a730*/  LDL R11, [R1+0x3c] ;  /* 0x00003c00010b7983 */ /* 0x000ea40000100800 */
[----:B--2---:R-:W-:-:S13]  /*a740*/  R2UR UR4, R11 ;  /* 0x000000000b0472ca */ /* 0x004fda00000e0000 */
[----:B------:R-:W-:-:S06]  /*a750*/  UISETP.NE.AND UP0, UPT, UR4, 0x3, UPT ;  /* 0x000000030400788c */ /* 0x000fcc000bf05270 */
[----:B------:R-:W-:-:S13]  /*a760*/  PLOP3.LUT P2, PT, PT, PT, UP0, 0x80, 0x0 ;  /* 0x000000000000781c */ /* 0x000fda0003f4f008 */
[----:B------:R-:W-:Y:S05]  /*a770*/  @!P2 BRA `(.L_x_1657) ;  /* 0x000000000004a947 */ /* 0x000fea0003800000 */
[----:B------:R-:W-:Y:S01]  /*a780*/  BPT.TRAP 0x1 ;  /* 0x000000040000795c */ /* 0x000fe20000300000 */
.L_x_1657:
[----:B------:R-:W-:Y:S01]  /*a790*/  IMAD R86, R22, 0x8, R17 ;  /* 0x0000000816567824 */ /* 0x000fe200078e0211 */
[----:B------:R-:W-:Y:S01]  /*a7a0*/  SHF.L.U32 R87, R220, 0x1f, RZ ;  /* 0x0000001fdc577819 */ /* 0x000fe200000006ff */
[----:B------:R-:W-:Y:S01]  /*a7b0*/  BSSY B1, `(.L_x_1658) ;  /* 0x0000004000017945 */ /* 0x000fe20003800000 */
[----:B------:R-:W-:Y:S02]  /*a7c0*/  SHF.R.S32.HI R79, RZ, 0x1f, R76 ;  /* 0x0000001fff4f7819 */ /* 0x000fe4000001144c */
[----:B------:R-:W0:Y:S02]  /*a7d0*/  SYNCS.PHASECHK.TRANS64.TRYWAIT P3, [R86+URZ+0x30890], R87 ;  /* 0x03089057560075a7 */ /* 0x000e24000806017f */
[----:B0-----:R-:W-:Y:S05]  /*a7e0*/  @!P3 BRA `(.L_x_1659) ;  /* 0x0000023000dcb947 */ /* 0x001fea0003800000 */
.L_x_2018:
[----:B------:R-:W-:Y:S05]  /*a7f0*/  BSYNC B1 ;  /* 0x0000000000017941 */ /* 0x000fea0003800000 */
.L_x_1658:
        /* <DEDUP_REMOVED lines=8> */
[----:B------:R-:W-:Y:S02]  /*a880*/  IMAD R14, R84, UR4, RZ ;  /* 0x00000004540e7c24 */ /* 0x000fe4000f8e02ff */
[----:B------:R-:W-:Y:S01]  /*a890*/  IMAD.IADD R13, R13, 0x1, R11 ;  /* 0x000000010d0d7824 */ /* 0x000fe200078e020b */
        /* <DEDUP_REMOVED lines=15> */
.L_x_2022:
        /* <DEDUP_REMOVED lines=37> */
.L_x_1662:
[----:B------:R-:W-:Y:S05]  /*abe0*/  BSYNC B1 ;  /* 0x0000000000017941 */ /* 0x000fea0003800000 */
.L_x_1661:
[----:B------:R-:W-:-:S03]  /*abf0*/  UMOV UR4, 0xffffffff ;  /* 0xffffffff00047882 */ /* 0x000fc60000000000 */
[----:B------:R-:W-:Y:S05]  /*ac00*/  BRA.DIV UR4, `(.L_x_1663) ;  /* 0x0000023204347947 */ /* 0x000fea000b800000 */
[----:B--2---:R2:W0:Y:S04]  /*ac10*/  SHFL.IDX PT, R35, R37, 0x1, 0x1c1f ;  /* 0x003c1f0025237f89 */ /* 0x00442800000e0000 */
[----:B-1----:R-:W1:Y:S02]  /*ac20*/  SHFL.IDX PT, R34, R34, 0x1, 0x1c1f ;  /* 0x003c1f0022227f89 */ /* 0x002e6400000e0000 */
.L_x_2026:
[----:B------:R-:W-:-:S13]  /*ac30*/  ISETP.GE.AND P3, PT, R38, 0x41, PT ;  /* 0x000000412600780c */ /* 0x000fda0003f66270 */
[----:B------:R-:W-:Y:S05]  /*ac40*/  @!P3 BRA `(.L_x_1603) ;  /* 0x00000000008cb947 */ /* 0x000fea0003800000 */
[----:B------:R-:W-:Y:S02]  /*ac50*/  ULDC UR4, c[0x0][0x2f4] ;  /* 0x0000bd0000047ab9 */ /* 0x000fe40000000800 */
[----:B------:R-:W-:Y:S02]  /*ac60*/  ISETP.GE.AND P5, PT, R18, UR4, PT ;  /* 0x0000000412007c0c */ /* 0x000fe4000bfa6270 */
[----:B------:R-:W-:-:S11]  /*ac70*/  ISETP.GE.AND P4, PT, R192, UR4, PT ;  /* 0x00000004c0007c0c */ /* 0x000fd6000bf86270 */
[----:B----4-:R-:W4:Y:S01]  /*ac80*/  @!P5 LDS.128 R12, [R77+0x20000] ;  /* 0x020000004d0cd984 */ /* 0x010f220000000c00 */
[----:B-1----:R-:W-:-:S04]  /*ac90*/  @!P5 LEA R32, P3, R18, R34, 0x1 ;  /* 0x000000221220d211 */ /* 0x002fc800078608ff */
[----:B0-----:R-:W-:Y:S02]  /*aca0*/  @!P5 LEA.HI.X R33, R18, R35, R19, 0x1, P3 ;  /* 0x000000231221d211 */ /* 0x001fe400018f0c13 */
        /* <DEDUP_REMOVED lines=29> */
.L_x_1603:
[----:B------:R-:W-:Y:S05]  /*ae80*/  BSYNC B0 ;  /* 0x0000000000007941 */ /* 0x000fea0003800000 */
.L_x_1567:
[----:B---3--:R-:W3:Y:S01]  /*ae90*/  S2R R11, SR_TID.X ;  /* 0x00000000000b7919 */ /* 0x008ee20000002100 */
[----:B------:R-:W-:Y:S01]  /*aea0*/  @!PT LDS RZ, [RZ] ;  /* 0x00000000fffff984 */ /* 0x000fe20000000800 */
[----:B------:R-:W-:Y:S01]  /*aeb0*/  @!PT LDS RZ, [RZ] ;  /* 0x00000000fffff984 */ /* 0x000fe20000000800 */
[----:B------:R-:W-:Y:S01]  /*aec0*/  @!PT LDS RZ, [RZ] ;  /* 0x00000000fffff984 */ /* 0x000fe20000000800 */
[----:B------:R-:W-:Y:S01]  /*aed0*/  @!PT LDS RZ, [RZ] ;  /* 0x00000000fffff984 */ /* 0x000fe20000000800 */
[----:B------:R5:W-:Y:S06]  /*aee0*/  MEMBAR.ALL.CTA ;  /* 0x0000000000007992 */ /* 0x000bec0000008000 */
[----:B-----5:R-:W5:Y:S01]  /*aef0*/  FENCE.VIEW.ASYNC.S ;  /* 0x00000000000073c6 */ /* 0x020f620000000000 */
[----:B------:R-:W-:Y:S05]  /*af00*/  WARPSYNC.ALL ;  /* 0x0000000000007948 */ /* 0x000fea0003800000 */
[----:B------:R-:W-:Y:S01]  /*af10*/  BSSY B0, `(.L_x_1664) ;  /* 0x0000009000007945 */ /* 0x000fe20003800000 */
[----:B---3--:R-:W-:Y:S01]  /*af20*/  LOP3.LUT R11, R11, 0x7f, RZ, 0xc0, !PT ;  /* 0x0000007f0b0b7812 */ /* 0x008fe200078ec0ff */
[----:B-----5:R3:W-:Y:S03]  /*af30*/  BAR.SYNC.DEFER_BLOCKING R137, 0x80 ;  /* 0x000200890000751d */ /* 0x0207e60000010000 */
[----:B------:R-:W-:-:S13]  /*af40*/  ISETP.NE.AND P3, PT, R11, RZ, PT ;  /* 0x000000ff0b00720c */ /* 0x000fda0003f65270 */
[----:B------:R-:W-:-:S05]  /*af50*/  @!P3 VIADD R11, R86, 0x308a0 ;  /* 0x000308a0560bb836 */ /* 0x000fca0000000000 */
[----:B------:R-:W-:-:S04]  /*af60*/  @!P3 PRMT R11, RZ, 0x654, R11 ;  /* 0x00000654ff0bb816 */ /* 0x000fc8000000000b */
[----:B------:R3:W-:Y:S01]  /*af70*/  @!P3 SYNCS.ARRIVE.TRANS64.RED.A1T0 RZ, [R11+URZ], RZ ;  /* 0x000000ff0bffb9a7 */ /* 0x0007e2000810043f */
[----:B------:R-:W-:Y:S05]  /*af80*/  @!P2 BRA `(.L_x_1665) ;  /* 0x000000000004a947 */ /* 0x000fea0003800000 */
[----:B------:R-:W-:Y:S01]  /*af90*/  BPT.TRAP 0x1 ;  /* 0x000000040000795c */ /* 0x000fe20000300000 */
.L_x_1665:
[----:B------:R-:W-:Y:S05]  /*afa0*/  BSYNC B0 ;  /* 0x0000000000007941 */ /* 0x000fea0003800000 */
.L_x_1664:
[----:B------:R-:W5:Y:S01]  /*afb0*/  SYNCS.PHASECHK.TRANS64.TRYWAIT P2, [R86+URZ+0x308b0], R87 ;  /* 0x0308b057560075a7 */ /* 0x000f62000804017f */
[----:B------:R-:W-:Y:S04]  /*afc0*/  BSSY B0, `(.L_x_1666) ;  /* 0x0000002000007945 */ /* 0x000fe80003800000 */
[----:B-----5:R-:W-:Y:S05]  /*afd0*/  @!P2 BRA `(.L_x_1667) ;  /* 0x0000022c008ca947 */ /* 0x020fea0003800000 */
.L_x_2027:
[----:B------:R-:W-:Y:S05]  /*afe0*/  BSYNC B0 ;  /* 0x0000000000007941 */ /* 0x000fea0003800000 */
.L_x_1666:
[----:B------:R-:W-:Y:S01]  /*aff0*/  ULDC.64 UR4, c[0x0][0x328] ;  /* 0x0000ca0000047ab9 */ /* 0x000fe20000000a00 */
[----:B------:R-:W-:Y:S01]  /*b000*/  ULDC.64 UR6, c[0x0][0x318] ;  /* 0x0000c60000067ab9 */ /* 0x000fe20000000a00 */
[----:B------:R-:W-:Y:S01]  /*b010*/  IMAD R79, R79, UR4, RZ ;  /* 0x000000044f4f7c24 */ /* 0x000fe2000f8e02ff */
[----:B------:R-:W-:Y:S01]  /*b020*/  BSSY B0, `(.L_x_1668) ;  /* 0x0000034000007945 */ /* 0x000fe20003800000 */
[----:B0---4-:R-:W-:-:S04]  /*b030*/  IMAD.WIDE.U32 R12, R76, UR4, RZ ;  /* 0x000000044c0c7c25 */ /* 0x011fc8000f8e00ff */
[----:B------:R-:W-:Y:S01]  /*b040*/  IMAD R79, R76, UR5, R79 ;  /* 0x000000054c4f7c24 */ /* 0x000fe2000f8e024f */
[----:B------:R-:W-:Y:S01]  /*b050*/  ULDC.64 UR4, c[0x0][0x338] ;  /* 0x0000ce0000047ab9 */ /* 0x000fe20000000a00 */
[----:B------:R-:W-:Y:S02]  /*b060*/  IMAD.IADD R85, R85, 0x1, -R219 ;  /* 0x0000000155557824 */ /* 0x000fe400078e0adb */
[----:B------:R-:W-:Y:S02]  /*b070*/  IMAD R84, R84, UR4, RZ ;  /* 0x0000000454547c24 */ /* 0x000fe4000f8e02ff */
[----:B------:R-:W-:Y:S02]  /*b080*/  IMAD.IADD R13, R13, 0x1, R79 ;  /* 0x000000010d0d7824 */ /* 0x000fe400078e024f */
[C---:B---3--:R-:W-:Y:S02]  /*b090*/  IMAD R11, R27.reuse, UR5, R84 ;  /* 0x000000051b0b7c24 */ /* 0x048fe4000f8e0254 */
[----:B------:R-:W-:Y:S01]  /*b0a0*/  IMAD.WIDE.U32 R12, R27, UR4, R12 ;  /* 0x000000041b0c7c25 */ /* 0x000fe2000f8e000c */
[----:B------:R-:W-:-:S03]  /*b0b0*/  ULDC.64 UR4, c[0x0][0x330] ;  /* 0x0000cc0000047ab9 */ /* 0x000fc60000000a00 */
[----:B------:R-:W-:Y:S02]  /*b0c0*/  IMAD.IADD R13, R13, 0x1, R11 ;  /* 0x000000010d0d7824 */ /* 0x000fe400078e020b */
[----:B------:R-:W-:-:S04]  /*b0d0*/  IMAD.WIDE.U32 R12, R202, UR4, R12 ;  /* 0x00000004ca0c7c25 */ /* 0x000fc8000f8e000c */
[----:B------:R-:W-:Y:S01]  /*b0e0*/  IMAD R11, R202, UR5, R13 ;  /* 0x00000005ca0b7c24 */ /* 0x000fe2000f8e020d */
[----:B------:R-:W-:-:S04]  /*b0f0*/  LEA R27, P2, R12, UR6, 0x1 ;  /* 0x000000060c1b7c11 */ /* 0x000fc8000f8408ff */
[----:B------:R-:W-:Y:S01]  /*b100*/  LEA.HI.X R11, R12, UR7, R11, 0x1, P2 ;  /* 0x000000070c0b7c11 */ /* 0x000fe200090f0c0b */
[----:B-1----:R0:W1:Y:S01]  /*b110*/  SHFL.IDX PT, R32, R27, RZ, 0x1c1f ;  /* 0x001c1fff1b207589 */ /* 0x00206200000e0000 */
[----:B------:R-:W-:-:S03]  /*b120*/  ISETP.GE.AND P2, PT, R85, 0x1, PT ;  /* 0x000000015500780c */ /* 0x000fc60003f46270 */
[----:B------:R0:W3:Y:S10]  /*b130*/  SHFL.IDX PT, R33, R11, RZ, 0x1c1f ;  /* 0x001c1fff0b217589 */ /* 0x0000f400000e0000 */
[----:B0-----:R-:W-:Y:S05]  /*b140*/  @!P2 BRA `(.L_x_1669) ;  /* 0x000000000084a947 */ /* 0x001fea0003800000 */
[----:B------:R-:W-:Y:S02]  /*b150*/  ULDC UR4, c[0x0][0x2f4] ;  /* 0x0000bd0000047ab9 */ /* 0x000fe40000000800 */
[----:B------:R-:W-:Y:S02]  /*b160*/  ISETP.GE.AND P5, PT, R18, UR4, PT ;  /* 0x0000000412007c0c */ /* 0x000fe4000bfa6270 */
[----:B------:R-:W-:-:S11]  /*b170*/  ISETP.GE.AND P4, PT, R192, UR4, PT ;  /* 0x00000004c0007c0c */ /* 0x000fd6000bf86270 */
[----:B------:R-:W0:Y:S01]  /*b180*/  @!P5 LDS.128 R12, [R77] ;  /* 0x000000004d0cd984 */ /* 0x000e220000000c00 */
[----:B-1----:R-:W-:-:S04]  /*b190*/  @!P5 LEA R34, P2, R18, R32, 0x1 ;  /* 0x000000201222d211 */ /* 0x002fc800078408ff */
[----:B---3--:R-:W-:Y:S02]  /*b1a0*/  @!P5 LEA.HI.X R35, R18, R33, R19, 0x1, P2 ;  /* 0x000000211223d211 */ /* 0x008fe400010f0c13 */
        /* <DEDUP_REMOVED lines=8> */
[----:B--2---:R-:W-:-:S04]  /*b230*/  @!P5 IMAD.SHL.U32 R37, R203, 0x8, RZ ;  /* 0x00000008cb25d824 */ /* 0x004fc800078e00ff */
        /* <DEDUP_REMOVED lines=18> */
.L_x_1669:
[----:B------:R-:W-:Y:S05]  /*b360*/  BSYNC B0 ;  /* 0x0000000000007941 */ /* 0x000fea0003800000 */
.L_x_1668:
[----:B------:R-:W-:Y:S01]  /*b370*/  ISETP.GE.AND P2, PT, R85, 0x41, PT ;  /* 0x000000415500780c */ /* 0x000fe20003f46270 */
[----:B0--3--:R0:W3:Y:S01]  /*b380*/  SHFL.IDX PT, R33, R11, 0x1, 0x1c1f ;  /* 0x003c1f000b217f89 */ /* 0x0090e200000e0000 */
[----:B------:R-:W-:Y:S03]  /*b390*/  BSSY B0, `(.L_x_1670) ;  /* 0x0000024000007945 */ /* 0x000fe60003800000 */
[----:B-1----:R0:W1:Y:S08]  /*b3a0*/  SHFL.IDX PT, R32, R27, 0x1, 0x1c1f ;  /* 0x003c1f001b207f89 */ /* 0x00207000000e0000 */
[----:B0-----:R-:W-:Y:S05]  /*b3b0*/  @!P2 BRA `(.L_x_1671) ;  /* 0x000000000084a947 */ /* 0x001fea0003800000 */
[----:B------:R-:W-:Y:S02]  /*b3c0*/  ULDC UR4, c[0x0][0x2f4] ;  /* 0x0000bd0000047ab9 */ /* 0x000fe40000000800 */
[----:B------:R-:W-:Y:S02]  /*b3d0*/  ISETP.GE.AND P5, PT, R18, UR4, PT ;  /* 0x0000000412007c0c */ /* 0x000fe4000bfa6270 */
[----:B------:R-:W-:-:S11]  /*b3e0*/  ISETP.GE.AND P4, PT, R192, UR4, PT ;  /* 0x00000004c0007c0c */ /* 0x000fd6000bf86270 */
[----:B------:R-:W0:Y:S01]  /*b3f0*/  @!P5 LDS.128 R12, [R77+0x2000] ;  /* 0x002000004d0cd984 */ /* 0x000e220000000c00 */
        /* <DEDUP_REMOVED lines=29> */
.L_x_1671:
[----:B------:R-:W-:Y:S05]  /*b5d0*/  BSYNC B0 ;  /* 0x0000000000007941 */ /* 0x000fea0003800000 */
.L_x_1670:
[----:B------:R-:W-:Y:S01]  /*b5e0*/  @!PT LDS RZ, [RZ] ;  /* 0x00000000fffff984 */ /* 0x000fe20000000800 */
[----:B------:R-:W-:Y:S01]  /*b5f0*/  @!PT LDS RZ, [RZ] ;  /* 0x00000000fffff984 */ /* 0x000fe20000000800 */
[----:B------:R-:W-:Y:S01]  /*b600*/  @!PT LDS RZ, [RZ] ;  /* 0x00000000fffff984 */ /* 0x000fe20000000800 */
[----:B------:R-:W-:Y:S01]  /*b610*/  @!PT LDS RZ, [RZ] ;  /* 0x00000000fffff984 */ /* 0x000fe20000000800 */
[----:B------:R4:W-:Y:S06]  /*b620*/  MEMBAR.ALL.CTA ;  /* 0x0000000000007992 */ /* 0x0009ec0000008000 */
[----:B----4-:R-:W4:Y:S01]  /*b630*/  FENCE.VIEW.ASYNC.S ;  /* 0x00000000000073c6 */ /* 0x010f220000000000 */
[----:B------:R-:W-:Y:S01]  /*b640*/  @!P3 VIADD R86, R86, 0x308c0 ;  /* 0x000308c05656b836 */ /* 0x000fe20000000000 */
[----:B----4-:R4:W-:Y:S01]  /*b650*/  BAR.SYNC.DEFER_BLOCKING R137, 0x80 ;  /* 0x000200890000751d */ /* 0x0109e20000010000 */
[----:B------:R-:W-:Y:S01]  /*b660*/  LOP3.LUT P4, RZ, R16, 0x2, RZ, 0xc0, !PT ;  /* 0x0000000210ff7812 */ /* 0x000fe2000788c0ff */
[----:B------:R-:W-:-:S02]  /*b670*/  VIADD R22, R22, 0x1 ;  /* 0x0000000116167836 */ /* 0x000fc40000000000 */
[----:B------:R-:W-:Y:S02]  /*b680*/  @!P3 PRMT R86, RZ, 0x654, R86 ;  /* 0x00000654ff56b816 */ /* 0x000fe40000000056 */
[----:B------:R-:W-:Y:S02]  /*b690*/  PLOP3.LUT P2, PT, PT, PT, PT, 0x8, 0x0 ;  /* 0x000000000000781c */ /* 0x000fe40003f4e170 */
[----:B------:R4:W-:Y:S01]  /*b6a0*/  @!P3 SYNCS.ARRIVE.TRANS64.RED.A1T0 RZ, [R86+URZ], RZ ;  /* 0x000000ff56ffb9a7 */ /* 0x0009e2000810043f */
[----:B------:R-:W-:-:S04]  /*b6b0*/  ISETP.NE.AND P3, PT, R22, 0x2, PT ;  /* 0x000000021600780c */ /* 0x000fc80003f65270 */
[----:B------:R-:W-:Y:S02]  /*b6c0*/  SEL R11, RZ, 0x1, P3 ;  /* 0x00000001ff0b7807 */ /* 0x000fe40001800000 */
[----:B------:R-:W-:Y:S02]  /*b6d0*/  SEL R22, R22, RZ, P3 ;  /* 0x000000ff16167207 */ /* 0x000fe40001800000 */
[----:B------:R-:W-:Y:S01]  /*b6e0*/  LOP3.LUT R220, R220, R11, RZ, 0x3c, !PT ;  /* 0x0000000bdcdc7212 */ /* 0x000fe200078e3cff */
[----:B------:R-:W-:Y:S06]  /*b6f0*/  @P4 BRA `(.L_x_1672) ;  /* 0xffffff74006c4947 */ /* 0x000fec000383ffff */
.L_x_1562:
[----:B------:R-:W2:Y:S01]  /*b700*/  LDL R11, [R1+0x38] ;  /* 0x00003800010b7983 */ /* 0x000ea20000100800 */
[----:B------:R-:W0:Y:S01]  /*b710*/  LDC R0, c[0x0][0x448] ;  /* 0x00011200ff007b82 */ /* 0x000e220000000800 */
[----:B------:R-:W-:Y:S01]  /*b720*/  IADD3 R7, R201, 0x1, -R200 ;  /* 0x00000001c9077810 */ /* 0x000fe20007ffe8c8 */
[----:B------:R-:W-:Y:S06]  /*b730*/  BSSY B0, `(.L_x_1673) ;  /* 0x000000d000007945 */ /* 0x000fec0003800000 */
[----:B------:R-:W1:Y:S01]  /*b740*/  LDC.64 R2, c[0x0][0x9e0] ;  /* 0x00027800ff027b82 */ /* 0x000e620000000a00 */
[----:B0-----:R-:W-:-:S02]  /*b750*/  ISETP.NE.AND P1, PT, R0, 0x1, PT ;  /* 0x000000010000780c */ /* 0x001fc40003f25270 */
[----:B-1----:R-:W-:-:S11]  /*b760*/  ISETP.GE.AND P3, PT, R3, 0x1, PT ;  /* 0x000000010300780c */ /* 0x002fd60003f66270 */
[----:B------:R-:W0:Y:S08]  /*b770*/  @P1 LDC R5, c[0x0][0x44c] ;  /* 0x00011300ff051b82 */ /* 0x000e300000000800 */
[----:B------:R-:W1:Y:S01]  /*b780*/  @P1 LDC R4, c[0x0][0x450] ;  /* 0x00011400ff041b82 */ /* 0x000e620000000800 */
[----:B--2---:R-:W-:-:S04]  /*b790*/  VIADD R0, R11, 0x7f ;  /* 0x0000007f0b007836 */ /* 0x004fc80000000000 */
[----:B0-----:R-:W-:-:S05]  /*b7a0*/  @P1 IMAD.HI.U32 R5, R0, R5, RZ ;  /* 0x0000000500051227 */ /* 0x001fca00078e00ff */
[----:B-1----:R-:W-:-:S05]  /*b7b0*/  @P1 SHF.R.U32.HI R0, RZ, R4, R5 ;  /* 0x00000004ff001219 */ /* 0x002fca0000011605 */
[----:B------:R-:W-:Y:S01]  /*b7c0*/  IMAD.IADD R5, R7, 0x1, R0 ;  /* 0x0000000107057824 */ /* 0x000fe200078e0200 */
[----:B------:R-:W-:Y:S06]  /*b7d0*/  @P2 BRA `(.L_x_1674) ;  /* 0x0000000000082947 */ /* 0x000fec0003800000 */
[----:B------:R-:W0:Y:S02]  /*b7e0*/  FENCE.VIEW.ASYNC.G ;  /* 0x00000000000073c6 */ /* 0x000e240000000100 */
[----:B0-----:R-:W-:Y:S06]  /*b7f0*/  BAR.ARV 0xc, 0x180 ;  /* 0x0306000000007b1d */ /* 0x001fec0000002000 */
.L_x_1674:
[----:B------:R-:W-:Y:S05]  /*b800*/  BSYNC B0 ;  /* 0x0000000000007941 */ /* 0x000fea0003800000 */
.L_x_1673:
        /* <DEDUP_REMOVED lines=13> */
.L_x_1677:
[----:B------:R-:W-:-:S13]  /*b8e0*/  ISETP.NE.AND P0, PT, R3, 0x1, PT ;  /* 0x000000010300780c */ /* 0x000fda0003f05270 */
[----:B------:R-:W0:Y:S02]  /*b8f0*/  @P0 LDC.64 R4, c[0x0][0x9e8] ;  /* 0x00027a00ff040b82 */ /* 0x000e240000000a00 */
[----:B0-----:R-:W-:-:S05]  /*b900*/  @P0 IMAD.HI.U32 R4, R0, R4, RZ ;  /* 0x0000000400040227 */ /* 0x001fca00078e00ff */
[----:B------:R-:W-:-:S07]  /*b910*/  @P0 SHF.R.U32.HI R0, RZ, R5, R4 ;  /* 0x00000005ff000219 */ /* 0x000fce0000011604 */
.L_x_1678:
[----:B------:R-:W-:Y:S05]  /*b920*/  BSYNC B0 ;  /* 0x0000000000007941 */ /* 0x000fea0003800000 */
.L_x_1676:
[----:B------:R-:W-:-:S05]  /*b930*/  IMAD R5, R0, R3, R3 ;  /* 0x0000000300057224 */ /* 0x000fca00078e0203 */
[----:B------:R-:W-:-:S07]  /*b940*/  VIMNMX R2, R2, R5, PT ;  /* 0x0000000502027248 */ /* 0x000fce0003fe0100 */
.L_x_1675:
[----:B------:R-:W0:Y:S01]  /*b950*/  @P1 LDC R0, c[0x0][0x44c] ;  /* 0x00011300ff001b82 */ /* 0x000e220000000800 */
[----:B------:R-:W-:Y:S01]  /*b960*/  VIADD R2, R2, 0x5f ;  /* 0x0000005f02027836 */ /* 0x000fe20000000000 */
[----:B------:R-:W-:Y:S01]  /*b970*/  ULDC UR4, c[0x0][0x9dc] ;  /* 0x0002770000047ab9 */ /* 0x000fe20000000800 */
[----:B------:R-:W-:Y:S02]  /*b980*/  IMAD.MOV.U32 R7, RZ, RZ, R11 ;  /* 0x000000ffff077224 */ /* 0x000fe400078e000b */
[----:B------:R-:W-:-:S03]  /*b990*/  IMAD.HI R2, R2, 0x2aaaaaab, RZ ;  /* 0x2aaaaaab02027827 */ /* 0x000fc600078e02ff */
[----:B------:R-:W1:Y:S02]  /*b9a0*/  @P1 LDC R9, c[0x0][0x450] ;  /* 0x00011400ff091b82 */ /* 0x000e640000000800 */
        /* <DEDUP_REMOVED lines=18> */
.L_x_1681:
[----:B------:R-:W-:-:S13]  /*bad0*/  ISETP.NE.AND P0, PT, R3, 0x1, PT ;  /* 0x000000010300780c */ /* 0x000fda0003f05270 */
[----:B------:R-:W0:Y:S02]  /*bae0*/  @P0 LDC.64 R4, c[0x0][0x9e8] ;  /* 0x00027a00ff040b82 */ /* 0x000e240000000a00 */
[----:B0-----:R-:W-:-:S05]  /*baf0*/  @P0 IMAD.HI.U32 R4, R0, R4, RZ ;  /* 0x0000000400040227 */ /* 0x001fca00078e00ff */
[----:B------:R-:W-:-:S07]  /*bb00*/  @P0 SHF.R.U32.HI R0, RZ, R5, R4 ;  /* 0x00000005ff000219 */ /* 0x000fce0000011604 */
.L_x_1682:
[----:B------:R-:W-:Y:S05]  /*bb10*/  BSYNC B0 ;  /* 0x0000000000007941 */ /* 0x000fea0003800000 */
.L_x_1680:
[----:B------:R-:W-:-:S05]  /*bb20*/  IMAD R3, R0, R3, RZ ;  /* 0x0000000300037224 */ /* 0x000fca00078e02ff */
[----:B------:R-:W-:-:S07]  /*bb30*/  VIMNMX R2, R2, R3, !PT ;  /* 0x0000000302027248 */ /* 0x000fce0007fe0100 */
.L_x_1679:
[----:B------:R-:W-:Y:S01]  /*bb40*/  IMAD.HI R2, R2, 0x2aaaaaab, RZ ;  /* 0x2aaaaaab02027827 */ /* 0x000fe200078e02ff */
[----:B------:R-:W-:Y:S04]  /*bb50*/  BSSY B0, `(.L_x_1683) ;  /* 0x0000027000007945 */ /* 0x000fe80003800000 */
[----:B------:R-:W-:-:S04]  /*bb60*/  SHF.R.U32.HI R3, RZ, 0x1f, R2 ;  /* 0x0000001fff037819 */ /* 0x000fc80000011602 */
[----:B------:R-:W-:Y:S01]  /*bb70*/  LEA.HI.SX32 R3, R2, R3, 0x1c ;  /* 0x0000000302037211 */ /* 0x000fe200078fe2ff */
[----:B------:R-:W-:-:S03]  /*bb80*/  IMAD.MOV.U32 R2, RZ, RZ, RZ ;  /* 0x000000ffff027224 */ /* 0x000fc600078e00ff */
[----:B------:R-:W-:-:S04]  /*bb90*/  VIMNMX R9, RZ, R3, !PT ;  /* 0x00000003ff097248 */ /* 0x000fc80007fe0100 */
[----:B------:R-:W-:-:S13]  /*bba0*/  ISETP.GT.AND P0, PT, R135, R9, PT ;  /* 0x000000098700720c */ /* 0x000fda0003f04270 */
[----:B------:R-:W-:Y:S05]  /*bbb0*/  @!P0 BRA `(.L_x_1684) ;  /* 0x0000000000808947 */ /* 0x000fea0003800000 */
[----:B------:R-:W2:Y:S01]  /*bbc0*/  LDL R0, [R1+0x48] ;  /* 0x0000480001007983 */ /* 0x000ea20000100800 */
[----:B------:R-:W-:Y:S01]  /*bbd0*/  ULDC UR4, c[0x0][0x9f0] ;  /* 0x00027c0000047ab9 */ /* 0x000fe20000000800 */
[----:B--2---:R-:W-:-:S04]  /*bbe0*/  ISETP.NE.AND P0, PT, R0, RZ, PT ;  /* 0x000000ff0000720c */ /* 0x004fc80003f05270 */
        /* <DEDUP_REMOVED lines=29> */
.L_x_1684:
[----:B------:R-:W-:Y:S05]  /*bdc0*/  BSYNC B0 ;  /* 0x0000000000007941 */ /* 0x000fea0003800000 */
.L_x_1683:
[----:B------:R-:W2:Y:S01]  /*bdd0*/  LDL R0, [R1+0x54] ;  /* 0x0000540001007983 */ /* 0x000ea20000100800 */
        /* <DEDUP_REMOVED lines=18> */
[----:B----4-:R-:W-:Y:S02]  /*bf00*/  CS2R R86, SRZ ;  /* 0x0000000000567805 */ /* 0x010fe4000001ff00 */
        /* <DEDUP_REMOVED lines=26> */
[----:B---3--:R-:W-:Y:S02]  /*c0b0*/  CS2R R32, SRZ ;  /* 0x0000000000207805 */ /* 0x008fe4000001ff00 */
[----:B------:R-:W-:Y:S02]  /*c0c0*/  CS2R R120, SRZ ;  /* 0x0000000000787805 */ /* 0x000fe4000001ff00 */
[----:B------:R-:W-:-:S02]  /*c0d0*/  CS2R R122, SRZ ;  /* 0x00000000007a7805 */ /* 0x000fc4000001ff00 */
[----:B------:R-:W-:Y:S02]  /*c0e0*/  CS2R R20, SRZ ;  /* 0x0000000000147805 */ /* 0x000fe4000001ff00 */
[----:B------:R-:W-:Y:S01]  /*c0f0*/  CS2R R124, SRZ ;  /* 0x00000000007c7805 */ /* 0x000fe2000001ff00 */
[----:B--2---:R-:W-:-:S05]  /*c100*/  IMAD R0, R0, R2, R9 ;  /* 0x0000000200007224 */ /* 0x004fca00078e0209 */
[----:B------:R0:W-:Y:S01]  /*c110*/  STL [R1+0x40], R0 ;  /* 0x0000400001007387 */ /* 0x0001e20000100800 */
[----:B------:R-:W-:-:S04]  /*c120*/  VIADDMNMX R2, R0, R2, R135, PT ;  /* 0x0000000200027246 */ /* 0x000fc80003800187 */
[----:B------:R-:W-:-:S13]  /*c130*/  ISETP.GT.AND P1, PT, R2, R0, PT ;  /* 0x000000000200720c */ /* 0x000fda0003f24270 */
[----:B0-----:R-:W-:Y:S05]  /*c140*/  @!P1 BRA `(.L_x_1685) ;  /* 0x0000015000f89947 */ /* 0x001fea0003800000 */
[----:B------:R-:W2:Y:S02]  /*c150*/  LDL R0, [R1+0x58] ;  /* 0x0000580001007983 */ /* 0x000ea40000100800 */
[----:B--2---:R-:W-:Y:S02]  /*c160*/  R2UR UR4, R0 ;  /* 0x00000000000472ca */ /* 0x004fe400000e0000 */
[----:B------:R-:W0:Y:S11]  /*c170*/  S2R R0, SR_TID.X ;  /* 0x0000000000007919 */ /* 0x000e360000002100 */
[----:B------:R-:W-:-:S06]  /*c180*/  ULOP3.LUT UP0, URZ, UR4, 0x1bf, URZ, 0xc0, !UPT ;  /* 0x000001bf043f7892 */ /* 0x000fcc000f80c03f */
[----:B------:R-:W-:Y:S01]  /*c190*/  PLOP3.LUT P0, PT, PT, PT, UP0, 0x80, 0x0 ;  /* 0x000000000000781c */ /* 0x000fe20003f0f008 */
[----:B0-----:R-:W-:-:S05]  /*c1a0*/  VIADD R26, R0, 0xffffff80 ;  /* 0xffffff80001a7836 */ /* 0x001fca0000000000 */
[----:B------:R-:W-:-:S04]  /*c1b0*/  SHF.R.S32.HI R31, RZ, 0x1f, R26 ;  /* 0x0000001fff1f7819 */ /* 0x000fc8000001141a */
[----:B------:R-:W-:-:S04]  /*c1c0*/  LEA.HI R0, R31, R26, RZ, 0x7 ;  /* 0x0000001a1f007211 */ /* 0x000fc800078f38ff */
[----:B------:R-:W-:-:S06]  /*c1d0*/  SHF.R.S32.HI R0, RZ, 0x7, R0 ;  /* 0x00000007ff007819 */ /* 0x000fcc0000011400 */
[----:B------:R-:W0:Y:S02]  /*c1e0*/  SHFL.IDX PT, R0, R0, RZ, 0x1f ;  /* 0x00001fff00007589 */ /* 0x000e2400000e0000 */
[----:B0-----:R-:W-:-:S04]  /*c1f0*/  LEA.HI R3, R0, R0, RZ, 0x1 ;  /* 0x0000000000037211 */ /* 0x001fc800078f08ff */
[----:B------:R-:W-:-:S05]  /*c200*/  LOP3.LUT R3, R3, 0x1e, RZ, 0xc0, !PT ;  /* 0x0000001e03037812 */ /* 0x000fca00078ec0ff */
[----:B------:R-:W-:-:S05]  /*c210*/  IMAD.IADD R3, R0, 0x1, -R3 ;  /* 0x0000000100037824 */ /* 0x000fca00078e0a03 */
[----:B------:R-:W-:-:S04]  /*c220*/  LEA R3, R3, UR4, 0xd ;  /* 0x0000000403037c11 */ /* 0x000fc8000f8e68ff */
        /* <DEDUP_REMOVED lines=19> */
.L_x_1686:
[----:B------:R-:W-:Y:S02]  /*c360*/  ULDC UR4, c[0x0][0x3f4] ;  /* 0x0000fd0000047ab9 */ /* 0x000fe40000000800 */
[----:B------:R-:W-:-:S13]  /*c370*/  ISETP.LT.AND P0, PT, RZ, UR4, PT ;  /* 0x00000004ff007c0c */ /* 0x000fda000bf01270 */
[----:B------:R-:W-:Y:S05]  /*c380*/  @P0 BRA `(.L_x_1687) ;  /* 0x0000000000400947 */ /* 0x000fea0003800000 */
[----:B------:R-:W2:Y:S02]  /*c390*/  LDL R20, [R1+0x50] ;  /* 0x0000500001147983 */ /* 0x000ea40000100800 */
[----:B--2---:R-:W-:-:S04]  /*c3a0*/  LEA.HI R0, R20, R20, RZ, 0x1 ;  /* 0x0000001414007211 */ /* 0x004fc800078f08ff */
        /* <DEDUP_REMOVED lines=8> */
.L_x_1690:
[----:B-1----:R1:W2:Y:S02]  /*c430*/  SYNCS.PHASECHK.TRANS64.TRYWAIT P0, [R17+URZ+0x30800], R0 ;  /* 0x03080000110075a7 */ /* 0x0022a4000800017f */
[----:B--2---:R-:W-:Y:S05]  /*c440*/  @!P0 NANOSLEEP.SYNCS 0x989680 ;  /* 0x009896800000895d */ /* 0x004fea0003900000 */
[----:B------:R-:W2:Y:S02]  /*c450*/  @!P0 SYNCS.PHASECHK.TRANS64 P0, [R17+URZ+0x30800], R0 ;  /* 0x03080000110085a7 */ /* 0x000ea4000800007f */
[----:B--2---:R-:W-:Y:S05]  /*c460*/  @!P0 BRA `(.L_x_1690) ;  /* 0xfffffffc00f08947 */ /* 0x004fea000383ffff */
.L_x_1689:
[----:B------:R-:W-:Y:S05]  /*c470*/  BSYNC B0 ;  /* 0x0000000000007941 */ /* 0x000fea0003800000 */
.L_x_1688:
[----:B------:R-:W-:Y:S05]  /*c480*/  BRA `(.L_x_1691) ;  /* 0x0000007800707947 */ /* 0x000fea0003800000 */
.L_x_1687:
[----:B------:R-:W2:Y:S01]  /*c490*/  LDL R0, [R1+0x58] ;  /* 0x0000580001007983 */ /* 0x000ea20000100800 */
[----:B------:R-:W-:Y:S01]  /*c4a0*/  ULDC.64 UR6, c[0x0][0x408] ;  /* 0x0001020000067ab9 */ /* 0x000fe20000000a00 */
[----:B--2---:R-:W-:Y:S02]  /*c4b0*/  R2UR UR4, R0 ;  /* 0x00000000000472ca */ /* 0x004fe400000e0000 */
[----:B-----5:R-:W-:-:S05]  /*c4c0*/  SHF.R.S32.HI R0, RZ, 0x1f, R134 ;  /* 0x0000001fff007819 */ /* 0x020fca0000011486 */
[----:B------:R-:W-:-:S04]  /*c4d0*/  IMAD R5, R0, UR6, RZ ;  /* 0x0000000600057c24 */ /* 0x000fc8000f8e02ff */
[----:B------:R-:W-:Y:S02]  /*c4e0*/  IMAD R5, R134, UR7, R5 ;  /* 0x0000000786057c24 */ /* 0x000fe4000f8e0205 */
[----:B------:R-:W-:-:S03]  /*c4f0*/  ULOP3.LUT UP0, URZ, UR4, 0x3ff, URZ, 0xc0, !UPT ;  /* 0x000003ff043f7892 */ /* 0x000fc6000f80c03f */
[----:B------:R-:W-:Y:S02]  /*c500*/  ULDC.64 UR4, c[0x0][0x3f8] ;  /* 0x0000fe0000047ab9 */ /* 0x000fe40000000a00 */
[----:B------:R-:W-:Y:S01]  /*c510*/  IMAD R3, R0, UR4, RZ ;  /* 0x0000000400037c24 */ /* 0x000fe2000f8e02ff */
[----:B------:R-:W-:Y:S01]  /*c520*/  PLOP3.LUT P0, PT, PT, PT, UP0, 0x80, 0x0 ;  /* 0x000000000000781c */ /* 0x000fe20003f0f008 */
[----:B------:R-:W-:-:S04]  /*c530*/  IMAD.WIDE.U32 R24, R134, UR4, RZ ;  /* 0x0000000486187c25 */ /* 0x000fc8000f8e00ff */
[C---:B------:R-:W-:Y:S02]  /*c540*/  IMAD R3, R134.reuse, UR5, R3 ;  /* 0x0000000586037c24 */ /* 0x040fe4000f8e0203 */
[----:B------:R-:W-:-:S04]  /*c550*/  IMAD.WIDE.U32 R134, R134, UR6, RZ ;  /* 0x0000000686867c25 */ /* 0x000fc8000f8e00ff */
[----:B------:R-:W-:Y:S02]  /*c560*/  IMAD.IADD R27, R3, 0x1, R25 ;  /* 0x00000001031b7824 */ /* 0x000fe400078e0219 */
[----:B------:R-:W-:Y:S01]  /*c570*/  IMAD.IADD R29, R5, 0x1, R135 ;  /* 0x00000001051d7824 */ /* 0x000fe200078e0287 */
        /* <DEDUP_REMOVED lines=17> */
.L_x_1692:
[----:B------:R-:W2:Y:S01]  /*c690*/  LDL R110, [R1+0x38] ;  /* 0x00003800016e7983 */ /* 0x000ea20000100800 */
[----:B------:R-:W-:Y:S01]  /*c6a0*/  ULDC.U8 UR4, c[0x0][0x410] ;  /* 0x0001040000047ab9 */ /* 0x000fe20000000000 */
[----:B------:R-:W-:Y:S01]  /*c6b0*/  BSSY B0, `(.L_x_1693) ;  /* 0x0000771000007945 */ /* 0x000fe20003800000 */
[----:B------:R-:W-:Y:S01]  /*c6c0*/  ISETP.NE.AND P0, PT, RZ, UR4, PT ;  /* 0x00000004ff007c0c */ /* 0x000fe2000bf05270 */
[----:B--2---:R-:W-:-:S12]  /*c6d0*/  IMAD.IADD R67, R219, 0x1, R110 ;  /* 0x00000001db437824 */ /* 0x004fd800078e026e */
[----:B------:R-:W-:Y:S05]  /*c6e0*/  @!P0 BRA `(.L_x_1694) ;  /* 0x0000003800c88947 */ /* 0x000fea0003800000 */
[----:B------:R-:W0:Y:S01]  /*c6f0*/  LDC R21, c[0x0][0x448] ;  /* 0x00011200ff157b82 */ /* 0x000e220000000800 */
[----:B------:R-:W-:Y:S01]  /*c700*/  LEA.HI R32, R31, R26, RZ, 0x2 ;  /* 0x0000001a1f207211 */ /* 0x000fe200078f10ff */
[----:B------:R-:W-:Y:S01]  /*c710*/  ULDC.64 UR4, c[0x0][0x3f8] ;  /* 0x0000fe0000047ab9 */ /* 0x000fe20000000a00 */
[----:B------:R-:W-:Y:S01]  /*c720*/  ULDC.64 UR6, c[0x0][0x408] ;  /* 0x0001020000067ab9 */ /* 0x000fe20000000a00 */
[----:B------:R-:W-:Y:S01]  /*c730*/  IMAD.MOV.U32 R4, RZ, RZ, R24 ;  /* 0x000000ffff047224 */ /* 0x000fe200078e0018 */
[----:B------:R-:W-:Y:S01]  /*c740*/  LOP3.LUT R3, R32, 0xfffffffc, RZ, 0xc0, !PT ;  /* 0xfffffffc20037812 */ /* 0x000fe200078ec0ff */
[----:B------:R-:W-:Y:S02]  /*c750*/  IMAD.MOV.U32 R6, RZ, RZ, R134 ;  /* 0x000000ffff067224 */ /* 0x000fe400078e0086 */
[----:B------:R-:W-:Y:S02]  /*c760*/  IMAD.MOV.U32 R7, RZ, RZ, R29 ;  /* 0x000000ffff077224 */ /* 0x000fe400078e001d */
[----:B------:R-:W-:-:S04]  /*c770*/  IMAD.IADD R26, R26, 0x1, -R3 ;  /* 0x000000011a1a7824 */ /* 0x000fc800078e0a03 */
[----:B------:R-:W-:Y:S01]  /*c780*/  IMAD R3, R26, 0x40, R67 ;  /* 0x000000401a037824 */ /* 0x000fe200078e0243 */
[----:B0-----:R-:W-:-:S13]  /*c790*/  ISETP.NE.AND P0, PT, R21, 0x1, PT ;  /* 0x000000011500780c */ /* 0x001fda0003f05270 */
[----:B------:R-:W0:Y:S08]  /*c7a0*/  @P0 LDC R0, c[0x0][0x44c] ;  /* 0x00011300ff000b82 */ /* 0x000e300000000800 */
[----:B------:R-:W1:Y:S01]  /*c7b0*/  @P0 LDC R5, c[0x0][0x450] ;  /* 0x00011400ff050b82 */ /* 0x000e620000000800 */
[----:B0-----:R-:W-:-:S05]  /*c7c0*/  @P0 IMAD.HI.U32 R0, R3, R0, RZ ;  /* 0x0000000003000227 */ /* 0x001fca00078e00ff */
[----:B-1----:R-:W-:Y:S01]  /*c7d0*/  @P0 SHF.R.U32.HI R3, RZ, R5, R0 ;  /* 0x00000005ff030219 */ /* 0x002fe20000011600 */
[----:B------:R-:W-:-:S03]  /*c7e0*/  IMAD.MOV.U32 R5, RZ, RZ, R27 ;  /* 0x000000ffff057224 */ /* 0x000fc600078e001b */
[----:B------:R-:W-:Y:S01]  /*c7f0*/  SHF.R.S32.HI R0, RZ, 0x1f, R3 ;  /* 0x0000001fff007819 */ /* 0x000fe20000011403 */
[----:B------:R-:W-:-:S04]  /*c800*/  IMAD.WIDE.U32 R4, R3, UR4, R4 ;  /* 0x0000000403047c25 */ /* 0x000fc8000f8e0004 */
[C---:B------:R-:W-:Y:S02]  /*c810*/  IMAD R8, R0.reuse, UR4, RZ ;  /* 0x0000000400087c24 */ /* 0x040fe4000f8e02ff */
[----:B------:R-:W-:Y:S02]  /*c820*/  IMAD R0, R0, UR6, RZ ;  /* 0x0000000600007c24 */ /* 0x000fe4000f8e02ff */
[C---:B------:R-:W-:Y:S01]  /*c830*/  IMAD R9, R3.reuse, UR5, R8 ;  /* 0x0000000503097c24 */ /* 0x040fe2000f8e0208 */
[----:B------:R-:W-:Y:S01]  /*c840*/  ULDC.64 UR4, c[0x0][0x3e8] ;  /* 0x0000fa0000047ab9 */ /* 0x000fe20000000a00 */
[C---:B------:R-:W-:Y:S01]  /*c850*/  IMAD.WIDE.U32 R6, R3.reuse, UR6, R6 ;  /* 0x0000000603067c25 */ /* 0x040fe2000f8e0006 */
[----:B------:R-:W-:Y:S01]  /*c860*/  LEA R63, P0, R4, UR4, 0x1 ;  /* 0x00000004043f7c11 */ /* 0x000fe2000f8008ff */
[----:B------:R-:W-:Y:S02]  /*c870*/  UMOV UR4, 0xffffffff ;  /* 0xffffffff00047882 */ /* 0x000fe40000000000 */
[----:B------:R-:W-:Y:S01]  /*c880*/  IMAD R3, R3, UR7, R0 ;  /* 0x0000000703037c24 */ /* 0x000fe2000f8e0200 */
[----:B------:R-:W-:Y:S01]  /*c890*/  ULDC.64 UR6, c[0x0][0x400] ;  /* 0x0001000000067ab9 */ /* 0x000fe20000000a00 */
[----:B------:R-:W-:Y:S01]  /*c8a0*/  IMAD.IADD R5, R5, 0x1, R9 ;  /* 0x0000000105057824 */ /* 0x000fe200078e0209 */
[----:B------:R-:W-:Y:S01]  /*c8b0*/  LEA R65, P1, R6, UR6, 0x1 ;  /* 0x0000000606417c11 */ /* 0x000fe2000f8208ff */
[----:B------:R-:W-:-:S03]  /*c8c0*/  IMAD.IADD R3, R7, 0x1, R3 ;  /* 0x0000000107037824 */ /* 0x000fc600078e0203 */
[----:B------:R-:W-:Y:S02]  /*c8d0*/  LEA.HI.X R62, R4, UR5, R5, 0x1, P0 ;  /* 0x00000005043e7c11 */ /* 0x000fe400080f0c05 */
[----:B------:R-:W-:Y:S01]  /*c8e0*/  LEA.HI.X R0, R6, UR7, R3, 0x1, P1 ;  /* 0x0000000706007c11 */ /* 0x000fe200088f0c03 */
[----:B------:R-:W-:Y:S06]  /*c8f0*/  BRA.DIV UR4, `(.L_x_1695) ;  /* 0x0000021604587947 */ /* 0x000fec000b800000 */
[----:B------:R0:W1:Y:S04]  /*c900*/  SHFL.IDX PT, R3, R62, RZ, 0x1c1f ;  /* 0x001c1fff3e037589 */ /* 0x00006800000e0000 */
[----:B------:R0:W2:Y:S04]  /*c910*/  SHFL.IDX PT, R6, R63, RZ, 0x1c1f ;  /* 0x001c1fff3f067589 */ /* 0x0000a800000e0000 */
[----:B------:R0:W3:Y:S04]  /*c920*/  SHFL.IDX PT, R9, R0, RZ, 0x1c1f ;  /* 0x001c1fff00097589 */ /* 0x0000e800000e0000 */
[----:B------:R0:W4:Y:S02]  /*c930*/  SHFL.IDX PT, R8, R65, RZ, 0x1c1f ;  /* 0x001c1fff41087589 */ /* 0x00012400000e0000 */
.L_x_2033:
[----:B------:R-:W-:Y:S01]  /*c940*/  IMAD R64, R200, R21, RZ ;  /* 0x00000015c8407224 */ /* 0x000fe200078e02ff */
        /* <DEDUP_REMOVED lines=15> */
[----:B------:R-:W-:Y:S01]  /*ca40*/  ULDC UR4, c[0x0][0x3f4] ;  /* 0x0000fd0000047ab9 */ /* 0x000fe20000000800 */
[----:B------:R-:W-:Y:S02]  /*ca50*/  CS2R R58, SRZ ;  /* 0x00000000003a7805 */ /* 0x000fe4000001ff00 */
[----:B------:R-:W-:Y:S02]  /*ca60*/  ISETP.GE.AND P3, PT, R224, UR4, PT ;  /* 0x00000004e0007c0c */ /* 0x000fe4000bf66270 */
[----:B------:R-:W-:Y:S02]  /*ca70*/  ISETP.GE.AND P4, PT, R198, UR4, PT ;  /* 0x00000004c6007c0c */ /* 0x000fe4000bf86270 */
[----:B------:R-:W-:Y:S02]  /*ca80*/  ISETP.GE.AND P2, PT, R222, UR4, PT ;  /* 0x00000004de007c0c */ /* 0x000fe4000bf46270 */
[----:B------:R-:W-:Y:S02]  /*ca90*/  ISETP.GE.AND P1, PT, R223, UR4, PT ;  /* 0x00000004df007c0c */ /* 0x000fe4000bf26270 */
[----:B------:R-:W-:-:S05]  /*caa0*/  SHF.R.S32.HI R11, RZ, 0x1f, R224 ;  /* 0x0000001fff0b7819 */ /* 0x000fca00000114e0 */
[C---:B------:R-:W-:Y:S02]  /*cab0*/  @!P3 IMAD.SHL.U32 R27, R224.reuse, 0x2, RZ ;  /* 0x00000002e01bb824 */ /* 0x040fe400078e00ff */
[----:B-1----:R-:W-:Y:S01]  /*cac0*/  @!P4 IMAD.MOV.U32 R7, RZ, RZ, R3 ;  /* 0x000000ffff07c224 */ /* 0x002fe200078e0003 */
[----:B------:R-:W-:Y:S01]  /*cad0*/  @!P3 SHF.L.U64.HI R14, R224, 0x1, R11 ;  /* 0x00000001e00eb819 */ /* 0x000fe2000001020b */
[----:B------:R-:W-:Y:S01]  /*cae0*/  @!P2 IMAD.SHL.U32 R21, R222, 0x2, RZ ;  /* 0x00000002de15a824 */ /* 0x000fe200078e00ff */
[-C--:B--2---:R-:W-:Y:S01]  /*caf0*/  @!P3 IADD3 R28, P6, R6, R27.reuse, RZ ;  /* 0x0000001b061cb210 */ /* 0x084fe20007fde0ff */
[----:B------:R-:W-:Y:S01]  /*cb00*/  @!P4 IMAD.WIDE R4, R198, 0x2, R6 ;  /* 0x00000002c604c825 */ /* 0x000fe200078e0206 */
[----:B------:R-:W-:Y:S02]  /*cb10*/  SHF.R.S32.HI R7, RZ, 0x1f, R222 ;  /* 0x0000001fff077819 */ /* 0x000fe400000114de */
[----:B------:R-:W-:Y:S01]  /*cb20*/  ISETP.GE.AND P0, PT, R221, UR4, PT ;  /* 0x00000004dd007c0c */ /* 0x000fe2000bf06270 */
[----:B------:R-:W-:Y:S01]  /*cb30*/  @!P3 IMAD.X R29, R3, 0x1, R14, P6 ;  /* 0x00000001031db824 */ /* 0x000fe200030e060e */
[----:B------:R-:W-:Y:S01]  /*cb40*/  @!P2 SHF.L.U64.HI R12, R222, 0x1, R7 ;  /* 0x00000001de0ca819 */ /* 0x000fe20000010207 */
[----:B------:R-:W-:Y:S01]  /*cb50*/  @!P1 IMAD.SHL.U32 R13, R223, 0x2, RZ ;  /* 0x00000002df0d9824 */ /* 0x000fe200078e00ff */
[----:B----4-:R-:W-:Y:S01]  /*cb60*/  @!P3 IADD3 R26, P5, R8, R27, RZ ;  /* 0x0000001b081ab210 */ /* 0x010fe20007fbe0ff */
[----:B------:R1:W5:Y:S01]  /*cb70*/  @!P4 LD.E.64 R58, desc[UR60][R4.64] ;  /* 0x0000003c043ac980 */ /* 0x000362000c101b00 */
[----:B------:R-:W-:-:S02]  /*cb80*/  @!P2 IADD3 R24, P6, R6, R21, RZ ;  /* 0x000000150618a210 */ /* 0x000fc40007fde0ff */
[----:B------:R-:W-:Y:S02]  /*cb90*/  CS2R R60, SRZ ;  /* 0x00000000003c7805 */ /* 0x000fe4000001ff00 */
[----:B------:R-:W-:Y:S01]  /*cba0*/  SHF.R.S32.HI R10, RZ, 0x1f, R223 ;  /* 0x0000001fff0a7819 */ /* 0x000fe200000114df */
[----:B---3--:R-:W-:Y:S01]  /*cbb0*/  @!P3 IMAD.X R27, R9, 0x1, R14, P5 ;  /* 0x00000001091bb824 */ /* 0x008fe200028e060e */
[----:B------:R-:W-:Y:S01]  /*cbc0*/  @!P2 IADD3 R20, P5, R8, R21, RZ ;  /* 0x000000150814a210 */ /* 0x000fe20007fbe0ff */
[----:B------:R-:W-:Y:S01]  /*cbd0*/  @!P2 IMAD.X R25, R3, 0x1, R12, P6 ;  /* 0x000000010319a824 */ /* 0x000fe200030e060c */
[----:B------:R-:W-:Y:S01]  /*cbe0*/  @!P1 SHF.L.U64.HI R10, R223, 0x1, R10 ;  /* 0x00000001df0a9819 */ /* 0x000fe2000001020a */
[----:B------:R-:W-:Y:S01]  /*cbf0*/  @!P0 IMAD.SHL.U32 R7, R221, 0x2, RZ ;  /* 0x00000002dd078824 */ /* 0x000fe200078e00ff */
[-C--:B------:R-:W-:Y:S01]  /*cc00*/  @!P1 IADD3 R14, P6, R6, R13.reuse, RZ ;  /* 0x0000000d060e9210 */ /* 0x080fe20007fde0ff */
[----:B------:R-:W-:Y:S01]  /*cc10*/  @!P2 IMAD.X R21, R9, 0x1, R12, P5 ;  /* 0x000000010915a824 */ /* 0x000fe200028e060c */
[----:B------:R-:W-:Y:S01]  /*cc20*/  ISETP.GE.AND P5, PT, R225, UR4, PT ;  /* 0x00000004e1007c0c */ /* 0x000fe2000bfa6270 */
[----:B-1----:R-:W-:Y:S01]  /*cc30*/  @!P4 IMAD.MOV.U32 R4, RZ, RZ, R8 ;  /* 0x000000ffff04c224 */ /* 0x002fe200078e0008 */
[----:B------:R-:W-:Y:S01]  /*cc40*/  SHF.R.S32.HI R36, RZ, 0x1f, R221 ;  /* 0x0000001fff247819 */ /* 0x000fe200000114dd */
[----:B------:R-:W-:Y:S01]  /*cc50*/  @!P1 IMAD.X R15, R3, 0x1, R10, P6 ;  /* 0x00000001030f9824 */ /* 0x000fe200030e060a */
[----:B------:R-:W-:Y:S01]  /*cc60*/  @!P1 IADD3 R12, P6, R8, R13, RZ ;  /* 0x0000000d080c9210 */ /* 0x000fe20007fde0ff */
[----:B------:R-:W-:Y:S01]  /*cc70*/  @!P4 IMAD.MOV.U32 R5, RZ, RZ, R9 ;  /* 0x000000ffff05c224 */ /* 0x000fe200078e0009 */
[----:B------:R-:W-:-:S02]  /*cc80*/  @!P0 SHF.L.U64.HI R36, R221, 0x1, R36 ;  /* 0x00000001dd248819 */ /* 0x000fc40000010224 */
[----:B------:R-:W-:Y:S01]  /*cc90*/  SHF.R.S32.HI R34, RZ, 0x1f, R225 ;  /* 0x0000001fff227819 */ /* 0x000fe200000114e1 */
[----:B------:R-:W-:Y:S01]  /*cca0*/  @!P1 IMAD.X R13, R9, 0x1, R10, P6 ;  /* 0x00000001090d9824 */ /* 0x000fe200030e060a */
[----:B------:R-:W-:Y:S01]  /*ccb0*/  @!P0 IADD3 R10, P6, R6, R7, RZ ;  /* 0x00000007060a8210 */ /* 0x000fe20007fde0ff */
[----:B------:R-:W-:-:S04]  /*ccc0*/  @!P4 IMAD.WIDE R30, R198, 0x2, R4 ;  /* 0x00000002c61ec825 */ /* 0x000fc800078e0204 */
[----:B------:R-:W-:Y:S01]  /*ccd0*/  @!P0 IMAD.X R11, R3, 0x1, R36, P6 ;  /* 0x00000001030b8824 */ /* 0x000fe200030e0624 */
[----:B------:R-:W-:Y:S01]  /*cce0*/  @!P0 IADD3 R4, P6, R8, R7, RZ ;  /* 0x0000000708048210 */ /* 0x000fe20007fde0ff */
[C---:B------:R-:W-:Y:S01]  /*ccf0*/  @!P5 IMAD.SHL.U32 R7, R225.reuse, 0x2, RZ ;  /* 0x00000002e107d824 */ /* 0x040fe200078e00ff */
[----:B------:R1:W5:Y:S01]  /*cd00*/  @!P4 LD.E.64 R60, desc[UR60][R30.64] ;  /* 0x0000003c1e3cc980 */ /* 0x000362000c101b00 */
[----:B------:R-:W-:Y:S02]  /*cd10*/  @!P5 SHF.L.U64.HI R34, R225, 0x1, R34 ;  /* 0x00000001e122d819 */ /* 0x000fe40000010222 */
[----:B------:R-:W-:Y:S01]  /*cd20*/  CS2R R54, SRZ ;  /* 0x0000000000367805 */ /* 0x000fe2000001ff00 */
[----:B------:R-:W-:Y:S01]  /*cd30*/  @!P0 IMAD.X R5, R9, 0x1, R36, P6 ;  /* 0x0000000109058824 */ /* 0x000fe200030e0624 */
[----:B------:R-:W-:Y:S02]  /*cd40*/  @!P5 IADD3 R6, P4, R6, R7, RZ ;  /* 0x000000070606d210 */ /* 0x000fe40007f9e0ff */
[----:B------:R-:W-:-:S02]  /*cd50*/  CS2R R56, SRZ ;  /* 0x0000000000387805 */ /* 0x000fc4000001ff00 */
[----:B------:R-:W-:Y:S02]  /*cd60*/  @!P5 IADD3 R8, P6, R8, R7, RZ ;  /* 0x000000070808d210 */ /* 0x000fe40007fde0ff */
[----:B------:R-:W-:Y:S02]  /*cd70*/  CS2R R50, SRZ ;  /* 0x0000000000327805 */ /* 0x000fe4000001ff00 */
[----:B------:R-:W-:Y:S01]  /*cd80*/  CS2R R52, SRZ ;  /* 0x0000000000347805 */ /* 0x000fe2000001ff00 */
[--C-:B------:R-:W-:Y:S01]  /*cd90*/  @!P5 IMAD.X R7, R3, 0x1, R34.reuse, P4 ;  /* 0x000000010307d824 */ /* 0x100fe200020e0622 */
[----:B------:R-:W-:Y:S01]  /*cda0*/  CS2R R46, SRZ ;  /* 0x00000000002e7805 */ /* 0x000fe2000001ff00 */
[----:B------:R-:W-:Y:S01]  /*cdb0*/  @!P5 IMAD.X R9, R9, 0x1, R34, P6 ;  /* 0x000000010909d824 */ /* 0x000fe200030e0622 */
[----:B------:R-:W-:Y:S02]  /*cdc0*/  CS2R R48, SRZ ;  /* 0x0000000000307805 */ /* 0x000fe4000001ff00 */
[----:B------:R-:W-:-:S02]  /*cdd0*/  CS2R R44, SRZ ;  /* 0x00000000002c7805 */ /* 0x000fc4000001ff00 */
[----:B------:R-:W-:Y:S02]  /*cde0*/  CS2R R42, SRZ ;  /* 0x00000000002a7805 */ /* 0x000fe4000001ff00 */
[----:B------:R-:W-:Y:S02]  /*cdf0*/  CS2R R34, SRZ ;  /* 0x0000000000227805 */ /* 0x000fe4000001ff00 */
[----:B------:R-:W-:Y:S01]  /*ce00*/  CS2R R36, SRZ ;  /* 0x0000000000247805 */ /* 0x000fe2000001ff00 */
[----:B------:R1:W5:Y:S04]  /*ce10*/  @!P3 LD.E.64 R54, desc[UR60][R28.64] ;  /* 0x0000003c1c36b980 */ /* 0x000368000c101b00 */
        /* <DEDUP_REMOVED lines=8> */
[----:B------:R1:W5:Y:S02]  /*cea0*/  @!P5 LD.E.64 R36, desc[UR60][R8.64] ;  /* 0x0000003c0824d980 */ /* 0x000364000c101b00 */
.L_x_1697:
[----:B------:R-:W-:Y:S05]  /*ceb0*/  BSYNC B1 ;  /* 0x0000000000017941 */ /* 0x000fea0003800000 */
.L_x_1696:
[----:B-1---5:R-:W-:Y:S01]  /*cec0*/  IMAD.MOV.U32 R3, RZ, RZ, R46 ;  /* 0x000000ffff037224 */ /* 0x022fe200078e002e */
[----:B------:R-:W-:Y:S01]  /*ced0*/  UMOV UR4, 0xffffffff ;  /* 0xffffffff00047882 */ /* 0x000fe20000000000 */
[----:B------:R-:W-:Y:S01]  /*cee0*/  IMAD.MOV.U32 R4, RZ, RZ, R47 ;  /* 0x000000ffff047224 */ /* 0x000fe200078e002f */
[----:B---34-:R-:W-:Y:S01]  /*cef0*/  CS2R R8, SRZ ;  /* 0x0000000000087805 */ /* 0x018fe2000001ff00 */
[----:B------:R-:W-:Y:S01]  /*cf00*/  IMAD.MOV.U32 R5, RZ, RZ, R50 ;  /* 0x000000ffff057224 */ /* 0x000fe200078e0032 */
[----:B------:R-:W-:Y:S01]  /*cf10*/  PRMT R84, R3, 0x7610, R84 ;  /* 0x0000761003547816 */ /* 0x000fe20000000054 */
[----:B--2---:R-:W-:Y:S01]  /*cf20*/  IMAD.MOV.U32 R6, RZ, RZ, R51 ;  /* 0x000000ffff067224 */ /* 0x004fe200078e0033 */
        /* <DEDUP_REMOVED lines=40> */
[----:B------:R-:W-:-:S02]  /*d1b0*/  PRMT R79, R4, 0x7610, R79 ;  /* 0x00007610044f7816 */ /* 0x000fc4000000004f */
[----:B------:R-:W-:Y:S02]  /*d1c0*/  PRMT R71, R5, 0x7610, R71 ;  /* 0x0000761005477816 */ /* 0x000fe40000000047 */
[----:B------:R-:W-:Y:S01]  /*d1d0*/  PRMT R72, R6, 0x7610, R72 ;  /* 0x0000761006487816 */ /* 0x000fe20000000048 */
[----:B------:R-:W-:Y:S06]  /*d1e0*/  BRA.DIV UR4, `(.L_x_1698) ;  /* 0x0000020e04907947 */ /* 0x000fec000b800000 */
[----:B0-----:R-:W0:Y:S04]  /*d1f0*/  SHFL.IDX PT, R62, R62, 0x1, 0x1c1f ;  /* 0x003c1f003e3e7f89 */ /* 0x001e2800000e0000 */
[----:B------:R-:W1:Y:S04]  /*d200*/  SHFL.IDX PT, R63, R63, 0x1, 0x1c1f ;  /* 0x003c1f003f3f7f89 */ /* 0x000e6800000e0000 */
[----:B------:R-:W2:Y:S04]  /*d210*/  SHFL.IDX PT, R0, R0, 0x1, 0x1c1f ;  /* 0x003c1f0000007f89 */ /* 0x000ea800000e0000 */
[----:B------:R-:W3:Y:S02]  /*d220*/  SHFL.IDX PT, R65, R65, 0x1, 0x1c1f ;  /* 0x003c1f0041417f89 */ /* 0x000ee400000e0000 */
.L_x_2039:
[----:B------:R-:W4:Y:S01]  /*d230*/  LDL R4, [R1+0x30] ;  /* 0x0000300001047983 */ /* 0x000f220000100800 */
[----:B------:R-:W-:Y:S01]  /*d240*/  VIADD R67, R67, 0x40 ;  /* 0x0000004043437836 */ /* 0x000fe20000000000 */
[----:B------:R-:W-:Y:S01]  /*d250*/  SHF.R.S32.HI R32, RZ, 0x1f, R32 ;  /* 0x0000001fff207819 */ /* 0x000fe20000011420 */
[----:B------:R-:W-:Y:S01]  /*d260*/  BSSY B1, `(.L_x_1699) ;  /* 0x000005f000017945 */ /* 0x000fe20003800000 */
[----:B------:R-:W-:Y:S02]  /*d270*/  LOP3.LUT R3, R229, 0x18, R18, 0xf8, !PT ;  /* 0x00000018e5037812 */ /* 0x000fe400078ef812 */
[----:B------:R-:W-:Y:S02]  /*d280*/  CS2R R12, SRZ ;  /* 0x00000000000c7805 */ /* 0x000fe4000001ff00 */
[----:B------:R-:W-:Y:S02]  /*d290*/  LEA.HI R32, R32, R219, RZ, 0x3 ;  /* 0x000000db20207211 */ /* 0x000fe400078f18ff */
[----:B------:R-:W-:-:S02]  /*d2a0*/  CS2R R20, SRZ ;  /* 0x0000000000147805 */ /* 0x000fc4000001ff00 */
[----:B------:R-:W-:Y:S02]  /*d2b0*/  ISETP.GE.AND P1, PT, R67, R64, PT ;  /* 0x000000404300720c */ /* 0x000fe40003f26270 */
[----:B------:R-:W-:Y:S02]  /*d2c0*/  CS2R R26, SRZ ;  /* 0x00000000001a7805 */ /* 0x000fe4000001ff00 */
[----:B------:R-:W-:Y:S02]  /*d2d0*/  SHF.R.U32.HI R5, RZ, 0x3, R229 ;  /* 0x00000003ff057819 */ /* 0x000fe400000116e5 */
[----:B------:R-:W-:Y:S02]  /*d2e0*/  CS2R R30, SRZ ;  /* 0x00000000001e7805 */ /* 0x000fe4000001ff00 */
[----:B------:R-:W-:Y:S02]  /*d2f0*/  LOP3.LUT R32, R32, 0xfffffff8, RZ, 0xc0, !PT ;  /* 0xfffffff820207812 */ /* 0x000fe400078ec0ff */
[----:B------:R-:W-:-:S02]  /*d300*/  CS2R R38, SRZ ;  /* 0x0000000000267805 */ /* 0x000fc4000001ff00 */
[----:B------:R-:W-:Y:S02]  /*d310*/  LOP3.LUT R3, R3, R5, RZ, 0x3c, !PT ;  /* 0x0000000503037212 */ /* 0x000fe400078e3cff */
[----:B------:R-:W-:Y:S02]  /*d320*/  CS2R R40, SRZ ;  /* 0x0000000000287805 */ /* 0x000fe4000001ff00 */
[----:B------:R-:W-:Y:S01]  /*d330*/  CS2R R28, SRZ ;  /* 0x00000000001c7805 */ /* 0x000fe2000001ff00 */
[----:B------:R-:W-:Y:S01]  /*d340*/  IMAD.IADD R32, R219, 0x1, -R32 ;  /* 0x00000001db207824 */ /* 0x000fe200078e0a20 */
[----:B------:R-:W-:Y:S02]  /*d350*/  CS2R R24, SRZ ;  /* 0x0000000000187805 */ /* 0x000fe4000001ff00 */
[----:B------:R-:W-:Y:S02]  /*d360*/  CS2R R14, SRZ ;  /* 0x00000000000e7805 */ /* 0x000fe4000001ff00 */
[----:B------:R-:W-:-:S02]  /*d370*/  CS2R R10, SRZ ;  /* 0x00000000000a7805 */ /* 0x000fc4000001ff00 */
[----:B------:R-:W-:Y:S02]  /*d380*/  LOP3.LUT P0, RZ, R32, 0x4, RZ, 0xc0, !PT ;  /* 0x0000000420ff7812 */ /* 0x000fe4000780c0ff */
[----:B------:R-:W-:Y:S01]  /*d390*/  CS2R R32, SRZ ;  /* 0x0000000000207805 */ /* 0x000fe2000001ff00 */
[----:B----4-:R-:W-:-:S04]  /*d3a0*/  IMAD.IADD R4, R4, 0x1, R3 ;  /* 0x0000000104047824 */ /* 0x010fc800078e0203 */
[----:B------:R-:W-:Y:S01]  /*d3b0*/  IMAD R3, R4, 0x2, R17 ;  /* 0x0000000204037824 */ /* 0x000fe200078e0211 */
[----:B------:R-:W-:Y:S06]  /*d3c0*/  @P1 BRA `(.L_x_1700) ;  /* 0x0000000400201947 */ /* 0x000fec0003800000 */
[----:B------:R-:W-:Y:S01]  /*d3d0*/  ULDC UR4, c[0x0][0x3f4] ;  /* 0x0000fd0000047ab9 */ /* 0x000fe20000000800 */
[----:B------:R-:W-:Y:S02]  /*d3e0*/  SHF.R.S32.HI R5, RZ, 0x1f, R224 ;  /* 0x0000001fff057819 */ /* 0x000fe400000114e0 */
[----:B------:R-:W-:Y:S02]  /*d3f0*/  CS2R R40, SRZ ;  /* 0x0000000000287805 */ /* 0x000fe4000001ff00 */
[----:B------:R-:W-:Y:S02]  /*d400*/  ISETP.GE.AND P4, PT, R224, UR4, PT ;  /* 0x00000004e0007c0c */ /* 0x000fe4000bf86270 */
[----:B------:R-:W-:Y:S02]  /*d410*/  CS2R R38, SRZ ;  /* 0x0000000000267805 */ /* 0x000fe4000001ff00 */
[----:B------:R-:W-:Y:S02]  /*d420*/  ISETP.GE.AND P3, PT, R222, UR4, PT ;  /* 0x00000004de007c0c */ /* 0x000fe4000bf66270 */
[----:B------:R-:W-:-:S02]  /*d430*/  ISETP.GE.AND P2, PT, R223, UR4, PT ;  /* 0x00000004df007c0c */ /* 0x000fc4000bf46270 */
[----:B------:R-:W-:Y:S02]  /*d440*/  ISETP.GE.AND P1, PT, R221, UR4, PT ;  /* 0x00000004dd007c0c */ /* 0x000fe4000bf26270 */
[----:B------:R-:W-:Y:S02]  /*d450*/  SHF.R.S32.HI R7, RZ, 0x1f, R222 ;  /* 0x0000001fff077819 */ /* 0x000fe400000114de */
[----:B------:R-:W-:Y:S02]  /*d460*/  SHF.R.S32.HI R4, RZ, 0x1f, R223 ;  /* 0x0000001fff047819 */ /* 0x000fe400000114df */
[----:B------:R-:W-:Y:S01]  /*d470*/  SHF.R.S32.HI R6, RZ, 0x1f, R221 ;  /* 0x0000001fff067819 */ /* 0x000fe200000114dd */
[C---:B------:R-:W-:Y:S01]  /*d480*/  @!P4 IMAD.SHL.U32 R24, R224.reuse, 0x2, RZ ;  /* 0x00000002e018c824 */ /* 0x040fe200078e00ff */
[----:B------:R-:W-:Y:S01]  /*d490*/  @!P4 SHF.L.U64.HI R5, R224, 0x1, R5 ;  /* 0x00000001e005c819 */ /* 0x000fe20000010205 */
[C---:B------:R-:W-:Y:S01]  /*d4a0*/  @!P3 IMAD.SHL.U32 R14, R222.reuse, 0x2, RZ ;  /* 0x00000002de0eb824 */ /* 0x040fe200078e00ff */
[----:B------:R-:W-:Y:S01]  /*d4b0*/  @!P3 SHF.L.U64.HI R7, R222, 0x1, R7 ;  /* 0x00000001de07b819 */ /* 0x000fe20000010207 */
[----:B------:R-:W-:Y:S01]  /*d4c0*/  @!P2 IMAD.SHL.U32 R10, R223, 0x2, RZ ;  /* 0x00000002df0aa824 */ /* 0x000fe200078e00ff */
[----:B-1----:R-:W-:-:S02]  /*d4d0*/  @!P4 IADD3 R26, P5, R63, R24, RZ ;  /* 0x000000183f1ac210 */ /* 0x002fc40007fbe0ff */
[----:B---3--:R-:W-:Y:S02]  /*d4e0*/  @!P4 IADD3 R24, P6, R65, R24, RZ ;  /* 0x000000184118c210 */ /* 0x008fe40007fde0ff */
[----:B------:R-:W-:Y:S01]  /*d4f0*/  @!P2 SHF.L.U64.HI R9, R223, 0x1, R4 ;  /* 0x00000001df09a819 */ /* 0x000fe20000010204 */
[--C-:B0-----:R-:W-:Y:S01]  /*d500*/  @!P4 IMAD.X R27, R62, 0x1, R5.reuse, P5 ;  /* 0x000000013e1bc824 */ /* 0x101fe200028e0605 */
[-C--:B------:R-:W-:Y:S01]  /*d510*/  @!P3 IADD3 R20, P5, R63, R14.reuse, RZ ;  /* 0x0000000e3f14b210 */ /* 0x080fe20007fbe0ff */
[----:B--2---:R-:W-:Y:S01]  /*d520*/  @!P4 IMAD.X R25, R0, 0x1, R5, P6 ;  /* 0x000000010019c824 */ /* 0x004fe200030e0605 */
[----:B------:R-:W-:Y:S01]  /*d530*/  @!P3 IADD3 R14, P6, R65, R14, RZ ;  /* 0x0000000e410eb210 */ /* 0x000fe20007fde0ff */
[C---:B------:R-:W-:Y:S01]  /*d540*/  @!P1 IMAD.SHL.U32 R4, R221.reuse, 0x2, RZ ;  /* 0x00000002dd049824 */ /* 0x040fe200078e00ff */
[----:B------:R-:W-:Y:S01]  /*d550*/  @!P1 SHF.L.U64.HI R29, R221, 0x1, R6 ;  /* 0x00000001dd1d9819 */ /* 0x000fe20000010206 */
[--C-:B------:R-:W-:Y:S01]  /*d560*/  @!P3 IMAD.X R21, R62, 0x1, R7.reuse, P5 ;  /* 0x000000013e15b824 */ /* 0x100fe200028e0607 */
[-C--:B------:R-:W-:Y:S01]  /*d570*/  @!P2 IADD3 R12, P5, R63, R10.reuse, RZ ;  /* 0x0000000a3f0ca210 */ /* 0x080fe20007fbe0ff */
[----:B------:R-:W-:Y:S01]  /*d580*/  @!P3 IMAD.X R15, R0, 0x1, R7, P6 ;  /* 0x00000001000fb824 */ /* 0x000fe200030e0607 */
[----:B------:R-:W-:-:S02]  /*d590*/  @!P2 IADD3 R10, P6, R65, R10, RZ ;  /* 0x0000000a410aa210 */ /* 0x000fc40007fde0ff */
[----:B------:R-:W-:Y:S01]  /*d5a0*/  SHF.R.S32.HI R32, RZ, 0x1f, R225 ;  /* 0x0000001fff207819 */ /* 0x000fe200000114e1 */
[--C-:B------:R-:W-:Y:S01]  /*d5b0*/  @!P2 IMAD.X R13, R62, 0x1, R9.reuse, P5 ;  /* 0x000000013e0da824 */ /* 0x100fe200028e0609 */
[----:B------:R-:W-:Y:S01]  /*d5c0*/  @!P1 IADD3 R8, P5, R63, R4, RZ ;  /* 0x000000043f089210 */ /* 0x000fe20007fbe0ff */
[----:B------:R-:W-:Y:S01]  /*d5d0*/  @!P2 IMAD.X R11, R0, 0x1, R9, P6 ;  /* 0x00000001000ba824 */ /* 0x000fe200030e0609 */
[----:B------:R-:W-:-:S03]  /*d5e0*/  ISETP.GE.AND P6, PT, R198, UR4, PT ;  /* 0x00000004c6007c0c */ /* 0x000fc6000bfc6270 */
[----:B------:R-:W-:Y:S01]  /*d5f0*/  @!P1 IMAD.X R9, R62, 0x1, R29, P5 ;  /* 0x000000013e099824 */ /* 0x000fe200028e061d */
[----:B------:R-:W-:-:S05]  /*d600*/  @!P1 IADD3 R4, P5, R65, R4, RZ ;  /* 0x0000000441049210 */ /* 0x000fca0007fbe0ff */
[----:B------:R-:W-:Y:S01]  /*d610*/  @!P1 IMAD.X R5, R0, 0x1, R29, P5 ;  /* 0x0000000100059824 */ /* 0x000fe200028e061d */
[----:B------:R-:W-:-:S03]  /*d620*/  ISETP.GE.AND P5, PT, R225, UR4, PT ;  /* 0x00000004e1007c0c */ /* 0x000fc6000bfa6270 */
[----:B------:R-:W-:Y:S02]  /*d630*/  @!P6 IMAD.MOV.U32 R28, RZ, RZ, R63 ;  /* 0x000000ffff1ce224 */ /* 0x000fe400078e003f */
[----:B------:R-:W-:Y:S02]  /*d640*/  @!P6 IMAD.MOV.U32 R29, RZ, RZ, R62 ;  /* 0x000000ffff1de224 */ /* 0x000fe400078e003e */
[----:B------:R-:W-:Y:S02]  /*d650*/  @!P6 IMAD.MOV.U32 R6, RZ, RZ, R65 ;  /* 0x000000ffff06e224 */ /* 0x000fe400078e0041 */
[----:B------:R-:W-:Y:S02]  /*d660*/  @!P6 IMAD.MOV.U32 R7, RZ, RZ, R0 ;  /* 0x000000ffff07e224 */ /* 0x000fe400078e0000 */
[----:B------:R-:W-:-:S04]  /*d670*/  @!P6 IMAD.WIDE R28, R198, 0x2, R28 ;  /* 0x00000002c61ce825 */ /* 0x000fc800078e021c */
[----:B------:R-:W-:Y:S01]  /*d680*/  @!P6 IMAD.WIDE R6, R198, 0x2, R6 ;  /* 0x00000002c606e825 */ /* 0x000fe200078e0206 */
[----:B------:R0:W5:Y:S03]  /*d690*/  @!P6 LD.E.64 R40, desc[UR60][R28.64] ;  /* 0x0000003c1c28e980 */ /* 0x000166000c101b00 */
[C---:B------:R-:W-:Y:S01]  /*d6a0*/  @!P5 IMAD.SHL.U32 R30, R225.reuse, 0x2, RZ ;  /* 0x00000002e11ed824 */ /* 0x040fe200078e00ff */
[----:B------:R1:W5:Y:S01]  /*d6b0*/  @!P6 LD.E.64 R38, desc[UR60][R6.64] ;  /* 0x0000003c0626e980 */ /* 0x000362000c101b00 */
[----:B------:R-:W-:Y:S02]  /*d6c0*/  @!P5 SHF.L.U64.HI R31, R225, 0x1, R32 ;  /* 0x00000001e11fd819 */ /* 0x000fe40000010220 */
[----:B------:R-:W-:Y:S02]  /*d6d0*/  CS2R R32, SRZ ;  /* 0x0000000000207805 */ /* 0x000fe4000001ff00 */
[----:B0-----:R-:W-:-:S04]  /*d6e0*/  CS2R R28, SRZ ;  /* 0x00000000001c7805 */ /* 0x001fc8000001ff00 */
[----:B------:R0:W5:Y:S01]  /*d6f0*/  @!P4 LD.E.64 R32, desc[UR60][R26.64] ;  /* 0x0000003c1a20c980 */ /* 0x000162000c101b00 */
[----:B-1----:R-:W-:-:S03]  /*d700*/  @!P5 IADD3 R6, P6, R63, R30, RZ ;  /* 0x0000001e3f06d210 */ /* 0x002fc60007fde0ff */
[----:B------:R1:W5:Y:S02]  /*d710*/  @!P3 LD.E.64 R28, desc[UR60][R20.64] ;  /* 0x0000003c141cb980 */ /* 0x000364000c101b00 */
[----:B------:R-:W-:Y:S01]  /*d720*/  @!P5 IMAD.X R7, R62, 0x1, R31, P6 ;  /* 0x000000013e07d824 */ /* 0x000fe200030e061f */
[----:B------:R-:W-:Y:S02]  /*d730*/  @!P5 IADD3 R62, P6, R65, R30, RZ ;  /* 0x0000001e413ed210 */ /* 0x000fe40007fde0ff */
[----:B0-----:R-:W-:-:S03]  /*d740*/  CS2R R26, SRZ ;  /* 0x00000000001a7805 */ /* 0x001fc6000001ff00 */
[----:B------:R-:W-:Y:S01]  /*d750*/  @!P5 IMAD.X R63, R0, 0x1, R31, P6 ;  /* 0x00000001003fd824 */ /* 0x000fe200030e061f */
[----:B------:R-:W-:Y:S02]  /*d760*/  CS2R R30, SRZ ;  /* 0x00000000001e7805 */ /* 0x000fe4000001ff00 */
[----:B-1----:R-:W-:Y:S01]  /*d770*/  CS2R R20, SRZ ;  /* 0x0000000000147805 */ /* 0x002fe2000001ff00 */
[----:B------:R0:W5:Y:S04]  /*d780*/  @!P3 LD.E.64 R26, desc[UR60][R14.64] ;  /* 0x0000003c0e1ab980 */ /* 0x000168000c101b00 */
[----:B------:R1:W5:Y:S04]  /*d790*/  @!P4 LD.E.64 R30, desc[UR60][R24.64] ;  /* 0x0000003c181ec980 */ /* 0x000368000c101b00 */
[----:B------:R2:W5:Y:S01]  /*d7a0*/  @!P2 LD.E.64 R20, desc[UR60][R10.64] ;  /* 0x0000003c0a14a980 */ /* 0x000562000c101b00 */
[----:B0-----:R-:W-:-:S02]  /*d7b0*/  CS2R R14, SRZ ;  /* 0x00000000000e7805 */ /* 0x001fc4000001ff00 */
[----:B-1----:R-:W-:-:S04]  /*d7c0*/  CS2R R24, SRZ ;  /* 0x0000000000187805 */ /* 0x002fc8000001ff00 */
[----:B------:R0:W5:Y:S01]  /*d7d0*/  @!P1 LD.E.64 R14, desc[UR60][R8.64] ;  /* 0x0000003c080e9980 */ /* 0x000162000c101b00 */
[----:B--2---:R-:W-:-:S03]  /*d7e0*/  CS2R R10, SRZ ;  /* 0x00000000000a7805 */ /* 0x004fc6000001ff00 */
[----:B------:R1:W5:Y:S04]  /*d7f0*/  @!P2 LD.E.64 R24, desc[UR60][R12.64] ;  /* 0x0000003c0c18a980 */ /* 0x000368000c101b00 */
[----:B------:R4:W5:Y:S01]  /*d800*/  @!P5 LD.E.64 R10, desc[UR60][R6.64] ;  /* 0x0000003c060ad980 */ /* 0x000962000c101b00 */
[----:B0-----:R-:W-:Y:S02]  /*d810*/  CS2R R8, SRZ ;  /* 0x0000000000087805 */ /* 0x001fe4000001ff00 */
[----:B-1----:R-:W-:-:S04]  /*d820*/  CS2R R12, SRZ ;  /* 0x00000000000c7805 */ /* 0x002fc8000001ff00 */
[----:B------:R4:W5:Y:S04]  /*d830*/  @!P5 LD.E.64 R8, desc[UR60][R62.64] ;  /* 0x0000003c3e08d980 */ /* 0x000968000c101b00 */
[----:B------:R4:W5:Y:S02]  /*d840*/  @!P1 LD.E.64 R12, desc[UR60][R4.64] ;  /* 0x0000003c040c9980 */ /* 0x000964000c101b00 */
.L_x_1700:
[----:B------:R-:W-:Y:S05]  /*d850*/  BSYNC B1 ;  /* 0x0000000000017941 */ /* 0x000fea0003800000 */
.L_x_1699:
[----:B---3--:R-:W3:Y:S01]  /*d860*/  LDL R65, [R1+0x50] ;  /* 0x0000500001417983 */ /* 0x008ee20000100800 */
[C---:B----4-:R-:W-:Y:S01]  /*d870*/  VIADD R6, R3.reuse, 0x12400 ;  /* 0x0001240003067836 */ /* 0x050fe20000000000 */
[----:B------:R-:W-:Y:S01]  /*d880*/  VIADDMNMX R64, R64, -R110, 0x80, PT ;  /* 0x0000008040407446 */ /* 0x000fe2000380096e */
[----:B--2---:R-:W-:Y:S01]  /*d890*/  VIADD R0, R3, 0x12440 ;  /* 0x0001244003007836 */ /* 0x004fe20000000000 */
[----:B------:R-:W-:Y:S01]  /*d8a0*/  BSSY B1, `(.L_x_1701) ;  /* 0x0000037000017945 */ /* 0x000fe20003800000 */
[----:B------:R-:W-:Y:S01]  /*d8b0*/  @P0 VIADD R0, R6, 0xffffffc0 ;  /* 0xffffffc006000836 */ /* 0x000fe20000000000 */
[----:B------:R-:W-:Y:S01]  /*d8c0*/  ISETP.GE.AND P1, PT, R219, R64, PT ;  /* 0x00000040db00720c */ /* 0x000fe20003f26270 */
[----:B-----5:R-:W-:Y:S02]  /*d8d0*/  IMAD.MOV.U32 R5, RZ, RZ, R8 ;  /* 0x000000ffff057224 */ /* 0x020fe400078e0008 */
[----:B------:R-:W-:Y:S02]  /*d8e0*/  IMAD.MOV.U32 R6, RZ, RZ, R12 ;  /* 0x000000ffff067224 */ /* 0x000fe400078e000c */
[----:B------:R-:W-:Y:S01]  /*d8f0*/  IMAD.MOV.U32 R7, RZ, RZ, R13 ;  /* 0x000000ffff077224 */ /* 0x000fe200078e000d */
[----:B0-----:R-:W-:Y:S01]  /*d900*/  PRMT R62, R5, 0x7610, R62 ;  /* 0x00007610053e7816 */ /* 0x001fe2000000003e */
[----:B------:R-:W-:Y:S01]  /*d910*/  IMAD.MOV.U32 R5, RZ, RZ, R9 ;  /* 0x000000ffff057224 */ /* 0x000fe200078e0009 */
[----:B------:R-:W-:Y:S01]  /*d920*/  PRMT R67, R6, 0x7610, R67 ;  /* 0x0000761006437816 */ /* 0x000fe20000000043 */
[----:B------:R-:W-:Y:S01]  /*d930*/  IMAD.MOV.U32 R6, RZ, RZ, R21 ;  /* 0x000000ffff067224 */ /* 0x000fe200078e0015 */
[----:B------:R-:W-:Y:S01]  /*d940*/  PRMT R73, R7, 0x7610, R73 ;  /* 0x0000761007497816 */ /* 0x000fe20000000049 */
[----:B------:R-:W-:Y:S01]  /*d950*/  IMAD.MOV.U32 R7, RZ, RZ, R26 ;  /* 0x000000ffff077224 */ /* 0x000fe200078e001a */
[----:B-1----:R-:W-:Y:S01]  /*d960*/  PRMT R63, R5, 0x7610, R63 ;  /* 0x00007610053f7816 */ /* 0x002fe2000000003f */
        /* <DEDUP_REMOVED lines=28> */
[----:B------:R-:W-:Y:S01]  /*db30*/  PRMT R82, R5, 0x7610, R82 ;  /* 0x0000761005527816 */ /* 0x000fe20000000052 */
[----:B------:R-:W-:Y:S01]  /*db40*/  IMAD.MOV.U32 R5, RZ, RZ, R10 ;  /* 0x000000ffff057224 */ /* 0x000fe200078e000a */
[----:B---3--:R-:W-:-:S04]  /*db50*/  LEA.HI R4, R65, R65, RZ, 0x1 ;  /* 0x0000004141047211 */ /* 0x008fc800078f08ff */
[----:B------:R-:W-:-:S05]  /*db60*/  LOP3.LUT R4, R4, 0xfffffffe, RZ, 0xc0, !PT ;  /* 0xfffffffe04047812 */ /* 0x000fca00078ec0ff */
[----:B------:R-:W-:Y:S02]  /*db70*/  IMAD.IADD R4, R65, 0x1, -R4 ;  /* 0x0000000141047824 */ /* 0x000fe400078e0a04 */
[----:B------:R-:W-:-:S03]  /*db80*/  IMAD.MOV.U32 R65, RZ, RZ, R38 ;  /* 0x000000ffff417224 */ /* 0x000fc600078e0026 */
[----:B------:R-:W-:Y:S02]  /*db90*/  SHF.L.U32 R4, R4, 0x1f, RZ ;  /* 0x0000001f04047819 */ /* 0x000fe400000006ff */
[----:B------:R-:W-:Y:S01]  /*dba0*/  PRMT R100, R65, 0x7610, R100 ;  /* 0x0000761041647816 */ /* 0x000fe20000000064 */
[----:B------:R-:W-:Y:S01]  /*dbb0*/  IMAD.MOV.U32 R65, RZ, RZ, R32 ;  /* 0x000000ffff417224 */ /* 0x000fe200078e0020 */
[----:B------:R-:W0:Y:S04]  /*dbc0*/  SYNCS.PHASECHK.TRANS64.TRYWAIT P0, [R17+URZ+0x30800], R4 ;  /* 0x03080004110075a7 */ /* 0x000e28000800017f */
[----:B------:R-:W-:Y:S01]  /*dbd0*/  PRMT R98, R65, 0x7610, R98 ;  /* 0x0000761041627816 */ /* 0x000fe20000000062 */
[----:B------:R-:W-:-:S05]  /*dbe0*/  IMAD.MOV.U32 R65, RZ, RZ, R15 ;  /* 0x000000ffff417224 */ /* 0x000fca00078e000f */
[----:B------:R-:W-:Y:S01]  /*dbf0*/  PRMT R75, R65, 0x7610, R75 ;  /* 0x00007610414b7816 */ /* 0x000fe2000000004b */
[----:B0-----:R-:W-:Y:S06]  /*dc00*/  @!P0 BRA `(.L_x_1702) ;  /* 0x00000204007c8947 */ /* 0x001fec0003800000 */
.L_x_2040:
[----:B------:R-:W-:Y:S05]  /*dc10*/  BSYNC B1 ;  /* 0x0000000000017941 */ /* 0x000fea0003800000 */
.L_x_1701:
[----:B------:R-:W-:Y:S01]  /*dc20*/  BSSY B1, `(.L_x_1703) ;  /* 0x000012f000017945 */ /* 0x000fe20003800000 */
[----:B------:R-:W-:Y:S02]  /*dc30*/  PRMT R65, R5, 0x7610, R65 ;  /* 0x0000761005417816 */ /* 0x000fe40000000041 */
[----:B------:R-:W-:Y:S01]  /*dc40*/  PRMT R66, R6, 0x7610, R66 ;  /* 0x0000761006427816 */ /* 0x000fe20000000042 */
[----:B------:R-:W-:Y:S06]  /*dc50*/  @P1 BRA `(.L_x_1704) ;  /* 0x0000001000ac1947 */ /* 0x000fec0003800000 */
[----:B0-----:R-:W0:Y:S01]  /*dc60*/  LDC R4, c[0x0][0x3f4] ;  /* 0x0000fd00ff047b82 */ /* 0x001e220000000800 */
        /* <DEDUP_REMOVED lines=9> */
[--C-:B------:R-:W-:Y:S02]  /*dd00*/  SHF.R.U64 R111, R58, 0x10, R59.reuse ;  /* 0x000000103a6f7819 */ /* 0x100fe4000000123b */
[----:B------:R-:W-:Y:S02]  /*dd10*/  SHF.R.U32.HI R59, RZ, 0x10, R59 ;  /* 0x00000010ff3b7819 */ /* 0x000fe4000001163b */
[----:B------:R-:W-:Y:S02]  /*dd20*/  SHF.R.U32.HI R112, RZ, 0x10, R61 ;  /* 0x00000010ff707819 */ /* 0x000fe4000001163d */
[----:B------:R-:W-:Y:S02]  /*dd30*/  PRMT R110, R108, 0x5410, R59 ;  /* 0x000054106c6e7816 */ /* 0x000fe4000000003b */
[----:B------:R-:W-:Y:S02]  /*dd40*/  PRMT R112, R109, 0x5410, R112 ;  /* 0x000054106d707816 */ /* 0x000fe40000000070 */
[----:B------:R-:W-:-:S02]  /*dd50*/  SHF.R.U64 R60, R60, 0x10, R61 ;  /* 0x000000103c3c7819 */ /* 0x000fc4000000123d */
[----:B------:R-:W-:Y:S01]  /*dd60*/  PRMT R58, R66, 0x5432, R111 ;  /* 0x00005432423a7816 */ /* 0x000fe2000000006f */
[C---:B------:R-:W-:Y:S01]  /*dd70*/  IMAD.U32 R113, R112.reuse, 0x10000, RZ ;  /* 0x0001000070717824 */ /* 0x040fe200078e00ff */
[----:B------:R-:W-:Y:S01]  /*dd80*/  LOP3.LUT R112, R112, 0xffff0000, RZ, 0xc0, !PT ;  /* 0xffff000070707812 */ /* 0x000fe200078ec0ff */
[C---:B------:R-:W-:Y:S01]  /*dd90*/  IMAD.U32 R111, R110.reuse, 0x10000, RZ ;  /* 0x000100006e6f7824 */ /* 0x040fe200078e00ff */
[----:B------:R-:W-:Y:S02]  /*dda0*/  LOP3.LUT R110, R110, 0xffff0000, RZ, 0xc0, !PT ;  /* 0xffff00006e6e7812 */ /* 0x000fe400078ec0ff */
[----:B------:R-:W-:Y:S02]  /*ddb0*/  PRMT R60, R69, 0x5432, R60 ;  /* 0x00005432453c7816 */ /* 0x000fe4000000003c */
[C---:B0-----:R-:W-:Y:S01]  /*ddc0*/  LOP3.LUT R61, R6.reuse, 0xffff0000, RZ, 0xc0, !PT ;  /* 0xffff0000063d7812 */ /* 0x041fe200078ec0ff */
[----:B------:R-:W-:Y:S01]  /*ddd0*/  IMAD.U32 R108, R6, 0x10000, RZ ;  /* 0x00010000066c7824 */ /* 0x000fe200078e00ff */
[C---:B------:R-:W-:Y:S01]  /*dde0*/  LOP3.LUT R109, R7.reuse, 0xffff0000, RZ, 0xc0, !PT ;  /* 0xffff0000076d7812 */ /* 0x040fe200078ec0ff */
[----:B------:R-:W-:Y:S01]  /*ddf0*/  IMAD.U32 R59, R7, 0x10000, RZ ;  /* 0x00010000073b7824 */ /* 0x000fe200078e00ff */
[C---:B------:R-:W-:Y:S01]  /*de00*/  LOP3.LUT R7, R4.reuse, 0xffff0000, RZ, 0xc0, !PT ;  /* 0xffff000004077812 */ /* 0x040fe200078ec0ff */
[C---:B------:R-:W-:Y:S01]  /*de10*/  FMUL.FTZ R115, R61.reuse, R113 ;  /* 0x000000713d737220 */ /* 0x040fe20000410000 */
[----:B------:R-:W-:Y:S01]  /*de20*/  FMUL.FTZ R114, R61, R111 ;  /* 0x0000006f3d727220 */ /* 0x000fe20000410000 */
[----:B------:R-:W-:Y:S01]  /*de30*/  IMAD.U32 R6, R4, 0x10000, RZ ;  /* 0x0001000004067824 */ /* 0x000fe200078e00ff */
[C---:B------:R-:W-:Y:S01]  /*de40*/  LOP3.LUT R61, R5.reuse, 0xffff0000, RZ, 0xc0, !PT ;  /* 0xffff0000053d7812 */ /* 0x040fe200078ec0ff */
[----:B------:R-:W-:-:S02]  /*de50*/  IMAD.U32 R4, R5, 0x10000, RZ ;  /* 0x0001000005047824 */ /* 0x000fc400078e00ff */
[C---:B------:R-:W-:Y:S01]  /*de60*/  FMUL.FTZ R116, R109.reuse, R112 ;  /* 0x000000706d747220 */ /* 0x040fe20000410000 */
[-C--:B------:R-:W-:Y:S01]  /*de70*/  FMUL.FTZ R118, R109, R110.reuse ;  /* 0x0000006e6d767220 */ /* 0x080fe20000410000 */
[C---:B------:R-:W-:Y:S01]  /*de80*/  FFMA.FTZ R5, R108.reuse, R111, -R115 ;  /* 0x0000006f6c057223 */ /* 0x040fe20000010873 */
[----:B------:R-:W-:Y:S01]  /*de90*/  FFMA.FTZ R114, R108, R113, R114 ;  /* 0x000000716c727223 */ /* 0x000fe20000010072 */
[C---:B------:R-:W-:Y:S01]  /*dea0*/  IMAD.U32 R109, R60.reuse, 0x10000, RZ ;  /* 0x000100003c6d7824 */ /* 0x040fe200078e00ff */
[----:B------:R-:W-:Y:S01]  /*deb0*/  LOP3.LUT R60, R60, 0xffff0000, RZ, 0xc0, !PT ;  /* 0xffff00003c3c7812 */ /* 0x000fe200078ec0ff */
[C---:B------:R-:W-:Y:S01]  /*dec0*/  IMAD.U32 R108, R58.reuse, 0x10000, RZ ;  /* 0x000100003a6c7824 */ /* 0x040fe200078e00ff */
[----:B------:R-:W-:Y:S01]  /*ded0*/  LOP3.LUT R58, R58, 0xffff0000, RZ, 0xc0, !PT ;  /* 0xffff00003a3a7812 */ /* 0x000fe200078ec0ff */
[C---:B------:R-:W-:Y:S01]  /*dee0*/  FFMA.FTZ R116, R59.reuse, R110, -R116 ;  /* 0x0000006e3b747223 */ /* 0x040fe20000010874 */
[----:B------:R-:W-:Y:S01]  /*def0*/  FFMA.FTZ R111, R59, R112, R118 ;  /* 0x000000703b6f7223 */ /* 0x000fe20000010076 */
[CC--:B------:R-:W-:Y:S01]  /*df00*/  FMUL.FTZ R59, R7.reuse, R109.reuse ;  /* 0x0000006d073b7220 */ /* 0x0c0fe20000410000 */
        /* <DEDUP_REMOVED lines=12> */
.L_x_1706:
[----:B------:R-:W-:Y:S05]  /*dfd0*/  BSYNC B2 ;  /* 0x0000000000027941 */ /* 0x000fea0003800000 */
.L_x_1705:
[----:B------:R-:W-:Y:S04]  /*dfe0*/  BSSY B2, `(.L_x_1707) ;  /* 0x0000030000027945 */ /* 0x000fe80003800000 */
[----:B------:R-:W-:Y:S05]  /*dff0*/  @P1 BRA `(.L_x_1708) ;  /* 0x0000000000b81947 */ /* 0x000fea0003800000 */
[----:B0-----:R-:W0:Y:S01]  /*e000*/  LDS.128 R4, [R0] ;  /* 0x0000000000047984 */ /* 0x001e220000000c00 */
[----:B------:R-:W-:Y:S02]  /*e010*/  SHF.R.U64 R58, R54, 0x10, R55 ;  /* 0x00000010363a7819 */ /* 0x000fe40000001237 */
[--C-:B------:R-:W-:Y:S02]  /*e020*/  SHF.R.U64 R54, R56, 0x10, R57.reuse ;  /* 0x0000001038367819 */ /* 0x100fe40000001239 */
[----:B------:R-:W-:Y:S02]  /*e030*/  SHF.R.U32.HI R57, RZ, 0x10, R57 ;  /* 0x00000010ff397819 */ /* 0x000fe40000011639 */
[----:B------:R-:W-:Y:S02]  /*e040*/  SHF.R.U32.HI R55, RZ, 0x10, R55 ;  /* 0x00000010ff377819 */ /* 0x000fe40000011637 */
[----:B------:R-:W-:Y:S02]  /*e050*/  PRMT R104, R104, 0x5410, R57 ;  /* 0x0000541068687816 */ /* 0x000fe40000000039 */
[----:B------:R-:W-:-:S02]  /*e060*/  PRMT R106, R106, 0x5410, R55 ;  /* 0x000054106a6a7816 */ /* 0x000fc40000000037 */
        /* <DEDUP_REMOVED lines=13> */
[C---:B------:R-:W-:Y:S01]  /*e140*/  FMUL.FTZ R55, R57.reuse, R104 ;  /* 0x0000006839377220 */ /* 0x040fe20000410000 */
[----:B------:R-:W-:Y:S01]  /*e150*/  FMUL.FTZ R57, R57, R106 ;  /* 0x0000006a39397220 */ /* 0x000fe20000410000 */
[----:B------:R-:W-:-:S02]  /*e160*/  IMAD.U32 R6, R4, 0x10000, RZ ;  /* 0x0001000004067824 */ /* 0x000fc400078e00ff */
[C---:B------:R-:W-:Y:S01]  /*e170*/  FFMA.FTZ R61, R54.reuse, R58, -R61 ;  /* 0x0000003a363d7223 */ /* 0x040fe2000001083d */
[----:B------:R-:W-:Y:S01]  /*e180*/  FFMA.FTZ R60, R54, R59, R60 ;  /* 0x0000003b363c7223 */ /* 0x000fe2000001003c */
[C---:B------:R-:W-:Y:S01]  /*e190*/  FFMA.FTZ R106, R56.reuse, R106, -R55 ;  /* 0x0000006a386a7223 */ /* 0x040fe20000010837 */
[C---:B------:R-:W-:Y:S01]  /*e1a0*/  IMAD.U32 R4, R5.reuse, 0x10000, RZ ;  /* 0x0001000005047824 */ /* 0x040fe200078e00ff */
[----:B------:R-:W-:Y:S01]  /*e1b0*/  LOP3.LUT R5, R5, 0xffff0000, RZ, 0xc0, !PT ;  /* 0xffff000005057812 */ /* 0x000fe200078ec0ff */
[C---:B------:R-:W-:Y:S01]  /*e1c0*/  IMAD.U32 R55, R105.reuse, 0x10000, RZ ;  /* 0x0001000069377824 */ /* 0x040fe200078e00ff */
[----:B------:R-:W-:Y:S01]  /*e1d0*/  LOP3.LUT R105, R105, 0xffff0000, RZ, 0xc0, !PT ;  /* 0xffff000069697812 */ /* 0x000fe200078ec0ff */
[C---:B------:R-:W-:Y:S01]  /*e1e0*/  IMAD.U32 R54, R107.reuse, 0x10000, RZ ;  /* 0x000100006b367824 */ /* 0x040fe200078e00ff */
[----:B------:R-:W-:Y:S01]  /*e1f0*/  LOP3.LUT R107, R107, 0xffff0000, RZ, 0xc0, !PT ;  /* 0xffff00006b6b7812 */ /* 0x000fe200078ec0ff */
        /* <DEDUP_REMOVED lines=14> */
.L_x_1708:
[----:B------:R-:W-:Y:S05]  /*e2e0*/  BSYNC B2 ;  /* 0x0000000000027941 */ /* 0x000fea0003800000 */
.L_x_1707:
[----:B------:R-:W-:Y:S04]  /*e2f0*/  BSSY B2, `(.L_x_1709) ;  /* 0x0000030000027945 */ /* 0x000fe80003800000 */
[----:B------:R-:W-:Y:S05]  /*e300*/  @P2 BRA `(.L_x_1710) ;  /* 0x0000000000b82947 */ /* 0x000fea0003800000 */
[----:B01----:R-:W0:Y:S01]  /*e310*/  LDS.128 R4, [R3+0x16400] ;  /* 0x0164000003047984 */ /* 0x003e220000000c00 */
[--C-:B------:R-:W-:Y:S02]  /*e320*/  SHF.R.U64 R55, R50, 0x10, R51.reuse ;  /* 0x0000001032377819 */ /* 0x100fe40000001233 */
[----:B------:R-:W-:Y:S02]  /*e330*/  SHF.R.U32.HI R50, RZ, 0x10, R51 ;  /* 0x00000010ff327819 */ /* 0x000fe40000011633 */
[--C-:B------:R-:W-:Y:S02]  /*e340*/  SHF.R.U64 R51, R52, 0x10, R53.reuse ;  /* 0x0000001034337819 */ /* 0x100fe40000001235 */
[----:B------:R-:W-:Y:S02]  /*e350*/  SHF.R.U32.HI R52, RZ, 0x10, R53 ;  /* 0x00000010ff347819 */ /* 0x000fe40000011635 */
[----:B------:R-:W-:Y:S02]  /*e360*/  PRMT R93, R93, 0x5410, R50 ;  /* 0x000054105d5d7816 */ /* 0x000fe40000000032 */
[----:B------:R-:W-:-:S02]  /*e370*/  PRMT R95, R95, 0x5410, R52 ;  /* 0x000054105f5f7816 */ /* 0x000fc40000000034 */
[----:B------:R-:W-:Y:S01]  /*e380*/  PRMT R94, R94, 0x5410, R51 ;  /* 0x000054105e5e7816 */ /* 0x000fe20000000033 */
[----:B------:R-:W-:Y:S01]  /*e390*/  IMAD.U32 R54, R93, 0x10000, RZ ;  /* 0x000100005d367824 */ /* 0x000fe200078e00ff */
[----:B------:R-:W-:Y:S01]  /*e3a0*/  PRMT R92, R92, 0x5410, R55 ;  /* 0x000054105c5c7816 */ /* 0x000fe20000000037 */
[C---:B------:R-:W-:Y:S01]  /*e3b0*/  IMAD.U32 R55, R95.reuse, 0x10000, RZ ;  /* 0x000100005f377824 */ /* 0x040fe200078e00ff */
[----:B------:R-:W-:Y:S02]  /*e3c0*/  LOP3.LUT R95, R95, 0xffff0000, RZ, 0xc0, !PT ;  /* 0xffff00005f5f7812 */ /* 0x000fe400078ec0ff */
[----:B------:R-:W-:Y:S02]  /*e3d0*/  LOP3.LUT R93, R93, 0xffff0000, RZ, 0xc0, !PT ;  /* 0xffff00005d5d7812 */ /* 0x000fe400078ec0ff */
[C---:B0-----:R-:W-:Y:S01]  /*e3e0*/  LOP3.LUT R51, R6.reuse, 0xffff0000, RZ, 0xc0, !PT ;  /* 0xffff000006337812 */ /* 0x041fe200078ec0ff */
[----:B------:R-:W-:Y:S01]  /*e3f0*/  IMAD.U32 R50, R6, 0x10000, RZ ;  /* 0x0001000006327824 */ /* 0x000fe200078e00ff */
[C---:B------:R-:W-:Y:S01]  /*e400*/  LOP3.LUT R53, R7.reuse, 0xffff0000, RZ, 0xc0, !PT ;  /* 0xffff000007357812 */ /* 0x040fe200078ec0ff */
[----:B------:R-:W-:-:S02]  /*e410*/  IMAD.U32 R52, R7, 0x10000, RZ ;  /* 0x0001000007347824 */ /* 0x000fc400078e00ff */
[CC--:B------:R-:W-:Y:S01]  /*e420*/  FMUL.FTZ R56, R51.reuse, R54.reuse ;  /* 0x0000003633387220 */ /* 0x0c0fe20000410000 */
[----:B------:R-:W-:Y:S01]  /*e430*/  FMUL.FTZ R57, R51, R55 ;  /* 0x0000003733397220 */ /* 0x000fe20000410000 */
[C---:B------:R-:W-:Y:S01]  /*e440*/  FMUL.FTZ R51, R53.reuse, R95 ;  /* 0x0000005f35337220 */ /* 0x040fe20000410000 */
[----:B------:R-:W-:Y:S02]  /*e450*/  IMAD.U32 R6, R4, 0x10000, RZ ;  /* 0x0001000004067824 */ /* 0x000fe400078e00ff */
[----:B------:R-:W-:Y:S01]  /*e460*/  FFMA.FTZ R59, R50, R55, R56 ;  /* 0x00000037323b7223 */ /* 0x000fe20000010038 */
[-C--:B------:R-:W-:Y:S01]  /*e470*/  FMUL.FTZ R55, R53, R93.reuse ;  /* 0x0000005d35377220 */ /* 0x080fe20000410000 */
[----:B------:R-:W-:Y:S01]  /*e480*/  FFMA.FTZ R93, R52, R93, -R51 ;  /* 0x0000005d345d7223 */ /* 0x000fe20000010833 */
[C---:B------:R-:W-:Y:S01]  /*e490*/  IMAD.U32 R7, R5.reuse, 0x10000, RZ ;  /* 0x0001000005077824 */ /* 0x040fe200078e00ff */
[----:B------:R-:W-:Y:S01]  /*e4a0*/  LOP3.LUT R4, R4, 0xffff0000, RZ, 0xc0, !PT ;  /* 0xffff000004047812 */ /* 0x000fe200078ec0ff */
[----:B------:R-:W-:Y:S01]  /*e4b0*/  IMAD.U32 R53, R94, 0x10000, RZ ;  /* 0x000100005e357824 */ /* 0x000fe200078e00ff */
[----:B------:R-:W-:Y:S01]  /*e4c0*/  LOP3.LUT R5, R5, 0xffff0000, RZ, 0xc0, !PT ;  /* 0xffff000005057812 */ /* 0x000fe200078ec0ff */
        /* <DEDUP_REMOVED lines=18> */
.L_x_1710:
[----:B------:R-:W-:Y:S05]  /*e5f0*/  BSYNC B2 ;  /* 0x0000000000027941 */ /* 0x000fea0003800000 */
.L_x_1709:
[----:B------:R-:W-:Y:S04]  /*e600*/  BSSY B2, `(.L_x_1711) ;  /* 0x0000030000027945 */ /* 0x000fe80003800000 */
[----:B------:R-:W-:Y:S05]  /*e610*/  @P3 BRA `(.L_x_1712) ;  /* 0x0000000000b83947 */ /* 0x000fea0003800000 */
[----:B012---:R-:W0:Y:S01]  /*e620*/  LDS.128 R4, [R0+0x4000] ;  /* 0x0040000000047984 */ /* 0x007e220000000c00 */
        /* <DEDUP_REMOVED lines=45> */
.L_x_1712:
[----:B------:R-:W-:Y:S05]  /*e900*/  BSYNC B2 ;  /* 0x0000000000027941 */ /* 0x000fea0003800000 */
.L_x_1711:
[----:B------:R-:W-:Y:S04]  /*e910*/  BSSY B2, `(.L_x_1713) ;  /* 0x0000030000027945 */ /* 0x000fe80003800000 */
[----:B------:R-:W-:Y:S05]  /*e920*/  @P4 BRA `(.L_x_1714) ;  /* 0x0000000000b84947 */ /* 0x000fea0003800000 */
[----:B0123--:R-:W0:Y:S01]  /*e930*/  LDS.128 R4, [R3+0x1a400] ;  /* 0x01a4000003047984 */ /* 0x00fe220000000c00 */
        /* <DEDUP_REMOVED lines=45> */
.L_x_1714:
[----:B------:R-:W-:Y:S05]  /*ec10*/  BSYNC B2 ;  /* 0x0000000000027941 */ /* 0x000fea0003800000 */
.L_x_1713:
[----:B------:R-:W-:Y:S05]  /*ec20*/  @P5 BRA `(.L_x_1704) ;  /* 0x0000000000b85947 */ /* 0x000fea0003800000 */
[----:B01234-:R-:W0:Y:S01]  /*ec30*/  LDS.128 R4, [R0+0x8000] ;  /* 0x0080000000047984 */ /* 0x01fe220000000c00 */
[--C-:B------:R-:W-:Y:S02]  /*ec40*/  SHF.R.U64 R34, R34, 0x10, R35.reuse ;  /* 0x0000001022227819 */ /* 0x100fe40000001223 */
[----:B------:R-:W-:Y:S02]  /*ec50*/  SHF.R.U32.HI R43, RZ, 0x10, R35 ;  /* 0x00000010ff2b7819 */ /* 0x000fe40000011623 */
[--C-:B------:R-:W-:Y:S02]  /*ec60*/  SHF.R.U64 R35, R36, 0x10, R37.reuse ;  /* 0x0000001024237819 */ /* 0x100fe40000001225 */
[----:B------:R-:W-:Y:S02]  /*ec70*/  SHF.R.U32.HI R36, RZ, 0x10, R37 ;  /* 0x00000010ff247819 */ /* 0x000fe40000011625 */
[----:B------:R-:W-:Y:S02]  /*ec80*/  PRMT R72, R72, 0x5410, R43 ;  /* 0x0000541048487816 */ /* 0x000fe4000000002b */
[----:B------:R-:W-:-:S02]  /*ec90*/  PRMT R69, R69, 0x5410, R36 ;  /* 0x0000541045457816 */ /* 0x000fc40000000024 */
[----:B------:R-:W-:Y:S01]  /*eca0*/  PRMT R70, R70, 0x5410, R35 ;  /* 0x0000541046467816 */ /* 0x000fe20000000023 */
[C---:B------:R-:W-:Y:S01]  /*ecb0*/  IMAD.U32 R42, R72.reuse, 0x10000, RZ ;  /* 0x00010000482a7824 */ /* 0x040fe200078e00ff */
        /* <DEDUP_REMOVED lines=8> */
[C---:B------:R-:W-:Y:S01]  /*ed40*/  FMUL.FTZ R46, R35.reuse, R42 ;  /* 0x0000002a232e7220 */ /* 0x040fe20000410000 */
[----:B------:R-:W-:Y:S01]  /*ed50*/  FMUL.FTZ R45, R35, R43 ;  /* 0x0000002b232d7220 */ /* 0x000fe20000410000 */
[C---:B------:R-:W-:Y:S01]  /*ed60*/  FMUL.FTZ R35, R37.reuse, R69 ;  /* 0x0000004525237220 */ /* 0x040fe20000410000 */
[----:B------:R-:W-:Y:S02]  /*ed70*/  IMAD.U32 R6, R4, 0x10000, RZ ;  /* 0x0001000004067824 */ /* 0x000fe400078e00ff */
[C---:B------:R-:W-:Y:S01]  /*ed80*/  FFMA.FTZ R47, R34.reuse, R43, R46 ;  /* 0x0000002b222f7223 */ /* 0x040fe2000001002e */
[----:B------:R-:W-:Y:S01]  /*ed90*/  FMUL.FTZ R43, R37, R72 ;  /* 0x00000048252b7220 */ /* 0x000fe20000410000 */
[C---:B------:R-:W-:Y:S02]  /*eda0*/  IMAD.U32 R7, R5.reuse, 0x10000, RZ ;  /* 0x0001000005077824 */ /* 0x040fe400078e00ff */
[----:B------:R-:W-:Y:S01]  /*edb0*/  FFMA.FTZ R44, R34, R42, -R45 ;  /* 0x0000002a222c7223 */ /* 0x000fe2000001082d */
[----:B------:R-:W-:Y:S01]  /*edc0*/  IMAD.U32 R37, R70, 0x10000, RZ ;  /* 0x0001000046257824 */ /* 0x000fe200078e00ff */
[----:B------:R-:W-:Y:S01]  /*edd0*/  LOP3.LUT R4, R4, 0xffff0000, RZ, 0xc0, !PT ;  /* 0xffff000004047812 */ /* 0x000fe200078ec0ff */
[----:B------:R-:W-:Y:S01]  /*ede0*/  FFMA.FTZ R72, R36, R72, -R35 ;  /* 0x0000004824487223 */ /* 0x000fe20000010823 */
[----:B------:R-:W-:Y:S01]  /*edf0*/  LOP3.LUT R5, R5, 0xffff0000, RZ, 0xc0, !PT ;  /* 0xffff000005057812 */ /* 0x000fe200078ec0ff */
[C---:B------:R-:W-:Y:S01]  /*ee00*/  IMAD.U32 R35, R71.reuse, 0x10000, RZ ;  /* 0x0001000047237824 */ /* 0x040fe200078e00ff */
[----:B------:R-:W-:Y:S01]  /*ee10*/  LOP3.LUT R70, R70, 0xffff0000, RZ, 0xc0, !PT ;  /* 0xffff000046467812 */ /* 0x000fe200078ec0ff */
[----:B------:R-:W-:Y:S01]  /*ee20*/  FFMA.FTZ R69, R36, R69, R43 ;  /* 0x0000004524457223 */ /* 0x000fe2000001002b */
[----:B------:R-:W-:Y:S01]  /*ee30*/  LOP3.LUT R34, R71, 0xffff0000, RZ, 0xc0, !PT ;  /* 0xffff000047227812 */ /* 0x000fe200078ec0ff */
[C---:B------:R-:W-:Y:S01]  /*ee40*/  FMUL.FTZ R43, R4.reuse, R37 ;  /* 0x00000025042b7220 */ /* 0x040fe20000410000 */
[----:B------:R-:W-:Y:S01]  /*ee50*/  FMUL.FTZ R36, R4, R35 ;  /* 0x0000002304247220 */ /* 0x000fe20000410000 */
[----:B------:R-:W-:-:S02]  /*ee60*/  FMUL.FTZ R42, R5, R70 ;  /* 0x00000046052a7220 */ /* 0x000fc40000410000 */
[-C--:B------:R-:W-:Y:S01]  /*ee70*/  FMUL.FTZ R45, R5, R34.reuse ;  /* 0x00000022052d7220 */ /* 0x080fe20000410000 */
[C---:B------:R-:W-:Y:S01]  /*ee80*/  FFMA.FTZ R4, R6.reuse, R35, -R43 ;  /* 0x0000002306047223 */ /* 0x040fe2000001082b */
[----:B------:R-:W-:Y:S01]  /*ee90*/  FFMA.FTZ R37, R6, R37, R36 ;  /* 0x0000002506257223 */ /* 0x000fe20000010024 */
[C---:B------:R-:W-:Y:S01]  /*eea0*/  FFMA.FTZ R5, R7.reuse, R34, -R42 ;  /* 0x0000002207057223 */ /* 0x040fe2000001082a */
[----:B------:R-:W-:Y:S01]  /*eeb0*/  FFMA.FTZ R70, R7, R70, R45 ;  /* 0x0000004607467223 */ /* 0x000fe2000001002d */
[----:B------:R-:W-:Y:S02]  /*eec0*/  F2FP.BF16.F32.PACK_AB R6, R47, R44 ;  /* 0x0000002c2f06723e */ /* 0x000fe400000010ff */
[----:B------:R-:W-:Y:S02]  /*eed0*/  F2FP.BF16.F32.PACK_AB R7, R69, R72 ;  /* 0x000000484507723e */ /* 0x000fe400000010ff */
[----:B------:R-:W-:Y:S02]  /*eee0*/  F2FP.BF16.F32.PACK_AB R4, R37, R4 ;  /* 0x000000042504723e */ /* 0x000fe400000010ff */
[----:B------:R-:W-:-:S05]  /*eef0*/  F2FP.BF16.F32.PACK_AB R5, R70, R5 ;  /* 0x000000054605723e */ /* 0x000fca00000010ff */
[----:B------:R0:W-:Y:S02]  /*ef00*/  STS.128 [R0+0x8000], R4 ;  /* 0x0080000400007388 */ /* 0x0001e40000000c00 */
.L_x_1704:
[----:B------:R-:W-:Y:S05]  /*ef10*/  BSYNC B1 ;  /* 0x0000000000017941 */ /* 0x000fea0003800000 */
.L_x_1703:
        /* <DEDUP_REMOVED lines=13> */
[----:B------:R-:W-:Y:S02]  /*eff0*/  SHF.R.U64 R37, R40, 0x10, R41 ;  /* 0x0000001028257819 */ /* 0x000fe40000001229 */
[----:B------:R-:W-:Y:S02]  /*f000*/  SHF.R.U64 R35, R38, 0x10, R39 ;  /* 0x0000001026237819 */ /* 0x000fe40000001227 */
[----:B------:R-:W-:Y:S02]  /*f010*/  SHF.R.U32.HI R40, RZ, 0x10, R41 ;  /* 0x00000010ff287819 */ /* 0x000fe40000011629 */
        /* <DEDUP_REMOVED lines=42> */
.L_x_1717:
[----:B------:R-:W-:Y:S05]  /*f2c0*/  BSYNC B1 ;  /* 0x0000000000017941 */ /* 0x000fea0003800000 */
.L_x_1716:
[----:B------:R-:W-:Y:S04]  /*f2d0*/  BSSY B1, `(.L_x_1718) ;  /* 0x0000030000017945 */ /* 0x000fe80003800000 */
[----:B------:R-:W-:Y:S05]  /*f2e0*/  @P1 BRA `(.L_x_1719) ;  /* 0x0000000000b81947 */ /* 0x000fea0003800000 */
[----:B0-----:R-:W0:Y:S01]  /*f2f0*/  LDS.128 R4, [R0+0x2000] ;  /* 0x0020000000047984 */ /* 0x001e220000000c00 */
        /* <DEDUP_REMOVED lines=45> */
.L_x_1719:
[----:B------:R-:W-:Y:S05]  /*f5d0*/  BSYNC B1 ;  /* 0x0000000000017941 */ /* 0x000fea0003800000 */
.L_x_1718:
        /* <DEDUP_REMOVED lines=48> */
.L_x_1721:
[----:B------:R-:W-:Y:S05]  /*f8e0*/  BSYNC B1 ;  /* 0x0000000000017941 */ /* 0x000fea0003800000 */
.L_x_1720:
        /* <DEDUP_REMOVED lines=48> */
.L_x_1723:
[----:B------:R-:W-:Y:S05]  /*fbf0*/  BSYNC B1 ;  /* 0x0000000000017941 */ /* 0x000fea0003800000 */
.L_x_1722:
[----:B------:R-:W-:Y:S04]  /*fc00*/  BSSY B1, `(.L_x_1724) ;  /* 0x0000030000017945 */ /* 0x000fe80003800000 */
[----:B------:R-:W-:Y:S05]  /*fc10*/  @P4 BRA `(.L_x_1725) ;  /* 0x0000000000b84947 */ /* 0x000fea0003800000 */
[----:B0123--:R-:W0:Y:S01]  /*fc20*/  LDS.128 R4, [R3+0x1c400] ;  /* 0x01c4000003047984 */ /* 0x00fe220000000c00 */
[----:B------:R-:W-:Y:S02]  /*fc30*/  SHF.R.U64 R21, R14, 0x10, R15 ;  /* 0x000000100e157819 */ /* 0x000fe4000000120f */
[----:B------:R-:W-:Y:S02]  /*fc40*/  SHF.R.U64 R14, R12, 0x10, R13 ;  /* 0x000000100c0e7819 */ /* 0x000fe4000000120d */
        /* <DEDUP_REMOVED lines=21> */
[----:B------:R-:W-:Y:S02]  /*fda0*/  IMAD.U32 R7, R5, 0x10000, RZ ;  /* 0x0001000005077824 */ /* 0x000fe400078e00ff */
[----:B------:R-:W-:Y:S01]  /*fdb0*/  FFMA.FTZ R24, R12, R20, -R25 ;  /* 0x000000140c187223 */ /* 0x000fe20000010819 */
[----:B------:R-:W-:Y:S01]  /*fdc0*/  IMAD.U32 R13, R74, 0x10000, RZ ;  /* 0x000100004a0d7824 */ /* 0x000fe200078e00ff */
[----:B------:R-:W-:Y:S01]  /*fdd0*/  LOP3.LUT R4, R4, 0xffff0000, RZ, 0xc0, !PT ;  /* 0xffff000004047812 */ /* 0x000fe200078ec0ff */
[----:B------:R-:W-:Y:S01]  /*fde0*/  IMAD.U32 R15, R67, 0x10000, RZ ;  /* 0x00010000430f7824 */ /* 0x000fe200078e00ff */
[----:B------:R-:W-:Y:S01]  /*fdf0*/  LOP3.LUT R5, R5, 0xffff0000, RZ, 0xc0, !PT ;  /* 0xffff000005057812 */ /* 0x000fe200078ec0ff */
[----:B------:R-:W-:Y:S01]  /*fe00*/  FFMA.FTZ R26, R14, R73, R21 ;  /* 0x000000490e1a7223 */ /* 0x000fe20000010015 */
[----:B------:R-:W-:Y:S01]  /*fe10*/  LOP3.LUT R12, R67, 0xffff0000, RZ, 0xc0, !PT ;  /* 0xffff0000430c7812 */ /* 0x000fe200078ec0ff */
[----:B------:R-:W-:Y:S01]  /*fe20*/  FMUL.FTZ R21, R4, R15 ;  /* 0x0000000f04157220 */ /* 0x000fe20000410000 */
[----:B------:R-:W-:Y:S01]  /*fe30*/  LOP3.LUT R74, R74, 0xffff0000, RZ, 0xc0, !PT ;  /* 0xffff00004a4a7812 */ /* 0x000fe200078ec0ff */
[----:B------:R-:W-:-:S02]  /*fe40*/  FMUL.FTZ R14, R4, R13 ;  /* 0x0000000d040e7220 */ /* 0x000fc40000410000 */
[C---:B------:R-:W-:Y:S01]  /*fe50*/  FMUL.FTZ R20, R5.reuse, R12 ;  /* 0x0000000c05147220 */ /* 0x040fe20000410000 */
[C---:B------:R-:W-:Y:S01]  /*fe60*/  FFMA.FTZ R4, R6.reuse, R13, -R21 ;  /* 0x0000000d06047223 */ /* 0x040fe20000010815 */
[-C--:B------:R-:W-:Y:S01]  /*fe70*/  FMUL.FTZ R25, R5, R74.reuse ;  /* 0x0000004a05197220 */ /* 0x080fe20000410000 */
[----:B------:R-:W-:Y:S01]  /*fe80*/  FFMA.FTZ R15, R6, R15, R14 ;  /* 0x0000000f060f7223 */ /* 0x000fe2000001000e */
[----:B------:R-:W-:Y:S01]  /*fe90*/  FFMA.FTZ R5, R7, R74, -R20 ;  /* 0x0000004a07057223 */ /* 0x000fe20000010814 */
[----:B------:R-:W-:Y:S01]  /*fea0*/  F2FP.BF16.F32.PACK_AB R6, R27, R24 ;  /* 0x000000181b06723e */ /* 0x000fe200000010ff */
[----:B------:R-:W-:Y:S01]  /*feb0*/  FFMA.FTZ R12, R7, R12, R25 ;  /* 0x0000000c070c7223 */ /* 0x000fe20000010019 */
[----:B------:R-:W-:Y:S02]  /*fec0*/  F2FP.BF16.F32.PACK_AB R7, R26, R75 ;  /* 0x0000004b1a07723e */ /* 0x000fe400000010ff */
[----:B------:R-:W-:Y:S02]  /*fed0*/  F2FP.BF16.F32.PACK_AB R4, R15, R4 ;  /* 0x000000040f04723e */ /* 0x000fe400000010ff */
[----:B------:R-:W-:-:S05]  /*fee0*/  F2FP.BF16.F32.PACK_AB R5, R12, R5 ;  /* 0x000000050c05723e */ /* 0x000fca00000010ff */
[----:B------:R4:W-:Y:S02]  /*fef0*/  STS.128 [R3+0x1c400], R4 ;  /* 0x01c4000403007388 */ /* 0x0009e40000000c00 */
.L_x_1725:
[----:B------:R-:W-:Y:S05]  /*ff00*/  BSYNC B1 ;  /* 0x0000000000017941 */ /* 0x000fea0003800000 */
.L_x_1724:
[----:B------:R-:W-:Y:S05]  /*ff10*/  @P5 BRA `(.L_x_1715) ;  /* 0x0000003c00a85947 */ /* 0x000fea0003800000 */
[----:B01234-:R-:W0:Y:S01]  /*ff20*/  LDS.128 R4, [R0+0xa000] ;  /* 0x00a0000000047984 */ /* 0x01fe220000000c00 */
        /* <DEDUP_REMOVED lines=13> */
[C---:B------:R-:W-:Y:S01]  /*10000*/  IMAD.U32 R10, R7.reuse, 0x10000, RZ ;  /* 0x00010000070a7824 */ /* 0x040fe200078e00ff */
[----:B------:R-:W-:Y:S01]  /*10010*/  LOP3.LUT R7, R7, 0xffff0000, RZ, 0xc0, !PT ;  /* 0xffff000007077812 */ /* 0x000fe200078ec0ff */
[----:B------:R-:W-:-:S02]  /*10020*/  IMAD.U32 R8, R6, 0x10000, RZ ;  /* 0x0001000006087824 */ /* 0x000fc400078e00ff */
[CC--:B------:R-:W-:Y:S01]  /*10030*/  FMUL.FTZ R13, R9.reuse, R12.reuse ;  /* 0x0000000c090d7220 */ /* 0x0c0fe20000410000 */
[----:B------:R-:W-:Y:S01]  /*10040*/  FMUL.FTZ R9, R9, R11 ;  /* 0x0000000b09097220 */ /* 0x000fe20000410000 */
[C---:B------:R-:W-:Y:S01]  /*10050*/  FMUL.FTZ R21, R7.reuse, R63 ;  /* 0x0000003f07157220 */ /* 0x040fe20000410000 */
[----:B------:R-:W-:Y:S02]  /*10060*/  IMAD.U32 R3, R4, 0x10000, RZ ;  /* 0x0001000004037824 */ /* 0x000fe400078e00ff */
[C---:B------:R-:W-:Y:S01]  /*10070*/  FFMA.FTZ R14, R8.reuse, R11, -R13 ;  /* 0x0000000b080e7223 */ /* 0x040fe2000001080d */
[----:B------:R-:W-:Y:S01]  /*10080*/  FFMA.FTZ R15, R8, R12, R9 ;  /* 0x0000000c080f7223 */ /* 0x000fe20000010009 */
[-C--:B------:R-:W-:Y:S01]  /*10090*/  FMUL.FTZ R9, R7, R66.reuse ;  /* 0x0000004207097220 */ /* 0x080fe20000410000 */
[C---:B------:R-:W-:Y:S01]  /*100a0*/  IMAD.U32 R6, R5.reuse, 0x10000, RZ ;  /* 0x0001000005067824 */ /* 0x040fe200078e00ff */
[----:B------:R-:W-:Y:S01]  /*100b0*/  LOP3.LUT R4, R4, 0xffff0000, RZ, 0xc0, !PT ;  /* 0xffff000004047812 */ /* 0x000fe200078ec0ff */
[C---:B------:R-:W-:Y:S01]  /*100c0*/  IMAD.U32 R8, R62.reuse, 0x10000, RZ ;  /* 0x000100003e087824 */ /* 0x040fe200078e00ff */
[----:B------:R-:W-:Y:S01]  /*100d0*/  LOP3.LUT R5, R5, 0xffff0000, RZ, 0xc0, !PT ;  /* 0xffff000005057812 */ /* 0x000fe200078ec0ff */
[C---:B------:R-:W-:Y:S01]  /*100e0*/  IMAD.U32 R7, R65.reuse, 0x10000, RZ ;  /* 0x0001000041077824 */ /* 0x040fe200078e00ff */
[----:B------:R-:W-:Y:S01]  /*100f0*/  LOP3.LUT R62, R62, 0xffff0000, RZ, 0xc0, !PT ;  /* 0xffff00003e3e7812 */ /* 0x000fe200078ec0ff */
[C---:B------:R-:W-:Y:S01]  /*10100*/  FFMA.FTZ R21, R10.reuse, R66, -R21 ;  /* 0x000000420a157223 */ /* 0x040fe20000010815 */
[----:B------:R-:W-:Y:S01]  /*10110*/  LOP3.LUT R65, R65, 0xffff0000, RZ, 0xc0, !PT ;  /* 0xffff000041417812 */ /* 0x000fe200078ec0ff */
[----:B------:R-:W-:Y:S01]  /*10120*/  FFMA.FTZ R12, R10, R63, R9 ;  /* 0x0000003f0a0c7223 */ /* 0x000fe20000010009 */
        /* <DEDUP_REMOVED lines=12> */
[----:B------:R0:W-:Y:S01]  /*101f0*/  STS.128 [R0+0xa000], R4 ;  /* 0x00a0000400007388 */ /* 0x0001e20000000c00 */
[----:B------:R-:W-:Y:S05]  /*10200*/  BRA `(.L_x_1715) ;  /* 0x0000003800ec7947 */ /* 0x000fea0003800000 */
.L_x_1694:
[----:B------:R-:W0:Y:S01]  /*10210*/  LDC R9, c[0x0][0x448] ;  /* 0x00011200ff097b82 */ /* 0x000e220000000800 */
[----:B------:R-:W-:Y:S01]  /*10220*/  LEA.HI R31, R31, R26, RZ, 0x2 ;  /* 0x0000001a1f1f7211 */ /* 0x000fe200078f10ff */
[----:B------:R-:W-:Y:S01]  /*10230*/  ULDC.64 UR4, c[0x0][0x3f8] ;  /* 0x0000fe0000047ab9 */ /* 0x000fe20000000a00 */
[----:B------:R-:W-:Y:S01]  /*10240*/  ULDC.64 UR6, c[0x0][0x408] ;  /* 0x0001020000067ab9 */ /* 0x000fe20000000a00 */
[----:B------:R-:W-:Y:S01]  /*10250*/  IMAD.MOV.U32 R6, RZ, RZ, R134 ;  /* 0x000000ffff067224 */ /* 0x000fe200078e0086 */
[----:B------:R-:W-:Y:S01]  /*10260*/  LOP3.LUT R31, R31, 0xfffffffc, RZ, 0xc0, !PT ;  /* 0xfffffffc1f1f7812 */ /* 0x000fe200078ec0ff */
[----:B------:R-:W-:-:S04]  /*10270*/  IMAD.MOV.U32 R7, RZ, RZ, R29 ;  /* 0x000000ffff077224 */ /* 0x000fc800078e001d */
[----:B------:R-:W-:-:S04]  /*10280*/  IMAD.IADD R0, R26, 0x1, -R31 ;  /* 0x000000011a007824 */ /* 0x000fc800078e0a1f */
[----:B------:R-:W-:Y:S01]  /*10290*/  IMAD R3, R0, 0x40, R67 ;  /* 0x0000004000037824 */ /* 0x000fe200078e0243 */
[----:B0-----:R-:W-:-:S13]  /*102a0*/  ISETP.NE.AND P0, PT, R9, 0x1, PT ;  /* 0x000000010900780c */ /* 0x001fda0003f05270 */
[----:B------:R-:W0:Y:S08]  /*102b0*/  @P0 LDC R4, c[0x0][0x44c] ;  /* 0x00011300ff040b82 */ /* 0x000e300000000800 */
[----:B------:R-:W1:Y:S01]  /*102c0*/  @P0 LDC R5, c[0x0][0x450] ;  /* 0x00011400ff050b82 */ /* 0x000e620000000800 */
[----:B0-----:R-:W-:-:S05]  /*102d0*/  @P0 IMAD.HI.U32 R4, R3, R4, RZ ;  /* 0x0000000403040227 */ /* 0x001fca00078e00ff */
[----:B-1----:R-:W-:Y:S01]  /*102e0*/  @P0 SHF.R.U32.HI R3, RZ, R5, R4 ;  /* 0x00000005ff030219 */ /* 0x002fe20000011604 */
[----:B------:R-:W-:Y:S02]  /*102f0*/  IMAD.MOV.U32 R4, RZ, RZ, R24 ;  /* 0x000000ffff047224 */ /* 0x000fe400078e0018 */
[----:B------:R-:W-:Y:S01]  /*10300*/  IMAD.MOV.U32 R5, RZ, RZ, R27 ;  /* 0x000000ffff057224 */ /* 0x000fe200078e001b */
[----:B------:R-:W-:Y:S01]  /*10310*/  SHF.R.S32.HI R8, RZ, 0x1f, R3 ;  /* 0x0000001fff087819 */ /* 0x000fe20000011403 */
[----:B------:R-:W-:-:S04]  /*10320*/  IMAD.WIDE.U32 R6, R3, UR6, R6 ;  /* 0x0000000603067c25 */ /* 0x000fc8000f8e0006 */
[C---:B------:R-:W-:Y:S02]  /*10330*/  IMAD R10, R8.reuse, UR4, RZ ;  /* 0x00000004080a7c24 */ /* 0x040fe4000f8e02ff */
[----:B------:R-:W-:Y:S02]  /*10340*/  IMAD R8, R8, UR6, RZ ;  /* 0x0000000608087c24 */ /* 0x000fe4000f8e02ff */
[----:B------:R-:W-:-:S04]  /*10350*/  IMAD.WIDE.U32 R4, R3, UR4, R4 ;  /* 0x0000000403047c25 */ /* 0x000fc8000f8e0004 */
[C---:B------:R-:W-:Y:S01]  /*10360*/  IMAD R21, R3.reuse, UR5, R10 ;  /* 0x0000000503157c24 */ /* 0x040fe2000f8e020a */
[----:B------:R-:W-:Y:S01]  /*10370*/  ULDC.64 UR4, c[0x0][0x3e8] ;  /* 0x0000fa0000047ab9 */ /* 0x000fe20000000a00 */
[----:B------:R-:W-:Y:S01]  /*10380*/  IMAD R61, R3, UR7, R8 ;  /* 0x00000007033d7c24 */ /* 0x000fe2000f8e0208 */
[----:B------:R-:W-:Y:S01]  /*10390*/  ULDC.64 UR6, c[0x0][0x400] ;  /* 0x0001000000067ab9 */ /* 0x000fe20000000a00 */
[----:B------:R-:W-:Y:S01]  /*103a0*/  IMAD.IADD R21, R5, 0x1, R21 ;  /* 0x0000000105157824 */ /* 0x000fe200078e0215 */
[----:B------:R-:W-:Y:S01]  /*103b0*/  LEA R20, P0, R4, UR4, 0x1 ;  /* 0x0000000404147c11 */ /* 0x000fe2000f8008ff */
[----:B------:R-:W-:Y:S01]  /*103c0*/  IMAD.IADD R61, R7, 0x1, R61 ;  /* 0x00000001073d7824 */ /* 0x000fe200078e023d */
[----:B------:R-:W-:Y:S01]  /*103d0*/  LEA R3, P1, R6, UR6, 0x1 ;  /* 0x0000000606037c11 */ /* 0x000fe2000f8208ff */
[----:B------:R-:W-:Y:S01]  /*103e0*/  UMOV UR4, 0xffffffff ;  /* 0xffffffff00047882 */ /* 0x000fe20000000000 */
[----:B------:R-:W-:Y:S02]  /*103f0*/  LEA.HI.X R21, R4, UR5, R21, 0x1, P0 ;  /* 0x0000000504157c11 */ /* 0x000fe400080f0c15 */
[----:B------:R-:W-:Y:S01]  /*10400*/  LEA.HI.X R61, R6, UR7, R61, 0x1, P1 ;  /* 0x00000007063d7c11 */ /* 0x000fe200088f0c3d */
[----:B------:R-:W-:Y:S08]  /*10410*/  BRA.DIV UR4, `(.L_x_1726) ;  /* 0x000001de048c7947 */ /* 0x000ff0000b800000 */
[----:B------:R0:W1:Y:S04]  /*10420*/  SHFL.IDX PT, R5, R21, RZ, 0x1c1f ;  /* 0x001c1fff15057589 */ /* 0x00006800000e0000 */
[----:B------:R0:W2:Y:S04]  /*10430*/  SHFL.IDX PT, R4, R20, RZ, 0x1c1f ;  /* 0x001c1fff14047589 */ /* 0x0000a800000e0000 */
[----:B------:R0:W3:Y:S04]  /*10440*/  SHFL.IDX PT, R7, R61, RZ, 0x1c1f ;  /* 0x001c1fff3d077589 */ /* 0x0000e800000e0000 */
[----:B------:R0:W4:Y:S02]  /*10450*/  SHFL.IDX PT, R8, R3, RZ, 0x1c1f ;  /* 0x001c1fff03087589 */ /* 0x00012400000e0000 */
.L_x_2046:
        /* <DEDUP_REMOVED lines=17> */
[----:B--2---:R-:W-:Y:S01]  /*10570*/  IMAD.MOV.U32 R12, RZ, RZ, R4 ;  /* 0x000000ffff0c7224 */ /* 0x004fe200078e0004 */
[----:B------:R-:W-:Y:S01]  /*10580*/  ISETP.GE.AND P2, PT, R18, UR4, PT ;  /* 0x0000000412007c0c */ /* 0x000fe2000bf46270 */
[----:B-1----:R-:W-:Y:S01]  /*10590*/  IMAD.MOV.U32 R13, RZ, RZ, R5 ;  /* 0x000000ffff0d7224 */ /* 0x002fe200078e0005 */
[----:B------:R-:W-:Y:S02]  /*105a0*/  ISETP.GE.AND P3, PT, R196, UR4, PT ;  /* 0x00000004c4007c0c */ /* 0x000fe4000bf66270 */
[----:B------:R-:W-:Y:S02]  /*105b0*/  CS2R R28, SRZ ;  /* 0x00000000001c7805 */ /* 0x000fe4000001ff00 */
[----:B------:R-:W-:Y:S02]  /*105c0*/  ISETP.GE.AND P4, PT, R195, UR4, PT ;  /* 0x00000004c3007c0c */ /* 0x000fe4000bf86270 */
[----:B------:R-:W-:-:S02]  /*105d0*/  CS2R R30, SRZ ;  /* 0x00000000001e7805 */ /* 0x000fc4000001ff00 */
[----:B------:R-:W-:Y:S02]  /*105e0*/  CS2R R40, SRZ ;  /* 0x0000000000287805 */ /* 0x000fe4000001ff00 */
[----:B------:R-:W-:Y:S02]  /*105f0*/  CS2R R42, SRZ ;  /* 0x00000000002a7805 */ /* 0x000fe4000001ff00 */
[----:B------:R-:W-:Y:S01]  /*10600*/  CS2R R26, SRZ ;  /* 0x00000000001a7805 */ /* 0x000fe2000001ff00 */
[C---:B------:R-:W-:Y:S01]  /*10610*/  @!P2 IMAD.SHL.U32 R9, R18.reuse, 0x2, RZ ;  /* 0x000000021209a824 */ /* 0x040fe200078e00ff */
[----:B------:R-:W-:Y:S01]  /*10620*/  @!P2 SHF.L.U64.HI R32, R18, 0x1, R19 ;  /* 0x000000011220a819 */ /* 0x000fe20000010213 */
[----:B------:R-:W-:Y:S02]  /*10630*/  @!P3 IMAD.SHL.U32 R15, R203, 0x8, RZ ;  /* 0x00000008cb0fb824 */ /* 0x000fe400078e00ff */
[----:B------:R-:W-:Y:S01]  /*10640*/  @!P4 IMAD.SHL.U32 R25, R204, 0x8, RZ ;  /* 0x00000008cc19c824 */ /* 0x000fe200078e00ff */
[-C--:B------:R-:W-:Y:S01]  /*10650*/  @!P2 IADD3 R4, P0, R4, R9.reuse, RZ ;  /* 0x000000090404a210 */ /* 0x080fe20007f1e0ff */
[----:B------:R-:W-:Y:S01]  /*10660*/  @!P3 IMAD.WIDE R10, R15, 0x2, R12 ;  /* 0x000000020f0ab825 */ /* 0x000fe200078e020c */
[----:B----4-:R-:W-:-:S03]  /*10670*/  @!P2 IADD3 R6, P1, R8, R9, RZ ;  /* 0x000000090806a210 */ /* 0x010fc60007f3e0ff */
[----:B---3--:R-:W-:Y:S01]  /*10680*/  IMAD.MOV.U32 R9, RZ, RZ, R7 ;  /* 0x000000ffff097224 */ /* 0x008fe200078e0007 */
[----:B------:R-:W-:Y:S01]  /*10690*/  CS2R R36, SRZ ;  /* 0x0000000000247805 */ /* 0x000fe2000001ff00 */
[----:B------:R-:W-:Y:S01]  /*106a0*/  @!P4 IMAD.WIDE R12, R25, 0x2, R12 ;  /* 0x00000002190cc825 */ /* 0x000fe200078e020c */
[----:B------:R-:W-:Y:S02]  /*106b0*/  CS2R R38, SRZ ;  /* 0x0000000000267805 */ /* 0x000fe4000001ff00 */
[----:B------:R-:W-:Y:S02]  /*106c0*/  CS2R R34, SRZ ;  /* 0x0000000000227805 */ /* 0x000fe4000001ff00 */
[----:B------:R-:W-:Y:S01]  /*106d0*/  CS2R R44, SRZ ;  /* 0x00000000002c7805 */ /* 0x000fe2000001ff00 */
[--C-:B------:R-:W-:Y:S01]  /*106e0*/  @!P3 IMAD.WIDE R14, R15, 0x2, R8.reuse ;  /* 0x000000020f0eb825 */ /* 0x100fe200078e0208 */
[----:B------:R-:W-:Y:S01]  /*106f0*/  CS2R R46, SRZ ;  /* 0x00000000002e7805 */ /* 0x000fe2000001ff00 */
[----:B------:R1:W5:Y:S02]  /*10700*/  @!P3 LD.E.128 R28, desc[UR60][R10.64] ;  /* 0x0000003c0a1cb980 */ /* 0x000364000c101d00 */
[----:B------:R-:W-:Y:S01]  /*10710*/  @!P4 IMAD.WIDE R8, R25, 0x2, R8 ;  /* 0x000000021908c825 */ /* 0x000fe200078e0208 */
[----:B------:R-:W-:Y:S01]  /*10720*/  CS2R R24, SRZ ;  /* 0x0000000000187805 */ /* 0x000fe2000001ff00 */
[----:B------:R1:W5:Y:S02]  /*10730*/  @!P3 LD.E.128 R40, desc[UR60][R14.64] ;  /* 0x0000003c0e28b980 */ /* 0x000364000c101d00 */
[----:B------:R-:W-:-:S02]  /*10740*/  @!P2 IMAD.X R5, R5, 0x1, R32, P0 ;  /* 0x000000010505a824 */ /* 0x000fc400000e0620 */
[----:B------:R-:W-:Y:S01]  /*10750*/  @!P2 IMAD.X R7, R7, 0x1, R32, P1 ;  /* 0x000000010707a824 */ /* 0x000fe200008e0620 */
[----:B------:R-:W-:Y:S01]  /*10760*/  CS2R R32, SRZ ;  /* 0x0000000000207805 */ /* 0x000fe2000001ff00 */
[----:B------:R1:W5:Y:S04]  /*10770*/  @!P4 LD.E.128 R24, desc[UR60][R12.64] ;  /* 0x0000003c0c18c980 */ /* 0x000368000c101d00 */
[----:B------:R1:W5:Y:S04]  /*10780*/  @!P4 LD.E.128 R36, desc[UR60][R8.64] ;  /* 0x0000003c0824c980 */ /* 0x000368000c101d00 */
[----:B------:R1:W5:Y:S04]  /*10790*/  @!P2 LD.E.128 R32, desc[UR60][R4.64] ;  /* 0x0000003c0420a980 */ /* 0x000368000c101d00 */
[----:B------:R1:W5:Y:S02]  /*107a0*/  @!P2 LD.E.128 R44, desc[UR60][R6.64] ;  /* 0x0000003c062ca980 */ /* 0x000364000c101d00 */
.L_x_1728:
[----:B------:R-:W-:Y:S05]  /*107b0*/  BSYNC B1 ;  /* 0x0000000000017941 */ /* 0x000fea0003800000 */
.L_x_1727:
[----:B-12--5:R-:W-:Y:S01]  /*107c0*/  IMAD.MOV.U32 R4, RZ, RZ, R44 ;  /* 0x000000ffff047224 */ /* 0x026fe200078e002c */
[----:B------:R-:W-:Y:S01]  /*107d0*/  UMOV UR4, 0xffffffff ;  /* 0xffffffff00047882 */ /* 0x000fe20000000000 */
[----:B------:R-:W-:Y:S02]  /*107e0*/  IMAD.MOV.U32 R5, RZ, RZ, R45 ;  /* 0x000000ffff057224 */ /* 0x000fe400078e002d */
[----:B------:R-:W-:Y:S01]  /*107f0*/  IMAD.MOV.U32 R6, RZ, RZ, R46 ;  /* 0x000000ffff067224 */ /* 0x000fe200078e002e */
[----:B------:R-:W-:Y:S01]  /*10800*/  PRMT R95, R4, 0x7610, R95 ;  /* 0x00007610045f7816 */ /* 0x000fe2000000005f */
[----:B---3--:R-:W-:Y:S01]  /*10810*/  IMAD.MOV.U32 R7, RZ, RZ, R47 ;  /* 0x000000ffff077224 */ /* 0x008fe200078e002f */
        /* <DEDUP_REMOVED lines=41> */
[----:B------:R-:W-:Y:S02]  /*10ab0*/  CS2R R4, SRZ ;  /* 0x0000000000047805 */ /* 0x000fe4000001ff00 */
[----:B------:R-:W-:Y:S02]  /*10ac0*/  PRMT R92, R6, 0x7610, R92 ;  /* 0x00007610065c7816 */ /* 0x000fe4000000005c */
[----:B------:R-:W-:Y:S01]  /*10ad0*/  PRMT R93, R7, 0x7610, R93 ;  /* 0x00007610075d7816 */ /* 0x000fe2000000005d */
[----:B------:R-:W-:Y:S06]  /*10ae0*/  BRA.DIV UR4, `(.L_x_1729) ;  /* 0x000001da044c7947 */ /* 0x000fec000b800000 */
[----:B0-----:R-:W0:Y:S04]  /*10af0*/  SHFL.IDX PT, R21, R21, 0x1, 0x1c1f ;  /* 0x003c1f0015157f89 */ /* 0x001e2800000e0000 */
[----:B------:R-:W1:Y:S04]  /*10b00*/  SHFL.IDX PT, R20, R20, 0x1, 0x1c1f ;  /* 0x003c1f0014147f89 */ /* 0x000e6800000e0000 */
[----:B------:R-:W2:Y:S04]  /*10b10*/  SHFL.IDX PT, R61, R61, 0x1, 0x1c1f ;  /* 0x003c1f003d3d7f89 */ /* 0x000ea800000e0000 */
[----:B------:R3:W0:Y:S02]  /*10b20*/  SHFL.IDX PT, R62, R3, 0x1, 0x1c1f ;  /* 0x003c1f00033e7f89 */ /* 0x00062400000e0000 */
.L_x_2052:
[----:B------:R-:W-:Y:S01]  /*10b30*/  VIADD R67, R67, 0x40 ;  /* 0x0000004043437836 */ /* 0x000fe20000000000 */
[----:B------:R-:W-:Y:S01]  /*10b40*/  BSSY B1, `(.L_x_1730) ;  /* 0x0000034000017945 */ /* 0x000fe20003800000 */
[----:B------:R-:W-:Y:S02]  /*10b50*/  CS2R R6, SRZ ;  /* 0x0000000000067805 */ /* 0x000fe4000001ff00 */
[----:B----4-:R-:W-:Y:S02]  /*10b60*/  CS2R R8, SRZ ;  /* 0x0000000000087805 */ /* 0x010fe4000001ff00 */
        /* <DEDUP_REMOVED lines=11> */
[----:B------:R-:W-:Y:S01]  /*10c20*/  ULDC UR4, c[0x0][0x3f4] ;  /* 0x0000fd0000047ab9 */ /* 0x000fe20000000800 */
[----:B-1----:R-:W-:Y:S01]  /*10c30*/  IMAD.MOV.U32 R6, RZ, RZ, R20 ;  /* 0x000000ffff067224 */ /* 0x002fe200078e0014 */
[----:B------:R-:W-:Y:S01]  /*10c40*/  ISETP.GE.AND P2, PT, R18, UR4, PT ;  /* 0x0000000412007c0c */ /* 0x000fe2000bf46270 */
[----:B0-----:R-:W-:Y:S01]  /*10c50*/  IMAD.MOV.U32 R7, RZ, RZ, R21 ;  /* 0x000000ffff077224 */ /* 0x001fe200078e0015 */
[----:B------:R-:W-:Y:S01]  /*10c60*/  ISETP.GE.AND P3, PT, R196, UR4, PT ;  /* 0x00000004c4007c0c */ /* 0x000fe2000bf66270 */
[----:B------:R-:W-:Y:S01]  /*10c70*/  IMAD.MOV.U32 R8, RZ, RZ, R62 ;  /* 0x000000ffff087224 */ /* 0x000fe200078e003e */
[----:B------:R-:W-:Y:S01]  /*10c80*/  ISETP.GE.AND P4, PT, R195, UR4, PT ;  /* 0x00000004c3007c0c */ /* 0x000fe2000bf86270 */
[----:B--2---:R-:W-:Y:S01]  /*10c90*/  IMAD.MOV.U32 R9, RZ, RZ, R61 ;  /* 0x000000ffff097224 */ /* 0x004fe200078e003d */
[----:B------:R-:W-:Y:S02]  /*10ca0*/  CS2R R52, SRZ ;  /* 0x0000000000347805 */ /* 0x000fe4000001ff00 */
[----:B------:R-:W-:-:S02]  /*10cb0*/  CS2R R54, SRZ ;  /* 0x0000000000367805 */ /* 0x000fc4000001ff00 */
[----:B------:R-:W-:Y:S02]  /*10cc0*/  CS2R R10, SRZ ;  /* 0x00000000000a7805 */ /* 0x000fe4000001ff00 */
[----:B------:R-:W-:Y:S02]  /*10cd0*/  CS2R R56, SRZ ;  /* 0x0000000000387805 */ /* 0x000fe4000001ff00 */
[----:B------:R-:W-:Y:S01]  /*10ce0*/  CS2R R58, SRZ ;  /* 0x00000000003a7805 */ /* 0x000fe2000001ff00 */
[C---:B---3--:R-:W-:Y:S01]  /*10cf0*/  @!P2 IMAD.SHL.U32 R3, R18.reuse, 0x2, RZ ;  /* 0x000000021203a824 */ /* 0x048fe200078e00ff */
[----:B------:R-:W-:Y:S01]  /*10d00*/  @!P2 SHF.L.U64.HI R14, R18, 0x1, R19 ;  /* 0x00000001120ea819 */ /* 0x000fe20000010213 */
[----:B------:R-:W-:Y:S02]  /*10d10*/  @!P3 IMAD.SHL.U32 R13, R203, 0x8, RZ ;  /* 0x00000008cb0db824 */ /* 0x000fe400078e00ff */
[----:B------:R-:W-:Y:S01]  /*10d20*/  @!P4 IMAD.SHL.U32 R63, R204, 0x8, RZ ;  /* 0x00000008cc3fc824 */ /* 0x000fe200078e00ff */
[-C--:B------:R-:W-:Y:S01]  /*10d30*/  @!P2 IADD3 R60, P1, R62, R3.reuse, RZ ;  /* 0x000000033e3ca210 */ /* 0x080fe20007f3e0ff */
[----:B------:R-:W-:Y:S01]  /*10d40*/  @!P3 IMAD.WIDE R4, R13, 0x2, R6 ;  /* 0x000000020d04b825 */ /* 0x000fe200078e0206 */
[----:B------:R-:W-:-:S03]  /*10d50*/  @!P2 IADD3 R20, P0, R20, R3, RZ ;  /* 0x000000031414a210 */ /* 0x000fc60007f1e0ff */
[----:B------:R-:W-:Y:S01]  /*10d60*/  @!P4 IMAD.WIDE R6, R63, 0x2, R6 ;  /* 0x000000023f06c825 */ /* 0x000fe200078e0206 */
[----:B------:R0:W5:Y:S03]  /*10d70*/  @!P3 LD.E.128 R52, desc[UR60][R4.64] ;  /* 0x0000003c0434b980 */ /* 0x000166000c101d00 */
[--C-:B------:R-:W-:Y:S01]  /*10d80*/  @!P3 IMAD.WIDE R12, R13, 0x2, R8.reuse ;  /* 0x000000020d0cb825 */ /* 0x100fe200078e0208 */
[----:B------:R1:W5:Y:S03]  /*10d90*/  @!P4 LD.E.128 R56, desc[UR60][R6.64] ;  /* 0x0000003c0638c980 */ /* 0x000366000c101d00 */
[----:B------:R-:W-:Y:S01]  /*10da0*/  @!P4 IMAD.WIDE R62, R63, 0x2, R8 ;  /* 0x000000023f3ec825 */ /* 0x000fe200078e0208 */
[----:B------:R-:W-:Y:S02]  /*10db0*/  CS2R R8, SRZ ;  /* 0x0000000000087805 */ /* 0x000fe4000001ff00 */
[----:B------:R-:W-:-:S02]  /*10dc0*/  CS2R R48, SRZ ;  /* 0x0000000000307805 */ /* 0x000fc4000001ff00 */
[----:B------:R-:W-:Y:S01]  /*10dd0*/  CS2R R50, SRZ ;  /* 0x0000000000327805 */ /* 0x000fe2000001ff00 */
[--C-:B------:R-:W-:Y:S01]  /*10de0*/  @!P2 IMAD.X R21, R21, 0x1, R14.reuse, P0 ;  /* 0x000000011515a824 */ /* 0x100fe200000e060e */
[----:B0-----:R-:W-:Y:S01]  /*10df0*/  CS2R R4, SRZ ;  /* 0x0000000000047805 */ /* 0x001fe2000001ff00 */
[----:B------:R-:W-:Y:S01]  /*10e00*/  @!P2 IMAD.X R61, R61, 0x1, R14, P1 ;  /* 0x000000013d3da824 */ /* 0x000fe200008e060e */
[----:B------:R0:W5:Y:S01]  /*10e10*/  @!P3 LD.E.128 R8, desc[UR60][R12.64] ;  /* 0x0000003c0c08b980 */ /* 0x000162000c101d00 */
[----:B------:R-:W-:Y:S02]  /*10e20*/  CS2R R14, SRZ ;  /* 0x00000000000e7805 */ /* 0x000fe4000001ff00 */
[----:B-1----:R-:W-:Y:S01]  /*10e30*/  CS2R R6, SRZ ;  /* 0x0000000000067805 */ /* 0x002fe2000001ff00 */
[----:B------:R4:W5:Y:S05]  /*10e40*/  @!P2 LD.E.128 R48, desc[UR60][R20.64] ;  /* 0x0000003c1430a980 */ /* 0x00096a000c101d00 */
[----:B------:R4:W5:Y:S01]  /*10e50*/  @!P2 LD.E.128 R4, desc[UR60][R60.64] ;  /* 0x0000003c3c04a980 */ /* 0x000962000c101d00 */
[----:B0-----:R-:W-:-:S06]  /*10e60*/  CS2R R12, SRZ ;  /* 0x00000000000c7805 */ /* 0x001fcc000001ff00 */
[----:B------:R4:W5:Y:S02]  /*10e70*/  @!P4 LD.E.128 R12, desc[UR60][R62.64] ;  /* 0x0000003c3e0cc980 */ /* 0x000964000c101d00 */
.L_x_1731:
[----:B------:R-:W-:Y:S05]  /*10e80*/  BSYNC B1 ;  /* 0x0000000000017941 */ /* 0x000fea0003800000 */
.L_x_1730:
[----:B--2-4-:R-:W3:Y:S04]  /*10e90*/  LDL R61, [R1+0x50] ;  /* 0x00005000013d7983 */ /* 0x014ee80000100800 */
[----:B0-----:R-:W2:Y:S01]  /*10ea0*/  LDL R62, [R1+0x38] ;  /* 0x00003800013e7983 */ /* 0x001ea20000100800 */
[----:B-----5:R-:W-:Y:S01]  /*10eb0*/  IMAD.MOV.U32 R60, RZ, RZ, R7 ;  /* 0x000000ffff3c7224 */ /* 0x020fe200078e0007 */
[----:B------:R-:W-:Y:S01]  /*10ec0*/  BSSY B1, `(.L_x_1732) ;  /* 0x0000036000017945 */ /* 0x000fe20003800000 */
[----:B-1----:R-:W-:Y:S02]  /*10ed0*/  IMAD.MOV.U32 R20, RZ, RZ, R4 ;  /* 0x000000ffff147224 */ /* 0x002fe400078e0004 */
[----:B------:R-:W-:Y:S01]  /*10ee0*/  IMAD.MOV.U32 R21, RZ, RZ, R5 ;  /* 0x000000ffff157224 */ /* 0x000fe200078e0005 */
[----:B------:R-:W-:-:S02]  /*10ef0*/  PRMT R104, R60, 0x7610, R104 ;  /* 0x000076103c687816 */ /* 0x000fc40000000068 */
        /* <DEDUP_REMOVED lines=16> */
[----:B------:R-:W-:Y:S02]  /*11000*/  PRMT R105, R20, 0x7610, R105 ;  /* 0x0000761014697816 */ /* 0x000fe40000000069 */
[----:B------:R-:W-:Y:S01]  /*11010*/  PRMT R82, R21, 0x7610, R82 ;  /* 0x0000761015527816 */ /* 0x000fe20000000052 */
[----:B------:R-:W-:-:S05]  /*11020*/  IMAD.MOV.U32 R21, RZ, RZ, R55 ;  /* 0x000000ffff157224 */ /* 0x000fca00078e0037 */
[----:B------:R-:W-:Y:S01]  /*11030*/  PRMT R85, R21, 0x7610, R85 ;  /* 0x0000761015557816 */ /* 0x000fe20000000055 */
[----:B------:R-:W-:Y:S01]  /*11040*/  IMAD.MOV.U32 R21, RZ, RZ, R59 ;  /* 0x000000ffff157224 */ /* 0x000fe200078e003b */
[----:B---3--:R-:W-:-:S04]  /*11050*/  LEA.HI R3, R61, R61, RZ, 0x1 ;  /* 0x0000003d3d037211 */ /* 0x008fc800078f08ff */
[----:B------:R-:W-:Y:S02]  /*11060*/  LOP3.LUT R3, R3, 0xfffffffe, RZ, 0xc0, !PT ;  /* 0xfffffffe03037812 */ /* 0x000fe400078ec0ff */
[----:B--2---:R-:W-:Y:S01]  /*11070*/  VIADDMNMX R20, R64, -R62, 0x80, PT ;  /* 0x0000008040147446 */ /* 0x004fe2000380093e */
[----:B------:R-:W-:Y:S02]  /*11080*/  IMAD.MOV.U32 R62, RZ, RZ, R57 ;  /* 0x000000ffff3e7224 */ /* 0x000fe400078e0039 */
[----:B------:R-:W-:Y:S01]  /*11090*/  IMAD.IADD R3, R61, 0x1, -R3 ;  /* 0x000000013d037824 */ /* 0x000fe200078e0a03 */
[----:B------:R-:W-:Y:S01]  /*110a0*/  ISETP.GE.AND P1, PT, R219, R20, PT ;  /* 0x00000014db00720c */ /* 0x000fe20003f26270 */
[----:B------:R-:W-:Y:S01]  /*110b0*/  IMAD.MOV.U32 R61, RZ, RZ, R10 ;  /* 0x000000ffff3d7224 */ /* 0x000fe200078e000a */
[----:B------:R-:W-:Y:S02]  /*110c0*/  PRMT R75, R62, 0x7610, R75 ;  /* 0x000076103e4b7816 */ /* 0x000fe4000000004b */
[----:B------:R-:W-:Y:S01]  /*110d0*/  SHF.L.U32 R60, R3, 0x1f, RZ ;  /* 0x0000001f033c7819 */ /* 0x000fe200000006ff */
[----:B------:R-:W-:Y:S01]  /*110e0*/  IMAD.MOV.U32 R3, RZ, RZ, R11 ;  /* 0x000000ffff037224 */ /* 0x000fe200078e000b */
[----:B------:R-:W-:Y:S01]  /*110f0*/  PRMT R80, R61, 0x7610, R80 ;  /* 0x000076103d507816 */ /* 0x000fe20000000050 */
[----:B------:R-:W-:Y:S01]  /*11100*/  IMAD.MOV.U32 R61, RZ, RZ, R14 ;  /* 0x000000ffff3d7224 */ /* 0x000fe200078e000e */
[----:B------:R-:W0:Y:S02]  /*11110*/  SYNCS.PHASECHK.TRANS64.TRYWAIT P0, [R17+URZ+0x30800], R60 ;  /* 0x0308003c110075a7 */ /* 0x000e24000800017f */
        /* <DEDUP_REMOVED lines=15> */
[----:B0-----:R-:W-:Y:S06]  /*11210*/  @!P0 BRA `(.L_x_1733) ;  /* 0x000001d000f48947 */ /* 0x001fec0003800000 */
.L_x_2053:
[----:B------:R-:W-:Y:S05]  /*11220*/  BSYNC B1 ;  /* 0x0000000000017941 */ /* 0x000fea0003800000 */
.L_x_1732:
[----:B------:R-:W-:Y:S01]  /*11230*/  BSSY B1, `(.L_x_1734) ;  /* 0x000015d000017945 */ /* 0x000fe20003800000 */
[----:B------:R-:W-:Y:S02]  /*11240*/  PRMT R76, R3, 0x7610, R76 ;  /* 0x00007610034c7816 */ /* 0x000fe4000000004c */
[----:B------:R-:W-:Y:S01]  /*11250*/  PRMT R77, R21, 0x7610, R77 ;  /* 0x00007610154d7816 */ /* 0x000fe2000000004d */
[----:B------:R-:W-:Y:S06]  /*11260*/  @P1 BRA `(.L_x_1735) ;  /* 0x0000001400641947 */ /* 0x000fec0003800000 */
[----:B------:R1:W5:Y:S01]  /*11270*/  LDL R127, [R1+0x30] ;  /* 0x00003000017f7983 */ /* 0x0003620000100800 */
[----:B------:R-:W2:Y:S01]  /*11280*/  LDC R3, c[0x0][0x3f4] ;  /* 0x0000fd00ff037b82 */ /* 0x000ea20000000800 */
[----:B------:R-:W-:Y:S01]  /*11290*/  BSSY B2, `(.L_x_1736) ;  /* 0x0000070000027945 */ /* 0x000fe20003800000 */
[----:B------:R-:W-:Y:S02]  /*112a0*/  SHF.R.U32.HI R128, RZ, 0x3, R229 ;  /* 0x00000003ff807819 */ /* 0x000fe400000116e5 */
[-C--:B--2---:R-:W-:Y:S02]  /*112b0*/  ISETP.GE.AND P0, PT, R18, R3.reuse, PT ;  /* 0x000000031200720c */ /* 0x084fe40003f06270 */
[-C--:B------:R-:W-:Y:S02]  /*112c0*/  ISETP.GE.AND P1, PT, R196, R3.reuse, PT ;  /* 0x00000003c400720c */ /* 0x080fe40003f26270 */
[----:B------:R-:W-:-:S09]  /*112d0*/  ISETP.GE.AND P2, PT, R195, R3, PT ;  /* 0x00000003c300720c */ /* 0x000fd20003f46270 */
[----:B-1----:R-:W-:Y:S05]  /*112e0*/  @P0 BRA `(.L_x_1737) ;  /* 0x0000000400a80947 */ /* 0x002fea0003800000 */
[----:B0-----:R-:W-:Y:S02]  /*112f0*/  LEA.HI R60, R3, R0, RZ, 0x1d ;  /* 0x00000000033c7211 */ /* 0x001fe400078fe8ff */
[----:B------:R-:W-:Y:S02]  /*11300*/  LOP3.LUT R21, R229, 0x38, R18, 0xf8, !PT ;  /* 0x00000038e5157812 */ /* 0x000fe400078ef812 */
[----:B------:R-:W-:Y:S01]  /*11310*/  SHF.R.S32.HI R61, RZ, 0x1f, R60 ;  /* 0x0000001fff3d7819 */ /* 0x000fe2000001143c */
[----:B------:R-:W-:Y:S01]  /*11320*/  IMAD.SHL.U32 R62, R60, 0x8, RZ ;  /* 0x000000083c3e7824 */ /* 0x000fe200078e00ff */
[----:B------:R-:W-:Y:S02]  /*11330*/  LOP3.LUT R21, R21, R128, RZ, 0x3c, !PT ;  /* 0x0000008015157212 */ /* 0x000fe400078e3cff */
[----:B------:R-:W-:Y:S02]  /*11340*/  LEA.HI R61, R61, R60, RZ, 0x3 ;  /* 0x0000003c3d3d7211 */ /* 0x000fe400078f18ff */
[----:B------:R-:W-:Y:S01]  /*11350*/  LOP3.LUT R62, R229, 0x38, R62, 0xf8, !PT ;  /* 0x00000038e53e7812 */ /* 0x000fe200078ef83e */
[----:B-----5:R-:W-:Y:S01]  /*11360*/  IMAD.IADD R60, R127, 0x1, R21 ;  /* 0x000000017f3c7824 */ /* 0x020fe200078e0215 */
[----:B------:R-:W-:Y:S01]  /*11370*/  SHF.R.U64 R94, R44, 0x10, R45 ;  /* 0x000000102c5e7819 */ /* 0x000fe2000000122d */
[----:B------:R-:W-:Y:S01]  /*11380*/  IMAD.SHL.U32 R61, R61, 0x400, RZ ;  /* 0x000004003d3d7824 */ /* 0x000fe200078e00ff */
[----:B------:R-:W-:Y:S01]  /*11390*/  LOP3.LUT R62, R62, R128, RZ, 0x3c, !PT ;  /* 0x000000803e3e7212 */ /* 0x000fe200078e3cff */
[----:B------:R-:W-:Y:S01]  /*113a0*/  IMAD R21, R60, 0x2, R17 ;  /* 0x000000023c157824 */ /* 0x000fe200078e0211 */
[----:B------:R-:W-:-:S02]  /*113b0*/  SHF.R.U64 R32, R32, 0x10, R33 ;  /* 0x0000001020207819 */ /* 0x000fc40000001221 */
[----:B------:R-:W-:Y:S02]  /*113c0*/  LOP3.LUT R61, R61, 0x7fffe000, RZ, 0xc0, !PT ;  /* 0x7fffe0003d3d7812 */ /* 0x000fe400078ec0ff */
[----:B------:R-:W-:Y:S02]  /*113d0*/  SHF.R.U64 R34, R34, 0x10, R35 ;  /* 0x0000001022227819 */ /* 0x000fe40000001223 */
[----:B------:R-:W-:Y:S02]  /*113e0*/  IADD3 R64, R62, R61, R127 ;  /* 0x0000003d3e407210 */ /* 0x000fe40007ffe07f */
[----:B------:R-:W0:Y:S01]  /*113f0*/  LDS.128 R60, [R21+0x12400] ;  /* 0x01240000153c7984 */ /* 0x000e220000000c00 */
[----:B------:R-:W-:Y:S02]  /*11400*/  SHF.R.U32.HI R97, RZ, 0x10, R35 ;  /* 0x00000010ff617819 */ /* 0x000fe40000011623 */
[----:B------:R-:W-:Y:S01]  /*11410*/  IMAD R69, R64, 0x2, R17 ;  /* 0x0000000240457824 */ /* 0x000fe200078e0211 */
[----:B------:R-:W-:-:S02]  /*11420*/  SHF.R.U32.HI R35, RZ, 0x10, R45 ;  /* 0x00000010ff237819 */ /* 0x000fc4000001162d */
[----:B------:R-:W-:Y:S02]  /*11430*/  PRMT R95, R95, 0x5410, R94 ;  /* 0x000054105f5f7816 */ /* 0x000fe4000000005e */
[----:B------:R-:W1:Y:S01]  /*11440*/  LDS.128 R64, [R69+0x12400] ;  /* 0x0124000045407984 */ /* 0x000e620000000c00 */
[--C-:B------:R-:W-:Y:S02]  /*11450*/  SHF.R.U64 R44, R46, 0x10, R47.reuse ;  /* 0x000000102e2c7819 */ /* 0x100fe4000000122f */
[----:B------:R-:W-:Y:S01]  /*11460*/  SHF.R.U32.HI R45, RZ, 0x10, R47 ;  /* 0x00000010ff2d7819 */ /* 0x000fe2000001162f */
[----:B------:R-:W-:Y:S01]  /*11470*/  IMAD.U32 R121, R95, 0x10000, RZ ;  /* 0x000100005f797824 */ /* 0x000fe200078e00ff */
[----:B------:R-:W-:Y:S02]  /*11480*/  PRMT R47, R73, 0x5432, R32 ;  /* 0x00005432492f7816 */ /* 0x000fe40000000020 */
[----:B------:R-:W-:Y:S02]  /*11490*/  SHF.R.U32.HI R33, RZ, 0x10, R33 ;  /* 0x00000010ff217819 */ /* 0x000fe40000011621 */
[----:B------:R-:W-:Y:S01]  /*114a0*/  PRMT R35, R70, 0x5432, R35 ;  /* 0x0000543246237816 */ /* 0x000fe20000000023 */
[----:B------:R-:W-:Y:S01]  /*114b0*/  IMAD.U32 R99, R47, 0x10000, RZ ;  /* 0x000100002f637824 */ /* 0x000fe200078e00ff */
[----:B------:R-:W-:-:S02]  /*114c0*/  PRMT R32, R74, 0x5432, R33 ;  /* 0x000054324a207816 */ /* 0x000fc40000000021 */
[----:B------:R-:W-:Y:S01]  /*114d0*/  PRMT R45, R72, 0x5432, R45 ;  /* 0x00005432482d7816 */ /* 0x000fe2000000002d */
[----:B------:R-:W-:Y:S01]  /*114e0*/  IMAD.U32 R120, R35, 0x10000, RZ ;  /* 0x0001000023787824 */ /* 0x000fe200078e00ff */
[----:B------:R-:W-:Y:S01]  /*114f0*/  PRMT R33, R75, 0x5432, R34 ;  /* 0x000054324b217816 */ /* 0x000fe20000000022 */
[----:B------:R-:W-:Y:S01]  /*11500*/  IMAD.U32 R122, R32, 0x10000, RZ ;  /* 0x00010000207a7824 */ /* 0x000fe200078e00ff */
[----:B------:R-:W-:Y:S02]  /*11510*/  PRMT R34, R76, 0x5432, R97 ;  /* 0x000054324c227816 */ /* 0x000fe40000000061 */
[----:B------:R-:W-:Y:S01]  /*11520*/  PRMT R44, R71, 0x5432, R44 ;  /* 0x00005432472c7816 */ /* 0x000fe2000000002c */
[C---:B0-----:R-:W-:Y:S01]  /*11530*/  IMAD.U32 R98, R60.reuse, 0x10000, RZ ;  /* 0x000100003c627824 */ /* 0x041fe200078e00ff */
[----:B------:R-:W-:Y:S01]  /*11540*/  LOP3.LUT R46, R60, 0xffff0000, RZ, 0xc0, !PT ;  /* 0xffff00003c2e7812 */ /* 0x000fe200078ec0ff */
[C---:B------:R-:W-:Y:S01]  /*11550*/  IMAD.U32 R97, R61.reuse, 0x10000, RZ ;  /* 0x000100003d617824 */ /* 0x040fe200078e00ff */
[----:B------:R-:W-:Y:S01]  /*11560*/  LOP3.LUT R94, R61, 0xffff0000, RZ, 0xc0, !PT ;  /* 0xffff00003d5e7812 */ /* 0x000fe200078ec0ff */
[C---:B------:R-:W-:Y:S01]  /*11570*/  IMAD.U32 R96, R63.reuse, 0x10000, RZ ;  /* 0x000100003f607824 */ /* 0x040fe200078e00ff */
[C---:B------:R-:W-:Y:S01]  /*11580*/  LOP3.LUT R60, R62.reuse, 0xffff0000, RZ, 0xc0, !PT ;  /* 0xffff00003e3c7812 */ /* 0x040fe200078ec0ff */
[----:B------:R-:W-:Y:S01]  /*11590*/  IMAD.U32 R61, R62, 0x10000, RZ ;  /* 0x000100003e3d7824 */ /* 0x000fe200078e00ff */
[----:B------:R-:W-:Y:S01]  /*115a0*/  LOP3.LUT R63, R63, 0xffff0000, RZ, 0xc0, !PT ;  /* 0xffff00003f3f7812 */ /* 0x000fe200078ec0ff */
[C---:B-1----:R-:W-:Y:S01]  /*115b0*/  IMAD.U32 R100, R64.reuse, 0x10000, RZ ;  /* 0x0001000040647824 */ /* 0x042fe200078e00ff */
        /* <DEDUP_REMOVED lines=8> */
[----:B------:R-:W-:Y:S02]  /*11640*/  IMAD.U32 R119, R45, 0x10000, RZ ;  /* 0x000100002d777824 */ /* 0x000fe400078e00ff */
[----:B------:R-:W-:Y:S01]  /*11650*/  FFMA.FTZ R100, R98, R121, R123 ;  /* 0x0000007962647223 */ /* 0x000fe2000001007b */
[----:B------:R-:W-:Y:S02]  /*11660*/  IMAD.U32 R121, R34, 0x10000, RZ ;  /* 0x0001000022797824 */ /* 0x000fe400078e00ff */
[----:B------:R-:W-:Y:S01]  /*11670*/  FMUL.FTZ R126, R117, R122 ;  /* 0x0000007a757e7220 */ /* 0x000fe20000410000 */
[C---:B------:R-:W-:Y:S01]  /*11680*/  FMUL.FTZ R123, R118.reuse, R119 ;  /* 0x00000077767b7220 */ /* 0x040fe20000410000 */
[----:B------:R-:W-:Y:S01]  /*11690*/  LOP3.LUT R117, R95, 0xffff0000, RZ, 0xc0, !PT ;  /* 0xffff00005f757812 */ /* 0x000fe200078ec0ff */
[----:B------:R-:W-:Y:S01]  /*116a0*/  FMUL.FTZ R118, R118, R121 ;  /* 0x0000007976767220 */ /* 0x000fe20000410000 */
[----:B------:R-:W-:-:S02]  /*116b0*/  IMAD.U32 R65, R66, 0x10000, RZ ;  /* 0x0001000042417824 */ /* 0x000fc400078e00ff */
[C---:B------:R-:W-:Y:S01]  /*116c0*/  FFMA.FTZ R95, R96.reuse, R121, -R123 ;  /* 0x00000079605f7223 */ /* 0x040fe2000001087b */
[----:B------:R-:W-:Y:S01]  /*116d0*/  LOP3.LUT R121, R47, 0xffff0000, RZ, 0xc0, !PT ;  /* 0xffff00002f797812 */ /* 0x000fe200078ec0ff */
        /* <DEDUP_REMOVED lines=10> */
[----:B------:R-:W-:Y:S01]  /*11780*/  FFMA.FTZ R117, R46, R117, R35 ;  /* 0x000000752e757223 */ /* 0x000fe20000010023 */
[C---:B------:R-:W-:Y:S01]  /*11790*/  FFMA.FTZ R35, R94.reuse, R119, -R121 ;  /* 0x000000775e237223 */ /* 0x040fe20000010879 */
[C---:B------:R-:W-:Y:S01]  /*117a0*/  FMUL.FTZ R46, R65.reuse, R62 ;  /* 0x0000003e412e7220 */ /* 0x040fe20000410000 */
[----:B------:R-:W-:Y:S01]  /*117b0*/  FFMA.FTZ R94, R94, R123, R64 ;  /* 0x0000007b5e5e7223 */ /* 0x000fe20000010040 */
[----:B------:R-:W-:Y:S01]  /*117c0*/  FMUL.FTZ R64, R65, R96 ;  /* 0x0000006041407220 */ /* 0x000fe20000410000 */
[----:B------:R-:W-:Y:S01]  /*117d0*/  LOP3.LUT R66, R66, 0xffff0000, RZ, 0xc0, !PT ;  /* 0xffff000042427812 */ /* 0x000fe200078ec0ff */
[----:B------:R-:W-:Y:S01]  /*117e0*/  FFMA.FTZ R98, R97, R122, -R124 ;  /* 0x0000007a61627223 */ /* 0x000fe2000001087c */
[----:B------:R-:W-:Y:S01]  /*117f0*/  LOP3.LUT R65, R44, 0xffff0000, RZ, 0xc0, !PT ;  /* 0xffff00002c417812 */ /* 0x000fe200078ec0ff */
[----:B------:R-:W-:Y:S01]  /*11800*/  FFMA.FTZ R64, R61, R62, R64 ;  /* 0x0000003e3d407223 */ /* 0x000fe20000010040 */
        /* <DEDUP_REMOVED lines=8> */
[----:B------:R-:W-:Y:S01]  /*11890*/  F2FP.BF16.F32.PACK_AB R32, R32, R99 ;  /* 0x000000632020723e */ /* 0x000fe200000010ff */
[C---:B------:R-:W-:Y:S01]  /*118a0*/  FMUL.FTZ R62, R67.reuse, R44 ;  /* 0x0000002c433e7220 */ /* 0x040fe20000410000 */
[C---:B------:R-:W-:Y:S01]  /*118b0*/  FFMA.FTZ R61, R60.reuse, R33, -R45 ;  /* 0x000000213c3d7223 */ /* 0x040fe2000001082d */
[-C--:B------:R-:W-:Y:S01]  /*118c0*/  FMUL.FTZ R67, R67, R34.reuse ;  /* 0x0000002243437220 */ /* 0x080fe20000410000 */
[----:B------:R-:W-:Y:S01]  /*118d0*/  FFMA.FTZ R65, R60, R65, R66 ;  /* 0x000000413c417223 */ /* 0x000fe20000010042 */
[----:B------:R-:W-:Y:S01]  /*118e0*/  FFMA.FTZ R62, R63, R34, -R62 ;  /* 0x000000223f3e7223 */ /* 0x000fe2000001083e */
[----:B------:R-:W-:Y:S01]  /*118f0*/  F2FP.BF16.F32.PACK_AB R33, R35, R98 ;  /* 0x000000622321723e */ /* 0x000fe200000010ff */
[----:B------:R-:W-:Y:S01]  /*11900*/  FFMA.FTZ R60, R63, R44, R67 ;  /* 0x0000002c3f3c7223 */ /* 0x000fe20000010043 */
[----:B------:R-:W-:-:S02]  /*11910*/  F2FP.BF16.F32.PACK_AB R34, R61, R46 ;  /* 0x0000002e3d22723e */ /* 0x000fc400000010ff */
[----:B------:R-:W-:Y:S02]  /*11920*/  F2FP.BF16.F32.PACK_AB R35, R62, R95 ;  /* 0x0000005f3e23723e */ /* 0x000fe400000010ff */
[----:B------:R-:W-:Y:S02]  /*11930*/  F2FP.BF16.F32.PACK_AB R44, R117, R100 ;  /* 0x00000064752c723e */ /* 0x000fe400000010ff */
[----:B------:R-:W-:Y:S01]  /*11940*/  F2FP.BF16.F32.PACK_AB R45, R94, R97 ;  /* 0x000000615e2d723e */ /* 0x000fe200000010ff */
[----:B------:R1:W-:Y:S01]  /*11950*/  STS.128 [R21+0x12400], R32 ;  /* 0x0124002015007388 */ /* 0x0003e20000000c00 */
[----:B------:R-:W-:Y:S02]  /*11960*/  F2FP.BF16.F32.PACK_AB R46, R65, R64 ;  /* 0x00000040412e723e */ /* 0x000fe400000010ff */
[----:B------:R-:W-:-:S05]  /*11970*/  F2FP.BF16.F32.PACK_AB R47, R60, R47 ;  /* 0x0000002f3c2f723e */ /* 0x000fca00000010ff */
[----:B------:R1:W-:Y:S02]  /*11980*/  STS.128 [R69+0x12400], R44 ;  /* 0x0124002c45007388 */ /* 0x0003e40000000c00 */
.L_x_1737:
[----:B------:R-:W-:Y:S05]  /*11990*/  BSYNC B2 ;  /* 0x0000000000027941 */ /* 0x000fea0003800000 */
.L_x_1736:
[----:B------:R-:W-:Y:S04]  /*119a0*/  BSSY B2, `(.L_x_1738) ;  /* 0x0000073000027945 */ /* 0x000fe80003800000 */
[----:B------:R-:W-:Y:S05]  /*119b0*/  @P1 BRA `(.L_x_1739) ;  /* 0x0000000400c41947 */ /* 0x000fea0003800000 */
[----:B-1----:R-:W2:Y:S01]  /*119c0*/  LDL R21, [R1+0x58] ;  /* 0x0000580001157983 */ /* 0x002ea20000100800 */
[----:B------:R-:W-:Y:S02]  /*119d0*/  SHF.R.S32.HI R33, RZ, 0x1f, R196 ;  /* 0x0000001fff217819 */ /* 0x000fe400000114c4 */
[--C-:B------:R-:W-:Y:S02]  /*119e0*/  SHF.R.U64 R61, R30, 0x10, R31.reuse ;  /* 0x000000101e3d7819 */ /* 0x100fe4000000121f */
[CC--:B------:R-:W-:Y:S02]  /*119f0*/  LEA.HI R35, R33.reuse, R196.reuse, RZ, 0x6 ;  /* 0x000000c421237211 */ /* 0x0c0fe400078f30ff */
[----:B------:R-:W-:Y:S02]  /*11a00*/  LEA.HI R34, R33, R196, RZ, 0x3 ;  /* 0x000000c421227211 */ /* 0x000fe400078f18ff */
[----:B------:R-:W-:Y:S01]  /*11a10*/  SHF.R.U32.HI R30, RZ, 0x10, R31 ;  /* 0x00000010ff1e7819 */ /* 0x000fe2000001161f */
[----:B------:R-:W-:Y:S01]  /*11a20*/  IMAD.SHL.U32 R35, R35, 0x80, RZ ;  /* 0x0000008023237824 */ /* 0x000fe200078e00ff */
[----:B------:R-:W-:-:S02]  /*11a30*/  LOP3.LUT R34, R229, 0x38, R34, 0xf8, !PT ;  /* 0x00000038e5227812 */ /* 0x000fc400078ef822 */
[----:B------:R-:W-:Y:S02]  /*11a40*/  SHF.R.U64 R63, R28, 0x10, R29 ;  /* 0x000000101c3f7819 */ /* 0x000fe4000000121d */
[----:B------:R-:W-:Y:S02]  /*11a50*/  LOP3.LUT R35, R35, 0xffffe000, RZ, 0xc0, !PT ;  /* 0xffffe00023237812 */ /* 0x000fe400078ec0ff */
[----:B------:R-:W-:Y:S02]  /*11a60*/  LOP3.LUT R34, R34, R128, RZ, 0x3c, !PT ;  /* 0x0000008022227212 */ /* 0x000fe400078e3cff */
[----:B------:R-:W-:Y:S02]  /*11a70*/  SHF.R.U64 R31, R40, 0x10, R41 ;  /* 0x00000010281f7819 */ /* 0x000fe40000001229 */
[----:B------:R-:W-:Y:S02]  /*11a80*/  SHF.R.U32.HI R28, RZ, 0x10, R29 ;  /* 0x00000010ff1c7819 */ /* 0x000fe4000001161d */
[----:B------:R-:W-:-:S02]  /*11a90*/  SHF.R.U64 R29, R42, 0x10, R43 ;  /* 0x000000102a1d7819 */ /* 0x000fc4000000122b */
[----:B------:R-:W-:Y:S02]  /*11aa0*/  PRMT R112, R112, 0x5410, R31 ;  /* 0x0000541070707816 */ /* 0x000fe4000000001f */
[----:B------:R-:W-:Y:S02]  /*11ab0*/  SHF.R.U32.HI R40, RZ, 0x10, R41 ;  /* 0x00000010ff287819 */ /* 0x000fe40000011629 */
[----:B------:R-:W-:Y:S02]  /*11ac0*/  PRMT R115, R115, 0x5410, R28 ;  /* 0x0000541073737816 */ /* 0x000fe4000000001c */
        /* <DEDUP_REMOVED lines=10> */
[----:B------:R-:W-:Y:S02]  /*11b70*/  LOP3.LUT R112, R112, 0xffff0000, RZ, 0xc0, !PT ;  /* 0xffff000070707812 */ /* 0x000fe400078ec0ff */
[----:B------:R-:W-:Y:S01]  /*11b80*/  LOP3.LUT R116, R116, 0xffff0000, RZ, 0xc0, !PT ;  /* 0xffff000074747812 */ /* 0x000fe200078ec0ff */
[----:B------:R-:W-:Y:S01]  /*11b90*/  IMAD.U32 R66, R109, 0x10000, RZ ;  /* 0x000100006d427824 */ /* 0x000fe200078e00ff */
[----:B------:R-:W-:-:S02]  /*11ba0*/  LOP3.LUT R111, R111, 0xffff0000, RZ, 0xc0, !PT ;  /* 0xffff00006f6f7812 */ /* 0x000fc400078ec0ff */
[----:B------:R-:W-:Y:S02]  /*11bb0*/  LOP3.LUT R109, R109, 0xffff0000, RZ, 0xc0, !PT ;  /* 0xffff00006d6d7812 */ /* 0x000fe400078ec0ff */
[----:B--2---:R-:W-:Y:S02]  /*11bc0*/  R2UR UR4, R21 ;  /* 0x00000000150472ca */ /* 0x004fe400000e0000 */
[----:B------:R-:W-:-:S04]  /*11bd0*/  LEA.HI R21, R3, R203, RZ, 0x1d ;  /* 0x000000cb03157211 */ /* 0x000fc800078fe8ff */
[----:B------:R-:W-:-:S04]  /*11be0*/  SHF.R.S32.HI R32, RZ, 0x1f, R21 ;  /* 0x0000001fff207819 */ /* 0x000fc80000011415 */
[----:B------:R-:W-:Y:S01]  /*11bf0*/  LEA.HI R33, R32, R21, RZ, 0x3 ;  /* 0x0000001520217211 */ /* 0x000fe200078f18ff */
[----:B------:R-:W-:Y:S01]  /*11c00*/  IMAD.SHL.U32 R32, R21, 0x8, RZ ;  /* 0x0000000815207824 */ /* 0x000fe200078e00ff */
[----:B-----5:R-:W-:-:S03]  /*11c10*/  IADD3 R21, R34, R35, R127 ;  /* 0x0000002322157210 */ /* 0x020fc60007ffe07f */
[----:B------:R-:W-:Y:S01]  /*11c20*/  IMAD.SHL.U32 R33, R33, 0x400, RZ ;  /* 0x0000040021217824 */ /* 0x000fe200078e00ff */
[----:B------:R-:W-:Y:S02]  /*11c30*/  LOP3.LUT R32, R229, 0x38, R32, 0xf8, !PT ;  /* 0x00000038e5207812 */ /* 0x000fe400078ef820 */
[----:B------:R-:W-:Y:S02]  /*11c40*/  LEA R21, R21, UR4, 0x1 ;  /* 0x0000000415157c11 */ /* 0x000fe4000f8e08ff */
[----:B------:R-:W-:Y:S02]  /*11c50*/  LOP3.LUT R32, R32, R128, RZ, 0x3c, !PT ;  /* 0x0000008020207212 */ /* 0x000fe400078e3cff */
[----:B------:R-:W-:-:S04]  /*11c60*/  LOP3.LUT R33, R33, 0x7fffe000, RZ, 0xc0, !PT ;  /* 0x7fffe00021217812 */ /* 0x000fc800078ec0ff */
[----:B0-----:R-:W-:Y:S02]  /*11c70*/  IADD3 R60, R32, R33, R127 ;  /* 0x00000021203c7210 */ /* 0x001fe40007ffe07f */
        /* <DEDUP_REMOVED lines=15> */
[----:B------:R-:W-:Y:S01]  /*11d70*/  FMUL.FTZ R65, R35, R63 ;  /* 0x0000003f23417220 */ /* 0x000fe20000410000 */
[C---:B------:R-:W-:Y:S01]  /*11d80*/  IMAD.U32 R33, R46.reuse, 0x10000, RZ ;  /* 0x000100002e217824 */ /* 0x040fe200078e00ff */
[----:B------:R-:W-:Y:S01]  /*11d90*/  LOP3.LUT R31, R46, 0xffff0000, RZ, 0xc0, !PT ;  /* 0xffff00002e1f7812 */ /* 0x000fe200078ec0ff */
[C---:B------:R-:W-:Y:S01]  /*11da0*/  IMAD.U32 R45, R47.reuse, 0x10000, RZ ;  /* 0x000100002f2d7824 */ /* 0x040fe200078e00ff */
[----:B------:R-:W-:Y:S01]  /*11db0*/  LOP3.LUT R46, R47, 0xffff0000, RZ, 0xc0, !PT ;  /* 0xffff00002f2e7812 */ /* 0x000fe200078ec0ff */
[-C--:B------:R-:W-:Y:S01]  /*11dc0*/  FMUL.FTZ R67, R35, R62.reuse ;  /* 0x0000003e23437220 */ /* 0x080fe20000410000 */
[----:B------:R-:W-:Y:S01]  /*11dd0*/  FFMA.FTZ R35, R40, R62, -R65 ;  /* 0x0000003e28237223 */ /* 0x000fe20000010841 */
[----:B------:R-:W-:-:S02]  /*11de0*/  IMAD.U32 R47, R115, 0x10000, RZ ;  /* 0x00010000732f7824 */ /* 0x000fc400078e00ff */
[----:B------:R-:W-:Y:S01]  /*11df0*/  FMUL.FTZ R65, R41, R64 ;  /* 0x0000004029417220 */ /* 0x000fe20000410000 */
[----:B------:R-:W-:Y:S02]  /*11e00*/  IMAD.U32 R62, R113, 0x10000, RZ ;  /* 0x00010000713e7824 */ /* 0x000fe400078e00ff */
[----:B------:R-:W-:Y:S01]  /*11e10*/  FFMA.FTZ R40, R40, R63, R67 ;  /* 0x0000003f28287223 */ /* 0x000fe20000010043 */
[-C--:B------:R-:W-:Y:S01]  /*11e20*/  FMUL.FTZ R63, R41, R47.reuse ;  /* 0x0000002f293f7220 */ /* 0x080fe20000410000 */
[C---:B------:R-:W-:Y:S01]  /*11e30*/  FFMA.FTZ R41, R42.reuse, R47, -R65 ;  /* 0x0000002f2a297223 */ /* 0x040fe20000010841 */
[C---:B------:R-:W-:Y:S01]  /*11e40*/  FMUL.FTZ R94, R45.reuse, R66 ;  /* 0x000000422d5e7220 */ /* 0x040fe20000410000 */
[----:B------:R-:W-:Y:S01]  /*11e50*/  FMUL.FTZ R47, R45, R62 ;  /* 0x0000003e2d2f7220 */ /* 0x000fe20000410000 */
[----:B------:R-:W-:Y:S01]  /*11e60*/  FFMA.FTZ R45, R42, R64, R63 ;  /* 0x000000402a2d7223 */ /* 0x000fe2000001003f */
[----:B------:R-:W-:Y:S01]  /*11e70*/  LOP3.LUT R115, R115, 0xffff0000, RZ, 0xc0, !PT ;  /* 0xffff000073737812 */ /* 0x000fe200078ec0ff */
[C---:B------:R-:W-:Y:S01]  /*11e80*/  FFMA.FTZ R42, R43.reuse, R62, -R94 ;  /* 0x0000003e2b2a7223 */ /* 0x040fe2000001085e */
[----:B------:R-:W-:Y:S01]  /*11e90*/  FFMA.FTZ R43, R43, R66, R47 ;  /* 0x000000422b2b7223 */ /* 0x000fe2000001002f */
[C---:B------:R-:W-:Y:S01]  /*11ea0*/  FMUL.FTZ R47, R61.reuse, R112 ;  /* 0x000000703d2f7220 */ /* 0x040fe20000410000 */
[-C--:B------:R-:W-:Y:S01]  /*11eb0*/  FMUL.FTZ R61, R61, R116.reuse ;  /* 0x000000743d3d7220 */ /* 0x080fe20000410000 */
[C---:B------:R-:W-:Y:S01]  /*11ec0*/  IMAD.U32 R64, R110.reuse, 0x10000, RZ ;  /* 0x000100006e407824 */ /* 0x040fe200078e00ff */
[----:B------:R-:W-:Y:S01]  /*11ed0*/  LOP3.LUT R110, R110, 0xffff0000, RZ, 0xc0, !PT ;  /* 0xffff00006e6e7812 */ /* 0x000fe200078ec0ff */
[----:B------:R-:W-:Y:S01]  /*11ee0*/  FFMA.FTZ R116, R30, R116, -R47 ;  /* 0x000000741e747223 */ /* 0x000fe2000001082f */
[C---:B------:R-:W-:Y:S01]  /*11ef0*/  FMUL.FTZ R47, R44.reuse, R111 ;  /* 0x0000006f2c2f7220 */ /* 0x040fe20000410000 */
[----:B------:R-:W-:Y:S01]  /*11f00*/  FMUL.FTZ R44, R44, R115 ;  /* 0x000000732c2c7220 */ /* 0x000fe20000410000 */
[----:B------:R-:W-:-:S02]  /*11f10*/  IMAD.U32 R62, R114, 0x10000, RZ ;  /* 0x00010000723e7824 */ /* 0x000fc400078e00ff */
[----:B------:R-:W-:Y:S01]  /*11f20*/  FFMA.FTZ R61, R30, R112, R61 ;  /* 0x000000701e3d7223 */ /* 0x000fe2000001003d */
[C---:B------:R-:W-:Y:S01]  /*11f30*/  FFMA.FTZ R30, R32.reuse, R115, -R47 ;  /* 0x00000073201e7223 */ /* 0x040fe2000001082f */
[----:B------:R-:W-:Y:S01]  /*11f40*/  FFMA.FTZ R44, R32, R111, R44 ;  /* 0x0000006f202c7223 */ /* 0x000fe2000001002c */
[C---:B------:R-:W-:Y:S01]  /*11f50*/  FMUL.FTZ R66, R33.reuse, R64 ;  /* 0x0000004021427220 */ /* 0x040fe20000410000 */
[-C--:B------:R-:W-:Y:S01]  /*11f60*/  FMUL.FTZ R32, R33, R62.reuse ;  /* 0x0000003e21207220 */ /* 0x080fe20000410000 */
[----:B------:R-:W-:Y:S01]  /*11f70*/  LOP3.LUT R114, R114, 0xffff0000, RZ, 0xc0, !PT ;  /* 0xffff000072727812 */ /* 0x000fe200078ec0ff */
[C---:B------:R-:W-:Y:S01]  /*11f80*/  FMUL.FTZ R63, R46.reuse, R109 ;  /* 0x0000006d2e3f7220 */ /* 0x040fe20000410000 */
[----:B------:R-:W-:Y:S01]  /*11f90*/  LOP3.LUT R113, R113, 0xffff0000, RZ, 0xc0, !PT ;  /* 0xffff000071717812 */ /* 0x000fe200078ec0ff */
[C---:B------:R-:W-:Y:S01]  /*11fa0*/  FFMA.FTZ R66, R29.reuse, R62, -R66 ;  /* 0x0000003e1d427223 */ /* 0x040fe20000010842 */
[----:B------:R-:W-:Y:S01]  /*11fb0*/  FFMA.FTZ R64, R29, R64, R32 ;  /* 0x000000401d407223 */ /* 0x000fe20000010020 */
        /* <DEDUP_REMOVED lines=17> */
.L_x_1739:
[----:B------:R-:W-:Y:S05]  /*120d0*/  BSYNC B2 ;  /* 0x0000000000027941 */ /* 0x000fea0003800000 */
.L_x_1738:
[----:B------:R-:W-:Y:S05]  /*120e0*/  @P2 BRA `(.L_x_1735) ;  /* 0x0000000400c42947 */ /* 0x000fea0003800000 */
[----:B-12---:R-:W2:Y:S01]  /*120f0*/  LDL R21, [R1+0x58] ;  /* 0x0000580001157983 */ /* 0x006ea20000100800 */
[----:B------:R-:W-:Y:S02]  /*12100*/  SHF.R.S32.HI R28, RZ, 0x1f, R195 ;  /* 0x0000001fff1c7819 */ /* 0x000fe400000114c3 */
[----:B------:R-:W-:Y:S02]  /*12110*/  LEA.HI R3, R3, R204, RZ, 0x1d ;  /* 0x000000cc03037211 */ /* 0x000fe400078fe8ff */
[----:B------:R-:W-:Y:S02]  /*12120*/  LEA.HI R30, R28, R195, RZ, 0x3 ;  /* 0x000000c31c1e7211 */ /* 0x000fe400078f18ff */
[--C-:B------:R-:W-:Y:S02]  /*12130*/  SHF.R.U64 R41, R26, 0x10, R27.reuse ;  /* 0x000000101a297819 */ /* 0x100fe4000000121b */
[----:B------:R-:W-:Y:S02]  /*12140*/  LOP3.LUT R30, R229, 0x38, R30, 0xf8, !PT ;  /* 0x00000038e51e7812 */ /* 0x000fe400078ef81e */
[----:B------:R-:W-:-:S02]  /*12150*/  SHF.R.U32.HI R26, RZ, 0x10, R27 ;  /* 0x00000010ff1a7819 */ /* 0x000fc4000001161b */
[----:B------:R-:W-:Y:S02]  /*12160*/  LOP3.LUT R30, R30, R128, RZ, 0x3c, !PT ;  /* 0x000000801e1e7212 */ /* 0x000fe400078e3cff */
[----:B------:R-:W-:Y:S02]  /*12170*/  SHF.R.U64 R27, R36, 0x10, R37 ;  /* 0x00000010241b7819 */ /* 0x000fe40000001225 */
[----:B------:R-:W-:Y:S02]  /*12180*/  SHF.R.U64 R43, R24, 0x10, R25 ;  /* 0x00000010182b7819 */ /* 0x000fe40000001219 */
[----:B------:R-:W-:Y:S02]  /*12190*/  PRMT R86, R86, 0x5410, R27 ;  /* 0x0000541056567816 */ /* 0x000fe4000000001b */
[----:B------:R-:W-:Y:S02]  /*121a0*/  SHF.R.U32.HI R36, RZ, 0x10, R37 ;  /* 0x00000010ff247819 */ /* 0x000fe40000011625 */
[----:B------:R-:W-:Y:S01]  /*121b0*/  SHF.R.U32.HI R24, RZ, 0x10, R25 ;  /* 0x00000010ff187819 */ /* 0x000fe20000011619 */
[----:B------:R-:W-:Y:S01]  /*121c0*/  IMAD.U32 R42, R86, 0x10000, RZ ;  /* 0x00010000562a7824 */ /* 0x000fe200078e00ff */
[----:B------:R-:W-:-:S02]  /*121d0*/  PRMT R90, R90, 0x5410, R43 ;  /* 0x000054105a5a7816 */ /* 0x000fc4000000002b */
[--C-:B------:R-:W-:Y:S02]  /*121e0*/  SHF.R.U64 R25, R38, 0x10, R39.reuse ;  /* 0x0000001026197819 */ /* 0x100fe40000001227 */
[----:B------:R-:W-:Y:S01]  /*121f0*/  PRMT R93, R93, 0x5410, R26 ;  /* 0x000054105d5d7816 */ /* 0x000fe2000000001a */
[----:B------:R-:W-:Y:S01]  /*12200*/  IMAD.U32 R40, R90, 0x10000, RZ ;  /* 0x000100005a287824 */ /* 0x000fe200078e00ff */
[----:B------:R-:W-:Y:S02]  /*12210*/  SHF.R.U32.HI R38, RZ, 0x10, R39 ;  /* 0x00000010ff267819 */ /* 0x000fe40000011627 */
[----:B------:R-:W-:Y:S02]  /*12220*/  PRMT R87, R87, 0x5410, R36 ;  /* 0x0000541057577816 */ /* 0x000fe40000000024 */
[----:B------:R-:W-:Y:S02]  /*12230*/  PRMT R91, R91, 0x5410, R24 ;  /* 0x000054105b5b7816 */ /* 0x000fe40000000018 */
[----:B------:R-:W-:Y:S01]  /*12240*/  PRMT R89, R89, 0x5410, R38 ;  /* 0x0000541059597816 */ /* 0x000fe20000000026 */
[----:B------:R-:W-:Y:S01]  /*12250*/  IMAD.U32 R43, R87, 0x10000, RZ ;  /* 0x00010000572b7824 */ /* 0x000fe200078e00ff */
[----:B------:R-:W-:Y:S01]  /*12260*/  PRMT R92, R92, 0x5410, R41 ;  /* 0x000054105c5c7816 */ /* 0x000fe20000000029 */
[----:B------:R-:W-:Y:S01]  /*12270*/  IMAD.U32 R41, R91, 0x10000, RZ ;  /* 0x000100005b297824 */ /* 0x000fe200078e00ff */
[----:B------:R-:W-:-:S02]  /*12280*/  PRMT R88, R88, 0x5410, R25 ;  /* 0x0000541058587816 */ /* 0x000fc40000000019 */
[----:B------:R-:W-:Y:S02]  /*12290*/  LOP3.LUT R87, R87, 0xffff0000, RZ, 0xc0, !PT ;  /* 0xffff000057577812 */ /* 0x000fe400078ec0ff */
[----:B------:R-:W-:Y:S02]  /*122a0*/  LOP3.LUT R86, R86, 0xffff0000, RZ, 0xc0, !PT ;  /* 0xffff000056567812 */ /* 0x000fe400078ec0ff */
[----:B------:R-:W-:Y:S02]  /*122b0*/  LOP3.LUT R90, R90, 0xffff0000, RZ, 0xc0, !PT ;  /* 0xffff00005a5a7812 */ /* 0x000fe400078ec0ff */
[----:B------:R-:W-:Y:S02]  /*122c0*/  LOP3.LUT R91, R91, 0xffff0000, RZ, 0xc0, !PT ;  /* 0xffff00005b5b7812 */ /* 0x000fe400078ec0ff */
[----:B--2---:R-:W-:Y:S02]  /*122d0*/  R2UR UR4, R21 ;  /* 0x00000000150472ca */ /* 0x004fe400000e0000 */
[----:B------:R-:W-:-:S02]  /*122e0*/  LEA.HI R21, R28, R195, RZ, 0x6 ;  /* 0x000000c31c157211 */ /* 0x000fc400078f30ff */
[----:B------:R-:W-:-:S03]  /*122f0*/  SHF.R.S32.HI R28, RZ, 0x1f, R3 ;  /* 0x0000001fff1c7819 */ /* 0x000fc60000011403 */
[----:B------:R-:W-:Y:S01]  /*12300*/  IMAD.SHL.U32 R29, R21, 0x80, RZ ;  /* 0x00000080151d7824 */ /* 0x000fe200078e00ff */
[----:B------:R-:W-:Y:S01]  /*12310*/  LEA.HI R21, R28, R3, RZ, 0x3 ;  /* 0x000000031c157211 */ /* 0x000fe200078f18ff */
[----:B------:R-:W-:-:S03]  /*12320*/  IMAD.SHL.U32 R28, R3, 0x8, RZ ;  /* 0x00000008031c7824 */ /* 0x000fc600078e00ff */
[----:B------:R-:W-:Y:S01]  /*12330*/  LOP3.LUT R29, R29, 0xffffe000, RZ, 0xc0, !PT ;  /* 0xffffe0001d1d7812 */ /* 0x000fe200078ec0ff */
[----:B------:R-:W-:Y:S01]  /*12340*/  IMAD.SHL.U32 R21, R21, 0x400, RZ ;  /* 0x0000040015157824 */ /* 0x000fe200078e00ff */
[----:B------:R-:W-:Y:S02]  /*12350*/  LOP3.LUT R28, R229, 0x38, R28, 0xf8, !PT ;  /* 0x00000038e51c7812 */ /* 0x000fe400078ef81c */
[----:B-----5:R-:W-:Y:S02]  /*12360*/  IADD3 R3, R30, R29, R127 ;  /* 0x0000001d1e037210 */ /* 0x020fe40007ffe07f */
[----:B------:R-:W-:Y:S02]  /*12370*/  LOP3.LUT R28, R28, R128, RZ, 0x3c, !PT ;  /* 0x000000801c1c7212 */ /* 0x000fe400078e3cff */
[----:B------:R-:W-:Y:S02]  /*12380*/  LOP3.LUT R21, R21, 0x7fffe000, RZ, 0xc0, !PT ;  /* 0x7fffe00015157812 */ /* 0x000fe400078ec0ff */
[----:B------:R-:W-:-:S02]  /*12390*/  LEA R3, R3, UR4, 0x1 ;  /* 0x0000000403037c11 */ /* 0x000fc4000f8e08ff */
[----:B------:R-:W-:-:S03]  /*123a0*/  IADD3 R32, R28, R21, R127 ;  /* 0x000000151c207210 */ /* 0x000fc60007ffe07f */
[----:B------:R-:W1:Y:S02]  /*123b0*/  LDS.128 R28, [R3] ;  /* 0x00000000031c7984 */ /* 0x000e640000000c00 */
[----:B------:R-:W-:-:S05]  /*123c0*/  IMAD R21, R32, 0x2, R17 ;  /* 0x0000000220157824 */ /* 0x000fca00078e0211 */
[----:B------:R-:W2:Y:S01]  /*123d0*/  LDS.128 R32, [R21+0x12400] ;  /* 0x0124000015207984 */ /* 0x000ea20000000c00 */
[----:B-1----:R-:W-:Y:S01]  /*123e0*/  IMAD.U32 R27, R28, 0x10000, RZ ;  /* 0x000100001c1b7824 */ /* 0x002fe200078e00ff */
[----:B------:R-:W-:Y:S01]  /*123f0*/  LOP3.LUT R24, R30, 0xffff0000, RZ, 0xc0, !PT ;  /* 0xffff00001e187812 */ /* 0x000fe200078ec0ff */
[----:B------:R-:W-:Y:S01]  /*12400*/  IMAD.U32 R36, R29, 0x10000, RZ ;  /* 0x000100001d247824 */ /* 0x000fe200078e00ff */
[----:B------:R-:W-:Y:S01]  /*12410*/  LOP3.LUT R28, R28, 0xffff0000, RZ, 0xc0, !PT ;  /* 0xffff00001c1c7812 */ /* 0x000fe200078ec0ff */
[----:B------:R-:W-:Y:S01]  /*12420*/  IMAD.U32 R25, R30, 0x10000, RZ ;  /* 0x000100001e197824 */ /* 0x000fe200078e00ff */
[C---:B------:R-:W-:Y:S01]  /*12430*/  LOP3.LUT R30, R31.reuse, 0xffff0000, RZ, 0xc0, !PT ;  /* 0xffff00001f1e7812 */ /* 0x040fe200078ec0ff */
[----:B------:R-:W-:Y:S01]  /*12440*/  IMAD.U32 R37, R31, 0x10000, RZ ;  /* 0x000100001f257824 */ /* 0x000fe200078e00ff */
[C---:B--2---:R-:W-:Y:S01]  /*12450*/  LOP3.LUT R31, R32.reuse, 0xffff0000, RZ, 0xc0, !PT ;  /* 0xffff0000201f7812 */ /* 0x044fe200078ec0ff */
[----:B------:R-:W-:Y:S01]  /*12460*/  IMAD.U32 R26, R32, 0x10000, RZ ;  /* 0x00010000201a7824 */ /* 0x000fe200078e00ff */
[C---:B------:R-:W-:Y:S01]  /*12470*/  LOP3.LUT R32, R33.reuse, 0xffff0000, RZ, 0xc0, !PT ;  /* 0xffff000021207812 */ /* 0x040fe200078ec0ff */
[----:B------:R-:W-:Y:S01]  /*12480*/  IMAD.U32 R38, R33, 0x10000, RZ ;  /* 0x0001000021267824 */ /* 0x000fe200078e00ff */
[----:B------:R-:W-:Y:S01]  /*12490*/  LOP3.LUT R29, R29, 0xffff0000, RZ, 0xc0, !PT ;  /* 0xffff00001d1d7812 */ /* 0x000fe200078ec0ff */
[C---:B------:R-:W-:Y:S01]  /*124a0*/  FMUL.FTZ R44, R26.reuse, R42 ;  /* 0x0000002a1a2c7220 */ /* 0x040fe20000410000 */
[----:B------:R-:W-:Y:S01]  /*124b0*/  FMUL.FTZ R46, R26, R40 ;  /* 0x000000281a2e7220 */ /* 0x000fe20000410000 */
[----:B------:R-:W-:-:S02]  /*124c0*/  IMAD.U32 R39, R35, 0x10000, RZ ;  /* 0x0001000023277824 */ /* 0x000fc400078e00ff */
[C---:B------:R-:W-:Y:S01]  /*124d0*/  FMUL.FTZ R45, R38.reuse, R43 ;  /* 0x0000002b262d7220 */ /* 0x040fe20000410000 */
[----:B------:R-:W-:Y:S01]  /*124e0*/  FFMA.FTZ R26, R27, R40, -R44 ;  /* 0x000000281b1a7223 */ /* 0x000fe2000001082c */
[----:B------:R-:W-:Y:S02]  /*124f0*/  IMAD.U32 R44, R89, 0x10000, RZ ;  /* 0x00010000592c7824 */ /* 0x000fe400078e00ff */
[----:B------:R-:W-:Y:S01]  /*12500*/  FFMA.FTZ R46, R27, R42, R46 ;  /* 0x0000002a1b2e7223 */ /* 0x000fe2000001002e */
[----:B------:R-:W-:Y:S02]  /*12510*/  IMAD.U32 R40, R93, 0x10000, RZ ;  /* 0x000100005d287824 */ /* 0x000fe400078e00ff */
[-C--:B------:R-:W-:Y:S01]  /*12520*/  FMUL.FTZ R27, R38, R41.reuse ;  /* 0x00000029261b7220 */ /* 0x080fe20000410000 */
[C---:B------:R-:W-:Y:S01]  /*12530*/  FFMA.FTZ R45, R36.reuse, R41, -R45 ;  /* 0x00000029242d7223 */ /* 0x040fe2000001082d */
[C---:B------:R-:W-:Y:S01]  /*12540*/  FMUL.FTZ R38, R39.reuse, R44 ;  /* 0x0000002c27267220 */ /* 0x040fe20000410000 */
[----:B------:R-:W-:Y:S01]  /*12550*/  FMUL.FTZ R41, R39, R40 ;  /* 0x0000002827297220 */ /* 0x000fe20000410000 */
[----:B------:R-:W-:Y:S01]  /*12560*/  FFMA.FTZ R43, R36, R43, R27 ;  /* 0x0000002b242b7223 */ /* 0x000fe2000001001b */
[----:B------:R-:W-:Y:S01]  /*12570*/  FMUL.FTZ R27, R31, R86 ;  /* 0x000000561f1b7220 */ /* 0x000fe20000410000 */
[C---:B------:R-:W-:Y:S01]  /*12580*/  FFMA.FTZ R39, R37.reuse, R40, -R38 ;  /* 0x0000002825277223 */ /* 0x040fe20000010826 */
[----:B------:R-:W-:Y:S01]  /*12590*/  FFMA.FTZ R41, R37, R44, R41 ;  /* 0x0000002c25297223 */ /* 0x000fe20000010029 */
[C---:B------:R-:W-:Y:S01]  /*125a0*/  FMUL.FTZ R40, R32.reuse, R87 ;  /* 0x0000005720287220 */ /* 0x040fe20000410000 */
[----:B------:R-:W-:Y:S01]  /*125b0*/  FMUL.FTZ R37, R31, R90 ;  /* 0x0000005a1f257220 */ /* 0x000fe20000410000 */
[----:B------:R-:W-:Y:S01]  /*125c0*/  FMUL.FTZ R32, R32, R91 ;  /* 0x0000005b20207220 */ /* 0x000fe20000410000 */
[----:B------:R-:W-:-:S02]  /*125d0*/  IMAD.U32 R33, R34, 0x10000, RZ ;  /* 0x0001000022217824 */ /* 0x000fc400078e00ff */
[----:B------:R-:W-:Y:S01]  /*125e0*/  FFMA.FTZ R31, R28, R90, -R27 ;  /* 0x0000005a1c1f7223 */ /* 0x000fe2000001081b */
[----:B------:R-:W-:Y:S02]  /*125f0*/  IMAD.U32 R38, R88, 0x10000, RZ ;  /* 0x0001000058267824 */ /* 0x000fe400078e00ff */
[----:B------:R-:W-:Y:S01]  /*12600*/  FFMA.FTZ R37, R28, R86, R37 ;  /* 0x000000561c257223 */ /* 0x000fe20000010025 */
[----:B------:R-:W-:Y:S02]  /*12610*/  IMAD.U32 R36, R92, 0x10000, RZ ;  /* 0x000100005c247824 */ /* 0x000fe400078e00ff */
[C---:B------:R-:W-:Y:S01]  /*12620*/  FFMA.FTZ R40, R29.reuse, R91, -R40 ;  /* 0x0000005b1d287223 */ /* 0x040fe20000010828 */
[----:B------:R-:W-:Y:S01]  /*12630*/  FFMA.FTZ R32, R29, R87, R32 ;  /* 0x000000571d207223 */ /* 0x000fe20000010020 */
[----:B------:R-:W-:Y:S01]  /*12640*/  LOP3.LUT R34, R34, 0xffff0000, RZ, 0xc0, !PT ;  /* 0xffff000022227812 */ /* 0x000fe200078ec0ff */
[C---:B------:R-:W-:Y:S01]  /*12650*/  FMUL.FTZ R28, R33.reuse, R38 ;  /* 0x00000026211c7220 */ /* 0x040fe20000410000 */
[----:B------:R-:W-:Y:S01]  /*12660*/  FMUL.FTZ R42, R33, R36 ;  /* 0x00000024212a7220 */ /* 0x000fe20000410000 */
[----:B------:R-:W-:-:S02]  /*12670*/  LOP3.LUT R29, R88, 0xffff0000, RZ, 0xc0, !PT ;  /* 0xffff0000581d7812 */ /* 0x000fc400078ec0ff */
[----:B------:R-:W-:Y:S01]  /*12680*/  LOP3.LUT R27, R92, 0xffff0000, RZ, 0xc0, !PT ;  /* 0xffff00005c1b7812 */ /* 0x000fe200078ec0ff */
[----:B------:R-:W-:Y:S01]  /*12690*/  FFMA.FTZ R36, R25, R36, -R28 ;  /* 0x0000002419247223 */ /* 0x000fe2000001081c */
[----:B------:R-:W-:Y:S01]  /*126a0*/  LOP3.LUT R35, R35, 0xffff0000, RZ, 0xc0, !PT ;  /* 0xffff000023237812 */ /* 0x000fe200078ec0ff */
[----:B------:R-:W-:Y:S01]  /*126b0*/  FFMA.FTZ R42, R25, R38, R42 ;  /* 0x00000026192a7223 */ /* 0x000fe2000001002a */
[----:B------:R-:W-:Y:S01]  /*126c0*/  LOP3.LUT R89, R89, 0xffff0000, RZ, 0xc0, !PT ;  /* 0xffff000059597812 */ /* 0x000fe200078ec0ff */
[C---:B------:R-:W-:Y:S01]  /*126d0*/  FMUL.FTZ R25, R34.reuse, R29 ;  /* 0x0000001d22197220 */ /* 0x040fe20000410000 */
[----:B------:R-:W-:Y:S01]  /*126e0*/  LOP3.LUT R93, R93, 0xffff0000, RZ, 0xc0, !PT ;  /* 0xffff00005d5d7812 */ /* 0x000fe200078ec0ff */
[----:B------:R-:W-:Y:S02]  /*126f0*/  FMUL.FTZ R34, R34, R27 ;  /* 0x0000001b22227220 */ /* 0x000fe40000410000 */
[C---:B------:R-:W-:Y:S01]  /*12700*/  FMUL.FTZ R47, R35.reuse, R89 ;  /* 0x00000059232f7220 */ /* 0x040fe20000410000 */
[C---:B------:R-:W-:Y:S01]  /*12710*/  FFMA.FTZ R27, R24.reuse, R27, -R25 ;  /* 0x0000001b181b7223 */ /* 0x040fe20000010819 */
[----:B------:R-:W-:Y:S01]  /*12720*/  FMUL.FTZ R28, R35, R93 ;  /* 0x0000005d231c7220 */ /* 0x000fe20000410000 */
[----:B------:R-:W-:Y:S01]  /*12730*/  FFMA.FTZ R33, R24, R29, R34 ;  /* 0x0000001d18217223 */ /* 0x000fe20000010022 */
[C---:B------:R-:W-:Y:S01]  /*12740*/  FFMA.FTZ R34, R30.reuse, R93, -R47 ;  /* 0x0000005d1e227223 */ /* 0x040fe2000001082f */
        /* <DEDUP_REMOVED lines=11> */
.L_x_1735:
[----:B------:R-:W-:Y:S05]  /*12800*/  BSYNC B1 ;  /* 0x0000000000017941 */ /* 0x000fea0003800000 */
.L_x_1734:
[----:B---3--:R-:W-:-:S05]  /*12810*/  VIADD R3, R219, 0x40 ;  /* 0x00000040db037836 */ /* 0x008fca0000000000 */
[----:B------:R-:W-:-:S13]  /*12820*/  ISETP.GE.AND P0, PT, R3, R20, PT ;  /* 0x000000140300720c */ /* 0x000fda0003f06270 */
[----:B------:R-:W-:Y:S05]  /*12830*/  @P0 BRA `(.L_x_1715) ;  /* 0x0000001400600947 */ /* 0x000fea0003800000 */
[----:B-1----:R1:W5:Y:S01]  /*12840*/  LDL R46, [R1+0x58] ;  /* 0x00005800012e7983 */ /* 0x0023620000100800 */
[----:B------:R-:W3:Y:S03]  /*12850*/  LDC R3, c[0x0][0x3f4] ;  /* 0x0000fd00ff037b82 */ /* 0x000ee60000000800 */
[----:B------:R1:W5:Y:S01]  /*12860*/  LDL R42, [R1+0x34] ;  /* 0x00003400012a7983 */ /* 0x0003620000100800 */
[----:B------:R-:W-:Y:S01]  /*12870*/  BSSY B1, `(.L_x_1740) ;  /* 0x0000070000017945 */ /* 0x000fe20003800000 */
[----:B------:R-:W-:Y:S02]  /*12880*/  SHF.R.U32.HI R44, RZ, 0x3, R226 ;  /* 0x00000003ff2c7819 */ /* 0x000fe400000116e2 */
[-C--:B---3--:R-:W-:Y:S02]  /*12890*/  ISETP.GE.AND P0, PT, R18, R3.reuse, PT ;  /* 0x000000031200720c */ /* 0x088fe40003f06270 */
[----:B------:R-:W-:-:S02]  /*128a0*/  ISETP.GE.AND P1, PT, R196, R3, PT ;  /* 0x00000003c400720c */ /* 0x000fc40003f26270 */
[----:B------:R-:W-:-:S09]  /*128b0*/  ISETP.GE.AND P2, PT, R195, R3, PT ;  /* 0x00000003c300720c */ /* 0x000fd20003f46270 */
[----:B-1----:R-:W-:Y:S05]  /*128c0*/  @P0 BRA `(.L_x_1741) ;  /* 0x0000000400a80947 */ /* 0x002fea0003800000 */
[----:B------:R-:W-:Y:S02]  /*128d0*/  LEA.HI R0, R3, R0, RZ, 0x1d ;  /* 0x0000000003007211 */ /* 0x000fe400078fe8ff */
[----:B------:R-:W-:Y:S02]  /*128e0*/  LOP3.LUT R20, R226, 0x38, R18, 0xf8, !PT ;  /* 0x00000038e2147812 */ /* 0x000fe400078ef812 */
[----:B------:R-:W-:Y:S01]  /*128f0*/  SHF.R.S32.HI R25, RZ, 0x1f, R0 ;  /* 0x0000001fff197819 */ /* 0x000fe20000011400 */
[----:B--2---:R-:W-:Y:S01]  /*12900*/  IMAD.SHL.U32 R21, R0, 0x8, RZ ;  /* 0x0000000800157824 */ /* 0x004fe200078e00ff */
[----:B-----5:R-:W-:Y:S02]  /*12910*/  R2UR UR4, R46 ;  /* 0x000000002e0472ca */ /* 0x020fe400000e0000 */
[----:B------:R-:W-:Y:S02]  /*12920*/  LEA.HI R25, R25, R0, RZ, 0x3 ;  /* 0x0000000019197211 */ /* 0x000fe400078f18ff */
[----:B------:R-:W-:-:S02]  /*12930*/  LOP3.LUT R0, R42, R20, R44, 0xf6, !PT ;  /* 0x000000142a007212 */ /* 0x000fc400078ef62c */
[----:B------:R-:W-:Y:S01]  /*12940*/  LOP3.LUT R20, R226, 0x38, R21, 0xf8, !PT ;  /* 0x00000038e2147812 */ /* 0x000fe200078ef815 */
[----:B------:R-:W-:Y:S01]  /*12950*/  IMAD.SHL.U32 R25, R25, 0x400, RZ ;  /* 0x0000040019197824 */ /* 0x000fe200078e00ff */
[----:B------:R-:W-:Y:S02]  /*12960*/  SHF.R.U64 R32, R4, 0x10, R5 ;  /* 0x0000001004207819 */ /* 0x000fe40000001205 */
[----:B------:R-:W-:Y:S02]  /*12970*/  LOP3.LUT R20, R20, R44, RZ, 0x3c, !PT ;  /* 0x0000002c14147212 */ /* 0x000fe400078e3cff */
[----:B------:R-:W-:Y:S02]  /*12980*/  LOP3.LUT R25, R25, 0x7fffe000, RZ, 0xc0, !PT ;  /* 0x7fffe00019197812 */ /* 0x000fe400078ec0ff */
[----:B------:R-:W-:Y:S02]  /*12990*/  LEA R0, R0, UR4, 0x1 ;  /* 0x0000000400007c11 */ /* 0x000fe4000f8e08ff */
[----:B------:R-:W-:-:S02]  /*129a0*/  IADD3 R20, R20, R25, R42 ;  /* 0x0000001914147210 */ /* 0x000fc40007ffe02a */
[----:B------:R-:W-:Y:S01]  /*129b0*/  SHF.R.U32.HI R5, RZ, 0x10, R5 ;  /* 0x00000010ff057819 */ /* 0x000fe20000011605 */
[----:B------:R-:W1:Y:S01]  /*129c0*/  LDS.128 R24, [R0] ;  /* 0x0000000000187984 */ /* 0x000e620000000c00 */
[----:B------:R-:W-:Y:S01]  /*129d0*/  SHF.R.U64 R4, R6, 0x10, R7 ;  /* 0x0000001006047819 */ /* 0x000fe20000001207 */
[----:B------:R-:W-:Y:S01]  /*129e0*/  IMAD R20, R20, 0x2, R17 ;  /* 0x0000000214147824 */ /* 0x000fe200078e0211 */
[----:B------:R-:W-:Y:S02]  /*129f0*/  SHF.R.U32.HI R7, RZ, 0x10, R7 ;  /* 0x00000010ff077819 */ /* 0x000fe40000011607 */
[----:B------:R-:W-:Y:S02]  /*12a00*/  SHF.R.U64 R36, R48, 0x10, R49 ;  /* 0x0000001030247819 */ /* 0x000fe40000001231 */
[----:B------:R-:W2:Y:S01]  /*12a10*/  LDS.128 R28, [R20+0x12400] ;  /* 0x01240000141c7984 */ /* 0x000ea20000000c00 */
[----:B------:R-:W-:Y:S02]  /*12a20*/  PRMT R101, R101, 0x5410, R32 ;  /* 0x0000541065657816 */ /* 0x000fe40000000020 */
[----:B------:R-:W-:-:S02]  /*12a30*/  PRMT R102, R102, 0x5410, R5 ;  /* 0x0000541066667816 */ /* 0x000fc40000000005 */
[----:B------:R-:W-:Y:S02]  /*12a40*/  PRMT R103, R103, 0x5410, R4 ;  /* 0x0000541067677816 */ /* 0x000fe40000000004 */
[----:B------:R-:W-:Y:S01]  /*12a50*/  PRMT R104, R104, 0x5410, R7 ;  /* 0x0000541068687816 */ /* 0x000fe20000000007 */
[----:B------:R-:W-:Y:S01]  /*12a60*/  IMAD.U32 R37, R102, 0x10000, RZ ;  /* 0x0001000066257824 */ /* 0x000fe200078e00ff */
[----:B------:R-:W-:Y:S01]  /*12a70*/  PRMT R105, R105, 0x5410, R36 ;  /* 0x0000541069697816 */ /* 0x000fe20000000024 */
[----:B------:R-:W-:Y:S01]  /*12a80*/  IMAD.U32 R36, R101, 0x10000, RZ ;  /* 0x0001000065247824 */ /* 0x000fe200078e00ff */
[----:B------:R-:W-:Y:S02]  /*12a90*/  SHF.R.U32.HI R49, RZ, 0x10, R49 ;  /* 0x00000010ff317819 */ /* 0x000fe40000011631 */
[--C-:B------:R-:W-:Y:S01]  /*12aa0*/  SHF.R.U64 R34, R50, 0x10, R51.reuse ;  /* 0x0000001032227819 */ /* 0x100fe20000001233 */
[----:B------:R-:W-:Y:S01]  /*12ab0*/  IMAD.U32 R35, R105, 0x10000, RZ ;  /* 0x0001000069237824 */ /* 0x000fe200078e00ff */
[----:B------:R-:W-:-:S02]  /*12ac0*/  SHF.R.U32.HI R51, RZ, 0x10, R51 ;  /* 0x00000010ff337819 */ /* 0x000fc40000011633 */
[----:B------:R-:W-:Y:S02]  /*12ad0*/  PRMT R106, R106, 0x5410, R49 ;  /* 0x000054106a6a7816 */ /* 0x000fe40000000031 */
[----:B------:R-:W-:Y:S02]  /*12ae0*/  PRMT R108, R108, 0x5410, R51 ;  /* 0x000054106c6c7816 */ /* 0x000fe40000000033 */
[----:B------:R-:W-:Y:S02]  /*12af0*/  PRMT R107, R107, 0x5410, R34 ;  /* 0x000054106b6b7816 */ /* 0x000fe40000000022 */
[----:B------:R-:W-:Y:S02]  /*12b00*/  LOP3.LUT R101, R101, 0xffff0000, RZ, 0xc0, !PT ;  /* 0xffff000065657812 */ /* 0x000fe400078ec0ff */
[----:B------:R-:W-:Y:S02]  /*12b10*/  LOP3.LUT R105, R105, 0xffff0000, RZ, 0xc0, !PT ;  /* 0xffff000069697812 */ /* 0x000fe400078ec0ff */
[----:B------:R-:W-:Y:S01]  /*12b20*/  LOP3.LUT R102, R102, 0xffff0000, RZ, 0xc0, !PT ;  /* 0xffff000066667812 */ /* 0x000fe200078ec0ff */
[C---:B-1----:R-:W-:Y:S01]  /*12b30*/  IMAD.U32 R4, R24.reuse, 0x10000, RZ ;  /* 0x0001000018047824 */ /* 0x042fe200078e00ff */
[----:B------:R-:W-:Y:S01]  /*12b40*/  LOP3.LUT R5, R24, 0xffff0000, RZ, 0xc0, !PT ;  /* 0xffff000018057812 */ /* 0x000fe200078ec0ff */
[C---:B------:R-:W-:Y:S01]  /*12b50*/  IMAD.U32 R6, R25.reuse, 0x10000, RZ ;  /* 0x0001000019067824 */ /* 0x040fe200078e00ff */
[----:B------:R-:W-:Y:S01]  /*12b60*/  LOP3.LUT R24, R25, 0xffff0000, RZ, 0xc0, !PT ;  /* 0xffff000019187812 */ /* 0x000fe200078ec0ff */
[C---:B------:R-:W-:Y:S01]  /*12b70*/  IMAD.U32 R7, R26.reuse, 0x10000, RZ ;  /* 0x000100001a077824 */ /* 0x040fe200078e00ff */
[----:B------:R-:W-:Y:S01]  /*12b80*/  LOP3.LUT R21, R26, 0xffff0000, RZ, 0xc0, !PT ;  /* 0xffff00001a157812 */ /* 0x000fe200078ec0ff */
[C---:B------:R-:W-:Y:S01]  /*12b90*/  IMAD.U32 R25, R27.reuse, 0x10000, RZ ;  /* 0x000100001b197824 */ /* 0x040fe200078e00ff */
[----:B------:R-:W-:Y:S01]  /*12ba0*/  LOP3.LUT R26, R27, 0xffff0000, RZ, 0xc0, !PT ;  /* 0xffff00001b1a7812 */ /* 0x000fe200078ec0ff */
[C---:B--2---:R-:W-:Y:S01]  /*12bb0*/  IMAD.U32 R27, R28.reuse, 0x10000, RZ ;  /* 0x000100001c1b7824 */ /* 0x044fe200078e00ff */
        /* <DEDUP_REMOVED lines=11> */
[-C--:B------:R-:W-:Y:S01]  /*12c70*/  FMUL.FTZ R45, R32, R27.reuse ;  /* 0x0000001b202d7220 */ /* 0x080fe20000410000 */
[----:B------:R-:W-:Y:S02]  /*12c80*/  IMAD.U32 R4, R108, 0x10000, RZ ;  /* 0x000100006c047824 */ /* 0x000fe400078e00ff */
[----:B------:R-:W-:Y:S01]  /*12c90*/  FFMA.FTZ R43, R6, R27, -R43 ;  /* 0x0000001b062b7223 */ /* 0x000fe2000001082b */
[----:B------:R-:W-:Y:S01]  /*12ca0*/  FMUL.FTZ R32, R34, R35 ;  /* 0x0000002322207220 */ /* 0x000fe20000410000 */
[----:B------:R-:W-:Y:S01]  /*12cb0*/  LOP3.LUT R106, R106, 0xffff0000, RZ, 0xc0, !PT ;  /* 0xffff00006a6a7812 */ /* 0x000fe200078ec0ff */
[-C--:B------:R-:W-:Y:S01]  /*12cc0*/  FMUL.FTZ R34, R34, R4.reuse ;  /* 0x0000000422227220 */ /* 0x080fe20000410000 */
[----:B------:R-:W-:Y:S01]  /*12cd0*/  FFMA.FTZ R45, R6, R37, R45 ;  /* 0x00000025062d7223 */ /* 0x000fe2000001002d */
[----:B------:R-:W-:Y:S01]  /*12ce0*/  FFMA.FTZ R27, R25, R4, -R32 ;  /* 0x00000004191b7223 */ /* 0x000fe20000010820 */
[----:B------:R-:W-:Y:S01]  /*12cf0*/  FMUL.FTZ R4, R28, R101 ;  /* 0x000000651c047220 */ /* 0x000fe20000410000 */
[----:B------:R-:W-:-:S02]  /*12d00*/  IMAD.U32 R33, R30, 0x10000, RZ ;  /* 0x000100001e217824 */ /* 0x000fc400078e00ff */
[----:B------:R-:W-:Y:S01]  /*12d10*/  FFMA.FTZ R35, R25, R35, R34 ;  /* 0x0000002319237223 */ /* 0x000fe20000010022 */
[----:B------:R-:W-:Y:S02]  /*12d20*/  IMAD.U32 R6, R103, 0x10000, RZ ;  /* 0x0001000067067824 */ /* 0x000fe400078e00ff */
[-C--:B------:R-:W-:Y:S01]  /*12d30*/  FMUL.FTZ R32, R28, R105.reuse ;  /* 0x000000691c207220 */ /* 0x080fe20000410000 */
[----:B------:R-:W-:Y:S01]  /*12d40*/  FMUL.FTZ R25, R29, R102 ;  /* 0x000000661d197220 */ /* 0x000fe20000410000 */
[----:B------:R-:W-:Y:S01]  /*12d50*/  FFMA.FTZ R28, R5, R105, -R4 ;  /* 0x00000069051c7223 */ /* 0x000fe20000010804 */
[----:B------:R-:W-:Y:S01]  /*12d60*/  FMUL.FTZ R29, R29, R106 ;  /* 0x0000006a1d1d7220 */ /* 0x000fe20000410000 */
[----:B------:R-:W-:Y:S01]  /*12d70*/  LOP3.LUT R30, R30, 0xffff0000, RZ, 0xc0, !PT ;  /* 0xffff00001e1e7812 */ /* 0x000fe200078ec0ff */
[----:B------:R-:W-:Y:S02]  /*12d80*/  IMAD.U32 R4, R107, 0x10000, RZ ;  /* 0x000100006b047824 */ /* 0x000fe400078e00ff */
[----:B------:R-:W-:Y:S01]  /*12d90*/  FMUL.FTZ R34, R33, R6 ;  /* 0x0000000621227220 */ /* 0x000fe20000410000 */
[----:B------:R-:W-:Y:S01]  /*12da0*/  LOP3.LUT R103, R103, 0xffff0000, RZ, 0xc0, !PT ;  /* 0xffff000067677812 */ /* 0x000fe200078ec0ff */
[C---:B------:R-:W-:Y:S01]  /*12db0*/  FFMA.FTZ R106, R24.reuse, R106, -R25 ;  /* 0x0000006a186a7223 */ /* 0x040fe20000010819 */
[----:B------:R-:W-:Y:S01]  /*12dc0*/  LOP3.LUT R107, R107, 0xffff0000, RZ, 0xc0, !PT ;  /* 0xffff00006b6b7812 */ /* 0x000fe200078ec0ff */
[----:B------:R-:W-:Y:S01]  /*12dd0*/  FFMA.FTZ R102, R24, R102, R29 ;  /* 0x0000006618667223 */ /* 0x000fe2000001001d */
[----:B------:R-:W-:Y:S01]  /*12de0*/  LOP3.LUT R31, R31, 0xffff0000, RZ, 0xc0, !PT ;  /* 0xffff00001f1f7812 */ /* 0x000fe200078ec0ff */
[-C--:B------:R-:W-:Y:S01]  /*12df0*/  FMUL.FTZ R24, R33, R4.reuse ;  /* 0x0000000421187220 */ /* 0x080fe20000410000 */
[----:B------:R-:W-:Y:S01]  /*12e00*/  LOP3.LUT R104, R104, 0xffff0000, RZ, 0xc0, !PT ;  /* 0xffff000068687812 */ /* 0x000fe200078ec0ff */
[----:B------:R-:W-:Y:S01]  /*12e10*/  FFMA.FTZ R34, R7, R4, -R34 ;  /* 0x0000000407227223 */ /* 0x000fe20000010822 */
[----:B------:R-:W-:Y:S01]  /*12e20*/  LOP3.LUT R108, R108, 0xffff0000, RZ, 0xc0, !PT ;  /* 0xffff00006c6c7812 */ /* 0x000fe200078ec0ff */
[C---:B------:R-:W-:Y:S01]  /*12e30*/  FMUL.FTZ R4, R30.reuse, R103 ;  /* 0x000000671e047220 */ /* 0x040fe20000410000 */
[----:B------:R-:W-:Y:S01]  /*12e40*/  FFMA.FTZ R32, R5, R101, R32 ;  /* 0x0000006505207223 */ /* 0x000fe20000010020 */
[----:B------:R-:W-:Y:S01]  /*12e50*/  FMUL.FTZ R30, R30, R107 ;  /* 0x0000006b1e1e7220 */ /* 0x000fe20000410000 */
[C---:B------:R-:W-:Y:S01]  /*12e60*/  FMUL.FTZ R5, R31.reuse, R104 ;  /* 0x000000681f057220 */ /* 0x040fe20000410000 */
[----:B------:R-:W-:Y:S01]  /*12e70*/  FMUL.FTZ R31, R31, R108 ;  /* 0x0000006c1f1f7220 */ /* 0x000fe20000410000 */
[----:B------:R-:W-:Y:S01]  /*12e80*/  FFMA.FTZ R7, R7, R6, R24 ;  /* 0x0000000607077223 */ /* 0x000fe20000010018 */
[C---:B------:R-:W-:Y:S01]  /*12e90*/  FFMA.FTZ R30, R21.reuse, R103, R30 ;  /* 0x00000067151e7223 */ /* 0x040fe2000001001e */
[----:B------:R-:W-:Y:S01]  /*12ea0*/  FFMA.FTZ R107, R21, R107, -R4 ;  /* 0x0000006b156b7223 */ /* 0x000fe20000010804 */
[C---:B------:R-:W-:Y:S01]  /*12eb0*/  FFMA.FTZ R108, R26.reuse, R108, -R5 ;  /* 0x0000006c1a6c7223 */ /* 0x040fe20000010805 */
[----:B------:R-:W-:Y:S01]  /*12ec0*/  FFMA.FTZ R104, R26, R104, R31 ;  /* 0x000000681a687223 */ /* 0x000fe2000001001f */
[----:B------:R-:W-:-:S02]  /*12ed0*/  F2FP.BF16.F32.PACK_AB R4, R28, R39 ;  /* 0x000000271c04723e */ /* 0x000fc400000010ff */
[----:B------:R-:W-:Y:S02]  /*12ee0*/  F2FP.BF16.F32.PACK_AB R26, R30, R7 ;  /* 0x000000071e1a723e */ /* 0x000fe400000010ff */
[----:B------:R-:W-:Y:S02]  /*12ef0*/  F2FP.BF16.F32.PACK_AB R5, R106, R43 ;  /* 0x0000002b6a05723e */ /* 0x000fe400000010ff */
[----:B------:R-:W-:Y:S02]  /*12f00*/  F2FP.BF16.F32.PACK_AB R6, R107, R34 ;  /* 0x000000226b06723e */ /* 0x000fe400000010ff */
[----:B------:R-:W-:Y:S02]  /*12f10*/  F2FP.BF16.F32.PACK_AB R7, R108, R27 ;  /* 0x0000001b6c07723e */ /* 0x000fe400000010ff */
[----:B------:R-:W-:Y:S02]  /*12f20*/  F2FP.BF16.F32.PACK_AB R24, R32, R41 ;  /* 0x000000292018723e */ /* 0x000fe400000010ff */
[----:B------:R-:W-:Y:S01]  /*12f30*/  F2FP.BF16.F32.PACK_AB R25, R102, R45 ;  /* 0x0000002d6619723e */ /* 0x000fe200000010ff */
[----:B------:R1:W-:Y:S01]  /*12f40*/  STS.128 [R0], R4 ;  /* 0x0000000400007388 */ /* 0x0003e20000000c00 */
[----:B------:R-:W-:-:S05]  /*12f50*/  F2FP.BF16.F32.PACK_AB R27, R104, R35 ;  /* 0x00000023681b723e */ /* 0x000fca00000010ff */
[----:B------:R1:W-:Y:S02]  /*12f60*/  STS.128 [R20+0x12400], R24 ;  /* 0x0124001814007388 */ /* 0x0003e40000000c00 */
.L_x_1741:
[----:B------:R-:W-:Y:S05]  /*12f70*/  BSYNC B1 ;  /* 0x0000000000017941 */ /* 0x000fea0003800000 */
.L_x_1740:
[----:B------:R-:W-:Y:S04]  /*12f80*/  BSSY B1, `(.L_x_1742) ;  /* 0x0000072000017945 */ /* 0x000fe80003800000 */
[----:B------:R-:W-:Y:S05]  /*12f90*/  @P1 BRA `(.L_x_1743) ;  /* 0x0000000400c01947 */ /* 0x000fea0003800000 */
[----:B-1----:R-:W-:Y:S02]  /*12fa0*/  SHF.R.S32.HI R5, RZ, 0x1f, R196 ;  /* 0x0000001fff057819 */ /* 0x002fe400000114c4 */
[----:B------:R-:W-:Y:S02]  /*12fb0*/  LEA.HI R0, R3, R203, RZ, 0x1d ;  /* 0x000000cb03007211 */ /* 0x000fe400078fe8ff */
[CC--:B------:R-:W-:Y:S02]  /*12fc0*/  LEA.HI R4, R5.reuse, R196.reuse, RZ, 0x6 ;  /* 0x000000c405047211 */ /* 0x0c0fe400078f30ff */
[----:B------:R-:W-:Y:S02]  /*12fd0*/  LEA.HI R7, R5, R196, RZ, 0x3 ;  /* 0x000000c405077211 */ /* 0x000fe400078f18ff */
[----:B------:R-:W-:Y:S01]  /*12fe0*/  SHF.R.S32.HI R5, RZ, 0x1f, R0 ;  /* 0x0000001fff057819 */ /* 0x000fe20000011400 */
[----:B------:R-:W-:Y:S01]  /*12ff0*/  IMAD.SHL.U32 R6, R4, 0x80, RZ ;  /* 0x0000008004067824 */ /* 0x000fe200078e00ff */
[----:B-----5:R-:W-:-:S02]  /*13000*/  R2UR UR4, R46 ;  /* 0x000000002e0472ca */ /* 0x020fc400000e0000 */
[----:B------:R-:W-:Y:S01]  /*13010*/  LEA.HI R4, R5, R0, RZ, 0x3 ;  /* 0x0000000005047211 */ /* 0x000fe200078f18ff */
[----:B------:R-:W-:Y:S01]  /*13020*/  IMAD.SHL.U32 R5, R0, 0x8, RZ ;  /* 0x0000000800057824 */ /* 0x000fe200078e00ff */
[----:B------:R-:W-:Y:S02]  /*13030*/  LOP3.LUT R7, R226, 0x38, R7, 0xf8, !PT ;  /* 0x00000038e2077812 */ /* 0x000fe400078ef807 */
[----:B------:R-:W-:Y:S02]  /*13040*/  LOP3.LUT R6, R6, 0xffffe000, RZ, 0xc0, !PT ;  /* 0xffffe00006067812 */ /* 0x000fe400078ec0ff */
[----:B------:R-:W-:Y:S01]  /*13050*/  LOP3.LUT R0, R226, 0x38, R5, 0xf8, !PT ;  /* 0x00000038e2007812 */ /* 0x000fe200078ef805 */
[----:B------:R-:W-:Y:S01]  /*13060*/  IMAD.SHL.U32 R5, R4, 0x400, RZ ;  /* 0x0000040004057824 */ /* 0x000fe200078e00ff */
[-C--:B------:R-:W-:Y:S02]  /*13070*/  LOP3.LUT R7, R7, R44.reuse, RZ, 0x3c, !PT ;  /* 0x0000002c07077212 */ /* 0x080fe400078e3cff */
[----:B------:R-:W-:-:S02]  /*13080*/  LOP3.LUT R4, R0, R44, RZ, 0x3c, !PT ;  /* 0x0000002c00047212 */ /* 0x000fc400078e3cff */
[----:B------:R-:W-:Y:S02]  /*13090*/  LOP3.LUT R5, R5, 0x7fffe000, RZ, 0xc0, !PT ;  /* 0x7fffe00005057812 */ /* 0x000fe400078ec0ff */
[--C-:B------:R-:W-:Y:S02]  /*130a0*/  IADD3 R6, R7, R6, R42.reuse ;  /* 0x0000000607067210 */ /* 0x100fe40007ffe02a */
[----:B------:R-:W-:Y:S02]  /*130b0*/  IADD3 R20, R4, R5, R42 ;  /* 0x0000000504147210 */ /* 0x000fe40007ffe02a */
[----:B------:R-:W-:Y:S02]  /*130c0*/  LEA R0, R6, UR4, 0x1 ;  /* 0x0000000406007c11 */ /* 0x000fe4000f8e08ff */
[----:B--2---:R-:W-:Y:S01]  /*130d0*/  SHF.R.U64 R21, R8, 0x10, R9 ;  /* 0x0000001008157819 */ /* 0x004fe20000001209 */
[----:B------:R-:W-:Y:S01]  /*130e0*/  IMAD R20, R20, 0x2, R17 ;  /* 0x0000000214147824 */ /* 0x000fe200078e0211 */
[----:B------:R-:W-:Y:S01]  /*130f0*/  SHF.R.U64 R31, R52, 0x10, R53 ;  /* 0x00000010341f7819 */ /* 0x000fe20000001235 */
[----:B------:R-:W1:Y:S01]  /*13100*/  LDS.128 R4, [R0] ;  /* 0x0000000000047984 */ /* 0x000e620000000c00 */
[----:B------:R-:W-:-:S02]  /*13110*/  PRMT R78, R78, 0x5410, R21 ;  /* 0x000054104e4e7816 */ /* 0x000fc40000000015 */
[----:B------:R-:W-:Y:S01]  /*13120*/  SHF.R.U32.HI R8, RZ, 0x10, R9 ;  /* 0x00000010ff087819 */ /* 0x000fe20000011609 */
[----:B------:R-:W2:Y:S01]  /*13130*/  LDS.128 R24, [R20+0x12400] ;  /* 0x0124000014187984 */ /* 0x000ea20000000c00 */
[----:B------:R-:W-:Y:S01]  /*13140*/  PRMT R82, R82, 0x5410, R31 ;  /* 0x0000541052527816 */ /* 0x000fe2000000001f */
[----:B------:R-:W-:Y:S01]  /*13150*/  IMAD.U32 R32, R78, 0x10000, RZ ;  /* 0x000100004e207824 */ /* 0x000fe200078e00ff */
[----:B------:R-:W-:Y:S02]  /*13160*/  SHF.R.U32.HI R52, RZ, 0x10, R53 ;  /* 0x00000010ff347819 */ /* 0x000fe40000011635 */
[----:B------:R-:W-:Y:S01]  /*13170*/  SHF.R.U64 R9, R10, 0x10, R11 ;  /* 0x000000100a097819 */ /* 0x000fe2000000120b */
[----:B------:R-:W-:Y:S01]  /*13180*/  IMAD.U32 R31, R82, 0x10000, RZ ;  /* 0x00010000521f7824 */ /* 0x000fe200078e00ff */
[----:B------:R-:W-:Y:S02]  /*13190*/  SHF.R.U64 R29, R54, 0x10, R55 ;  /* 0x00000010361d7819 */ /* 0x000fe40000001237 */
[----:B------:R-:W-:-:S02]  /*131a0*/  SHF.R.U32.HI R10, RZ, 0x10, R11 ;  /* 0x00000010ff0a7819 */ /* 0x000fc4000001160b */
[----:B------:R-:W-:Y:S02]  /*131b0*/  PRMT R79, R79, 0x5410, R8 ;  /* 0x000054104f4f7816 */ /* 0x000fe40000000008 */
[----:B------:R-:W-:Y:S02]  /*131c0*/  SHF.R.U32.HI R54, RZ, 0x10, R55 ;  /* 0x00000010ff367819 */ /* 0x000fe40000011637 */
[----:B------:R-:W-:Y:S01]  /*131d0*/  PRMT R83, R83, 0x5410, R52 ;  /* 0x0000541053537816 */ /* 0x000fe20000000034 */
[----:B------:R-:W-:Y:S01]  /*131e0*/  IMAD.U32 R33, R79, 0x10000, RZ ;  /* 0x000100004f217824 */ /* 0x000fe200078e00ff */
[----:B------:R-:W-:Y:S02]  /*131f0*/  PRMT R81, R81, 0x5410, R10 ;  /* 0x0000541051517816 */ /* 0x000fe4000000000a */
[----:B------:R-:W-:Y:S02]  /*13200*/  PRMT R85, R85, 0x5410, R54 ;  /* 0x0000541055557816 */ /* 0x000fe40000000036 */
[----:B------:R-:W-:-:S02]  /*13210*/  PRMT R80, R80, 0x5410, R9 ;  /* 0x0000541050507816 */ /* 0x000fc40000000009 */
[----:B------:R-:W-:Y:S01]  /*13220*/  PRMT R84, R84, 0x5410, R29 ;  /* 0x0000541054547816 */ /* 0x000fe2000000001d */
[C---:B-1----:R-:W-:Y:S01]  /*13230*/  IMAD.U32 R8, R4.reuse, 0x10000, RZ ;  /* 0x0001000004087824 */ /* 0x042fe200078e00ff */
        /* <DEDUP_REMOVED lines=19> */
[----:B------:R-:W-:Y:S01]  /*13370*/  IMAD.U32 R11, R7, 0x10000, RZ ;  /* 0x00010000070b7824 */ /* 0x000fe200078e00ff */
[----:B------:R-:W-:Y:S01]  /*13380*/  LOP3.LUT R21, R78, 0xffff0000, RZ, 0xc0, !PT ;  /* 0xffff00004e157812 */ /* 0x000fe200078ec0ff */
[-C--:B------:R-:W-:Y:S01]  /*13390*/  FMUL.FTZ R30, R30, R8.reuse ;  /* 0x000000081e1e7220 */ /* 0x080fe20000410000 */
[----:B------:R-:W-:Y:S01]  /*133a0*/  FFMA.FTZ R33, R9, R33, R28 ;  /* 0x0000002109217223 */ /* 0x000fe2000001001c */
[----:B------:R-:W-:Y:S01]  /*133b0*/  LOP3.LUT R9, R82, 0xffff0000, RZ, 0xc0, !PT ;  /* 0xffff000052097812 */ /* 0x000fe200078ec0ff */
[C---:B------:R-:W-:Y:S01]  /*133c0*/  FFMA.FTZ R36, R11.reuse, R8, -R32 ;  /* 0x000000080b247223 */ /* 0x040fe20000010820 */
[----:B------:R-:W-:Y:S01]  /*133d0*/  FFMA.FTZ R38, R11, R31, R30 ;  /* 0x0000001f0b267223 */ /* 0x000fe2000001001e */
[C---:B------:R-:W-:Y:S01]  /*133e0*/  FMUL.FTZ R11, R24.reuse, R21 ;  /* 0x00000015180b7220 */ /* 0x040fe20000410000 */
[----:B------:R-:W-:Y:S01]  /*133f0*/  LOP3.LUT R28, R79, 0xffff0000, RZ, 0xc0, !PT ;  /* 0xffff00004f1c7812 */ /* 0x000fe200078ec0ff */
[----:B------:R-:W-:Y:S01]  /*13400*/  FMUL.FTZ R31, R24, R9 ;  /* 0x00000009181f7220 */ /* 0x000fe20000410000 */
[----:B------:R-:W-:-:S02]  /*13410*/  IMAD.U32 R29, R26, 0x10000, RZ ;  /* 0x000100001a1d7824 */ /* 0x000fc400078e00ff */
[----:B------:R-:W-:Y:S01]  /*13420*/  FFMA.FTZ R24, R4, R9, -R11 ;  /* 0x0000000904187223 */ /* 0x000fe2000001080b */
[----:B------:R-:W-:Y:S01]  /*13430*/  LOP3.LUT R8, R83, 0xffff0000, RZ, 0xc0, !PT ;  /* 0xffff000053087812 */ /* 0x000fe200078ec0ff */
[----:B------:R-:W-:Y:S02]  /*13440*/  IMAD.U32 R11, R80, 0x10000, RZ ;  /* 0x00010000500b7824 */ /* 0x000fe400078e00ff */
[----:B------:R-:W-:Y:S01]  /*13450*/  FFMA.FTZ R30, R4, R21, R31 ;  /* 0x00000015041e7223 */ /* 0x000fe2000001001f */
[----:B------:R-:W-:Y:S02]  /*13460*/  IMAD.U32 R10, R6, 0x10000, RZ ;  /* 0x00010000060a7824 */ /* 0x000fe400078e00ff */
[----:B------:R-:W-:Y:S01]  /*13470*/  FMUL.FTZ R32, R25, R28 ;  /* 0x0000001c19207220 */ /* 0x000fe20000410000 */
[----:B------:R-:W-:Y:S02]  /*13480*/  IMAD.U32 R9, R84, 0x10000, RZ ;  /* 0x0001000054097824 */ /* 0x000fe400078e00ff */
[----:B------:R-:W-:Y:S01]  /*13490*/  FMUL.FTZ R31, R29, R11 ;  /* 0x0000000b1d1f7220 */ /* 0x000fe20000410000 */
[-C--:B------:R-:W-:Y:S01]  /*134a0*/  FMUL.FTZ R25, R25, R8.reuse ;  /* 0x0000000819197220 */ /* 0x080fe20000410000 */
[----:B------:R-:W-:Y:S01]  /*134b0*/  LOP3.LUT R26, R26, 0xffff0000, RZ, 0xc0, !PT ;  /* 0xffff00001a1a7812 */ /* 0x000fe200078ec0ff */
[-C--:B------:R-:W-:Y:S01]  /*134c0*/  FMUL.FTZ R29, R29, R9.reuse ;  /* 0x000000091d1d7220 */ /* 0x080fe20000410000 */
[----:B------:R-:W-:Y:S01]  /*134d0*/  FFMA.FTZ R31, R10, R9, -R31 ;  /* 0x000000090a1f7223 */ /* 0x000fe2000001081f */
[C---:B------:R-:W-:Y:S01]  /*134e0*/  FFMA.FTZ R21, R5.reuse, R8, -R32 ;  /* 0x0000000805157223 */ /* 0x040fe20000010820 */
[----:B------:R-:W-:Y:S01]  /*134f0*/  FFMA.FTZ R28, R5, R28, R25 ;  /* 0x0000001c051c7223 */ /* 0x000fe20000010019 */
[----:B------:R-:W-:Y:S01]  /*13500*/  LOP3.LUT R9, R80, 0xffff0000, RZ, 0xc0, !PT ;  /* 0xffff000050097812 */ /* 0x000fe200078ec0ff */
[----:B------:R-:W-:Y:S01]  /*13510*/  FFMA.FTZ R10, R10, R11, R29 ;  /* 0x0000000b0a0a7223 */ /* 0x000fe2000001001d */
[----:B------:R-:W-:-:S02]  /*13520*/  LOP3.LUT R27, R27, 0xffff0000, RZ, 0xc0, !PT ;  /* 0xffff00001b1b7812 */ /* 0x000fc400078ec0ff */
[----:B------:R-:W-:Y:S01]  /*13530*/  LOP3.LUT R5, R84, 0xffff0000, RZ, 0xc0, !PT ;  /* 0xffff000054057812 */ /* 0x000fe200078ec0ff */
[C---:B------:R-:W-:Y:S01]  /*13540*/  FMUL.FTZ R11, R26.reuse, R9 ;  /* 0x000000091a0b7220 */ /* 0x040fe20000410000 */
[----:B------:R-:W-:Y:S02]  /*13550*/  LOP3.LUT R8, R81, 0xffff0000, RZ, 0xc0, !PT ;  /* 0xffff000051087812 */ /* 0x000fe400078ec0ff */
[----:B------:R-:W-:Y:S01]  /*13560*/  LOP3.LUT R4, R85, 0xffff0000, RZ, 0xc0, !PT ;  /* 0xffff000055047812 */ /* 0x000fe200078ec0ff */
[-C--:B------:R-:W-:Y:S01]  /*13570*/  FMUL.FTZ R32, R26, R5.reuse ;  /* 0x000000051a207220 */ /* 0x080fe20000410000 */
[----:B------:R-:W-:Y:S01]  /*13580*/  LOP3.LUT R6, R6, 0xffff0000, RZ, 0xc0, !PT ;  /* 0xffff000006067812 */ /* 0x000fe200078ec0ff */
[----:B------:R-:W-:Y:S01]  /*13590*/  FMUL.FTZ R40, R27, R8 ;  /* 0x000000081b287220 */ /* 0x000fe20000410000 */
[----:B------:R-:W-:Y:S01]  /*135a0*/  LOP3.LUT R7, R7, 0xffff0000, RZ, 0xc0, !PT ;  /* 0xffff000007077812 */ /* 0x000fe200078ec0ff */
[-C--:B------:R-:W-:Y:S02]  /*135b0*/  FMUL.FTZ R27, R27, R4.reuse ;  /* 0x000000041b1b7220 */ /* 0x080fe40000410000 */
[C---:B------:R-:W-:Y:S01]  /*135c0*/  FFMA.FTZ R26, R6.reuse, R5, -R11 ;  /* 0x00000005061a7223 */ /* 0x040fe2000001080b */
[----:B------:R-:W-:Y:S01]  /*135d0*/  FFMA.FTZ R11, R6, R9, R32 ;  /* 0x00000009060b7223 */ /* 0x000fe20000010020 */
        /* <DEDUP_REMOVED lines=12> */
.L_x_1743:
[----:B------:R-:W-:Y:S05]  /*136a0*/  BSYNC B1 ;  /* 0x0000000000017941 */ /* 0x000fea0003800000 */
.L_x_1742:
[----:B------:R-:W-:Y:S05]  /*136b0*/  @P2 BRA `(.L_x_1715) ;  /* 0x0000000400c02947 */ /* 0x000fea0003800000 */
[----:B-1-3--:R-:W-:Y:S02]  /*136c0*/  SHF.R.S32.HI R0, RZ, 0x1f, R195 ;  /* 0x0000001fff007819 */ /* 0x00afe400000114c3 */
        /* <DEDUP_REMOVED lines=17> */
[----:B--2---:R-:W-:Y:S02]  /*137e0*/  LEA R34, R5, UR4, 0x1 ;  /* 0x0000000405227c11 */ /* 0x004fe4000f8e08ff */
[----:B------:R-:W-:Y:S01]  /*137f0*/  SHF.R.U64 R27, R56, 0x10, R57 ;  /* 0x00000010381b7819 */ /* 0x000fe20000001239 */
[----:B------:R-:W-:Y:S01]  /*13800*/  IMAD R0, R0, 0x2, R17 ;  /* 0x0000000200007824 */ /* 0x000fe200078e0211 */
[----:B------:R-:W-:Y:S01]  /*13810*/  SHF.R.U64 R21, R12, 0x10, R13 ;  /* 0x000000100c157819 */ /* 0x000fe2000000120d */
[----:B------:R-:W1:Y:S01]  /*13820*/  LDS.128 R4, [R34] ;  /* 0x0000000022047984 */ /* 0x000e620000000c00 */
[----:B------:R-:W-:-:S02]  /*13830*/  PRMT R74, R74, 0x5410, R27 ;  /* 0x000054104a4a7816 */ /* 0x000fc4000000001b */
[----:B------:R-:W-:Y:S01]  /*13840*/  PRMT R70, R70, 0x5410, R21 ;  /* 0x0000541046467816 */ /* 0x000fe20000000015 */
[----:B------:R-:W2:Y:S01]  /*13850*/  LDS.128 R8, [R0+0x12400] ;  /* 0x0124000000087984 */ /* 0x000ea20000000c00 */
[----:B------:R-:W-:Y:S01]  /*13860*/  SHF.R.U64 R3, R14, 0x10, R15 ;  /* 0x000000100e037819 */ /* 0x000fe2000000120f */
[----:B------:R-:W-:Y:S01]  /*13870*/  IMAD.U32 R26, R74, 0x10000, RZ ;  /* 0x000100004a1a7824 */ /* 0x000fe200078e00ff */
[----:B------:R-:W-:Y:S01]  /*13880*/  SHF.R.U32.HI R12, RZ, 0x10, R13 ;  /* 0x00000010ff0c7819 */ /* 0x000fe2000001160d */
[----:B------:R-:W-:Y:S01]  /*13890*/  IMAD.U32 R28, R70, 0x10000, RZ ;  /* 0x00010000461c7824 */ /* 0x000fe200078e00ff */
[----:B------:R-:W-:Y:S02]  /*138a0*/  SHF.R.U32.HI R14, RZ, 0x10, R15 ;  /* 0x00000010ff0e7819 */ /* 0x000fe4000001160f */
[--C-:B------:R-:W-:Y:S02]  /*138b0*/  SHF.R.U64 R25, R58, 0x10, R59.reuse ;  /* 0x000000103a197819 */ /* 0x100fe4000000123b */
[----:B------:R-:W-:-:S02]  /*138c0*/  SHF.R.U32.HI R58, RZ, 0x10, R59 ;  /* 0x00000010ff3a7819 */ /* 0x000fc4000001163b */
[----:B------:R-:W-:Y:S02]  /*138d0*/  SHF.R.U32.HI R56, RZ, 0x10, R57 ;  /* 0x00000010ff387819 */ /* 0x000fe40000011639 */
[----:B------:R-:W-:Y:S02]  /*138e0*/  PRMT R71, R71, 0x5410, R12 ;  /* 0x0000541047477816 */ /* 0x000fe4000000000c */
[----:B------:R-:W-:Y:S02]  /*138f0*/  PRMT R73, R73, 0x5410, R14 ;  /* 0x0000541049497816 */ /* 0x000fe4000000000e */
[----:B------:R-:W-:Y:S02]  /*13900*/  PRMT R72, R72, 0x5410, R3 ;  /* 0x0000541048487816 */ /* 0x000fe40000000003 */
[----:B------:R-:W-:Y:S01]  /*13910*/  PRMT R77, R77, 0x5410, R58 ;  /* 0x000054104d4d7816 */ /* 0x000fe2000000003a */
[----:B------:R-:W-:Y:S01]  /*13920*/  IMAD.U32 R27, R73, 0x10000, RZ ;  /* 0x00010000491b7824 */ /* 0x000fe200078e00ff */
[----:B------:R-:W-:-:S02]  /*13930*/  PRMT R75, R75, 0x5410, R56 ;  /* 0x000054104b4b7816 */ /* 0x000fc40000000038 */
[----:B------:R-:W-:Y:S01]  /*13940*/  PRMT R76, R76, 0x5410, R25 ;  /* 0x000054104c4c7816 */ /* 0x000fe20000000019 */
[----:B------:R-:W-:Y:S02]  /*13950*/  IMAD.U32 R25, R71, 0x10000, RZ ;  /* 0x0001000047197824 */ /* 0x000fe400078e00ff */
        /* <DEDUP_REMOVED lines=14> */
[----:B------:R-:W-:Y:S02]  /*13a40*/  IMAD.U32 R3, R77, 0x10000, RZ ;  /* 0x000100004d037824 */ /* 0x000fe400078e00ff */
[C---:B------:R-:W-:Y:S01]  /*13a50*/  FMUL.FTZ R33, R24.reuse, R27 ;  /* 0x0000001b18217220 */ /* 0x040fe20000410000 */
[----:B------:R-:W-:Y:S01]  /*13a60*/  IMAD.U32 R14, R7, 0x10000, RZ ;  /* 0x00010000070e7824 */ /* 0x000fe200078e00ff */
[----:B------:R-:W-:Y:S01]  /*13a70*/  LOP3.LUT R11, R11, 0xffff0000, RZ, 0xc0, !PT ;  /* 0xffff00000b0b7812 */ /* 0x000fe200078ec0ff */
[----:B------:R-:W-:Y:S02]  /*13a80*/  IMAD.U32 R15, R75, 0x10000, RZ ;  /* 0x000100004b0f7824 */ /* 0x000fe400078e00ff */
[-C--:B------:R-:W-:Y:S01]  /*13a90*/  FMUL.FTZ R24, R24, R3.reuse ;  /* 0x0000000318187220 */ /* 0x080fe20000410000 */
[----:B------:R-:W-:Y:S01]  /*13aa0*/  FFMA.FTZ R33, R14, R3, -R33 ;  /* 0x000000030e217223 */ /* 0x000fe20000010821 */
[----:B------:R-:W-:Y:S01]  /*13ab0*/  LOP3.LUT R3, R74, 0xffff0000, RZ, 0xc0, !PT ;  /* 0xffff00004a037812 */ /* 0x000fe200078ec0ff */
[-C--:B------:R-:W-:Y:S01]  /*13ac0*/  FMUL.FTZ R31, R20, R15.reuse ;  /* 0x0000000f141f7220 */ /* 0x080fe20000410000 */
[----:B------:R-:W-:Y:S01]  /*13ad0*/  FFMA.FTZ R29, R12, R15, -R29 ;  /* 0x0000000f0c1d7223 */ /* 0x000fe2000001081d */
[----:B------:R-:W-:Y:S01]  /*13ae0*/  LOP3.LUT R15, R70, 0xffff0000, RZ, 0xc0, !PT ;  /* 0xffff0000460f7812 */ /* 0x000fe200078ec0ff */
[----:B------:R-:W-:Y:S01]  /*13af0*/  FFMA.FTZ R28, R14, R27, R24 ;  /* 0x0000001b0e1c7223 */ /* 0x000fe20000010018 */
[----:B------:R-:W-:Y:S01]  /*13b00*/  FFMA.FTZ R31, R12, R25, R31 ;  /* 0x000000190c1f7223 */ /* 0x000fe2000001001f */
[----:B------:R-:W-:Y:S01]  /*13b10*/  LOP3.LUT R14, R71, 0xffff0000, RZ, 0xc0, !PT ;  /* 0xffff0000470e7812 */ /* 0x000fe200078ec0ff */
[C---:B------:R-:W-:Y:S01]  /*13b20*/  FMUL.FTZ R27, R8.reuse, R3 ;  /* 0x00000003081b7220 */ /* 0x040fe20000410000 */
[----:B------:R-:W-:Y:S01]  /*13b30*/  LOP3.LUT R12, R75, 0xffff0000, RZ, 0xc0, !PT ;  /* 0xffff00004b0c7812 */ /* 0x000fe200078ec0ff */
[----:B------:R-:W-:Y:S01]  /*13b40*/  FMUL.FTZ R25, R8, R15 ;  /* 0x0000000f08197220 */ /* 0x000fe20000410000 */
[----:B------:R-:W-:-:S02]  /*13b50*/  IMAD.U32 R21, R10, 0x10000, RZ ;  /* 0x000100000a157824 */ /* 0x000fc400078e00ff */
[C---:B------:R-:W-:Y:S01]  /*13b60*/  FMUL.FTZ R24, R9.reuse, R14 ;  /* 0x0000000e09187220 */ /* 0x040fe20000410000 */
[----:B------:R-:W-:Y:S02]  /*13b70*/  IMAD.U32 R20, R72, 0x10000, RZ ;  /* 0x0001000048147824 */ /* 0x000fe400078e00ff */
[C---:B------:R-:W-:Y:S01]  /*13b80*/  FFMA.FTZ R25, R4.reuse, R3, -R25 ;  /* 0x0000000304197223 */ /* 0x040fe20000010819 */
[----:B------:R-:W-:Y:S01]  /*13b90*/  FMUL.FTZ R9, R9, R12 ;  /* 0x0000000c09097220 */ /* 0x000fe20000410000 */
[----:B------:R-:W-:Y:S01]  /*13ba0*/  FFMA.FTZ R27, R4, R15, R27 ;  /* 0x0000000f041b7223 */ /* 0x000fe2000001001b */
[----:B------:R-:W-:Y:S02]  /*13bb0*/  IMAD.U32 R13, R6, 0x10000, RZ ;  /* 0x00010000060d7824 */ /* 0x000fe400078e00ff */
[----:B------:R-:W-:Y:S01]  /*13bc0*/  FMUL.FTZ R4, R21, R20 ;  /* 0x0000001415047220 */ /* 0x000fe20000410000 */
[----:B------:R-:W-:Y:S02]  /*13bd0*/  IMAD.U32 R8, R76, 0x10000, RZ ;  /* 0x000100004c087824 */ /* 0x000fe400078e00ff */
[C---:B------:R-:W-:Y:S01]  /*13be0*/  FFMA.FTZ R24, R5.reuse, R12, -R24 ;  /* 0x0000000c05187223 */ /* 0x040fe20000010818 */
[----:B------:R-:W-:Y:S01]  /*13bf0*/  FFMA.FTZ R14, R5, R14, R9 ;  /* 0x0000000e050e7223 */ /* 0x000fe20000010009 */
[----:B------:R-:W-:Y:S01]  /*13c00*/  LOP3.LUT R10, R10, 0xffff0000, RZ, 0xc0, !PT ;  /* 0xffff00000a0a7812 */ /* 0x000fe200078ec0ff */
[-C--:B------:R-:W-:Y:S01]  /*13c10*/  FMUL.FTZ R26, R21, R8.reuse ;  /* 0x00000008151a7220 */ /* 0x080fe20000410000 */
[----:B------:R-:W-:Y:S01]  /*13c20*/  FFMA.FTZ R12, R13, R8, -R4 ;  /* 0x000000080d0c7223 */ /* 0x000fe20000010804 */
[----:B------:R-:W-:-:S02]  /*13c30*/  LOP3.LUT R5, R72, 0xffff0000, RZ, 0xc0, !PT ;  /* 0xffff000048057812 */ /* 0x000fc400078ec0ff */
[----:B------:R-:W-:Y:S01]  /*13c40*/  LOP3.LUT R3, R76, 0xffff0000, RZ, 0xc0, !PT ;  /* 0xffff00004c037812 */ /* 0x000fe200078ec0ff */
[----:B------:R-:W-:Y:S01]  /*13c50*/  FFMA.FTZ R26, R13, R20, R26 ;  /* 0x000000140d1a7223 */ /* 0x000fe2000001001a */
[----:B------:R-:W-:Y:S01]  /*13c60*/  LOP3.LUT R8, R73, 0xffff0000, RZ, 0xc0, !PT ;  /* 0xffff000049087812 */ /* 0x000fe200078ec0ff */
[C---:B------:R-:W-:Y:S01]  /*13c70*/  FMUL.FTZ R9, R10.reuse, R5 ;  /* 0x000000050a097220 */ /* 0x040fe20000410000 */
        /* <DEDUP_REMOVED lines=20> */
.L_x_1715:
[----:B------:R-:W-:Y:S05]  /*13dc0*/  BSYNC B0 ;  /* 0x0000000000007941 */ /* 0x000fea0003800000 */
.L_x_1693:
[----:B------:R-:W-:Y:S01]  /*13dd0*/  @!PT LDS RZ, [RZ] ;  /* 0x00000000fffff984 */ /* 0x000fe20000000800 */
[----:B------:R-:W-:Y:S01]  /*13de0*/  @!PT LDS RZ, [RZ] ;  /* 0x00000000fffff984 */ /* 0x000fe20000000800 */
[----:B------:R-:W-:Y:S01]  /*13df0*/  @!PT LDS RZ, [RZ] ;  /* 0x00000000fffff984 */ /* 0x000fe20000000800 */
[----:B------:R-:W-:Y:S01]  /*13e00*/  @!PT LDS RZ, [RZ] ;  /* 0x00000000fffff984 */ /* 0x000fe20000000800 */
[----:B------:R1:W-:Y:S06]  /*13e10*/  MEMBAR.ALL.CTA ;  /* 0x0000000000007992 */ /* 0x0003ec0000008000 */
[----:B-1----:R-:W1:Y:S01]  /*13e20*/  FENCE.VIEW.ASYNC.S ;  /* 0x00000000000073c6 */ /* 0x002e620000000000 */
[----:B------:R-:W-:Y:S05]  /*13e30*/  WARPSYNC.ALL ;  /* 0x0000000000007948 */ /* 0x000fea0003800000 */
[----:B-1----:R-:W-:Y:S06]  /*13e40*/  BAR.SYNC.DEFER_BLOCKING 0xd, 0x100 ;  /* 0x0344000000007b1d */ /* 0x002fec0000010000 */
.L_x_1691:
[----:B01-34-:R-:W3:Y:S02]  /*13e50*/  LDL R0, [R1+0x3c] ;  /* 0x00003c0001007983 */ /* 0x01bee40000100800 */
[----:B---3--:R-:W-:-:S13]  /*13e60*/  R2UR UR4, R0 ;  /* 0x00000000000472ca */ /* 0x008fda00000e0000 */
[----:B------:R-:W-:-:S05]  /*13e70*/  IMAD.U32 R0, RZ, RZ, UR4 ;  /* 0x00000004ff007e24 */ /* 0x000fca000f8e00ff */
[----:B------:R-:W-:-:S13]  /*13e80*/  ISETP.NE.AND P0, PT, R0, 0x3, PT ;  /* 0x000000030000780c */ /* 0x000fda0003f05270 */
[----:B------:R-:W-:Y:S05]  /*13e90*/  @!P0 BRA `(.L_x_1744) ;  /* 0x0000000000048947 */ /* 0x000fea0003800000 */
[----:B------:R-:W-:Y:S01]  /*13ea0*/  BPT.TRAP 0x1 ;  /* 0x000000040000795c */ /* 0x000fe20000300000 */
.L_x_1744:
[----:B--2---:R-:W-:Y:S01]  /*13eb0*/  IMAD R3, R194, 0x8, R17 ;  /* 0x00000008c2037824 */ /* 0x004fe200078e0211 */
[----:B------:R-:W-:-:S04]  /*13ec0*/  SHF.L.U32 R0, R197, 0x1f, RZ ;  /* 0x0000001fc5007819 */ /* 0x000fc800000006ff */
[----:B------:R0:W1:Y:S01]  /*13ed0*/  SYNCS.PHASECHK.TRANS64.TRYWAIT P1, [R3+URZ+0x30830], R0 ;  /* 0x03083000030075a7 */ /* 0x000062000802017f */
[----:B------:R-:W-:Y:S05]  /*13ee0*/  @!P0 BRA `(.L_x_1745) ;  /* 0x0000000000048947 */ /* 0x000fea0003800000 */
[----:B------:R-:W-:Y:S01]  /*13ef0*/  BPT.TRAP 0x1 ;  /* 0x000000040000795c */ /* 0x000fe20000300000 */
.L_x_1745:
[----:B-1----:R-:W-:Y:S05]  /*13f00*/  @P1 BRA `(.L_x_1746) ;  /* 0x0000000000081947 */ /* 0x002fea0003800000 */
[----:B------:R-:W1:Y:S02]  /*13f10*/  SYNCS.PHASECHK.TRANS64.TRYWAIT P1, [R3+URZ+0x30830], R0 ;  /* 0x03083000030075a7 */ /* 0x000e64000802017f */
[----:B-1----:R-:W-:Y:S05]  /*13f20*/  @!P1 BRA `(.L_x_1747) ;  /* 0x000001a400c49947 */ /* 0x002fea0003800000 */
.L_x_1746:
[----:B------:R-:W-:Y:S05]  /*13f30*/  WARPSYNC.ALL ;  /* 0x0000000000007948 */ /* 0x000fea0003800000 */
[----:B01----:R-:W-:Y:S01]  /*13f40*/  VIADD R0, R17, 0x1e400 ;  /* 0x0001e40011007836 */ /* 0x003fe20000000000 */
[----:B------:R-:W-:Y:S01]  /*13f50*/  R2UR UR4, R68 ;  /* 0x00000000440472ca */ /* 0x000fe200000e0000 */
[----:B------:R-:W-:Y:S01]  /*13f60*/  IMAD.MOV.U32 R5, RZ, RZ, 0x40000040 ;  /* 0x40000040ff057424 */ /* 0x000fe200078e00ff */
[----:B-----5:R-:W-:Y:S01]  /*13f70*/  WARPGROUP.ARRIVE ;  /* 0x00000000000079c5 */ /* 0x020fe20000000000 */
[----:B------:R-:W-:Y:S01]  /*13f80*/  UMOV UR9, 0x40000040 ;  /* 0x4000004000097882 */ /* 0x000fe20000000000 */
        /* <DEDUP_REMOVED lines=33> */
[----:B------:R-:W-:Y:S01]  /*141a0*/  IMAD.MOV.U32 R7, RZ, RZ, 0x40000040 ;  /* 0x40000040ff077424 */ /* 0x000fe200078e00ff */
[----:B------:R-:W-:Y:S01]  /*141b0*/  UIADD3 UR36, UR4, 0x806, URZ ;  /* 0x0000080604247890 */ /* 0x000fe2000fffe03f */
[----:B0-----:R-:W-:Y:S01]  /*141c0*/  IMAD.U32 R8, RZ, RZ, UR8 ;  /* 0x00000008ff087e24 */ /* 0x001fe2000f8e00ff */
[----:B------:R-:W-:Y:S01]  /*141d0*/  UMOV UR37, 0x40000040 ;  /* 0x4000004000257882 */ /* 0x000fe20000000000 */
        /* <DEDUP_REMOVED lines=52> */
[----:B------:R-:W-:Y:S01]  /*14520*/  VIADD R6, R4, 0x306 ;  /* 0x0000030604067836 */ /* 0x000fe20000000000 */
[----:B------:R-:W-:Y:S01]  /*14530*/  R2UR UR59, R7 ;  /* 0x00000000073b72ca */ /* 0x000fe200000e0000 */
[----:B------:R-:W-:-:S02]  /*14540*/  IMAD.MOV.U32 R7, RZ, RZ, 0x40000040 ;  /* 0x40000040ff077424 */ /* 0x000fc400078e00ff */
[----:B------:R-:W-:Y:S01]  /*14550*/  IMAD.U32 R9, RZ, RZ, UR9 ;  /* 0x00000009ff097e24 */ /* 0x000fe2000f8e00ff */
[----:B------:R-:W-:Y:S01]  /*14560*/  R2UR UR54, R6 ;  /* 0x00000000063672ca */ /* 0x000fe200000e0000 */
[----:B------:R-:W-:Y:S01]  /*14570*/  VIADD R6, R4, 0x600 ;  /* 0x0000060004067836 */ /* 0x000fe20000000000 */
[----:B------:R-:W-:Y:S01]  /*14580*/  R2UR UR55, R7 ;  /* 0x00000000073772ca */ /* 0x000fe200000e0000 */
[----:B------:R-:W-:Y:S01]  /*14590*/  IMAD.MOV.U32 R7, RZ, RZ, 0x40000040 ;  /* 0x40000040ff077424 */ /* 0x000fe200078e00ff */
[----:B------:R0:W-:Y:S02]  /*145a0*/  STL.64 [R1], R8 ;  /* 0x0000000801007387 */ /* 0x0001e40000100a00 */
        /* <DEDUP_REMOVED lines=36> */
.L_x_1748:
[----:B------:R-:W2:Y:S01]  /*147f0*/  LDL R0, [R1+0x44] ;  /* 0x0000440001007983 */ /* 0x000ea20000100800 */
[----:B------:R-:W0:Y:S03]  /*14800*/  LDC R94, c[0x0][0x448] ;  /* 0x00011200ff5e7b82 */ /* 0x000e260000000800 */
[----:B------:R-:W2:Y:S01]  /*14810*/  LDL R92, [R1+0x38] ;  /* 0x00003800015c7983 */ /* 0x000ea20000100800 */
[----:B------:R-:W-:Y:S01]  /*14820*/  LOP3.LUT R16, R16, 0xffefffff, RZ, 0xc0, !PT ;  /* 0xffefffff10107812 */ /* 0x000fe200078ec0ff */
[----:B------:R-:W-:Y:S02]  /*14830*/  ULDC UR4, c[0x0][0x9dc] ;  /* 0x0002770000047ab9 */ /* 0x000fe40000000800 */
[----:B------:R-:W-:Y:S01]  /*14840*/  IMAD.U32 R9, RZ, RZ, UR4 ;  /* 0x00000004ff097e24 */ /* 0x000fe2000f8e00ff */
[----:B------:R-:W1:Y:S04]  /*14850*/  LDC.64 R10, c[0x0][0x9e0] ;  /* 0x00027800ff0a7b82 */ /* 0x000e680000000a00 */
[----:B------:R-:W-:-:S02]  /*14860*/  LOP3.LUT R6, RZ, R9, RZ, 0x33, !PT ;  /* 0x00000009ff067212 */ /* 0x000fc400078e33ff */
[----:B0-----:R-:W-:-:S13]  /*14870*/  ISETP.NE.AND P1, PT, R94, 0x1, PT ;  /* 0x000000015e00780c */ /* 0x001fda0003f25270 */
[----:B------:R-:W0:Y:S01]  /*14880*/  @P1 LDC R5, c[0x0][0x44c] ;  /* 0x00011300ff051b82 */ /* 0x000e220000000800 */
[----:B------:R-:W-:-:S04]  /*14890*/  @P1 LOP3.LUT R16, R16, 0x100000, RZ, 0xfc, !PT ;  /* 0x0010000010101812 */ /* 0x000fc800078efcff */
[----:B------:R-:W-:-:S03]  /*148a0*/  LOP3.LUT R16, R16, 0xfff7ffff, RZ, 0xc0, !PT ;  /* 0xfff7ffff10107812 */ /* 0x000fc600078ec0ff */
[----:B------:R-:W3:Y:S01]  /*148b0*/  @P1 LDC R7, c[0x0][0x450] ;  /* 0x00011400ff071b82 */ /* 0x000ee20000000800 */
[----:B--2---:R-:W-:-:S04]  /*148c0*/  IMAD.IADD R12, R0, 0x1, R92 ;  /* 0x00000001000c7824 */ /* 0x004fc800078e025c */
[----:B0-----:R-:W-:-:S05]  /*148d0*/  @P1 IMAD.HI.U32 R0, R12, R5, RZ ;  /* 0x000000050c001227 */ /* 0x001fca00078e00ff */
[----:B---3--:R-:W-:Y:S01]  /*148e0*/  @P1 SHF.R.U32.HI R12, RZ, R7, R0 ;  /* 0x00000007ff0c1219 */ /* 0x008fe20000011600 */
[----:B------:R-:W-:Y:S01]  /*148f0*/  VIADD R0, R3, 0x30840 ;  /* 0x0003084003007836 */ /* 0x000fe20000000000 */
[----:B-1----:R-:W-:Y:S01]  /*14900*/  ISETP.GE.AND P1, PT, R11, 0x1, PT ;  /* 0x000000010b00780c */ /* 0x002fe20003f26270 */
[----:B------:R-:W-:Y:S02]  /*14910*/  IMAD.MOV.U32 R3, RZ, RZ, -0x60 ;  /* 0xffffffa0ff037424 */ /* 0x000fe400078e00ff */
[----:B------:R-:W0:Y:S01]  /*14920*/  SHFL.IDX PT, R5, R12, RZ, 0x1c1f ;  /* 0x001c1fff0c057589 */ /* 0x000e2200000e0000 */
[----:B------:R-:W-:Y:S01]  /*14930*/  PRMT R0, R205, 0x654, R0 ;  /* 0x00000654cd007816 */ /* 0x000fe20000000000 */
[----:B------:R-:W-:-:S03]  /*14940*/  IMAD R4, R2, R3, 0x61 ;  /* 0x0000006102047424 */ /* 0x000fc600078e0203 */
[----:B------:R1:W-:Y:S01]  /*14950*/  SYNCS.ARRIVE.TRANS64.RED.A1T0 RZ, [R0+URZ], RZ ;  /* 0x000000ff00ff79a7 */ /* 0x0003e2000810043f */
[----:B------:R-:W-:Y:S01]  /*14960*/  VIADD R74, R4, 0xffffffff ;  /* 0xffffffff044a7836 */ /* 0x000fe20000000000 */
[----:B------:R-:W-:-:S03]  /*14970*/  IADD3 R3, R201, R4, -R227 ;  /* 0x00000004c9037210 */ /* 0x000fc60007ffe8e3 */
[----:B------:R-:W-:Y:S02]  /*14980*/  @P1 LOP3.LUT R16, R16, 0x80000, RZ, 0xfc, !PT ;  /* 0x0008000010101812 */ /* 0x000fe400078efcff */
[----:B------:R-:W-:Y:S02]  /*14990*/  IMAD.IADD R3, R3, 0x1, -R200 ;  /* 0x0000000103037824 */ /* 0x000fe400078e0ac8 */
[----:B-1----:R-:W-:Y:S02]  /*149a0*/  IMAD R0, R2, -0x60, R201 ;  /* 0xffffffa002007824 */ /* 0x002fe400078e02c9 */
[C---:B------:R-:W-:Y:S02]  /*149b0*/  IMAD.IADD R85, R3.reuse, 0x1, R10 ;  /* 0x0000000103557824 */ /* 0x040fe400078e020a */
[----:B------:R-:W-:Y:S01]  /*149c0*/  IMAD.IADD R72, R3, 0x1, R6 ;  /* 0x0000000103487824 */ /* 0x000fe200078e0206 */
[----:B------:R-:W-:Y:S01]  /*149d0*/  IADD3 R14, -R227, 0x60, R0 ;  /* 0x00000060e30e7810 */ /* 0x000fe20007ffe100 */
[----:B------:R-:W-:-:S02]  /*149e0*/  IMAD.IADD R0, R74, 0x1, -R227 ;  /* 0x000000014a007824 */ /* 0x000fc400078e0ae3 */
[----:B0-----:R-:W-:Y:S01]  /*149f0*/  IMAD.IADD R8, R72, 0x1, R5 ;  /* 0x0000000148087824 */ /* 0x001fe200078e0205 */
[----:B------:R-:W-:Y:S01]  /*14a00*/  VIADDMNMX R6, R5, R85, R14, PT ;  /* 0x0000005505067246 */ /* 0x000fe2000380010e */
[----:B------:R-:W-:Y:S06]  /*14a10*/  @!P1 BRA `(.L_x_1749) ;  /* 0x00000000004c9947 */ /* 0x000fec0003800000 */
[----:B------:R-:W-:Y:S01]  /*14a20*/  IADD3 R3, -R200, R201, R5 ;  /* 0x000000c9c8037210 */ /* 0x000fe20007ffe105 */
[----:B------:R-:W-:Y:S03]  /*14a30*/  BSSY B0, `(.L_x_1750) ;  /* 0x000000e000007945 */ /* 0x000fe60003800000 */
        /* <DEDUP_REMOVED lines=9> */
.L_x_1751:
[----:B------:R-:W-:-:S13]  /*14ad0*/  ISETP.NE.AND P1, PT, R11, 0x1, PT ;  /* 0x000000010b00780c */ /* 0x000fda0003f25270 */
[----:B------:R-:W0:Y:S02]  /*14ae0*/  @P1 LDC.64 R4, c[0x0][0x9e8] ;  /* 0x00027a00ff041b82 */ /* 0x000e240000000a00 */
[----:B0-----:R-:W-:-:S05]  /*14af0*/  @P1 IMAD.HI.U32 R4, R3, R4, RZ ;  /* 0x0000000403041227 */ /* 0x001fca00078e00ff */
[----:B------:R-:W-:-:S07]  /*14b00*/  @P1 SHF.R.U32.HI R3, RZ, R5, R4 ;  /* 0x00000005ff031219 */ /* 0x000fce0000011604 */
.L_x_1752:
[----:B------:R-:W-:Y:S05]  /*14b10*/  BSYNC B0 ;  /* 0x0000000000007941 */ /* 0x000fea0003800000 */
.L_x_1750:
[----:B------:R-:W-:-:S05]  /*14b20*/  IMAD R3, R3, R11, R0 ;  /* 0x0000000b03037224 */ /* 0x000fca00078e0200 */
[----:B------:R-:W-:Y:S02]  /*14b30*/  VIMNMX R8, R8, R3, !PT ;  /* 0x0000000308087248 */ /* 0x000fe40007fe0100 */
[----:B------:R-:W-:-:S07]  /*14b40*/  VIADDMNMX R6, R3, R11, R6, PT ;  /* 0x0000000b03067246 */ /* 0x000fce0003800106 */
.L_x_1749:
[C---:B------:R-:W-:Y:S01]  /*14b50*/  ISETP.GE.AND P6, PT, R74.reuse, 0x9, PT ;  /* 0x000000094a00780c */ /* 0x040fe20003fc6270 */
[----:B------:R-:W0:Y:S01]  /*14b60*/  SHFL.IDX PT, R5, R12, 0x1, 0x1c1f ;  /* 0x003c1f000c057f89 */ /* 0x000e2200000e0000 */
[----:B------:R-:W-:Y:S02]  /*14b70*/  ISETP.GE.AND P1, PT, R74, 0x2, PT ;  /* 0x000000024a00780c */ /* 0x000fe40003f26270 */
[C---:B------:R-:W-:Y:S02]  /*14b80*/  ISETP.GT.AND P2, PT, R8.reuse, 0x8, !P6 ;  /* 0x000000080800780c */ /* 0x040fe40007744270 */
[----:B------:R-:W-:Y:S02]  /*14b90*/  ISETP.GT.AND P3, PT, R8, 0x1, !P1 ;  /* 0x000000010800780c */ /* 0x000fe40004f64270 */
[----:B------:R-:W-:Y:S02]  /*14ba0*/  ISETP.LT.OR P2, PT, R6, 0x9, P2 ;  /* 0x000000090600780c */ /* 0x000fe40001741670 */
[----:B------:R-:W-:-:S02]  /*14bb0*/  ISETP.GE.AND P4, PT, R74, 0xa, PT ;  /* 0x0000000a4a00780c */ /* 0x000fc40003f86270 */
[----:B------:R-:W-:Y:S02]  /*14bc0*/  FSEL R79, R28, -INF , !P2 ;  /* 0xff8000001c4f7808 */ /* 0x000fe40005000000 */
[----:B------:R-:W-:Y:S02]  /*14bd0*/  ISETP.LT.OR P3, PT, R6, 0x2, P3 ;  /* 0x000000020600780c */ /* 0x000fe40001f61670 */
[----:B------:R-:W-:Y:S02]  /*14be0*/  ISETP.GT.AND P2, PT, R8, 0x9, !P4 ;  /* 0x000000090800780c */ /* 0x000fe40006744270 */
[----:B------:R-:W-:Y:S02]  /*14bf0*/  FSEL R83, R25, -INF , !P3 ;  /* 0xff80000019537808 */ /* 0x000fe40005800000 */
        /* <DEDUP_REMOVED lines=97> */
[----:B------:R-:W-:-:S04]  /*15210*/  ISETP.GT.AND P5, PT, R8, RZ, !P4 ;  /* 0x000000ff0800720c */ /* 0x000fc800067a4270 */
[----:B------:R-:W-:-:S04]  /*15220*/  ISETP.LT.OR P5, PT, R6, 0x1, P5 ;  /* 0x000000010600780c */ /* 0x000fc80002fa1670 */
[----:B------:R-:W-:Y:S02]  /*15230*/  FSEL R24, R24, -INF , !P5 ;  /* 0xff80000018187808 */ /* 0x000fe40006800000 */
[----:B------:R-:W-:-:S04]  /*15240*/  ISETP.GE.AND P5, PT, R74, 0x5a, PT ;  /* 0x0000005a4a00780c */ /* 0x000fc80003fa6270 */
[----:B------:R-:W-:Y:S02]  /*15250*/  P2R R28, PR, RZ, 0x20 ;  /* 0x00000020ff1c7803 */ /* 0x000fe40000000000 */
[----:B------:R-:W-:Y:S01]  /*15260*/  ISETP.GT.AND P5, PT, R8, 0x59, !P5 ;  /* 0x000000590800780c */ /* 0x000fe20006fa4270 */
[----:B0-----:R-:W-:-:S03]  /*15270*/  IMAD.IADD R8, R72, 0x1, R5 ;  /* 0x0000000148087824 */ /* 0x001fc600078e0205 */
[----:B------:R-:W-:Y:S02]  /*15280*/  ISETP.LT.OR P5, PT, R6, 0x5a, P5 ;  /* 0x0000005a0600780c */ /* 0x000fe40002fa1670 */
[----:B------:R-:W-:Y:S02]  /*15290*/  VIADDMNMX R6, R5, R85, R14, PT ;  /* 0x0000005505067246 */ /* 0x000fe4000380010e */
[----:B------:R-:W-:Y:S02]  /*152a0*/  FSEL R69, R69, -INF , !P5 ;  /* 0xff80000045457808 */ /* 0x000fe40006800000 */
[----:B------:R-:W-:-:S13]  /*152b0*/  ISETP.GE.AND P5, PT, R11, 0x1, PT ;  /* 0x000000010b00780c */ /* 0x000fda0003fa6270 */
[----:B------:R-:W-:Y:S05]  /*152c0*/  @!P5 BRA `(.L_x_1753) ;  /* 0x00000000004cd947 */ /* 0x000fea0003800000 */
        /* <DEDUP_REMOVED lines=11> */
.L_x_1755:
[----:B------:R-:W-:-:S13]  /*15380*/  ISETP.NE.AND P5, PT, R11, 0x1, PT ;  /* 0x000000010b00780c */ /* 0x000fda0003fa5270 */
[----:B------:R-:W0:Y:S02]  /*15390*/  @P5 LDC.64 R4, c[0x0][0x9e8] ;  /* 0x00027a00ff045b82 */ /* 0x000e240000000a00 */
[----:B0-----:R-:W-:-:S05]  /*153a0*/  @P5 IMAD.HI.U32 R4, R85, R4, RZ ;  /* 0x0000000455045227 */ /* 0x001fca00078e00ff */
[----:B------:R-:W-:-:S07]  /*153b0*/  @P5 SHF.R.U32.HI R85, RZ, R5, R4 ;  /* 0x00000005ff555219 */ /* 0x000fce0000011604 */
.L_x_1756:
[----:B------:R-:W-:Y:S05]  /*153c0*/  BSYNC B0 ;  /* 0x0000000000007941 */ /* 0x000fea0003800000 */
.L_x_1754:
[----:B------:R-:W-:-:S05]  /*153d0*/  IMAD R85, R85, R11, R0 ;  /* 0x0000000b55557224 */ /* 0x000fca00078e0200 */
[----:B------:R-:W-:Y:S02]  /*153e0*/  VIMNMX R8, R8, R85, !PT ;  /* 0x0000005508087248 */ /* 0x000fe40007fe0100 */
[----:B------:R-:W-:-:S07]  /*153f0*/  VIADDMNMX R6, R85, R11, R6, PT ;  /* 0x0000000b55067246 */ /* 0x000fce0003800106 */
.L_x_1753:
[----:B------:R-:W-:Y:S01]  /*15400*/  ISETP.GT.AND P1, PT, R8, 0x1, !P1 ;  /* 0x000000010800780c */ /* 0x000fe20004f24270 */
[----:B------:R-:W-:Y:S01]  /*15410*/  ULDC UR4, c[0x0][0x988] ;  /* 0x0002620000047ab9 */ /* 0x000fe20000000800 */
[----:B------:R-:W-:Y:S02]  /*15420*/  FMNMX.FTZ R0, R24, R83, !PT ;  /* 0x0000005318007209 */ /* 0x000fe40007810000 */
[----:B------:R-:W-:Y:S02]  /*15430*/  ISETP.LT.OR P1, PT, R6, 0x2, P1 ;  /* 0x000000020600780c */ /* 0x000fe40000f21670 */
[----:B------:R-:W-:Y:S02]  /*15440*/  ISETP.GT.AND P6, PT, R8, 0x8, !P6 ;  /* 0x000000080800780c */ /* 0x000fe400077c4270 */
[----:B------:R-:W-:Y:S02]  /*15450*/  FSEL R97, R27, -INF , !P1 ;  /* 0xff8000001b617808 */ /* 0x000fe40004800000 */
[----:B------:R-:W-:-:S02]  /*15460*/  ISETP.NE.AND P1, PT, R76, RZ, PT ;  /* 0x000000ff4c00720c */ /* 0x000fc40003f25270 */
[----:B------:R-:W-:Y:S02]  /*15470*/  FMNMX.FTZ R0, R79, R0, !PT ;  /* 0x000000004f007209 */ /* 0x000fe40007810000 */
[----:B------:R-:W-:Y:S02]  /*15480*/  ISETP.GT.AND P1, PT, R8, 0x9, !P1 ;  /* 0x000000090800780c */ /* 0x000fe40004f24270 */
[C---:B------:R-:W-:Y:S02]  /*15490*/  ISETP.LT.OR P6, PT, R6.reuse, 0x9, P6 ;  /* 0x000000090600780c */ /* 0x040fe400037c1670 */
[----:B------:R-:W-:Y:S02]  /*154a0*/  ISETP.LT.OR P1, PT, R6, 0xa, P1 ;  /* 0x0000000a0600780c */ /* 0x000fe40000f21670 */
[----:B------:R-:W-:Y:S02]  /*154b0*/  FMNMX.FTZ R0, R73, R0, !PT ;  /* 0x0000000049007209 */ /* 0x000fe40007810000 */
[----:B------:R-:W-:-:S02]  /*154c0*/  FSEL R95, R31, -INF , !P1 ;  /* 0xff8000001f5f7808 */ /* 0x000fc40004800000 */
[----:B------:R-:W-:Y:S02]  /*154d0*/  ISETP.NE.AND P1, PT, R78, RZ, PT ;  /* 0x000000ff4e00720c */ /* 0x000fe40003f25270 */
[----:B------:R-:W-:Y:S02]  /*154e0*/  FSEL R5, R30, -INF , !P6 ;  /* 0xff8000001e057808 */ /* 0x000fe40007000000 */
[----:B------:R-:W-:Y:S02]  /*154f0*/  ISETP.GT.AND P1, PT, R8, 0x10, !P1 ;  /* 0x000000100800780c */ /* 0x000fe40004f24270 */
[----:B------:R-:W-:Y:S02]  /*15500*/  ISETP.NE.AND P6, PT, R80, RZ, PT ;  /* 0x000000ff5000720c */ /* 0x000fe40003fc5270 */
[----:B------:R-:W-:Y:S02]  /*15510*/  ISETP.LT.OR P1, PT, R6, 0x11, P1 ;  /* 0x000000110600780c */ /* 0x000fe40000f21670 */
[----:B------:R-:W-:-:S02]  /*15520*/  FMNMX.FTZ R0, R77, R0, !PT ;  /* 0x000000004d007209 */ /* 0x000fc40007810000 */
[----:B------:R-:W-:Y:S02]  /*15530*/  FSEL R27, R34, -INF , !P1 ;  /* 0xff800000221b7808 */ /* 0x000fe40004800000 */
[----:B------:R-:W-:Y:S02]  /*15540*/  ISETP.NE.AND P1, PT, R32, RZ, PT ;  /* 0x000000ff2000720c */ /* 0x000fe40003f25270 */
[----:B------:R-:W-:Y:S02]  /*15550*/  FMNMX.FTZ R0, R33, R0, !PT ;  /* 0x0000000021007209 */ /* 0x000fe40007810000 */
[----:B------:R-:W-:Y:S02]  /*15560*/  ISETP.GT.AND P1, PT, R8, 0x11, !P1 ;  /* 0x000000110800780c */ /* 0x000fe40004f24270 */
[----:B------:R-:W-:Y:S02]  /*15570*/  ISETP.NE.AND P5, PT, R36, RZ, PT ;  /* 0x000000ff2400720c */ /* 0x000fe40003fa5270 */
        /* <DEDUP_REMOVED lines=39> */
[----:B------:R-:W-:Y:S02]  /*157f0*/  ISETP.NE.AND P5, PT, R87, RZ, PT ;  /* 0x000000ff5700720c */ /* 0x000fe40003fa5270 */
[----:B------:R-:W-:Y:S02]  /*15800*/  FSEL R87, R47, -INF , !P1 ;  /* 0xff8000002f577808 */ /* 0x000fe40004800000 */
[----:B------:R-:W-:Y:S02]  /*15810*/  FMNMX.FTZ R0, R7, R0, !PT ;  /* 0x0000000007007209 */ /* 0x000fe40007810000 */
[----:B------:R-:W-:-:S02]  /*15820*/  ISETP.NE.AND P1, PT, R86, RZ, PT ;  /* 0x000000ff5600720c */ /* 0x000fc40003f25270 */
[----:B------:R-:W-:Y:S01]  /*15830*/  FMNMX.FTZ R14, R69, R0, !PT ;  /* 0x00000000450e7209 */ /* 0x000fe20007810000 */
[----:B------:R-:W-:Y:S01]  /*15840*/  IMAD.U32 R0, RZ, RZ, UR4 ;  /* 0x00000004ff007e24 */ /* 0x000fe2000f8e00ff */
[C---:B------:R-:W-:Y:S02]  /*15850*/  ISETP.GT.AND P1, PT, R8.reuse, 0x30, !P1 ;  /* 0x000000300800780c */ /* 0x040fe40004f24270 */
[----:B------:R-:W-:Y:S01]  /*15860*/  ISETP.GT.AND P4, PT, R8, RZ, !P4 ;  /* 0x000000ff0800720c */ /* 0x000fe20006784270 */
[----:B------:R-:W0:Y:S01]  /*15870*/  SHFL.BFLY PT, R101, R14, 0x2, 0x1f ;  /* 0x0c401f000e657f89 */ /* 0x000e2200000e0000 */
[C---:B------:R-:W-:Y:S02]  /*15880*/  ISETP.LT.OR P1, PT, R6.reuse, 0x31, P1 ;  /* 0x000000310600780c */ /* 0x040fe40000f21670 */
[----:B------:R-:W-:Y:S02]  /*15890*/  ISETP.LT.OR P4, PT, R6, 0x1, P4 ;  /* 0x000000010600780c */ /* 0x000fe40002781670 */
[----:B------:R-:W-:-:S02]  /*158a0*/  FSEL R39, R50, -INF , !P1 ;  /* 0xff80000032277808 */ /* 0x000fc40004800000 */
[----:B------:R-:W-:Y:S02]  /*158b0*/  ISETP.NE.AND P1, PT, R48, RZ, PT ;  /* 0x000000ff3000720c */ /* 0x000fe40003f25270 */
[----:B------:R-:W-:Y:S02]  /*158c0*/  FSEL R26, R26, -INF , !P4 ;  /* 0xff8000001a1a7808 */ /* 0x000fe40006000000 */
[----:B------:R-:W-:Y:S02]  /*158d0*/  ISETP.GT.AND P1, PT, R8, 0x31, !P1 ;  /* 0x000000310800780c */ /* 0x000fe40004f24270 */
[----:B------:R-:W-:Y:S02]  /*158e0*/  ISETP.NE.AND P6, PT, R56, RZ, PT ;  /* 0x000000ff3800720c */ /* 0x000fe40003fc5270 */
[----:B------:R-:W-:Y:S02]  /*158f0*/  ISETP.LT.OR P1, PT, R6, 0x32, P1 ;  /* 0x000000320600780c */ /* 0x000fe40000f21670 */
[----:B------:R-:W-:-:S02]  /*15900*/  ISETP.GT.AND P2, PT, R8, 0x51, !P2 ;  /* 0x000000510800780c */ /* 0x000fc40005744270 */
[----:B------:R-:W-:Y:S02]  /*15910*/  FSEL R51, R51, -INF , !P1 ;  /* 0xff80000033337808 */ /* 0x000fe40004800000 */
[----:B------:R-:W-:Y:S02]  /*15920*/  ISETP.NE.AND P1, PT, R88, RZ, PT ;  /* 0x000000ff5800720c */ /* 0x000fe40003f25270 */
[C---:B------:R-:W-:Y:S02]  /*15930*/  ISETP.GT.AND P3, PT, R8.reuse, 0x58, !P3 ;  /* 0x000000580800780c */ /* 0x040fe40005f64270 */
[----:B------:R-:W-:Y:S02]  /*15940*/  ISETP.GT.AND P1, PT, R8, 0x38, !P1 ;  /* 0x000000380800780c */ /* 0x000fe40004f24270 */
[----:B0-----:R-:W-:Y:S02]  /*15950*/  FMNMX.FTZ R101, R14, R101, !PT ;  /* 0x000000650e657209 */ /* 0x001fe40007810000 */
[----:B------:R-:W-:-:S02]  /*15960*/  FMNMX.FTZ R14, R26, R97, !PT ;  /* 0x000000611a0e7209 */ /* 0x000fc40007810000 */
[----:B------:R-:W-:Y:S01]  /*15970*/  ISETP.LT.OR P1, PT, R6, 0x39, P1 ;  /* 0x000000390600780c */ /* 0x000fe20000f21670 */
[----:B------:R-:W0:Y:S01]  /*15980*/  SHFL.BFLY PT, R4, R101, 0x1, 0x1f ;  /* 0x0c201f0065047f89 */ /* 0x000e2200000e0000 */
        /* <DEDUP_REMOVED lines=14> */
[----:B------:R-:W-:Y:S02]  /*15a70*/  FMNMX.FTZ R14, R31, R14, !PT ;  /* 0x0000000e1f0e7209 */ /* 0x000fe40007810000 */
[----:B------:R-:W-:Y:S02]  /*15a80*/  FSEL R47, R58, -INF , !P1 ;  /* 0xff8000003a2f7808 */ /* 0x000fe40004800000 */
[----:B------:R-:W-:-:S02]  /*15a90*/  ISETP.GT.AND P1, PT, R8, 0x41, !P6 ;  /* 0x000000410800780c */ /* 0x000fc40007724270 */
[----:B------:R-:W-:Y:S02]  /*15aa0*/  FMNMX.FTZ R14, R89, R14, !PT ;  /* 0x0000000e590e7209 */ /* 0x000fe40007810000 */
[----:B------:R-:W-:Y:S02]  /*15ab0*/  ISETP.LT.OR P1, PT, R6, 0x42, P1 ;  /* 0x000000420600780c */ /* 0x000fe40000f21670 */
[----:B------:R-:W-:Y:S02]  /*15ac0*/  FMNMX.FTZ R14, R35, R14, !PT ;  /* 0x0000000e230e7209 */ /* 0x000fe40007810000 */
[----:B------:R-:W-:Y:S02]  /*15ad0*/  FSEL R59, R59, -INF , !P1 ;  /* 0xff8000003b3b7808 */ /* 0x000fe40004800000 */
[----:B------:R-:W-:Y:S02]  /*15ae0*/  FMNMX.FTZ R14, R87, R14, !PT ;  /* 0x0000000e570e7209 */ /* 0x000fe40007810000 */
[----:B------:R-:W-:-:S02]  /*15af0*/  ISETP.GT.AND P1, PT, R8, 0x48, !P5 ;  /* 0x000000480800780c */ /* 0x000fc40006f24270 */
[----:B0-----:R-:W-:Y:S02]  /*15b00*/  FMNMX.FTZ R4, R101, R4, !PT ;  /* 0x0000000465047209 */ /* 0x001fe40007810000 */
[----:B------:R-:W-:Y:S02]  /*15b10*/  FMNMX.FTZ R14, R39, R14, !PT ;  /* 0x0000000e270e7209 */ /* 0x000fe40007810000 */
[----:B------:R-:W-:Y:S01]  /*15b20*/  ISETP.LT.OR P1, PT, R6, 0x49, P1 ;  /* 0x000000490600780c */ /* 0x000fe20000f21670 */
[----:B------:R-:W-:Y:S01]  /*15b30*/  FMUL.FTZ R12, R4, R0 ;  /* 0x00000000040c7220 */ /* 0x000fe20000410000 */
[----:B------:R-:W-:Y:S02]  /*15b40*/  FMNMX.FTZ R14, R51, R14, !PT ;  /* 0x0000000e330e7209 */ /* 0x000fe40007810000 */
[----:B------:R-:W-:Y:S02]  /*15b50*/  FSEL R99, R62, -INF , !P1 ;  /* 0xff8000003e637808 */ /* 0x000fe40004800000 */
[----:B------:R-:W-:-:S02]  /*15b60*/  FSETP.NEU.FTZ.AND P1, PT, R4, -INF , PT ;  /* 0xff8000000400780b */ /* 0x000fc40003f3d000 */
[----:B------:R-:W-:Y:S02]  /*15b70*/  ISETP.NE.AND P5, PT, R60, RZ, PT ;  /* 0x000000ff3c00720c */ /* 0x000fe40003fa5270 */
[----:B------:R-:W-:Y:S02]  /*15b80*/  FMNMX.FTZ R14, R43, R14, !PT ;  /* 0x0000000e2b0e7209 */ /* 0x000fe40007810000 */
[----:B------:R-:W-:Y:S02]  /*15b90*/  FSEL R12, R12, RZ, P1 ;  /* 0x000000ff0c0c7208 */ /* 0x000fe40000800000 */
[----:B------:R-:W-:Y:S02]  /*15ba0*/  ISETP.GT.AND P1, PT, R8, 0x49, !P5 ;  /* 0x000000490800780c */ /* 0x000fe40006f24270 */
[----:B------:R-:W-:Y:S01]  /*15bb0*/  FMNMX.FTZ R14, R55, R14, !PT ;  /* 0x0000000e370e7209 */ /* 0x000fe20007810000 */
[-CC-:B------:R-:W-:Y:S01]  /*15bc0*/  FFMA.FTZ R186, R75, R0.reuse, -R12.reuse ;  /* 0x000000004bba7223 */ /* 0x180fe2000001080c */
[----:B------:R-:W-:Y:S01]  /*15bd0*/  ISETP.LT.OR P1, PT, R6, 0x4a, P1 ;  /* 0x0000004a0600780c */ /* 0x000fe20000f21670 */
[-CC-:B------:R-:W-:Y:S01]  /*15be0*/  FFMA.FTZ R184, R77, R0.reuse, -R12.reuse ;  /* 0x000000004db87223 */ /* 0x180fe2000001080c */
[----:B------:R-:W-:Y:S01]  /*15bf0*/  ISETP.NE.AND P6, PT, R20, RZ, PT ;  /* 0x000000ff1400720c */ /* 0x000fe20003fc5270 */
[--C-:B------:R-:W-:Y:S01]  /*15c00*/  FFMA.FTZ R182, R3, R0, -R12.reuse ;  /* 0x0000000003b67223 */ /* 0x100fe2000001080c */
[----:B------:R-:W-:Y:S01]  /*15c10*/  FMNMX.FTZ R14, R47, R14, !PT ;  /* 0x0000000e2f0e7209 */ /* 0x000fe20007810000 */
[-CC-:B------:R-:W-:Y:S01]  /*15c20*/  FFMA.FTZ R188, R24, R0.reuse, -R12.reuse ;  /* 0x0000000018bc7223 */ /* 0x180fe2000001080c */
[----:B------:R-:W-:Y:S01]  /*15c30*/  FSEL R63, R63, -INF , !P1 ;  /* 0xff8000003f3f7808 */ /* 0x000fe20004800000 */
[-CC-:B------:R-:W-:Y:S01]  /*15c40*/  FFMA.FTZ R83, R83, R0.reuse, -R12.reuse ;  /* 0x0000000053537223 */ /* 0x180fe2000001080c */
[----:B------:R-:W-:Y:S01]  /*15c50*/  ISETP.GT.AND P1, PT, R8, 0x50, !P6 ;  /* 0x000000500800780c */ /* 0x000fe20007724270 */
[--C-:B------:R-:W-:Y:S01]  /*15c60*/  FFMA.FTZ R190, R79, R0, -R12.reuse ;  /* 0x000000004fbe7223 */ /* 0x100fe2000001080c */
[----:B------:R-:W-:Y:S01]  /*15c70*/  FMNMX.FTZ R14, R59, R14, !PT ;  /* 0x0000000e3b0e7209 */ /* 0x000fe20007810000 */
[----:B------:R-:W-:Y:S01]  /*15c80*/  MUFU.EX2 R188, R188 ;  /* 0x000000bc00bc7308 */ /* 0x000fe20000000800 */
[----:B------:R-:W-:Y:S01]  /*15c90*/  ISETP.LT.OR P1, PT, R6, 0x51, P1 ;  /* 0x000000510600780c */ /* 0x000fe20000f21670 */
[--C-:B------:R-:W-:Y:S01]  /*15ca0*/  FFMA.FTZ R73, R73, R0, -R12.reuse ;  /* 0x0000000049497223 */ /* 0x100fe2000001080c */
[----:B------:R-:W-:Y:S01]  /*15cb0*/  FMNMX.FTZ R14, R99, R14, !PT ;  /* 0x0000000e630e7209 */ /* 0x000fe20007810000 */
[-CC-:B------:R-:W-:Y:S01]  /*15cc0*/  FFMA.FTZ R33, R33, R0.reuse, -R12.reuse ;  /* 0x0000000021217223 */ /* 0x180fe2000001080c */
[----:B------:R-:W-:Y:S01]  /*15cd0*/  ISETP.NE.AND P5, PT, R28, RZ, PT ;  /* 0x000000ff1c00720c */ /* 0x000fe20003fa5270 */
[-CC-:B------:R-:W-:Y:S01]  /*15ce0*/  FFMA.FTZ R176, R25, R0.reuse, -R12.reuse ;  /* 0x0000000019b07223 */ /* 0x180fe2000001080c */
[----:B------:R-:W-:Y:S01]  /*15cf0*/  ISETP.LT.OR P2, PT, R6, 0x52, P2 ;  /* 0x000000520600780c */ /* 0x000fe20001741670 */
[----:B------:R-:W0:Y:S01]  /*15d00*/  MUFU.EX2 R83, R83 ;  /* 0x0000005300537308 */ /* 0x000e220000000800 */
[----:B------:R-:W-:Y:S01]  /*15d10*/  FSEL R75, R66, -INF , !P1 ;  /* 0xff800000424b7808 */ /* 0x000fe20004800000 */
[--C-:B------:R-:W-:Y:S01]  /*15d20*/  FFMA.FTZ R178, R13, R0, -R12.reuse ;  /* 0x000000000db27223 */ /* 0x100fe2000001080c */
[----:B------:R-:W-:Y:S01]  /*15d30*/  FMNMX.FTZ R14, R63, R14, !PT ;  /* 0x0000000e3f0e7209 */ /* 0x000fe20007810000 */
[-CC-:B------:R-:W-:Y:S01]  /*15d40*/  FFMA.FTZ R172, R21, R0.reuse, -R12.reuse ;  /* 0x0000000015ac7223 */ /* 0x180fe2000001080c */
[----:B------:R-:W-:Y:S01]  /*15d50*/  ISETP.GT.AND P4, PT, R8, 0x59, !P5 ;  /* 0x000000590800780c */ /* 0x000fe20006f84270 */
[-CC-:B------:R-:W-:Y:S01]  /*15d60*/  FFMA.FTZ R174, R29, R0.reuse, -R12.reuse ;  /* 0x000000001dae7223 */ /* 0x180fe2000001080c */
[C---:B------:R-:W-:Y:S01]  /*15d70*/  ISETP.LT.OR P3, PT, R6.reuse, 0x59, P3 ;  /* 0x000000590600780c */ /* 0x040fe20001f61670 */
[----:B------:R-:W1:Y:S01]  /*15d80*/  MUFU.EX2 R190, R190 ;  /* 0x000000be00be7308 */ /* 0x000e620000000800 */
[----:B------:R-:W-:Y:S01]  /*15d90*/  FSEL R67, R67, -INF , !P2 ;  /* 0xff80000043437808 */ /* 0x000fe20005000000 */
[--C-:B------:R-:W-:Y:S01]  /*15da0*/  FFMA.FTZ R168, R15, R0, -R12.reuse ;  /* 0x000000000fa87223 */ /* 0x100fe2000001080c */
[----:B------:R-:W-:Y:S01]  /*15db0*/  FMNMX.FTZ R14, R75, R14, !PT ;  /* 0x0000000e4b0e7209 */ /* 0x000fe20007810000 */
[-CC-:B------:R-:W-:Y:S01]  /*15dc0*/  FFMA.FTZ R170, R7, R0.reuse, -R12.reuse ;  /* 0x0000000007aa7223 */ /* 0x180fe2000001080c */
[----:B------:R-:W-:Y:S01]  /*15dd0*/  ISETP.LT.OR P4, PT, R6, 0x5a, P4 ;  /* 0x0000005a0600780c */ /* 0x000fe20002781670 */
[--C-:B------:R-:W-:Y:S01]  /*15de0*/  FFMA.FTZ R37, R37, R0, -R12.reuse ;  /* 0x0000000025257223 */ /* 0x100fe2000001080c */
[----:B------:R-:W-:Y:S01]  /*15df0*/  FSEL R77, R70, -INF , !P3 ;  /* 0xff800000464d7808 */ /* 0x000fe20005800000 */
[----:B------:R-:W2:Y:S01]  /*15e00*/  MUFU.EX2 R73, R73 ;  /* 0x0000004900497308 */ /* 0x000ea20000000800 */
[----:B------:R-:W-:Y:S01]  /*15e10*/  FMNMX.FTZ R14, R67, R14, !PT ;  /* 0x0000000e430e7209 */ /* 0x000fe20007810000 */
[-CC-:B------:R-:W-:Y:S01]  /*15e20*/  FFMA.FTZ R180, R81, R0.reuse, -R12.reuse ;  /* 0x0000000051b47223 */ /* 0x180fe2000001080c */
[----:B------:R-:W-:Y:S01]  /*15e30*/  FSEL R71, R71, -INF , !P4 ;  /* 0xff80000047477808 */ /* 0x000fe20006000000 */
[--C-:B------:R-:W-:Y:S01]  /*15e40*/  FFMA.FTZ R41, R41, R0, -R12.reuse ;  /* 0x0000000029297223 */ /* 0x100fe2000001080c */
[----:B------:R-:W-:Y:S01]  /*15e50*/  FMNMX.FTZ R14, R77, R14, !PT ;  /* 0x0000000e4d0e7209 */ /* 0x000fe20007810000 */
[-CC-:B------:R-:W-:Y:S01]  /*15e60*/  FFMA.FTZ R45, R45, R0.reuse, -R12.reuse ;  /* 0x000000002d2d7223 */ /* 0x180fe2000001080c */
[--C-:B------:R-:W-:Y:S01]  /*15e70*/  FFMA.FTZ R25, R49, R0, -R12.reuse ;  /* 0x0000000031197223 */ /* 0x100fe2000001080c */
[----:B------:R-:W3:Y:S01]  /*15e80*/  MUFU.EX2 R184, R184 ;  /* 0x000000b800b87308 */ /* 0x000ee20000000800 */
[----:B------:R-:W-:Y:S01]  /*15e90*/  FMNMX.FTZ R14, R71, R14, !PT ;  /* 0x0000000e470e7209 */ /* 0x000fe20007810000 */
[-CC-:B------:R-:W-:Y:S01]  /*15ea0*/  FFMA.FTZ R13, R53, R0.reuse, -R12.reuse ;  /* 0x00000000350d7223 */ /* 0x180fe2000001080c */
[-CC-:B------:R-:W-:Y:S01]  /*15eb0*/  FFMA.FTZ R21, R57, R0.reuse, -R12.reuse ;  /* 0x0000000039157223 */ /* 0x180fe2000001080c */
[-CC-:B------:R-:W-:Y:S01]  /*15ec0*/  FFMA.FTZ R29, R61, R0.reuse, -R12.reuse ;  /* 0x000000003d1d7223 */ /* 0x180fe2000001080c */
[-CC-:B------:R-:W-:Y:S01]  /*15ed0*/  FFMA.FTZ R15, R65, R0.reuse, -R12.reuse ;  /* 0x00000000410f7223 */ /* 0x180fe2000001080c */
[----:B------:R-:W4:Y:S01]  /*15ee0*/  SHFL.BFLY PT, R3, R14, 0x2, 0x1f ;  /* 0x0c401f000e037f89 */ /* 0x000f2200000e0000 */
[----:B------:R-:W-:Y:S01]  /*15ef0*/  FFMA.FTZ R7, R69, R0, -R12 ;  /* 0x0000000045077223 */ /* 0x000fe2000001080c */
[----:B------:R-:W5:Y:S01]  /*15f00*/  MUFU.EX2 R33, R33 ;  /* 0x0000002100217308 */ /* 0x000f620000000800 */
[----:B------:R-:W-:-:S07]  /*15f10*/  ISETP.NE.AND P5, PT, R94, 0x1, PT ;  /* 0x000000015e00780c */ /* 0x000fce0003fa5270 */
[----:B------:R-:W5:Y:S06]  /*15f20*/  MUFU.EX2 R186, R186 ;  /* 0x000000ba00ba7308 */ /* 0x000f6c0000000800 */
[----:B------:R-:W5:Y:S02]  /*15f30*/  @P5 LDC R38, c[0x0][0x450] ;  /* 0x00011400ff265b82 */ /* 0x000f640000000800 */
        /* <DEDUP_REMOVED lines=9> */
[----:B------:R-:W-:Y:S02]  /*15fd0*/  FMUL.FTZ R8, R3, R0 ;  /* 0x0000000003087220 */ /* 0x000fe40000410000 */
[----:B------:R-:W-:Y:S03]  /*15fe0*/  MUFU.EX2 R176, R176 ;  /* 0x000000b000b07308 */ /* 0x000fe60000000800 */
[----:B------:R-:W-:-:S05]  /*15ff0*/  FSEL R8, R8, RZ, P1 ;  /* 0x000000ff08087208 */ /* 0x000fca0000800000 */
[----:B------:R-:W-:Y:S01]  /*16000*/  MUFU.EX2 R25, R25 ;  /* 0x0000001900197308 */ /* 0x000fe20000000800 */
[-CC-:B------:R-:W-:Y:S01]  /*16010*/  FFMA.FTZ R189, R26, R0.reuse, -R8.reuse ;  /* 0x000000001abd7223 */ /* 0x180fe20000010808 */
[-CC-:B------:R-:W-:Y:S01]  /*16020*/  FFMA.FTZ R6, R97, R0.reuse, -R8.reuse ;  /* 0x0000000061067223 */ /* 0x180fe20000010808 */
[-CC-:B------:R-:W-:Y:S01]  /*16030*/  FFMA.FTZ R191, R5, R0.reuse, -R8.reuse ;  /* 0x0000000005bf7223 */ /* 0x180fe20000010808 */
[-CC-:B------:R-:W-:Y:S01]  /*16040*/  FFMA.FTZ R12, R95, R0.reuse, -R8.reuse ;  /* 0x000000005f0c7223 */ /* 0x180fe20000010808 */
[-CC-:B------:R-:W-:Y:S01]  /*16050*/  FFMA.FTZ R185, R27, R0.reuse, -R8.reuse ;  /* 0x000000001bb97223 */ /* 0x180fe20000010808 */
[----:B0-----:R-:W-:Y:S01]  /*16060*/  FADD.FTZ R5, R188, R83 ;  /* 0x00000053bc057221 */ /* 0x001fe20000010000 */
[-CC-:B------:R-:W-:Y:S01]  /*16070*/  FFMA.FTZ R14, R93, R0.reuse, -R8.reuse ;  /* 0x000000005d0e7223 */ /* 0x180fe20000010808 */
[----:B------:R-:W-:Y:S01]  /*16080*/  MUFU.EX2 R189, R189 ;  /* 0x000000bd00bd7308 */ /* 0x000fe20000000800 */
[-CC-:B------:R-:W-:Y:S01]  /*16090*/  FFMA.FTZ R187, R85, R0.reuse, -R8.reuse ;  /* 0x0000000055bb7223 */ /* 0x180fe20000010808 */
[----:B-1----:R-:W-:Y:S01]  /*160a0*/  FADD.FTZ R30, R190, R5 ;  /* 0x00000005be1e7221 */ /* 0x002fe20000010000 */
[-CC-:B------:R-:W-:Y:S01]  /*160b0*/  FFMA.FTZ R20, R91, R0.reuse, -R8.reuse ;  /* 0x000000005b147223 */ /* 0x180fe20000010808 */
[-CC-:B------:R-:W-:Y:S01]  /*160c0*/  FFMA.FTZ R181, R31, R0.reuse, -R8.reuse ;  /* 0x000000001fb57223 */ /* 0x180fe20000010808 */
[-C--:B------:R-:W-:Y:S01]  /*160d0*/  FFMA.FTZ R24, R89, R0.reuse, -R8 ;  /* 0x0000000059187223 */ /* 0x080fe20000010808 */
[----:B--2---:R-:W-:Y:S01]  /*160e0*/  FADD.FTZ R5, R73, R30 ;  /* 0x0000001e49057221 */ /* 0x004fe20000010000 */
[-CC-:B------:R-:W-:Y:S01]  /*160f0*/  FFMA.FTZ R183, R35, R0.reuse, -R8.reuse ;  /* 0x0000000023b77223 */ /* 0x180fe20000010808 */
[----:B------:R-:W0:Y:S01]  /*16100*/  MUFU.EX2 R6, R6 ;  /* 0x0000000600067308 */ /* 0x000e220000000800 */
[-CC-:B------:R-:W-:Y:S01]  /*16110*/  FFMA.FTZ R26, R87, R0.reuse, -R8.reuse ;  /* 0x00000000571a7223 */ /* 0x180fe20000010808 */
[----:B---3--:R-:W-:Y:S01]  /*16120*/  FADD.FTZ R30, R184, R5 ;  /* 0x00000005b81e7221 */ /* 0x008fe20000010000 */
[-CC-:B------:R-:W-:Y:S01]  /*16130*/  FFMA.FTZ R177, R39, R0.reuse, -R8.reuse ;  /* 0x0000000027b17223 */ /* 0x180fe20000010808 */
[-C--:B------:R-:W-:Y:S01]  /*16140*/  FFMA.FTZ R28, R51, R0.reuse, -R8 ;  /* 0x00000000331c7223 */ /* 0x080fe20000010808 */
[----:B------:R-:W1:Y:S01]  /*16150*/  @P5 LDC R35, c[0x0][0x44c] ;  /* 0x00011300ff235b82 */ /* 0x000e620000000800 */
[----:B-----5:R-:W-:Y:S01]  /*16160*/  FADD.FTZ R27, R33, R30 ;  /* 0x0000001e211b7221 */ /* 0x020fe20000010000 */
[-CC-:B------:R-:W-:Y:S01]  /*16170*/  FFMA.FTZ R179, R43, R0.reuse, -R8.reuse ;  /* 0x000000002bb37223 */ /* 0x180fe20000010808 */
[----:B------:R-:W2:Y:S01]  /*16180*/  MUFU.EX2 R191, R191 ;  /* 0x000000bf00bf7308 */ /* 0x000ea20000000800 */
[-CC-:B------:R-:W-:Y:S01]  /*16190*/  FFMA.FTZ R30, R55, R0.reuse, -R8.reuse ;  /* 0x00000000371e7223 */ /* 0x180fe20000010808 */
[----:B------:R-:W-:Y:S01]  /*161a0*/  FADD.FTZ R34, R186, R27 ;  /* 0x0000001bba227221 */ /* 0x000fe20000010000 */
[-CC-:B------:R-:W-:Y:S01]  /*161b0*/  FFMA.FTZ R173, R47, R0.reuse, -R8.reuse ;  /* 0x000000002fad7223 */ /* 0x180fe20000010808 */
[-CC-:B------:R-:W-:Y:S01]  /*161c0*/  FFMA.FTZ R99, R99, R0.reuse, -R8.reuse ;  /* 0x0000000063637223 */ /* 0x180fe20000010808 */
[-C--:B------:R-:W-:Y:S01]  /*161d0*/  FFMA.FTZ R63, R63, R0.reuse, -R8 ;  /* 0x000000003f3f7223 */ /* 0x080fe20000010808 */
[----:B------:R-:W-:Y:S01]  /*161e0*/  FADD.FTZ R27, R37, R34 ;  /* 0x00000022251b7221 */ /* 0x000fe20000010000 */
[-C--:B------:R-:W-:Y:S01]  /*161f0*/  FFMA.FTZ R75, R75, R0.reuse, -R8 ;  /* 0x000000004b4b7223 */ /* 0x080fe20000010808 */
[----:B------:R-:W3:Y:S01]  /*16200*/  MUFU.EX2 R12, R12 ;  /* 0x0000000c000c7308 */ /* 0x000ee20000000800 */
[----:B0-----:R-:W-:Y:S01]  /*16210*/  FADD.FTZ R32, R189, R6 ;  /* 0x00000006bd207221 */ /* 0x001fe20000010000 */
[-CC-:B------:R-:W-:Y:S01]  /*16220*/  FFMA.FTZ R67, R67, R0.reuse, -R8.reuse ;  /* 0x0000000043437223 */ /* 0x180fe20000010808 */
[-CC-:B------:R-:W-:Y:S01]  /*16230*/  FFMA.FTZ R77, R77, R0.reuse, -R8.reuse ;  /* 0x000000004d4d7223 */ /* 0x180fe20000010808 */
[----:B------:R-:W-:Y:S01]  /*16240*/  FFMA.FTZ R71, R71, R0, -R8 ;  /* 0x0000000047477223 */ /* 0x000fe20000010808 */
[----:B------:R-:W-:Y:S01]  /*16250*/  IMAD.MOV.U32 R31, RZ, RZ, R92 ;  /* 0x000000ffff1f7224 */ /* 0x000fe200078e005c */
[----:B------:R-:W-:-:S02]  /*16260*/  F2FP.BF16.F32.PACK_AB R189, R6, R189 ;  /* 0x000000bd06bd723e */ /* 0x000fc400000010ff */
[----:B------:R-:W0:Y:S01]  /*16270*/  MUFU.EX2 R185, R185 ;  /* 0x000000b900b97308 */ /* 0x000e220000000800 */
[----:B--2---:R-:W-:Y:S01]  /*16280*/  FADD.FTZ R5, R191, R32 ;  /* 0x00000020bf057221 */ /* 0x004fe20000010000 */
[----:B------:R-:W-:Y:S02]  /*16290*/  F2FP.BF16.F32.PACK_AB R188, R83, R188 ;  /* 0x000000bc53bc723e */ /* 0x000fe400000010ff */
[----:B------:R-:W-:Y:S01]  /*162a0*/  F2FP.BF16.F32.PACK_AB R190, R73, R190 ;  /* 0x000000be49be723e */ /* 0x000fe200000010ff */
[----:B-1----:R-:W-:Y:S01]  /*162b0*/  @P5 IMAD.HI.U32 R35, R92, R35, RZ ;  /* 0x000000235c235227 */ /* 0x002fe200078e00ff */
[----:B------:R-:W-:Y:S02]  /*162c0*/  F2FP.BF16.F32.PACK_AB R184, R33, R184 ;  /* 0x000000b821b8723e */ /* 0x000fe400000010ff */
[----:B------:R-:W1:Y:S01]  /*162d0*/  MUFU.EX2 R14, R14 ;  /* 0x0000000e000e7308 */ /* 0x000e620000000800 */
[----:B---3--:R-:W-:Y:S01]  /*162e0*/  FADD.FTZ R32, R12, R5 ;  /* 0x000000050c207221 */ /* 0x008fe20000010000 */
[----:B------:R-:W-:-:S02]  /*162f0*/  @P5 SHF.R.U32.HI R31, RZ, R38, R35 ;  /* 0x00000026ff1f5219 */ /* 0x000fc40000011623 */
[----:B------:R-:W-:Y:S02]  /*16300*/  ISETP.GE.AND P5, PT, R11, 0x1, PT ;  /* 0x000000010b00780c */ /* 0x000fe40003fa6270 */
[----:B------:R-:W-:Y:S01]  /*16310*/  F2FP.BF16.F32.PACK_AB R186, R37, R186 ;  /* 0x000000ba25ba723e */ /* 0x000fe200000010ff */
[----:B------:R-:W-:Y:S01]  /*16320*/  IMAD.IADD R31, R136, 0x1, R31 ;  /* 0x00000001881f7824 */ /* 0x000fe200078e021f */
[----:B------:R-:W2:Y:S01]  /*16330*/  MUFU.EX2 R187, R187 ;  /* 0x000000bb00bb7308 */ /* 0x000ea20000000800 */
[----:B0-----:R-:W-:Y:S01]  /*16340*/  FADD.FTZ R5, R185, R32 ;  /* 0x00000020b9057221 */ /* 0x001fe20000010000 */
[----:B------:R-:W-:Y:S01]  /*16350*/  FADD.FTZ R32, R180, R27 ;  /* 0x0000001bb4207221 */ /* 0x000fe20000010000 */
[----:B------:R-:W-:Y:S01]  /*16360*/  F2FP.BF16.F32.PACK_AB R180, R41, R180 ;  /* 0x000000b429b4723e */ /* 0x000fe200000010ff */
[----:B------:R-:W-:Y:S01]  /*16370*/  IMAD.IADD R10, R31, 0x1, R10 ;  /* 0x000000011f0a7824 */ /* 0x000fe200078e020a */
[----:B------:R-:W-:Y:S01]  /*16380*/  F2FP.BF16.F32.PACK_AB R191, R12, R191 ;  /* 0x000000bf0cbf723e */ /* 0x000fe200000010ff */
[----:B------:R-:W-:Y:S01]  /*16390*/  FADD.FTZ R27, R41, R32 ;  /* 0x00000020291b7221 */ /* 0x000fe20000010000 */
[----:B------:R-:W-:Y:S01]  /*163a0*/  FFMA.FTZ R32, R59, R0, -R8 ;  /* 0x000000003b207223 */ /* 0x000fe20000010808 */
[----:B------:R-:W0:Y:S01]  /*163b0*/  MUFU.EX2 R20, R20 ;  /* 0x0000001400147308 */ /* 0x000e220000000800 */
[----:B-1----:R-:W-:Y:S01]  /*163c0*/  FADD.FTZ R34, R14, R5 ;  /* 0x000000050e227221 */ /* 0x002fe20000010000 */
[----:B------:R-:W-:Y:S01]  /*163d0*/  FADD.FTZ R36, R182, R27 ;  /* 0x0000001bb6247221 */ /* 0x000fe20000010000 */
[----:B------:R-:W-:-:S02]  /*163e0*/  F2FP.BF16.F32.PACK_AB R182, R45, R182 ;  /* 0x000000b62db6723e */ /* 0x000fc400000010ff */
[----:B------:R-:W-:Y:S01]  /*163f0*/  F2FP.BF16.F32.PACK_AB R185, R14, R185 ;  /* 0x000000b90eb9723e */ /* 0x000fe200000010ff */
[----:B------:R-:W-:Y:S02]  /*16400*/  FADD.FTZ R27, R45, R36 ;  /* 0x000000242d1b7221 */ /* 0x000fe40000010000 */
[----:B------:R-:W1:Y:S01]  /*16410*/  MUFU.EX2 R181, R181 ;  /* 0x000000b500b57308 */ /* 0x000e620000000800 */
[----:B--2---:R-:W-:Y:S01]  /*16420*/  FADD.FTZ R5, R187, R34 ;  /* 0x00000022bb057221 */ /* 0x004fe20000010000 */
[----:B------:R-:W-:Y:S01]  /*16430*/  FADD.FTZ R36, R176, R27 ;  /* 0x0000001bb0247221 */ /* 0x000fe20000010000 */
[----:B------:R-:W-:-:S03]  /*16440*/  F2FP.BF16.F32.PACK_AB R176, R25, R176 ;  /* 0x000000b019b0723e */ /* 0x000fc600000010ff */
[----:B------:R-:W-:Y:S02]  /*16450*/  FADD.FTZ R27, R25, R36 ;  /* 0x00000024191b7221 */ /* 0x000fe40000010000 */
        /* <DEDUP_REMOVED lines=23> */
[----:B------:R-:W2:Y:S01]  /*165d0*/  MUFU.EX2 R21, R21 ;  /* 0x0000001500157308 */ /* 0x000ea20000000800 */
[----:B0-----:R-:W-:-:S07]  /*165e0*/  FADD.FTZ R36, R172, R27 ;  /* 0x0000001bac247221 */ /* 0x001fce0000010000 */
[----:B------:R-:W0:Y:S01]  /*165f0*/  MUFU.EX2 R30, R30 ;  /* 0x0000001e001e7308 */ /* 0x000e220000000800 */
[----:B-1----:R-:W-:-:S07]  /*16600*/  FADD.FTZ R5, R179, R8 ;  /* 0x00000008b3057221 */ /* 0x002fce0000010000 */
[----:B------:R-:W1:Y:S01]  /*16610*/  MUFU.EX2 R174, R174 ;  /* 0x000000ae00ae7308 */ /* 0x000e620000000800 */
[C---:B--2---:R-:W-:Y:S01]  /*16620*/  FADD.FTZ R27, R21.reuse, R36 ;  /* 0x00000024151b7221 */ /* 0x044fe20000010000 */
[----:B------:R-:W-:-:S06]  /*16630*/  F2FP.BF16.F32.PACK_AB R172, R21, R172 ;  /* 0x000000ac15ac723e */ /* 0x000fcc00000010ff */
[----:B------:R-:W2:Y:S01]  /*16640*/  MUFU.EX2 R173, R173 ;  /* 0x000000ad00ad7308 */ /* 0x000ea20000000800 */
[C---:B0-----:R-:W-:Y:S01]  /*16650*/  FADD.FTZ R8, R30.reuse, R5 ;  /* 0x000000051e087221 */ /* 0x041fe20000010000 */
[----:B------:R-:W-:-:S06]  /*16660*/  F2FP.BF16.F32.PACK_AB R179, R30, R179 ;  /* 0x000000b31eb3723e */ /* 0x000fcc00000010ff */
[----:B------:R-:W0:Y:S01]  /*16670*/  MUFU.EX2 R29, R29 ;  /* 0x0000001d001d7308 */ /* 0x000e220000000800 */
[----:B-1----:R-:W-:-:S07]  /*16680*/  FADD.FTZ R38, R174, R27 ;  /* 0x0000001bae267221 */ /* 0x002fce0000010000 */
        /* <DEDUP_REMOVED lines=24> */
[----:B------:R-:W-:Y:S01]  /*16810*/  F2FP.BF16.F32.PACK_AB R169, R36, R75 ;  /* 0x0000004b24a9723e */ /* 0x000fe200000010ff */
[----:B------:R-:W-:-:S05]  /*16820*/  VIADD R5, R2, 0xfffffffe ;  /* 0xfffffffe02057836 */ /* 0x000fca0000000000 */
[----:B------:R-:W2:Y:S01]  /*16830*/  MUFU.EX2 R38, R71 ;  /* 0x0000004700267308 */ /* 0x000ea20000000800 */
[C---:B0-----:R-:W-:Y:S01]  /*16840*/  FADD.FTZ R8, R7.reuse, R8 ;  /* 0x0000000807087221 */ /* 0x041fe20000010000 */
[----:B------:R-:W-:Y:S01]  /*16850*/  F2FP.BF16.F32.PACK_AB R170, R7, R170 ;  /* 0x000000aa07aa723e */ /* 0x000fe200000010ff */
[----:B-1----:R-:W-:-:S04]  /*16860*/  FADD.FTZ R7, R77, R6 ;  /* 0x000000064d077221 */ /* 0x002fc80000010000 */
[C---:B--2---:R-:W-:Y:S01]  /*16870*/  FADD.FTZ R7, R38.reuse, R7 ;  /* 0x0000000726077221 */ /* 0x044fe20000010000 */
[----:B------:R-:W-:Y:S01]  /*16880*/  F2FP.BF16.F32.PACK_AB R171, R38, R77 ;  /* 0x0000004d26ab723e */ /* 0x000fe200000010ff */
        /* <DEDUP_REMOVED lines=12> */
.L_x_1759:
[----:B------:R-:W-:-:S13]  /*16950*/  ISETP.NE.AND P1, PT, R11, 0x1, PT ;  /* 0x000000010b00780c */ /* 0x000fda0003f25270 */
[----:B------:R-:W0:Y:S02]  /*16960*/  @P1 LDC.64 R12, c[0x0][0x9e8] ;  /* 0x00027a00ff0c1b82 */ /* 0x000e240000000a00 */
[----:B0-----:R-:W-:-:S05]  /*16970*/  @P1 IMAD.HI.U32 R12, R2, R12, RZ ;  /* 0x0000000c020c1227 */ /* 0x001fca00078e00ff */
[----:B------:R-:W-:-:S07]  /*16980*/  @P1 SHF.R.U32.HI R2, RZ, R13, R12 ;  /* 0x0000000dff021219 */ /* 0x000fce000001160c */
.L_x_1760:
[----:B------:R-:W-:Y:S05]  /*16990*/  BSYNC B0 ;  /* 0x0000000000007941 */ /* 0x000fea0003800000 */
.L_x_1758:
[----:B------:R-:W-:-:S05]  /*169a0*/  IMAD R11, R2, R11, R11 ;  /* 0x0000000b020b7224 */ /* 0x000fca00078e020b */
[----:B------:R-:W-:-:S07]  /*169b0*/  VIMNMX R10, R10, R11, PT ;  /* 0x0000000b0a0a7248 */ /* 0x000fce0003fe0100 */
.L_x_1757:
[----:B------:R-:W2:Y:S01]  /*169c0*/  LDL R12, [R1+0x40] ;  /* 0x00004000010c7983 */ /* 0x000ea20000100800 */
[----:B------:R-:W-:Y:S01]  /*169d0*/  IMAD.HI R10, R10, 0x2aaaaaab, RZ ;  /* 0x2aaaaaab0a0a7827 */ /* 0x000fe200078e02ff */
[----:B------:R-:W-:Y:S01]  /*169e0*/  ULDC UR39, c[0x0][0x9e4] ;  /* 0x0002790000277ab9 */ /* 0x000fe20000000800 */
[----:B------:R-:W-:Y:S01]  /*169f0*/  ULDC UR38, c[0x0][0x9e4] ;  /* 0x0002790000267ab9 */ /* 0x000fe20000000800 */
[----:B------:R-:W-:Y:S01]  /*16a00*/  ULDC UR50, c[0x0][0x9dc] ;  /* 0x0002770000327ab9 */ /* 0x000fe20000000800 */
[----:B------:R-:W-:Y:S01]  /*16a10*/  ULDC UR42, c[0x0][0x9dc] ;  /* 0x00027700002a7ab9 */ /* 0x000fe20000000800 */
[----:B------:R-:W-:Y:S01]  /*16a20*/  SHF.R.U32.HI R11, RZ, 0x1f, R10 ;  /* 0x0000001fff0b7819 */ /* 0x000fe2000001160a */
[----:B------:R-:W-:Y:S01]  /*16a30*/  ULDC UR43, c[0x0][0x988] ;  /* 0x00026200002b7ab9 */ /* 0x000fe20000000800 */
[----:B------:R-:W-:Y:S01]  /*16a40*/  ULDC UR47, c[0x0][0x988] ;  /* 0x00026200002f7ab9 */ /* 0x000fe20000000800 */
[----:B------:R-:W-:Y:S01]  /*16a50*/  ULDC UR46, c[0x0][0x988] ;  /* 0x00026200002e7ab9 */ /* 0x000fe20000000800 */
[----:B------:R-:W-:Y:S01]  /*16a60*/  LEA.HI.SX32 R11, R10, R11, 0x1c ;  /* 0x0000000b0a0b7211 */ /* 0x000fe200078fe2ff */
[----:B------:R-:W-:Y:S01]  /*16a70*/  ULDC UR54, c[0x0][0x9e0] ;  /* 0x0002780000367ab9 */ /* 0x000fe20000000800 */
[----:B------:R-:W-:Y:S01]  /*16a80*/  ULDC UR51, c[0x0][0x9e0] ;  /* 0x0002780000337ab9 */ /* 0x000fe20000000800 */
[----:B------:R-:W-:Y:S01]  /*16a90*/  BSSY B1, `(.L_x_1761) ;  /* 0x00003ab000017945 */ /* 0x000fe20003800000 */
[----:B------:R-:W-:Y:S01]  /*16aa0*/  IMAD.MOV.U32 R2, RZ, RZ, 0x3f800000 ;  /* 0x3f800000ff027424 */ /* 0x000fe200078e00ff */
[----:B------:R-:W-:Y:S01]  /*16ab0*/  CS2R R118, SRZ ;  /* 0x0000000000767805 */ /* 0x000fe2000001ff00 */
[----:B------:R-:W-:Y:S01]  /*16ac0*/  IMAD.MOV.U32 R6, RZ, RZ, 0x3f800000 ;  /* 0x3f800000ff067424 */ /* 0x000fe200078e00ff */
        /* <DEDUP_REMOVED lines=47> */
[----:B--2---:R-:W-:-:S04]  /*16dc0*/  VIMNMX R228, R12, R11, !PT ;  /* 0x0000000b0ce47248 */ /* 0x004fc80007fe0100 */
[----:B------:R-:W-:-:S13]  /*16dd0*/  ISETP.GE.AND P1, PT, R5, R228, PT ;  /* 0x000000e40500720c */ /* 0x000fda0003f26270 */
[----:B------:R-:W-:Y:S05]  /*16de0*/  @!P1 BRA `(.L_x_1762) ;  /* 0x0000003400d49947 */ /* 0x000fea0003800000 */
[----:B------:R-:W-:Y:S01]  /*16df0*/  BSSY B0, `(.L_x_1763) ;  /* 0x0000370000007945 */ /* 0x000fe20003800000 */
[----:B------:R-:W-:Y:S02]  /*16e00*/  IMAD.MOV.U32 R2, RZ, RZ, 0x3f800000 ;  /* 0x3f800000ff027424 */ /* 0x000fe400078e00ff */
[----:B------:R-:W-:-:S07]  /*16e10*/  IMAD.MOV.U32 R119, RZ, RZ, RZ ;  /* 0x000000ffff777224 */ /* 0x000fce00078e00ff */
.L_x_1784:
[----:B------:R-:W-:-:S05]  /*16e20*/  VIADD R10, R194, 0x1 ;  /* 0x00000001c20a7836 */ /* 0x000fca0000000000 */
[----:B------:R-:W-:-:S04]  /*16e30*/  ISETP.NE.AND P1, PT, R10, 0x2, PT ;  /* 0x000000020a00780c */ /* 0x000fc80003f25270 */
[----:B------:R-:W-:Y:S02]  /*16e40*/  SEL R11, RZ, 0x1, P1 ;  /* 0x00000001ff0b7807 */ /* 0x000fe40000800000 */
[----:B------:R-:W-:Y:S02]  /*16e50*/  SEL R10, R10, RZ, P1 ;  /* 0x000000ff0a0a7207 */ /* 0x000fe40000800000 */
[----:B------:R-:W-:Y:S01]  /*16e60*/  LOP3.LUT R11, R197, R11, RZ, 0x3c, !PT ;  /* 0x0000000bc50b7212 */ /* 0x000fe200078e3cff */
[----:B------:R-:W-:Y:S06]  /*16e70*/  @!P0 BRA `(.L_x_1764) ;  /* 0x0000000000048947 */ /* 0x000fec0003800000 */
[----:B------:R-:W-:Y:S01]  /*16e80*/  BPT.TRAP 0x1 ;  /* 0x000000040000795c */ /* 0x000fe20000300000 */
.L_x_1764:
[----:B------:R-:W-:Y:S01]  /*16e90*/  IMAD R0, R10, 0x8, R17 ;  /* 0x000000080a007824 */ /* 0x000fe200078e0211 */
[----:B------:R-:W-:-:S04]  /*16ea0*/  SHF.L.U32 R9, R11, 0x1f, RZ ;  /* 0x0000001f0b097819 */ /* 0x000fc800000006ff */
[----:B------:R0:W1:Y:S01]  /*16eb0*/  SYNCS.PHASECHK.TRANS64.TRYWAIT P1, [R0+URZ+0x30830], R9 ;  /* 0x03083009000075a7 */ /* 0x000062000802017f */
[----:B------:R-:W-:Y:S05]  /*16ec0*/  @!P0 BRA `(.L_x_1765) ;  /* 0x0000000000048947 */ /* 0x000fea0003800000 */
[----:B------:R-:W-:Y:S01]  /*16ed0*/  BPT.TRAP 0x1 ;  /* 0x000000040000795c */ /* 0x000fe20000300000 */
.L_x_1765:
[----:B------:R-:W-:Y:S01]  /*16ee0*/  IMAD R126, R10, 0x900, R218 ;  /* 0x000009000a7e7824 */ /* 0x000fe200078e02da */
[----:B------:R-:W-:Y:S03]  /*16ef0*/  BSSY B2, `(.L_x_1766) ;  /* 0x0000006000027945 */ /* 0x000fe60003800000 */
[C---:B------:R-:W-:Y:S02]  /*16f00*/  VIADD R122, R126.reuse, 0x2 ;  /* 0x000000027e7a7836 */ /* 0x040fe40000000000 */
[----:B------:R-:W-:Y:S01]  /*16f10*/  VIADD R124, R126, 0x4 ;  /* 0x000000047e7c7836 */ /* 0x000fe20000000000 */
[----:B-1----:R-:W-:Y:S06]  /*16f20*/  @P1 BRA `(.L_x_1767) ;  /* 0x0000000000081947 */ /* 0x002fec0003800000 */
[----:B------:R-:W1:Y:S02]  /*16f30*/  SYNCS.PHASECHK.TRANS64.TRYWAIT P1, [R0+URZ+0x30830], R9 ;  /* 0x03083009000075a7 */ /* 0x000e64000802017f */
[----:B-1----:R-:W-:Y:S05]  /*16f40*/  @!P1 BRA `(.L_x_1768) ;  /* 0x0000017400d09947 */ /* 0x002fea0003800000 */
.L_x_1767:
[----:B------:R-:W-:Y:S05]  /*16f50*/  BSYNC B2 ;  /* 0x0000000000027941 */ /* 0x000fea0003800000 */
.L_x_1766:
[----:B------:R-:W2:Y:S01]  /*16f60*/  LDL.64 R128, [R1+0x28] ;  /* 0x0000280001807983 */ /* 0x000ea20000100a00 */
[----:B------:R-:W-:Y:S01]  /*16f70*/  IMAD.MOV.U32 R120, RZ, RZ, R126 ;  /* 0x000000ffff787224 */ /* 0x000fe200078e007e */
[----:B------:R-:W-:Y:S01]  /*16f80*/  MOV R213, UR50 ;  /* 0x0000003200d57c02 */ /* 0x000fe20008000f00 */
[----:B------:R-:W-:Y:S01]  /*16f90*/  IMAD.MOV.U32 R121, RZ, RZ, 0x40000040 ;  /* 0x40000040ff797424 */ /* 0x000fe200078e00ff */
[----:B------:R-:W-:Y:S01]  /*16fa0*/  MOV R209, UR46 ;  /* 0x0000002e00d17c02 */ /* 0x000fe20008000f00 */
[----:B------:R-:W-:Y:S01]  /*16fb0*/  IMAD.MOV.U32 R123, RZ, RZ, 0x40000040 ;  /* 0x40000040ff7b7424 */ /* 0x000fe200078e00ff */
[----:B------:R-:W-:Y:S01]  /*16fc0*/  R2UR UR50, R120 ;  /* 0x00000000783272ca */ /* 0x000fe200000e0000 */
[----:B------:R-:W-:Y:S01]  /*16fd0*/  VIADD R120, R126, 0x6 ;  /* 0x000000067e787836 */ /* 0x000fe20000000000 */
[----:B------:R-:W-:Y:S01]  /*16fe0*/  MOV R12, UR38 ;  /* 0x00000026000c7c02 */ /* 0x000fe20008000f00 */
[----:B------:R-:W-:Y:S01]  /*16ff0*/  IMAD.MOV.U32 R125, RZ, RZ, 0x40000040 ;  /* 0x40000040ff7d7424 */ /* 0x000fe200078e00ff */
[----:B------:R-:W-:Y:S01]  /*17000*/  R2UR UR46, R122 ;  /* 0x000000007a2e72ca */ /* 0x000fe200000e0000 */
[----:B------:R-:W-:Y:S01]  /*17010*/  VIADD R122, R126, 0x300 ;  /* 0x000003007e7a7836 */ /* 0x000fe20000000000 */
[----:B------:R-:W-:Y:S01]  /*17020*/  R2UR UR38, R120 ;  /* 0x00000000782672ca */ /* 0x000fe200000e0000 */
[----:B------:R-:W-:Y:S01]  /*17030*/  VIADD R120, R126, 0x302 ;  /* 0x000003027e787836 */ /* 0x000fe20000000000 */
[----:B------:R-:W-:Y:S01]  /*17040*/  MOV R20, UR42 ;  /* 0x0000002a00147c02 */ /* 0x000fe20008000f00 */
[-C--:B------:R-:W-:Y:S01]  /*17050*/  FMUL.FTZ R24, R24, R6.reuse ;  /* 0x0000000618187220 */ /* 0x080fe20000410000 */
[----:B------:R-:W-:Y:S01]  /*17060*/  R2UR UR42, R124 ;  /* 0x000000007c2a72ca */ /* 0x000fe200000e0000 */
[----:B------:R-:W-:Y:S01]  /*17070*/  VIADD R124, R126, 0x304 ;  /* 0x000003047e7c7836 */ /* 0x000fe20000000000 */
[----:B------:R-:W-:Y:S01]  /*17080*/  R2UR UR34, R122 ;  /* 0x000000007a2272ca */ /* 0x000fe200000e0000 */
[----:B------:R-:W-:Y:S01]  /*17090*/  VIADD R122, R126, 0x306 ;  /* 0x000003067e7a7836 */ /* 0x000fe20000000000 */
[----:B------:R-:W-:Y:S01]  /*170a0*/  R2UR UR30, R120 ;  /* 0x00000000781e72ca */ /* 0x000fe200000e0000 */
[----:B------:R-:W-:Y:S01]  /*170b0*/  VIADD R120, R126, 0x600 ;  /* 0x000006007e787836 */ /* 0x000fe20000000000 */
[----:B------:R-:W-:Y:S01]  /*170c0*/  MOV R212, UR51 ;  /* 0x0000003300d47c02 */ /* 0x000fe20008000f00 */
[-C--:B------:R-:W-:Y:S01]  /*170d0*/  FMUL.FTZ R25, R25, R6.reuse ;  /* 0x0000000619197220 */ /* 0x080fe20000410000 */
[----:B------:R-:W-:Y:S01]  /*170e0*/  MOV R214, UR49 ;  /* 0x0000003100d67c02 */ /* 0x000fe20008000f00 */
[-C--:B------:R-:W-:Y:S01]  /*170f0*/  FMUL.FTZ R28, R28, R6.reuse ;  /* 0x000000061c1c7220 */ /* 0x080fe20000410000 */
[----:B------:R-:W-:Y:S01]  /*17100*/  MOV R215, UR48 ;  /* 0x0000003000d77c02 */ /* 0x000fe20008000f00 */
[-C--:B------:R-:W-:Y:S01]  /*17110*/  FMUL.FTZ R29, R29, R6.reuse ;  /* 0x000000061d1d7220 */ /* 0x080fe20000410000 */
[----:B------:R-:W-:Y:S01]  /*17120*/  R2UR UR51, R121 ;  /* 0x00000000793372ca */ /* 0x000fe200000e0000 */
        /* <DEDUP_REMOVED lines=11> */
[----:B01----:R-:W-:Y:S01]  /*171e0*/  MOV R9, UR39 ;  /* 0x0000002700097c02 */ /* 0x003fe20008000f00 */
[-C--:B------:R-:W-:Y:S01]  /*171f0*/  FMUL.FTZ R37, R37, R6.reuse ;  /* 0x0000000625257220 */ /* 0x080fe20000410000 */
[----:B------:R-:W-:Y:S01]  /*17200*/  R2UR UR47, R123 ;  /* 0x000000007b2f72ca */ /* 0x000fe200000e0000 */
        /* <DEDUP_REMOVED lines=27> */
[----:B------:R-:W-:Y:S01]  /*173c0*/  MOV R210, UR45 ;  /* 0x0000002d00d27c02 */ /* 0x000fe20008000f00 */
        /* <DEDUP_REMOVED lines=79> */
[----:B--2---:R-:W-:-:S02]  /*178c0*/  R2UR UR48, R128 ;  /* 0x00000000803072ca */ /* 0x004fc400000e0000 */
[----:B------:R-:W-:Y:S02]  /*178d0*/  R2UR UR49, R129 ;  /* 0x00000000813172ca */ /* 0x000fe400000e0000 */
[----:B------:R-:W-:-:S11]  /*178e0*/  WARPGROUP.ARRIVE ;  /* 0x00000000000079c5 */ /* 0x000fd60000000000 */
[----:B------:R-:W-:Y:S01]  /*178f0*/  HGMMA.64x96x16.F32.BF16 R120, gdesc[UR48], RZ, !UPT, gsb0 ;  /* 0x01600000307879f0 */ /* 0x000fe2000c0018ff */
[----:B------:R-:W-:Y:S02]  /*17900*/  R2UR UR51, R212 ;  /* 0x00000000d43372ca */ /* 0x000fe400000e0000 */
[----:B------:R-:W-:Y:S02]  /*17910*/  R2UR UR50, R213 ;  /* 0x00000000d53272ca */ /* 0x000fe400000e0000 */
[----:B------:R-:W2:Y:S01]  /*17920*/  LDL.64 R212, [R1+0x20] ;  /* 0x0000200001d47983 */ /* 0x000ea20000100a00 */
[----:B------:R-:W-:Y:S02]  /*17930*/  WARPGROUP.DEPBAR.LE gsb0, 0x0 ;  /* 0x00008000000079c5 */ /* 0x000fe40000010000 */
[----:B------:R-:W-:Y:S01]  /*17940*/  WARPGROUP.ARRIVE ;  /* 0x00000000000079c5 */ /* 0x000fe20000000000 */
[----:B--2---:R-:W-:Y:S02]  /*17950*/  R2UR UR44, R212 ;  /* 0x00000000d42c72ca */ /* 0x004fe400000e0000 */
[----:B------:R-:W-:-:S02]  /*17960*/  R2UR UR45, R213 ;  /* 0x00000000d52d72ca */ /* 0x000fc400000e0000 */
[----:B------:R-:W-:Y:S01]  /*17970*/  R2UR UR49, R214 ;  /* 0x00000000d63172ca */ /* 0x000fe200000e0000 */
[----:B------:R-:W2:Y:S10]  /*17980*/  LDL.64 R212, [R1] ;  /* 0x0000000001d47983 */ /* 0x000eb40000100a00 */
[----:B------:R-:W-:Y:S01]  /*17990*/  HGMMA.64x96x16.F32.BF16 R120, gdesc[UR44], R120, gsb0 ;  /* 0x016000002c7879f0 */ /* 0x000fe20008001878 */
[----:B------:R-:W-:-:S02]  /*179a0*/  R2UR UR45, R210 ;  /* 0x00000000d22d72ca */ /* 0x000fc400000e0000 */
[----:B------:R-:W-:Y:S02]  /*179b0*/  R2UR UR44, R211 ;  /* 0x00000000d32c72ca */ /* 0x000fe400000e0000 */
[----:B------:R-:W3:Y:S01]  /*179c0*/  LDL.64 R210, [R1+0x18] ;  /* 0x0000180001d27983 */ /* 0x000ee20000100a00 */
[----:B------:R-:W-:Y:S02]  /*179d0*/  R2UR UR47, R208 ;  /* 0x00000000d02f72ca */ /* 0x000fe400000e0000 */
[----:B------:R-:W-:Y:S02]  /*179e0*/  R2UR UR46, R209 ;  /* 0x00000000d12e72ca */ /* 0x000fe400000e0000 */
[----:B------:R-:W4:Y:S01]  /*179f0*/  LDL.64 R208, [R1+0x10] ;  /* 0x0000100001d07983 */ /* 0x000f220000100a00 */
[----:B------:R-:W-:-:S03]  /*17a00*/  R2UR UR48, R215 ;  /* 0x00000000d73072ca */ /* 0x000fc600000e0000 */
[----:B------:R-:W5:Y:S01]  /*17a10*/  LDL.64 R214, [R1+0x8] ;  /* 0x0000080001d67983 */ /* 0x000f620000100a00 */
[----:B------:R-:W-:Y:S02]  /*17a20*/  WARPGROUP.DEPBAR.LE gsb0, 0x0 ;  /* 0x00008000000079c5 */ /* 0x000fe40000010000 */
[----:B------:R-:W-:Y:S01]  /*17a30*/  WARPGROUP.ARRIVE ;  /* 0x00000000000079c5 */ /* 0x000fe20000000000 */
[----:B---3--:R-:W-:Y:S02]  /*17a40*/  R2UR UR40, R210 ;  /* 0x00000000d22872ca */ /* 0x008fe400000e0000 */
[----:B------:R-:W-:-:S13]  /*17a50*/  R2UR UR41, R211 ;  /* 0x00000000d32972ca */ /* 0x000fda00000e0000 */
[----:B------:R-:W-:Y:S01]  /*17a60*/  HGMMA.64x96x16.F32.BF16 R120, gdesc[UR40], R120, gsb0 ;  /* 0x01600000287879f0 */ /* 0x000fe20008001878 */
[----:B----4-:R-:W-:Y:S02]  /*17a70*/  R2UR UR36, R208 ;  /* 0x00000000d02472ca */ /* 0x010fe400000e0000 */
[----:B------:R-:W-:Y:S02]  /*17a80*/  R2UR UR37, R209 ;  /* 0x00000000d12572ca */ /* 0x000fe400000e0000 */
[----:B-----5:R-:W-:Y:S02]  /*17a90*/  R2UR UR32, R214 ;  /* 0x00000000d62072ca */ /* 0x020fe400000e0000 */
[----:B------:R-:W-:Y:S01]  /*17aa0*/  R2UR UR33, R215 ;  /* 0x00000000d72172ca */ /* 0x000fe200000e0000 */
[----:B------:R-:W-:Y:S02]  /*17ab0*/  WARPGROUP.DEPBAR.LE gsb0, 0x0 ;  /* 0x00008000000079c5 */ /* 0x000fe40000010000 */
[----:B------:R-:W-:-:S06]  /*17ac0*/  WARPGROUP.ARRIVE ;  /* 0x00000000000079c5 */ /* 0x000fcc0000000000 */
[----:B------:R-:W-:Y:S01]  /*17ad0*/  HGMMA.64x96x16.F32.BF16 R120, gdesc[UR36], R120, gsb0 ;  /* 0x01600000247879f0 */ /* 0x000fe20008001878 */
[----:B--2---:R-:W-:Y:S02]  /*17ae0*/  R2UR UR28, R212 ;  /* 0x00000000d41c72ca */ /* 0x004fe400000e0000 */
        /* <DEDUP_REMOVED lines=24> */
[----:B------:R-:W-:Y:S02]  /*17c70*/  R2UR UR41, R21 ;  /* 0x00000000152972ca */ /* 0x000fe400000e0000 */
[----:B------:R-:W-:Y:S01]  /*17c80*/  R2UR UR40, R207 ;  /* 0x00000000cf2872ca */ /* 0x000fe200000e0000 */
[----:B------:R-:W-:Y:S02]  /*17c90*/  WARPGROUP.DEPBAR.LE gsb0, 0x0 ;  /* 0x00008000000079c5 */ /* 0x000fe40000010000 */
[----:B------:R-:W-:-:S06]  /*17ca0*/  WARPGROUP.ARRIVE ;  /* 0x00000000000079c5 */ /* 0x000fcc0000000000 */
[----:B------:R-:W-:Y:S04]  /*17cb0*/  HGMMA.64x96x16.F32.BF16 R120, gdesc[UR12], R120, gsb0 ;  /* 0x016000000c7879f0 */ /* 0x000fe80008001878 */
        /* <DEDUP_REMOVED lines=9> */
[----:B------:R-:W-:Y:S01]  /*17d50*/  R2UR UR43, R15 ;  /* 0x000000000f2b72ca */ /* 0x000fe200000e0000 */
[----:B------:R-:W-:Y:S02]  /*17d60*/  WARPGROUP.DEPBAR.LE gsb0, 0x0 ;  /* 0x00008000000079c5 */ /* 0x000fe40000010000 */
[----:B------:R-:W-:-:S06]  /*17d70*/  WARPGROUP.ARRIVE ;  /* 0x00000000000079c5 */ /* 0x000fcc0000000000 */
[----:B------:R-:W-:Y:S01]  /*17d80*/  HGMMA.64x96x16.F32.BF16 R120, gdesc[UR8], R120, gsb0 ;  /* 0x01600000087879f0 */ /* 0x000fe20008001878 */
[----:B------:R-:W-:Y:S02]  /*17d90*/  R2UR UR42, R20 ;  /* 0x00000000142a72ca */ /* 0x000fe400000e0000 */
[----:B------:R-:W-:Y:S02]  /*17da0*/  R2UR UR39, R9 ;  /* 0x00000000092772ca */ /* 0x000fe400000e0000 */
[----:B------:R-:W-:Y:S01]  /*17db0*/  R2UR UR38, R12 ;  /* 0x000000000c2672ca */ /* 0x000fe200000e0000 */
[----:B------:R-:W-:Y:S02]  /*17dc0*/  WARPGROUP.DEPBAR.LE gsb0, 0x0 ;  /* 0x00008000000079c5 */ /* 0x000fe40000010000 */
[----:B------:R-:W-:-:S12]  /*17dd0*/  @!P0 BRA `(.L_x_1769) ;  /* 0x0000000000048947 */ /* 0x000fd80003800000 */
[----:B------:R-:W-:Y:S01]  /*17de0*/  BPT.TRAP 0x1 ;  /* 0x000000040000795c */ /* 0x000fe20000300000 */
.L_x_1769:
[----:B------:R-:W-:Y:S01]  /*17df0*/  SHF.L.U32 R2, R197, 0x1f, RZ ;  /* 0x0000001fc5027819 */ /* 0x000fe200000006ff */
[----:B------:R-:W-:-:S04]  /*17e00*/  IMAD R20, R194, 0x8, R17 ;  /* 0x00000008c2147824 */ /* 0x000fc800078e0211 */
[----:B------:R0:W1:Y:S01]  /*17e10*/  SYNCS.PHASECHK.TRANS64.TRYWAIT P1, [R20+URZ+0x30850], R2 ;  /* 0x03085002140075a7 */ /* 0x000062000802017f */
[----:B------:R-:W-:Y:S05]  /*17e20*/  @!P0 BRA `(.L_x_1770) ;  /* 0x0000000000048947 */ /* 0x000fea0003800000 */
[----:B------:R-:W-:Y:S01]  /*17e30*/  BPT.TRAP 0x1 ;  /* 0x000000040000795c */ /* 0x000fe20000300000 */
.L_x_1770:
[----:B------:R-:W-:Y:S04]  /*17e40*/  BSSY B2, `(.L_x_1771) ;  /* 0x0000004000027945 */ /* 0x000fe80003800000 */
[----:B-1----:R-:W-:Y:S05]  /*17e50*/  @P1 BRA `(.L_x_1772) ;  /* 0x0000000000081947 */ /* 0x002fea0003800000 */
[----:B------:R-:W1:Y:S02]  /*17e60*/  SYNCS.PHASECHK.TRANS64.TRYWAIT P1, [R20+URZ+0x30850], R2 ;  /* 0x03085002140075a7 */ /* 0x000e64000802017f */
[----:B-1----:R-:W-:Y:S05]  /*17e70*/  @!P1 BRA `(.L_x_1773) ;  /* 0x0000016800189947 */ /* 0x002fea0003800000 */
.L_x_1772:
[----:B------:R-:W-:Y:S05]  /*17e80*/  BSYNC B2 ;  /* 0x0000000000027941 */ /* 0x000fea0003800000 */
.L_x_1771:
        /* <DEDUP_REMOVED lines=48> */
.L_x_1774:
[----:B------:R-:W2:Y:S01]  /*18190*/  LDL R12, [R1+0x38] ;  /* 0x00003800010c7983 */ /* 0x000ea20000100800 */
[----:B------:R-:W0:Y:S03]  /*181a0*/  LDC R6, c[0x0][0x448] ;  /* 0x00011200ff067b82 */ /* 0x000e260000000800 */
[----:B------:R-:W2:Y:S01]  /*181b0*/  LDL R2, [R1+0x44] ;  /* 0x0000440001027983 */ /* 0x000ea20000100800 */
[----:B0-----:R-:W-:-:S13]  /*181c0*/  ISETP.NE.AND P2, PT, R6, 0x1, PT ;  /* 0x000000010600780c */ /* 0x001fda0003f45270 */
[----:B------:R-:W0:Y:S08]  /*181d0*/  @P2 LDC R9, c[0x0][0x44c] ;  /* 0x00011300ff092b82 */ /* 0x000e300000000800 */
[----:B------:R-:W1:Y:S01]  /*181e0*/  @P2 LDC R6, c[0x0][0x450] ;  /* 0x00011400ff062b82 */ /* 0x000e620000000800 */
[----:B------:R-:W-:Y:S01]  /*181f0*/  IMAD R168, R5, -0x60, RZ ;  /* 0xffffffa005a87824 */ /* 0x000fe200078e02ff */
[----:B------:R-:W-:Y:S01]  /*18200*/  LOP3.LUT P1, RZ, R16, 0x80000, RZ, 0xc0, !PT ;  /* 0x0008000010ff7812 */ /* 0x000fe2000782c0ff */
[----:B------:R-:W-:-:S03]  /*18210*/  VIADD R0, R0, 0x30840 ;  /* 0x0003084000007836 */ /* 0x000fc60000000000 */
[----:B------:R-:W-:-:S04]  /*18220*/  IADD3 R15, -R227, 0x1, R168 ;  /* 0x00000001e30f7810 */ /* 0x000fc80007ffe1a8 */
[----:B------:R-:W-:Y:S02]  /*18230*/  IADD3 R15, -R200, R15, R201 ;  /* 0x0000000fc80f7210 */ /* 0x000fe40007ffe1c9 */
[----:B------:R-:W-:-:S04]  /*18240*/  PRMT R0, R205, 0x654, R0 ;  /* 0x00000654cd007816 */ /* 0x000fc80000000000 */
[----:B------:R3:W-:Y:S02]  /*18250*/  SYNCS.ARRIVE.TRANS64.RED.A1T0 RZ, [R0+URZ], RZ ;  /* 0x000000ff00ff79a7 */ /* 0x0007e4000810043f */
[----:B---3--:R-:W-:Y:S02]  /*18260*/  IMAD.IADD R0, R168, 0x1, -R227 ;  /* 0x00000001a8007824 */ /* 0x008fe400078e0ae3 */
[----:B--2---:R-:W-:-:S04]  /*18270*/  IMAD.IADD R2, R2, 0x1, R12 ;  /* 0x0000000102027824 */ /* 0x004fc800078e020c */
[----:B0-----:R-:W-:-:S05]  /*18280*/  @P2 IMAD.HI.U32 R9, R2, R9, RZ ;  /* 0x0000000902092227 */ /* 0x001fca00078e00ff */
[----:B-1----:R-:W-:-:S05]  /*18290*/  @P2 SHF.R.U32.HI R2, RZ, R6, R9 ;  /* 0x00000006ff022219 */ /* 0x002fca0000011609 */
[----:B------:R-:W0:Y:S01]  /*182a0*/  SHFL.IDX PT, R169, R2, RZ, 0x1c1f ;  /* 0x001c1fff02a97589 */ /* 0x000e2200000e0000 */
[----:B------:R-:W-:-:S05]  /*182b0*/  IMAD.U32 R9, RZ, RZ, UR50 ;  /* 0x00000032ff097e24 */ /* 0x000fca000f8e00ff */
[----:B------:R-:W-:-:S05]  /*182c0*/  LOP3.LUT R21, RZ, R9, RZ, 0x33, !PT ;  /* 0x00000009ff157212 */ /* 0x000fca00078e33ff */
[----:B------:R-:W-:Y:S02]  /*182d0*/  IMAD.IADD R21, R21, 0x1, R15 ;  /* 0x0000000115157824 */ /* 0x000fe400078e020f */
[----:B------:R-:W-:-:S04]  /*182e0*/  VIADD R15, R15, UR54 ;  /* 0x000000360f0f7c36 */ /* 0x000fc80008000000 */
[--C-:B0-----:R-:W-:Y:S02]  /*182f0*/  IMAD.IADD R14, R15, 0x1, R169.reuse ;  /* 0x000000010f0e7824 */ /* 0x101fe400078e02a9 */
[----:B------:R-:W-:Y:S01]  /*18300*/  IMAD.IADD R6, R21, 0x1, R169 ;  /* 0x0000000115067824 */ /* 0x000fe200078e02a9 */
[----:B------:R-:W-:Y:S06]  /*18310*/  @!P1 BRA `(.L_x_1775) ;  /* 0x0000000000549947 */ /* 0x000fec0003800000 */
[----:B------:R-:W-:Y:S01]  /*18320*/  IADD3 R169, -R200, R201, R169 ;  /* 0x000000c9c8a97210 */ /* 0x000fe20007ffe1a9 */
[----:B------:R-:W-:Y:S03]  /*18330*/  BSSY B2, `(.L_x_1776) ;  /* 0x0000010000027945 */ /* 0x000fe60003800000 */
[----:B------:R-:W-:-:S13]  /*18340*/  ISETP.GT.AND P1, PT, R169, -0x1, PT ;  /* 0xffffffffa900780c */ /* 0x000fda0003f24270 */
[----:B------:R-:W-:Y:S05]  /*18350*/  @P1 BRA `(.L_x_1777) ;  /* 0x0000000000201947 */ /* 0x000fea0003800000 */
[----:B------:R-:W-:Y:S01]  /*18360*/  IMAD.U32 R170, RZ, RZ, UR39 ;  /* 0x00000027ffaa7e24 */ /* 0x000fe2000f8e00ff */
[----:B------:R-:W-:-:S04]  /*18370*/  LOP3.LUT R169, RZ, R169, RZ, 0x33, !PT ;  /* 0x000000a9ffa97212 */ /* 0x000fc800078e33ff */
[----:B------:R-:W-:-:S13]  /*18380*/  ISETP.NE.AND P1, PT, R170, 0x1, PT ;  /* 0x00000001aa00780c */ /* 0x000fda0003f25270 */
[----:B------:R-:W0:Y:S02]  /*18390*/  @P1 LDC.64 R12, c[0x0][0x9e8] ;  /* 0x00027a00ff0c1b82 */ /* 0x000e240000000a00 */
[----:B0-----:R-:W-:-:S05]  /*183a0*/  @P1 IMAD.HI.U32 R12, R169, R12, RZ ;  /* 0x0000000ca90c1227 */ /* 0x001fca00078e00ff */
[----:B------:R-:W-:-:S04]  /*183b0*/  @P1 SHF.R.U32.HI R169, RZ, R13, R12 ;  /* 0x0000000dffa91219 */ /* 0x000fc8000001160c */
[----:B------:R-:W-:Y:S01]  /*183c0*/  LOP3.LUT R169, RZ, R169, RZ, 0x33, !PT ;  /* 0x000000a9ffa97212 */ /* 0x000fe200078e33ff */
[----:B------:R-:W-:Y:S06]  /*183d0*/  BRA `(.L_x_1778) ;  /* 0x0000000000147947 */ /* 0x000fec0003800000 */
.L_x_1777:
[----:B------:R-:W-:-:S05]  /*183e0*/  IMAD.U32 R170, RZ, RZ, UR39 ;  /* 0x00000027ffaa7e24 */ /* 0x000fca000f8e00ff */
[----:B------:R-:W-:-:S13]  /*183f0*/  ISETP.NE.AND P1, PT, R170, 0x1, PT ;  /* 0x00000001aa00780c */ /* 0x000fda0003f25270 */
[----:B------:R-:W0:Y:S02]  /*18400*/  @P1 LDC.64 R12, c[0x0][0x9e8] ;  /* 0x00027a00ff0c1b82 */ /* 0x000e240000000a00 */
[----:B0-----:R-:W-:-:S05]  /*18410*/  @P1 IMAD.HI.U32 R12, R169, R12, RZ ;  /* 0x0000000ca90c1227 */ /* 0x001fca00078e00ff */
[----:B------:R-:W-:-:S07]  /*18420*/  @P1 SHF.R.U32.HI R169, RZ, R13, R12 ;  /* 0x0000000dffa91219 */ /* 0x000fce000001160c */
.L_x_1778:
[----:B------:R-:W-:Y:S05]  /*18430*/  BSYNC B2 ;  /* 0x0000000000027941 */ /* 0x000fea0003800000 */
.L_x_1776:
[----:B------:R-:W-:-:S05]  /*18440*/  IMAD R169, R169, R170, R0 ;  /* 0x000000aaa9a97224 */ /* 0x000fca00078e0200 */
[----:B------:R-:W-:Y:S02]  /*18450*/  VIMNMX R6, R6, R169, !PT ;  /* 0x000000a906067248 */ /* 0x000fe40007fe0100 */
[----:B------:R-:W-:-:S07]  /*18460*/  VIADDMNMX R14, R169, R170, R14, PT ;  /* 0x000000aaa90e7246 */ /* 0x000fce000380010e */
.L_x_1775:
[C---:B------:R-:W-:Y:S01]  /*18470*/  ISETP.GE.AND P1, PT, R168.reuse, 0x2, PT ;  /* 0x00000002a800780c */ /* 0x040fe20003f26270 */
[----:B------:R-:W0:Y:S01]  /*18480*/  SHFL.IDX PT, R2, R2, 0x1, 0x1c1f ;  /* 0x003c1f0002027f89 */ /* 0x000e2200000e0000 */
[----:B------:R-:W-:Y:S02]  /*18490*/  ISETP.GE.AND P2, PT, R168, 0x9, PT ;  /* 0x00000009a800780c */ /* 0x000fe40003f46270 */
[C---:B------:R-:W-:Y:S02]  /*184a0*/  ISETP.GT.AND P3, PT, R6.reuse, 0x1, !P1 ;  /* 0x000000010600780c */ /* 0x040fe40004f64270 */
[----:B------:R-:W-:Y:S02]  /*184b0*/  ISETP.GT.AND P4, PT, R6, 0x8, !P2 ;  /* 0x000000080600780c */ /* 0x000fe40005784270 */
[C---:B------:R-:W-:Y:S02]  /*184c0*/  ISETP.LT.OR P3, PT, R14.reuse, 0x2, P3 ;  /* 0x000000020e00780c */ /* 0x040fe40001f61670 */
[----:B------:R-:W-:-:S02]  /*184d0*/  ISETP.LT.OR P4, PT, R14, 0x9, P4 ;  /* 0x000000090e00780c */ /* 0x000fc40002781670 */
[----:B------:R-:W-:Y:S02]  /*184e0*/  FSEL R121, R121, -INF , !P3 ;  /* 0xff80000079797808 */ /* 0x000fe40005800000 */
[----:B------:R-:W-:Y:S02]  /*184f0*/  ISETP.GE.AND P3, PT, R168, 0xa, PT ;  /* 0x0000000aa800780c */ /* 0x000fe40003f66270 */
[----:B------:R-:W-:Y:S02]  /*18500*/  FSEL R124, R124, -INF , !P4 ;  /* 0xff8000007c7c7808 */ /* 0x000fe40006000000 */
[----:B------:R-:W-:Y:S02]  /*18510*/  ISETP.GT.AND P4, PT, R6, 0x9, !P3 ;  /* 0x000000090600780c */ /* 0x000fe40005f84270 */
[----:B------:R-:W-:Y:S02]  /*18520*/  LOP3.LUT R16, R16, 0xfffdffff, RZ, 0xc0, !PT ;  /* 0xfffdffff10107812 */ /* 0x000fe400078ec0ff */
[----:B------:R-:W-:Y:S01]  /*18530*/  ISETP.LT.OR P4, PT, R14, 0xa, P4 ;  /* 0x0000000a0e00780c */ /* 0x000fe20002781670 */
[----:B0-----:R-:W-:-:S03]  /*18540*/  IMAD.IADD R15, R15, 0x1, R2 ;  /* 0x000000010f0f7824 */ /* 0x001fc600078e0202 */
[----:B------:R-:W-:Y:S01]  /*18550*/  FSEL R125, R125, -INF , !P4 ;  /* 0xff8000007d7d7808 */ /* 0x000fe20006000000 */
[----:B------:R-:W-:Y:S01]  /*18560*/  IMAD.IADD R21, R21, 0x1, R2 ;  /* 0x0000000115157824 */ /* 0x000fe200078e0202 */
        /* <DEDUP_REMOVED lines=10> */
[----:B------:R-:W-:Y:S02]  /*18610*/  ISETP.GT.AND P6, PT, R6, 0x18, !P6 ;  /* 0x000000180600780c */ /* 0x000fe400077c4270 */
[----:B------:R-:W-:Y:S02]  /*18620*/  LOP3.LUT R16, R16, 0xfffeffff, RZ, 0xc0, !PT ;  /* 0xfffeffff10107812 */ /* 0x000fe400078ec0ff */
        /* <DEDUP_REMOVED lines=107> */
[----:B------:R-:W-:-:S04]  /*18ce0*/  ISETP.LT.OR P6, PT, R14, 0x5a, P6 ;  /* 0x0000005a0e00780c */ /* 0x000fc800037c1670 */
[----:B------:R-:W-:Y:S02]  /*18cf0*/  FSEL R165, R165, -INF , !P6 ;  /* 0xff800000a5a57808 */ /* 0x000fe40007000000 */
[----:B------:R-:W-:-:S13]  /*18d00*/  LOP3.LUT P6, RZ, R16, 0x80000, RZ, 0xc0, !PT ;  /* 0x0008000010ff7812 */ /* 0x000fda00078cc0ff */
[----:B------:R-:W-:Y:S05]  /*18d10*/  @!P6 BRA `(.L_x_1779) ;  /* 0x000000000054e947 */ /* 0x000fea0003800000 */
        /* <DEDUP_REMOVED lines=12> */
.L_x_1781:
[----:B------:R-:W-:-:S05]  /*18de0*/  IMAD.U32 R6, RZ, RZ, UR39 ;  /* 0x00000027ff067e24 */ /* 0x000fca000f8e00ff */
[----:B------:R-:W-:-:S13]  /*18df0*/  ISETP.NE.AND P6, PT, R6, 0x1, PT ;  /* 0x000000010600780c */ /* 0x000fda0003fc5270 */
[----:B------:R-:W0:Y:S02]  /*18e00*/  @P6 LDC.64 R12, c[0x0][0x9e8] ;  /* 0x00027a00ff0c6b82 */ /* 0x000e240000000a00 */
[----:B0-----:R-:W-:-:S05]  /*18e10*/  @P6 IMAD.HI.U32 R12, R2, R12, RZ ;  /* 0x0000000c020c6227 */ /* 0x001fca00078e00ff */
[----:B------:R-:W-:-:S07]  /*18e20*/  @P6 SHF.R.U32.HI R2, RZ, R13, R12 ;  /* 0x0000000dff026219 */ /* 0x000fce000001160c */
.L_x_1782:
[----:B------:R-:W-:Y:S05]  /*18e30*/  BSYNC B2 ;  /* 0x0000000000027941 */ /* 0x000fea0003800000 */
.L_x_1780:
[----:B------:R-:W-:-:S05]  /*18e40*/  IMAD R0, R2, R6, R0 ;  /* 0x0000000602007224 */ /* 0x000fca00078e0200 */
[----:B------:R-:W-:Y:S02]  /*18e50*/  VIMNMX R21, R21, R0, !PT ;  /* 0x0000000015157248 */ /* 0x000fe40007fe0100 */
[----:B------:R-:W-:-:S07]  /*18e60*/  VIADDMNMX R15, R0, R6, R15, PT ;  /* 0x00000006000f7246 */ /* 0x000fce000380010f */
.L_x_1779:
[C---:B------:R-:W-:Y:S02]  /*18e70*/  LOP3.LUT P6, RZ, R16.reuse, 0x4000, RZ, 0xc0, !PT ;  /* 0x0000400010ff7812 */ /* 0x040fe400078cc0ff */
[----:B------:R-:W-:Y:S02]  /*18e80*/  ISETP.GT.AND P1, PT, R21, 0x1, !P1 ;  /* 0x000000011500780c */ /* 0x000fe40004f24270 */
[----:B------:R-:W-:Y:S02]  /*18e90*/  LOP3.LUT R16, R16, 0xffdfffff, RZ, 0xc0, !PT ;  /* 0xffdfffff10107812 */ /* 0x000fe400078ec0ff */
[----:B------:R-:W-:Y:S02]  /*18ea0*/  ISETP.LT.OR P1, PT, R15, 0x2, P1 ;  /* 0x000000020f00780c */ /* 0x000fe40000f21670 */
[----:B------:R-:W-:Y:S02]  /*18eb0*/  @P0 LOP3.LUT R16, R16, 0x200000, RZ, 0xfc, !PT ;  /* 0x0020000010100812 */ /* 0x000fe400078efcff */
[----:B------:R-:W-:-:S02]  /*18ec0*/  FSEL R123, R123, -INF , !P1 ;  /* 0xff8000007b7b7808 */ /* 0x000fc40004800000 */
[----:B------:R-:W-:Y:S02]  /*18ed0*/  LOP3.LUT P1, RZ, R16, 0x20000, RZ, 0xc0, !PT ;  /* 0x0002000010ff7812 */ /* 0x000fe4000782c0ff */
[C---:B------:R-:W-:Y:S02]  /*18ee0*/  ISETP.GT.AND P2, PT, R21.reuse, 0x8, !P2 ;  /* 0x000000081500780c */ /* 0x040fe40005744270 */
[----:B------:R-:W-:Y:S02]  /*18ef0*/  ISETP.GT.AND P1, PT, R21, 0x18, !P1 ;  /* 0x000000181500780c */ /* 0x000fe40004f24270 */
[C---:B------:R-:W-:Y:S02]  /*18f00*/  ISETP.LT.OR P2, PT, R15.reuse, 0x9, P2 ;  /* 0x000000090f00780c */ /* 0x040fe40001741670 */
[----:B------:R-:W-:Y:S02]  /*18f10*/  ISETP.LT.OR P1, PT, R15, 0x19, P1 ;  /* 0x000000190f00780c */ /* 0x000fe40000f21670 */
[----:B------:R-:W-:-:S02]  /*18f20*/  FSEL R126, R126, -INF , !P2 ;  /* 0xff8000007e7e7808 */ /* 0x000fc40005000000 */
[----:B------:R-:W-:Y:S02]  /*18f30*/  LOP3.LUT P2, RZ, R16, 0x10000, RZ, 0xc0, !PT ;  /* 0x0001000010ff7812 */ /* 0x000fe4000784c0ff */
[----:B------:R-:W-:Y:S02]  /*18f40*/  FSEL R134, R134, -INF , !P1 ;  /* 0xff80000086867808 */ /* 0x000fe40004800000 */
[----:B------:R-:W-:Y:S02]  /*18f50*/  ISETP.GT.AND P1, PT, R21, 0x19, !P2 ;  /* 0x000000191500780c */ /* 0x000fe40005724270 */
[----:B------:R-:W-:Y:S02]  /*18f60*/  LOP3.LUT P0, RZ, R16, 0x8000, RZ, 0xc0, !PT ;  /* 0x0000800010ff7812 */ /* 0x000fe4000780c0ff */
        /* <DEDUP_REMOVED lines=13> */
[----:B------:R-:W-:-:S02]  /*19040*/  LOP3.LUT P1, RZ, R16, 0x2000, RZ, 0xc0, !PT ;  /* 0x0000200010ff7812 */ /* 0x000fc4000782c0ff */
[----:B------:R-:W-:Y:S02]  /*19050*/  FMNMX.FTZ R0, R129, R0, !PT ;  /* 0x0000000081007209 */ /* 0x000fe40007810000 */
        /* <DEDUP_REMOVED lines=31> */
[----:B------:R-:W-:Y:S02]  /*19250*/  ISETP.GT.AND P5, PT, R21, 0x11, !P5 ;  /* 0x000000111500780c */ /* 0x000fe40006fa4270 */
[----:B------:R-:W-:Y:S02]  /*19260*/  FSEL R150, R150, -INF , !P1 ;  /* 0xff80000096967808 */ /* 0x000fe40004800000 */
[----:B------:R-:W-:Y:S02]  /*19270*/  LOP3.LUT P1, RZ, R16, 0x100, RZ, 0xc0, !PT ;  /* 0x0000010010ff7812 */ /* 0x000fe4000782c0ff */
[----:B------:R-:W-:-:S02]  /*19280*/  FMNMX.FTZ R0, R157, R0, !PT ;  /* 0x000000009d007209 */ /* 0x000fc40007810000 */
[----:B------:R-:W-:Y:S02]  /*19290*/  ISETP.GT.AND P1, PT, R21, 0x39, !P1 ;  /* 0x000000391500780c */ /* 0x000fe40004f24270 */
[C---:B------:R-:W-:Y:S02]  /*192a0*/  ISETP.LT.OR P5, PT, R15.reuse, 0x12, P5 ;  /* 0x000000120f00780c */ /* 0x040fe40002fa1670 */
[----:B------:R-:W-:Y:S02]  /*192b0*/  ISETP.LT.OR P1, PT, R15, 0x3a, P1 ;  /* 0x0000003a0f00780c */ /* 0x000fe40000f21670 */
[----:B------:R-:W-:Y:S02]  /*192c0*/  FMNMX.FTZ R0, R160, R0, !PT ;  /* 0x00000000a0007209 */ /* 0x000fe40007810000 */
[----:B------:R-:W-:Y:S02]  /*192d0*/  FSEL R151, R151, -INF , !P1 ;  /* 0xff80000097977808 */ /* 0x000fe40004800000 */
[----:B------:R-:W-:-:S02]  /*192e0*/  FSEL R131, R131, -INF , !P5 ;  /* 0xff80000083837808 */ /* 0x000fc40006800000 */
[C---:B------:R-:W-:Y:S02]  /*192f0*/  LOP3.LUT P1, RZ, R16.reuse, 0x80, RZ, 0xc0, !PT ;  /* 0x0000008010ff7812 */ /* 0x040fe4000782c0ff */
[----:B------:R-:W-:Y:S02]  /*19300*/  LOP3.LUT P5, RZ, R16, 0x40, RZ, 0xc0, !PT ;  /* 0x0000004010ff7812 */ /* 0x000fe400078ac0ff */
[----:B------:R-:W-:Y:S02]  /*19310*/  FMNMX.FTZ R0, R161, R0, !PT ;  /* 0x00000000a1007209 */ /* 0x000fe40007810000 */
[C---:B------:R-:W-:Y:S02]  /*19320*/  ISETP.GT.AND P3, PT, R21.reuse, 0x9, !P3 ;  /* 0x000000091500780c */ /* 0x040fe40005f64270 */
[C---:B------:R-:W-:Y:S02]  /*19330*/  ISETP.GT.AND P4, PT, R21.reuse, 0x10, !P4 ;  /* 0x000000101500780c */ /* 0x040fe40006784270 */
[----:B------:R-:W-:-:S02]  /*19340*/  ISETP.GT.AND P1, PT, R21, 0x40, !P1 ;  /* 0x000000401500780c */ /* 0x000fc40004f24270 */
[----:B------:R-:W-:Y:S02]  /*19350*/  ISETP.GT.AND P5, PT, R21, 0x41, !P5 ;  /* 0x000000411500780c */ /* 0x000fe40006fa4270 */
[----:B------:R-:W-:Y:S02]  /*19360*/  FMNMX.FTZ R0, R164, R0, !PT ;  /* 0x00000000a4007209 */ /* 0x000fe40007810000 */
[C---:B------:R-:W-:Y:S02]  /*19370*/  ISETP.LT.OR P3, PT, R15.reuse, 0xa, P3 ;  /* 0x0000000a0f00780c */ /* 0x040fe40001f61670 */
[C---:B------:R-:W-:Y:S02]  /*19380*/  ISETP.LT.OR P4, PT, R15.reuse, 0x11, P4 ;  /* 0x000000110f00780c */ /* 0x040fe40002781670 */
[----:B------:R-:W-:Y:S02]  /*19390*/  ISETP.LT.OR P1, PT, R15, 0x41, P1 ;  /* 0x000000410f00780c */ /* 0x000fe40000f21670 */
[----:B------:R-:W-:-:S02]  /*193a0*/  FMNMX.FTZ R0, R165, R0, !PT ;  /* 0x00000000a5007209 */ /* 0x000fc40007810000 */
[----:B------:R-:W-:Y:S02]  /*193b0*/  FSEL R127, R127, -INF , !P3 ;  /* 0xff8000007f7f7808 */ /* 0x000fe40005800000 */
[----:B------:R-:W-:Y:S01]  /*193c0*/  FSEL R130, R130, -INF , !P4 ;  /* 0xff80000082827808 */ /* 0x000fe20006000000 */
[----:B------:R-:W0:Y:S01]  /*193d0*/  SHFL.BFLY PT, R2, R0, 0x2, 0x1f ;  /* 0x0c401f0000027f89 */ /* 0x000e2200000e0000 */
[----:B------:R-:W-:Y:S02]  /*193e0*/  FSEL R154, R154, -INF , !P1 ;  /* 0xff8000009a9a7808 */ /* 0x000fe40004800000 */
[C---:B------:R-:W-:Y:S02]  /*193f0*/  LOP3.LUT P4, RZ, R16.reuse, 0x20, RZ, 0xc0, !PT ;  /* 0x0000002010ff7812 */ /* 0x040fe4000788c0ff */
[C---:B------:R-:W-:Y:S02]  /*19400*/  LOP3.LUT P6, RZ, R16.reuse, 0x10, RZ, 0xc0, !PT ;  /* 0x0000001010ff7812 */ /* 0x040fe400078cc0ff */
[----:B------:R-:W-:-:S02]  /*19410*/  LOP3.LUT P3, RZ, R16, 0x8, RZ, 0xc0, !PT ;  /* 0x0000000810ff7812 */ /* 0x000fc4000786c0ff */
[C---:B------:R-:W-:Y:S02]  /*19420*/  LOP3.LUT P2, RZ, R16.reuse, 0x4, RZ, 0xc0, !PT ;  /* 0x0000000410ff7812 */ /* 0x040fe4000784c0ff */
[C---:B------:R-:W-:Y:S02]  /*19430*/  LOP3.LUT P0, RZ, R16.reuse, 0x1, RZ, 0xc0, !PT ;  /* 0x0000000110ff7812 */ /* 0x040fe4000780c0ff */
[C---:B------:R-:W-:Y:S02]  /*19440*/  LOP3.LUT P1, RZ, R16.reuse, 0x2, RZ, 0xc0, !PT ;  /* 0x0000000210ff7812 */ /* 0x040fe4000782c0ff */
[----:B------:R-:W-:Y:S02]  /*19450*/  LOP3.LUT R16, R16, 0xff7fffff, RZ, 0xc0, !PT ;  /* 0xff7fffff10107812 */ /* 0x000fe400078ec0ff */
[----:B------:R-:W-:Y:S02]  /*19460*/  ISETP.GT.AND P4, PT, R21, 0x48, !P4 ;  /* 0x000000481500780c */ /* 0x000fe40006784270 */
[----:B------:R-:W-:-:S02]  /*19470*/  @P5 LOP3.LUT R16, R16, 0x800000, RZ, 0xfc, !PT ;  /* 0x0080000010105812 */ /* 0x000fc400078efcff */
[----:B------:R-:W-:Y:S02]  /*19480*/  ISETP.LT.OR P4, PT, R15, 0x49, P4 ;  /* 0x000000490f00780c */ /* 0x000fe40002781670 */
[C---:B------:R-:W-:Y:S02]  /*19490*/  LOP3.LUT P5, RZ, R16.reuse, 0x40000, RZ, 0xc0, !PT ;  /* 0x0004000010ff7812 */ /* 0x040fe400078ac0ff */
[----:B------:R-:W-:Y:S02]  /*194a0*/  LOP3.LUT R16, R16, 0xfffffffd, RZ, 0xc0, !PT ;  /* 0xfffffffd10107812 */ /* 0x000fe400078ec0ff */
[C---:B------:R-:W-:Y:S02]  /*194b0*/  ISETP.GT.AND P5, PT, R21.reuse, 0x59, !P5 ;  /* 0x000000591500780c */ /* 0x040fe40006fa4270 */
[----:B0-----:R-:W-:Y:S01]  /*194c0*/  FMNMX.FTZ R2, R0, R2, !PT ;  /* 0x0000000200027209 */ /* 0x001fe20007810000 */
[----:B------:R-:W-:Y:S01]  /*194d0*/  IMAD.U32 R0, RZ, RZ, UR47 ;  /* 0x0000002fff007e24 */ /* 0x000fe2000f8e00ff */
[----:B------:R-:W-:-:S02]  /*194e0*/  ISETP.GT.AND P6, PT, R21, 0x49, !P6 ;  /* 0x000000491500780c */ /* 0x000fc400077c4270 */
[C---:B------:R-:W-:Y:S01]  /*194f0*/  ISETP.GT.AND P0, PT, R21.reuse, RZ, !P0 ;  /* 0x000000ff1500720c */ /* 0x040fe20004704270 */
[----:B------:R-:W0:Y:S01]  /*19500*/  SHFL.BFLY PT, R12, R2, 0x1, 0x1f ;  /* 0x0c201f00020c7f89 */ /* 0x000e2200000e0000 */
[----:B------:R-:W-:Y:S02]  /*19510*/  ISETP.GT.AND P3, PT, R21, 0x50, !P3 ;  /* 0x000000501500780c */ /* 0x000fe40005f64270 */
[----:B------:R-:W-:Y:S02]  /*19520*/  ISETP.LT.OR P0, PT, R15, 0x1, P0 ;  /* 0x000000010f00780c */ /* 0x000fe40000701670 */
[----:B------:R-:W-:Y:S02]  /*19530*/  ISETP.GT.AND P2, PT, R21, 0x51, !P2 ;  /* 0x000000511500780c */ /* 0x000fe40005744270 */
[----:B------:R-:W-:Y:S02]  /*19540*/  @P5 LOP3.LUT R16, R16, 0x2, RZ, 0xfc, !PT ;  /* 0x0000000210105812 */ /* 0x000fe400078efcff */
[----:B------:R-:W-:-:S02]  /*19550*/  FSEL R122, R122, -INF , !P0 ;  /* 0xff8000007a7a7808 */ /* 0x000fc40004000000 */
[C---:B------:R-:W-:Y:S02]  /*19560*/  LOP3.LUT P5, RZ, R16.reuse, 0x800000, RZ, 0xc0, !PT ;  /* 0x0080000010ff7812 */ /* 0x040fe400078ac0ff */
[----:B------:R-:W-:Y:S02]  /*19570*/  LOP3.LUT R16, R16, 0xfffffff7, RZ, 0xc0, !PT ;  /* 0xfffffff710107812 */ /* 0x000fe400078ec0ff */
[C---:B------:R-:W-:Y:S02]  /*19580*/  ISETP.LT.OR P5, PT, R15.reuse, 0x42, P5 ;  /* 0x000000420f00780c */ /* 0x040fe40002fa1670 */
[----:B------:R-:W-:Y:S02]  /*19590*/  ISETP.LT.OR P3, PT, R15, 0x51, P3 ;  /* 0x000000510f00780c */ /* 0x000fe40001f61670 */
[----:B------:R-:W-:Y:S02]  /*195a0*/  ISETP.GT.AND P1, PT, R21, 0x58, !P1 ;  /* 0x000000581500780c */ /* 0x000fe40004f24270 */
[----:B------:R-:W-:-:S02]  /*195b0*/  ISETP.LT.OR P2, PT, R15, 0x52, P2 ;  /* 0x000000520f00780c */ /* 0x000fc40001741670 */
[----:B------:R-:W-:Y:S02]  /*195c0*/  FSEL R162, R162, -INF , !P3 ;  /* 0xff800000a2a27808 */ /* 0x000fe40005800000 */
[----:B0-----:R-:W-:Y:S02]  /*195d0*/  FMNMX.FTZ R12, R2, R12, !PT ;  /* 0x0000000c020c7209 */ /* 0x001fe40007810000 */
[----:B------:R-:W-:Y:S02]  /*195e0*/  ISETP.LT.OR P1, PT, R15, 0x59, P1 ;  /* 0x000000590f00780c */ /* 0x000fe40000f21670 */
[----:B------:R-:W-:Y:S01]  /*195f0*/  @P5 LOP3.LUT R16, R16, 0x8, RZ, 0xfc, !PT ;  /* 0x0000000810105812 */ /* 0x000fe200078efcff */
[----:B------:R-:W-:Y:S01]  /*19600*/  FMUL.FTZ R13, R12, R0 ;  /* 0x000000000c0d7220 */ /* 0x000fe20000410000 */
[----:B------:R-:W-:Y:S02]  /*19610*/  FSEL R163, R163, -INF , !P2 ;  /* 0xff800000a3a37808 */ /* 0x000fe40005000000 */
[----:B------:R-:W-:-:S02]  /*19620*/  LOP3.LUT P5, RZ, R16, 0x2, RZ, 0xc0, !PT ;  /* 0x0000000210ff7812 */ /* 0x000fc400078ac0ff */
[----:B------:R-:W-:Y:S02]  /*19630*/  LOP3.LUT R16, R16, 0xfffffffb, RZ, 0xc0, !PT ;  /* 0xfffffffb10107812 */ /* 0x000fe400078ec0ff */
[C---:B------:R-:W-:Y:S02]  /*19640*/  ISETP.LT.OR P5, PT, R15.reuse, 0x5a, P5 ;  /* 0x0000005a0f00780c */ /* 0x040fe40002fa1670 */
[----:B------:R-:W-:Y:S02]  /*19650*/  @P4 LOP3.LUT R16, R16, 0x4, RZ, 0xfc, !PT ;  /* 0x0000000410104812 */ /* 0x000fe400078efcff */
[----:B------:R-:W-:Y:S02]  /*19660*/  ISETP.LT.OR P4, PT, R15, 0x4a, P6 ;  /* 0x0000004a0f00780c */ /* 0x000fe40003781670 */
[----:B------:R-:W-:Y:S02]  /*19670*/  FSETP.NEU.FTZ.AND P6, PT, R12, -INF , PT ;  /* 0xff8000000c00780b */ /* 0x000fe40003fdd000 */
[----:B------:R-:W-:-:S02]  /*19680*/  LOP3.LUT R16, R16, 0xffbfffff, RZ, 0xc0, !PT ;  /* 0xffbfffff10107812 */ /* 0x000fc400078ec0ff */
[----:B------:R-:W-:Y:S02]  /*19690*/  FSEL R2, R12, RZ, P6 ;  /* 0x000000ff0c027208 */ /* 0x000fe40003000000 */
[----:B------:R-:W-:Y:S02]  /*196a0*/  FSEL R13, R13, RZ, P6 ;  /* 0x000000ff0d0d7208 */ /* 0x000fe40003000000 */
[----:B------:R-:W-:Y:S01]  /*196b0*/  FSEL R166, R166, -INF , !P1 ;  /* 0xff800000a6a67808 */ /* 0x000fe20004800000 */
[----:B------:R-:W-:Y:S01]  /*196c0*/  FADD.FTZ R2, -R2, R4 ;  /* 0x0000000402027221 */ /* 0x000fe20000010100 */
[----:B------:R-:W-:Y:S01]  /*196d0*/  FMNMX.FTZ R4, R122, R3, !PT ;  /* 0x000000037a047209 */ /* 0x000fe20007810000 */
[-CC-:B------:R-:W-:Y:S01]  /*196e0*/  FFMA.FTZ R120, R120, R0.reuse, -R13.reuse ;  /* 0x0000000078787223 */ /* 0x180fe2000001080d */
[----:B------:R-:W-:Y:S01]  /*196f0*/  @P4 LOP3.LUT R16, R16, 0x400000, RZ, 0xfc, !PT ;  /* 0x0040000010104812 */ /* 0x000fe200078efcff */
[--C-:B------:R-:W-:Y:S01]  /*19700*/  FFMA.FTZ R121, R121, R0, -R13.reuse ;  /* 0x0000000079797223 */ /* 0x100fe2000001080d */
[----:B------:R-:W-:Y:S01]  /*19710*/  FMNMX.FTZ R4, R123, R4, !PT ;  /* 0x000000047b047209 */ /* 0x000fe20007810000 */
[-CC-:B------:R-:W-:Y:S01]  /*19720*/  FFMA.FTZ R124, R124, R0.reuse, -R13.reuse ;  /* 0x000000007c7c7223 */ /* 0x180fe2000001080d */
[----:B------:R-:W-:Y:S01]  /*19730*/  LOP3.LUT P4, RZ, R16, 0x8, RZ, 0xc0, !PT ;  /* 0x0000000810ff7812 */ /* 0x000fe2000788c0ff */
[--C-:B------:R-:W-:Y:S01]  /*19740*/  FFMA.FTZ R125, R125, R0, -R13.reuse ;  /* 0x000000007d7d7223 */ /* 0x100fe2000001080d */
[----:B------:R-:W-:Y:S01]  /*19750*/  FMNMX.FTZ R4, R126, R4, !PT ;  /* 0x000000047e047209 */ /* 0x000fe20007810000 */
[-CC-:B------:R-:W-:Y:S01]  /*19760*/  FFMA.FTZ R128, R128, R0.reuse, -R13.reuse ;  /* 0x0000000080807223 */ /* 0x180fe2000001080d */
[----:B------:R-:W-:Y:S01]  /*19770*/  LOP3.LUT P6, RZ, R16, 0x4, RZ, 0xc0, !PT ;  /* 0x0000000410ff7812 */ /* 0x000fe200078cc0ff */
[--C-:B------:R-:W-:Y:S01]  /*19780*/  FFMA.FTZ R129, R129, R0, -R13.reuse ;  /* 0x0000000081817223 */ /* 0x100fe2000001080d */
[----:B------:R-:W-:Y:S01]  /*19790*/  FMNMX.FTZ R4, R127, R4, !PT ;  /* 0x000000047f047209 */ /* 0x000fe20007810000 */
[-CC-:B------:R-:W-:Y:S01]  /*197a0*/  FFMA.FTZ R132, R132, R0.reuse, -R13.reuse ;  /* 0x0000000084847223 */ /* 0x180fe2000001080d */
[----:B------:R-:W-:Y:S01]  /*197b0*/  FSEL R155, R155, -INF , !P4 ;  /* 0xff8000009b9b7808 */ /* 0x000fe20006000000 */
        /* <DEDUP_REMOVED lines=19> */
[-CC-:B------:R-:W-:Y:S01]  /*198f0*/  FFMA.FTZ R153, R153, R0.reuse, -R13.reuse ;  /* 0x0000000099997223 */ /* 0x180fe2000001080d */
[--C-:B------:R-:W-:Y:S01]  /*19900*/  FFMA.FTZ R156, R156, R0, -R13.reuse ;  /* 0x000000009c9c7223 */ /* 0x100fe2000001080d */
[----:B------:R-:W-:Y:S01]  /*19910*/  FMNMX.FTZ R4, R139, R4, !PT ;  /* 0x000000048b047209 */ /* 0x000fe20007810000 */
[-CC-:B------:R-:W-:Y:S01]  /*19920*/  FFMA.FTZ R157, R157, R0.reuse, -R13.reuse ;  /* 0x000000009d9d7223 */ /* 0x180fe2000001080d */
[-CC-:B------:R-:W-:Y:S01]  /*19930*/  FFMA.FTZ R160, R160, R0.reuse, -R13.reuse ;  /* 0x00000000a0a07223 */ /* 0x180fe2000001080d */
[--C-:B------:R-:W-:Y:S01]  /*19940*/  FFMA.FTZ R161, R161, R0, -R13.reuse ;  /* 0x00000000a1a17223 */ /* 0x100fe2000001080d */
[----:B------:R-:W-:Y:S01]  /*19950*/  FMNMX.FTZ R4, R142, R4, !PT ;  /* 0x000000048e047209 */ /* 0x000fe20007810000 */
[-CC-:B------:R-:W-:Y:S01]  /*19960*/  FFMA.FTZ R164, R164, R0.reuse, -R13.reuse ;  /* 0x00000000a4a47223 */ /* 0x180fe2000001080d */
[-C--:B------:R-:W-:Y:S01]  /*19970*/  FFMA.FTZ R165, R165, R0.reuse, -R13 ;  /* 0x00000000a5a57223 */ /* 0x080fe2000001080d */
[----:B------:R-:W-:Y:S01]  /*19980*/  FMUL.FTZ R2, R2, R0 ;  /* 0x0000000002027220 */ /* 0x000fe20000410000 */
[----:B------:R-:W-:Y:S01]  /*19990*/  FMNMX.FTZ R4, R143, R4, !PT ;  /* 0x000000048f047209 */ /* 0x000fe20007810000 */
[----:B------:R-:W-:Y:S01]  /*199a0*/  MUFU.EX2 R120, R120 ;  /* 0x0000007800787308 */ /* 0x000fe20000000800 */
[----:B------:R-:W-:-:S02]  /*199b0*/  LOP3.LUT P0, RZ, R16, 0x200000, RZ, 0xc0, !PT ;  /* 0x0020000010ff7812 */ /* 0x000fc4000780c0ff */
        /* <DEDUP_REMOVED lines=8> */
[----:B------:R-:W2:Y:S01]  /*19a40*/  MUFU.EX2 R124, R124 ;  /* 0x0000007c007c7308 */ /* 0x000ea20000000800 */
[----:B0-----:R-:W-:Y:S02]  /*19a50*/  FFMA.FTZ R8, R6, R8, R120 ;  /* 0x0000000806087223 */ /* 0x001fe40000010078 */
[----:B------:R-:W-:-:S04]  /*19a60*/  FMNMX.FTZ R4, R158, R4, !PT ;  /* 0x000000049e047209 */ /* 0x000fc80007810000 */
[----:B------:R-:W-:Y:S01]  /*19a70*/  FMNMX.FTZ R4, R159, R4, !PT ;  /* 0x000000049f047209 */ /* 0x000fe20007810000 */
[----:B------:R-:W-:Y:S03]  /*19a80*/  MUFU.EX2 R125, R125 ;  /* 0x0000007d007d7308 */ /* 0x000fe60000000800 */
[----:B------:R-:W-:-:S04]  /*19a90*/  FMNMX.FTZ R4, R162, R4, !PT ;  /* 0x00000004a2047209 */ /* 0x000fc80007810000 */
[----:B------:R-:W-:Y:S01]  /*19aa0*/  FMNMX.FTZ R4, R163, R4, !PT ;  /* 0x00000004a3047209 */ /* 0x000fe20007810000 */
[----:B------:R-:W-:Y:S03]  /*19ab0*/  MUFU.EX2 R128, R128 ;  /* 0x0000008000807308 */ /* 0x000fe60000000800 */
[----:B------:R-:W-:-:S04]  /*19ac0*/  FMNMX.FTZ R4, R166, R4, !PT ;  /* 0x00000004a6047209 */ /* 0x000fc80007810000 */
[----:B------:R-:W-:Y:S01]  /*19ad0*/  FMNMX.FTZ R13, R167, R4, !PT ;  /* 0x00000004a70d7209 */ /* 0x000fe20007810000 */
[----:B------:R-:W-:Y:S04]  /*19ae0*/  MUFU.EX2 R129, R129 ;  /* 0x0000008100817308 */ /* 0x000fe80000000800 */
[----:B------:R-:W0:Y:S04]  /*19af0*/  SHFL.BFLY PT, R4, R13, 0x2, 0x1f ;  /* 0x0c401f000d047f89 */ /* 0x000e2800000e0000 */
[----:B------:R-:W-:Y:S08]  /*19b00*/  MUFU.EX2 R132, R132 ;  /* 0x0000008400847308 */ /* 0x000ff00000000800 */
[----:B------:R-:W-:Y:S08]  /*19b10*/  MUFU.EX2 R133, R133 ;  /* 0x0000008500857308 */ /* 0x000ff00000000800 */
[----:B------:R-:W-:Y:S01]  /*19b20*/  MUFU.EX2 R136, R136 ;  /* 0x0000008800887308 */ /* 0x000fe20000000800 */
[----:B0-----:R-:W-:-:S07]  /*19b30*/  FMNMX.FTZ R13, R13, R4, !PT ;  /* 0x000000040d0d7209 */ /* 0x001fce0007810000 */
[----:B------:R-:W-:Y:S01]  /*19b40*/  MUFU.EX2 R137, R137 ;  /* 0x0000008900897308 */ /* 0x000fe20000000800 */
[----:B------:R-:W0:Y:S07]  /*19b50*/  SHFL.BFLY PT, R4, R13, 0x1, 0x1f ;  /* 0x0c201f000d047f89 */ /* 0x000e2e00000e0000 */
[----:B------:R-:W-:Y:S08]  /*19b60*/  MUFU.EX2 R140, R140 ;  /* 0x0000008c008c7308 */ /* 0x000ff00000000800 */
[----:B------:R-:W-:Y:S08]  /*19b70*/  MUFU.EX2 R141, R141 ;  /* 0x0000008d008d7308 */ /* 0x000ff00000000800 */
[----:B------:R-:W-:Y:S01]  /*19b80*/  MUFU.EX2 R144, R144 ;  /* 0x0000009000907308 */ /* 0x000fe20000000800 */
[----:B0-----:R-:W-:-:S04]  /*19b90*/  FMNMX.FTZ R13, R13, R4, !PT ;  /* 0x000000040d0d7209 */ /* 0x001fc80007810000 */
[C---:B------:R-:W-:Y:S01]  /*19ba0*/  FSETP.NEU.FTZ.AND P1, PT, R13.reuse, -INF , PT ;  /* 0xff8000000d00780b */ /* 0x040fe20003f3d000 */
[C---:B------:R-:W-:Y:S02]  /*19bb0*/  FMUL.FTZ R15, R13.reuse, R0 ;  /* 0x000000000d0f7220 */ /* 0x040fe40000410000 */
[----:B------:R-:W-:Y:S01]  /*19bc0*/  MUFU.EX2 R145, R145 ;  /* 0x0000009100917308 */ /* 0x000fe20000000800 */
[----:B------:R-:W-:Y:S02]  /*19bd0*/  FSEL R4, R13, RZ, P1 ;  /* 0x000000ff0d047208 */ /* 0x000fe40000800000 */
[----:B------:R-:W-:-:S03]  /*19be0*/  FSEL R15, R15, RZ, P1 ;  /* 0x000000ff0f0f7208 */ /* 0x000fc60000800000 */
[----:B------:R-:W-:Y:S02]  /*19bf0*/  FADD.FTZ R3, -R4, R3 ;  /* 0x0000000304037221 */ /* 0x000fe40000010100 */
        /* <DEDUP_REMOVED lines=14> */
[----:B------:R1:W0:Y:S01]  /*19ce0*/  MUFU.EX2 R2, R3 ;  /* 0x0000000300027308 */ /* 0x0002220000000800 */
[-CC-:B------:R-:W-:Y:S01]  /*19cf0*/  FFMA.FTZ R146, R146, R0.reuse, -R15.reuse ;  /* 0x0000000092927223 */ /* 0x180fe2000001080f */
[-CC-:B------:R-:W-:Y:S01]  /*19d00*/  FFMA.FTZ R147, R147, R0.reuse, -R15.reuse ;  /* 0x0000000093937223 */ /* 0x180fe2000001080f */
[-CC-:B------:R-:W-:Y:S01]  /*19d10*/  FFMA.FTZ R150, R150, R0.reuse, -R15.reuse ;  /* 0x0000000096967223 */ /* 0x180fe2000001080f */
[-CC-:B------:R-:W-:Y:S01]  /*19d20*/  FFMA.FTZ R151, R151, R0.reuse, -R15.reuse ;  /* 0x0000000097977223 */ /* 0x180fe2000001080f */
[-CC-:B------:R-:W-:Y:S01]  /*19d30*/  FFMA.FTZ R154, R154, R0.reuse, -R15.reuse ;  /* 0x000000009a9a7223 */ /* 0x180fe2000001080f */
[-CC-:B------:R-:W-:Y:S01]  /*19d40*/  FFMA.FTZ R155, R155, R0.reuse, -R15.reuse ;  /* 0x000000009b9b7223 */ /* 0x180fe2000001080f */
[-CC-:B------:R-:W-:Y:S01]  /*19d50*/  FFMA.FTZ R158, R158, R0.reuse, -R15.reuse ;  /* 0x000000009e9e7223 */ /* 0x180fe2000001080f */
[----:B------:R-:W3:Y:S01]  /*19d60*/  MUFU.EX2 R123, R123 ;  /* 0x0000007b007b7308 */ /* 0x000ee20000000800 */
[----:B-1----:R-:W-:Y:S01]  /*19d70*/  FADD.FTZ R3, R121, R8 ;  /* 0x0000000879037221 */ /* 0x002fe20000010000 */
[-CC-:B------:R-:W-:Y:S01]  /*19d80*/  FFMA.FTZ R159, R159, R0.reuse, -R15.reuse ;  /* 0x000000009f9f7223 */ /* 0x180fe2000001080f */
[-CC-:B------:R-:W-:Y:S01]  /*19d90*/  FFMA.FTZ R162, R162, R0.reuse, -R15.reuse ;  /* 0x00000000a2a27223 */ /* 0x180fe2000001080f */
[-C--:B------:R-:W-:Y:S01]  /*19da0*/  FFMA.FTZ R163, R163, R0.reuse, -R15 ;  /* 0x00000000a3a37223 */ /* 0x080fe2000001080f */
[----:B--2---:R-:W-:Y:S01]  /*19db0*/  FADD.FTZ R3, R124, R3 ;  /* 0x000000037c037221 */ /* 0x004fe20000010000 */
[-CC-:B------:R-:W-:Y:S01]  /*19dc0*/  FFMA.FTZ R166, R166, R0.reuse, -R15.reuse ;  /* 0x00000000a6a67223 */ /* 0x180fe2000001080f */
[----:B------:R-:W-:Y:S01]  /*19dd0*/  FFMA.FTZ R15, R167, R0, -R15 ;  /* 0x00000000a70f7223 */ /* 0x000fe2000001080f */
[----:B------:R-:W1:Y:S01]  /*19de0*/  MUFU.EX2 R126, R126 ;  /* 0x0000007e007e7308 */ /* 0x000e620000000800 */
[----:B0-----:R-:W-:Y:S01]  /*19df0*/  FFMA.FTZ R7, R2, R7, R122 ;  /* 0x0000000702077223 */ /* 0x001fe2000001007a */
[----:B------:R-:W-:-:S04]  /*19e00*/  FADD.FTZ R3, R125, R3 ;  /* 0x000000037d037221 */ /* 0x000fc80000010000 */
[----:B------:R-:W-:Y:S02]  /*19e10*/  FADD.FTZ R3, R128, R3 ;  /* 0x0000000380037221 */ /* 0x000fe40000010000 */
[----:B------:R-:W0:Y:S01]  /*19e20*/  MUFU.EX2 R127, R127 ;  /* 0x0000007f007f7308 */ /* 0x000e220000000800 */
[----:B---3--:R-:W-:Y:S01]  /*19e30*/  FADD.FTZ R4, R123, R7 ;  /* 0x000000077b047221 */ /* 0x008fe20000010000 */
[----:B------:R-:W-:-:S04]  /*19e40*/  FADD.FTZ R3, R129, R3 ;  /* 0x0000000381037221 */ /* 0x000fc80000010000 */
[----:B------:R-:W-:Y:S02]  /*19e50*/  FADD.FTZ R3, R132, R3 ;  /* 0x0000000384037221 */ /* 0x000fe40000010000 */
[----:B------:R-:W2:Y:S01]  /*19e60*/  MUFU.EX2 R130, R130 ;  /* 0x0000008200827308 */ /* 0x000ea20000000800 */
[----:B-1----:R-:W-:Y:S01]  /*19e70*/  FADD.FTZ R4, R126, R4 ;  /* 0x000000047e047221 */ /* 0x002fe20000010000 */
[----:B------:R-:W-:-:S04]  /*19e80*/  FADD.FTZ R3, R133, R3 ;  /* 0x0000000385037221 */ /* 0x000fc80000010000 */
[----:B------:R-:W-:Y:S02]  /*19e90*/  FADD.FTZ R3, R136, R3 ;  /* 0x0000000388037221 */ /* 0x000fe40000010000 */
[----:B------:R-:W1:Y:S01]  /*19ea0*/  MUFU.EX2 R131, R131 ;  /* 0x0000008300837308 */ /* 0x000e620000000800 */
[----:B0-----:R-:W-:Y:S01]  /*19eb0*/  FADD.FTZ R4, R127, R4 ;  /* 0x000000047f047221 */ /* 0x001fe20000010000 */
[----:B------:R-:W-:-:S04]  /*19ec0*/  FADD.FTZ R3, R137, R3 ;  /* 0x0000000389037221 */ /* 0x000fc80000010000 */
[----:B------:R-:W-:Y:S02]  /*19ed0*/  FADD.FTZ R3, R140, R3 ;  /* 0x000000038c037221 */ /* 0x000fe40000010000 */
[----:B------:R-:W0:Y:S01]  /*19ee0*/  MUFU.EX2 R134, R134 ;  /* 0x0000008600867308 */ /* 0x000e220000000800 */
[----:B--2---:R-:W-:Y:S01]  /*19ef0*/  FADD.FTZ R4, R130, R4 ;  /* 0x0000000482047221 */ /* 0x004fe20000010000 */
[----:B------:R-:W-:-:S04]  /*19f00*/  FADD.FTZ R3, R141, R3 ;  /* 0x000000038d037221 */ /* 0x000fc80000010000 */
[----:B------:R-:W-:Y:S02]  /*19f10*/  FADD.FTZ R3, R144, R3 ;  /* 0x0000000390037221 */ /* 0x000fe40000010000 */
[----:B------:R-:W2:Y:S01]  /*19f20*/  MUFU.EX2 R135, R135 ;  /* 0x0000008700877308 */ /* 0x000ea20000000800 */
[----:B-1----:R-:W-:Y:S01]  /*19f30*/  FADD.FTZ R4, R131, R4 ;  /* 0x0000000483047221 */ /* 0x002fe20000010000 */
[----:B------:R-:W-:-:S06]  /*19f40*/  FADD.FTZ R3, R145, R3 ;  /* 0x0000000391037221 */ /* 0x000fcc0000010000 */
        /* <DEDUP_REMOVED lines=56> */
.L_x_1783:
        /* <DEDUP_REMOVED lines=33> */
[----:B0-----:R-:W-:Y:S06]  /*1a4e0*/  @P1 BRA `(.L_x_1784) ;  /* 0xffffffc8004c1947 */ /* 0x001fec000383ffff */
[----:B------:R-:W-:Y:S05]  /*1a4f0*/  BSYNC B0 ;  /* 0x0000000000007941 */ /* 0x000fea0003800000 */
.L_x_1763:
[----:B------:R-:W-:Y:S02]  /*1a500*/  IMAD.MOV.U32 R3, RZ, RZ, R13 ;  /* 0x000000ffff037224 */ /* 0x000fe400078e000d */
[----:B------:R-:W-:Y:S02]  /*1a510*/  IMAD.MOV.U32 R4, RZ, RZ, R12 ;  /* 0x000000ffff047224 */ /* 0x000fe400078e000c */
[----:B------:R-:W-:Y:S02]  /*1a520*/  IMAD.MOV.U32 R194, RZ, RZ, R10 ;  /* 0x000000ffffc27224 */ /* 0x000fe400078e000a */
[----:B------:R-:W-:-:S07]  /*1a530*/  IMAD.MOV.U32 R197, RZ, RZ, R11 ;  /* 0x000000ffffc57224 */ /* 0x000fce00078e000b */
.L_x_1762:
[----:B------:R-:W-:Y:S05]  /*1a540*/  BSYNC B1 ;  /* 0x0000000000017941 */ /* 0x000fea0003800000 */
.L_x_1761:
[----:B------:R-:W2:Y:S01]  /*1a550*/  LDL R11, [R1+0x38] ;  /* 0x00003800010b7983 */ /* 0x000ea20000100800 */
[----:B------:R-:W0:Y:S01]  /*1a560*/  LDC R10, c[0x0][0x448] ;  /* 0x00011200ff0a7b82 */ /* 0x000e220000000800 */
[----:B------:R-:W-:-:S07]  /*1a570*/  LOP3.LUT R16, R16, 0xfff7ffff, RZ, 0xc0, !PT ;  /* 0xfff7ffff10107812 */ /* 0x000fce00078ec0ff */
[----:B------:R-:W1:Y:S01]  /*1a580*/  LDC R13, c[0x0][0x9e4] ;  /* 0x00027900ff0d7b82 */ /* 0x000e620000000800 */
[----:B0-----:R-:W-:-:S13]  /*1a590*/  ISETP.NE.AND P1, PT, R10, 0x1, PT ;  /* 0x000000010a00780c */ /* 0x001fda0003f25270 */
[----:B------:R-:W0:Y:S01]  /*1a5a0*/  @P1 LDC R12, c[0x0][0x44c] ;  /* 0x00011300ff0c1b82 */ /* 0x000e220000000800 */
[----:B------:R-:W-:-:S04]  /*1a5b0*/  @P1 LOP3.LUT R16, R16, 0x80000, RZ, 0xfc, !PT ;  /* 0x0008000010101812 */ /* 0x000fc800078efcff */
[----:B------:R-:W-:-:S03]  /*1a5c0*/  LOP3.LUT R16, R16, 0xffefffff, RZ, 0xc0, !PT ;  /* 0xffefffff10107812 */ /* 0x000fc600078ec0ff */
[----:B------:R-:W3:Y:S01]  /*1a5d0*/  @P1 LDC R10, c[0x0][0x450] ;  /* 0x00011400ff0a1b82 */ /* 0x000ee20000000800 */
[----:B--2---:R-:W-:-:S04]  /*1a5e0*/  VIADD R11, R11, 0x7f ;  /* 0x0000007f0b0b7836 */ /* 0x004fc80000000000 */
[----:B0-----:R-:W-:-:S05]  /*1a5f0*/  @P1 IMAD.HI.U32 R12, R11, R12, RZ ;  /* 0x0000000c0b0c1227 */ /* 0x001fca00078e00ff */
[----:B---3--:R-:W-:Y:S02]  /*1a600*/  @P1 SHF.R.U32.HI R11, RZ, R10, R12 ;  /* 0x0000000aff0b1219 */ /* 0x008fe4000001160c */
[----:B-1----:R-:W-:Y:S02]  /*1a610*/  ISETP.GE.AND P1, PT, R13, 0x1, PT ;  /* 0x000000010d00780c */ /* 0x002fe40003f26270 */
[----:B------:R-:W-:-:S05]  /*1a620*/  IADD3 R10, R201, 0x1, -R200 ;  /* 0x00000001c90a7810 */ /* 0x000fca0007ffe8c8 */
[----:B------:R-:W-:-:S04]  /*1a630*/  IMAD.IADD R11, R10, 0x1, R11 ;  /* 0x000000010a0b7824 */ /* 0x000fc800078e020b */
[----:B------:R-:W-:Y:S02]  /*1a640*/  IMAD.IADD R9, R11, 0x1, -R9 ;  /* 0x000000010b097824 */ /* 0x000fe400078e0a09 */
[----:B------:R-:W-:Y:S01]  /*1a650*/  @P1 LOP3.LUT R16, R16, 0x100000, RZ, 0xfc, !PT ;  /* 0x0010000010101812 */ /* 0x000fe200078efcff */
        /* <DEDUP_REMOVED lines=12> */
.L_x_1787:
[----:B------:R-:W-:-:S13]  /*1a720*/  ISETP.NE.AND P1, PT, R13, 0x1, PT ;  /* 0x000000010d00780c */ /* 0x000fda0003f25270 */
[----:B------:R-:W0:Y:S02]  /*1a730*/  @P1 LDC.64 R10, c[0x0][0x9e8] ;  /* 0x00027a00ff0a1b82 */ /* 0x000e240000000a00 */
[----:B0-----:R-:W-:-:S05]  /*1a740*/  @P1 IMAD.HI.U32 R10, R12, R10, RZ ;  /* 0x0000000a0c0a1227 */ /* 0x001fca00078e00ff */
[----:B------:R-:W-:-:S07]  /*1a750*/  @P1 SHF.R.U32.HI R12, RZ, R11, R10 ;  /* 0x0000000bff0c1219 */ /* 0x000fce000001160a */
.L_x_1788:
[----:B------:R-:W-:Y:S05]  /*1a760*/  BSYNC B0 ;  /* 0x0000000000007941 */ /* 0x000fea0003800000 */
.L_x_1786:
[----:B------:R-:W-:-:S05]  /*1a770*/  IMAD R12, R12, R13, RZ ;  /* 0x0000000d0c0c7224 */ /* 0x000fca00078e02ff */
[----:B------:R-:W-:-:S07]  /*1a780*/  VIMNMX R9, R9, R12, !PT ;  /* 0x0000000c09097248 */ /* 0x000fce0007fe0100 */
.L_x_1785:
[----:B------:R-:W2:Y:S01]  /*1a790*/  LDL R11, [R1+0x40] ;  /* 0x00004000010b7983 */ /* 0x000ea20000100800 */
[----:B------:R-:W-:Y:S01]  /*1a7a0*/  VIADD R9, R9, 0x5f ;  /* 0x0000005f09097836 */ /* 0x000fe20000000000 */
[----:B------:R-:W-:Y:S03]  /*1a7b0*/  BSSY B0, `(.L_x_1789) ;  /* 0x000023d000007945 */ /* 0x000fe60003800000 */
[----:B------:R-:W-:-:S05]  /*1a7c0*/  IMAD.HI R9, R9, 0x2aaaaaab, RZ ;  /* 0x2aaaaaab09097827 */ /* 0x000fca00078e02ff */
[----:B------:R-:W-:-:S04]  /*1a7d0*/  SHF.R.U32.HI R10, RZ, 0x1f, R9 ;  /* 0x0000001fff0a7819 */ /* 0x000fc80000011609 */
[----:B------:R-:W-:-:S04]  /*1a7e0*/  LEA.HI.SX32 R10, R9, R10, 0x1c ;  /* 0x0000000a090a7211 */ /* 0x000fc800078fe2ff */
[----:B--2---:R-:W-:-:S04]  /*1a7f0*/  VIMNMX R228, R11, R10, !PT ;  /* 0x0000000a0be47248 */ /* 0x004fc80007fe0100 */
[----:B------:R-:W-:-:S13]  /*1a800*/  ISETP.GE.AND P1, PT, R5, R228, PT ;  /* 0x000000e40500720c */ /* 0x000fda0003f26270 */
[----:B------:R-:W-:Y:S05]  /*1a810*/  @!P1 BRA `(.L_x_1790) ;  /* 0x0000002000d89947 */ /* 0x000fea0003800000 */
[----:B------:R-:W-:Y:S01]  /*1a820*/  BSSY B1, `(.L_x_1790) ;  /* 0x0000235000017945 */ /* 0x000fe20003800000 */
[----:B------:R-:W-:Y:S02]  /*1a830*/  IMAD.MOV.U32 R9, RZ, RZ, R3 ;  /* 0x000000ffff097224 */ /* 0x000fe400078e0003 */
[----:B------:R-:W-:Y:S02]  /*1a840*/  IMAD.MOV.U32 R10, RZ, RZ, R4 ;  /* 0x000000ffff0a7224 */ /* 0x000fe400078e0004 */
[----:B------:R-:W-:Y:S02]  /*1a850*/  IMAD.MOV.U32 R11, RZ, RZ, R197 ;  /* 0x000000ffff0b7224 */ /* 0x000fe400078e00c5 */
[----:B------:R-:W-:-:S07]  /*1a860*/  IMAD.MOV.U32 R12, RZ, RZ, R194 ;  /* 0x000000ffff0c7224 */ /* 0x000fce00078e00c2 */
.L_x_1803:
[----:B------:R-:W-:-:S04]  /*1a870*/  ISETP.NE.AND P1, PT, R12, 0x1, PT ;  /* 0x000000010c00780c */ /* 0x000fc80003f25270 */
[----:B------:R-:W-:-:S04]  /*1a880*/  SEL R197, RZ, 0x1, P1 ;  /* 0x00000001ffc57807 */ /* 0x000fc80000800000 */
[----:B------:R-:W-:Y:S01]  /*1a890*/  LOP3.LUT R197, R11, R197, RZ, 0x3c, !PT ;  /* 0x000000c50bc57212 */ /* 0x000fe200078e3cff */
[----:B------:R-:W-:Y:S06]  /*1a8a0*/  @!P0 BRA `(.L_x_1791) ;  /* 0x0000000000048947 */ /* 0x000fec0003800000 */
[----:B------:R-:W-:Y:S01]  /*1a8b0*/  BPT.TRAP 0x1 ;  /* 0x000000040000795c */ /* 0x000fe20000300000 */
.L_x_1791:
        /* <DEDUP_REMOVED lines=8> */
.L_x_1792:
[----:B------:R-:W-:Y:S01]  /*1a940*/  IMAD R126, R194, 0x900, R218 ;  /* 0x00000900c27e7824 */ /* 0x000fe200078e02da */
[----:B------:R-:W-:Y:S03]  /*1a950*/  BSSY B2, `(.L_x_1793) ;  /* 0x0000006000027945 */ /* 0x000fe60003800000 */
[C---:B------:R-:W-:Y:S02]  /*1a960*/  VIADD R122, R126.reuse, 0x2 ;  /* 0x000000027e7a7836 */ /* 0x040fe40000000000 */
[----:B------:R-:W-:Y:S01]  /*1a970*/  VIADD R124, R126, 0x4 ;  /* 0x000000047e7c7836 */ /* 0x000fe20000000000 */
[----:B-1----:R-:W-:Y:S06]  /*1a980*/  @P1 BRA `(.L_x_1794) ;  /* 0x0000000000081947 */ /* 0x002fec0003800000 */
[----:B------:R-:W1:Y:S02]  /*1a990*/  SYNCS.PHASECHK.TRANS64.TRYWAIT P1, [R0+URZ+0x30830], R3 ;  /* 0x03083003000075a7 */ /* 0x000e64000802017f */
[----:B-1----:R-:W-:Y:S05]  /*1a9a0*/  @!P1 BRA `(.L_x_1795) ;  /* 0x0000013c00609947 */ /* 0x002fea0003800000 */
.L_x_1794:
[----:B------:R-:W-:Y:S05]  /*1a9b0*/  BSYNC B2 ;  /* 0x0000000000027941 */ /* 0x000fea0003800000 */
.L_x_1793:
        /* <DEDUP_REMOVED lines=233> */
.L_x_1796:
[----:B------:R-:W-:Y:S01]  /*1b850*/  SHF.L.U32 R2, R11, 0x1f, RZ ;  /* 0x0000001f0b027819 */ /* 0x000fe200000006ff */
[----:B------:R-:W-:-:S04]  /*1b860*/  IMAD R11, R12, 0x8, R17 ;  /* 0x000000080c0b7824 */ /* 0x000fc800078e0211 */
[----:B------:R0:W1:Y:S01]  /*1b870*/  SYNCS.PHASECHK.TRANS64.TRYWAIT P1, [R11+URZ+0x30850], R2 ;  /* 0x030850020b0075a7 */ /* 0x000062000802017f */
[----:B------:R-:W-:Y:S05]  /*1b880*/  @!P0 BRA `(.L_x_1797) ;  /* 0x0000000000048947 */ /* 0x000fea0003800000 */
[----:B------:R-:W-:Y:S01]  /*1b890*/  BPT.TRAP 0x1 ;  /* 0x000000040000795c */ /* 0x000fe20000300000 */
.L_x_1797:
[----:B------:R-:W-:Y:S04]  /*1b8a0*/  BSSY B2, `(.L_x_1798) ;  /* 0x0000004000027945 */ /* 0x000fe80003800000 */
[----:B-1----:R-:W-:Y:S05]  /*1b8b0*/  @P1 BRA `(.L_x_1799) ;  /* 0x0000000000081947 */ /* 0x002fea0003800000 */
[----:B------:R-:W1:Y:S02]  /*1b8c0*/  SYNCS.PHASECHK.TRANS64.TRYWAIT P1, [R11+URZ+0x30850], R2 ;  /* 0x030850020b0075a7 */ /* 0x000e64000802017f */
[----:B-1----:R-:W-:Y:S05]  /*1b8d0*/  @!P1 BRA `(.L_x_1800) ;  /* 0x0000012c00a89947 */ /* 0x002fea0003800000 */
.L_x_1799:
[----:B------:R-:W-:Y:S05]  /*1b8e0*/  BSYNC B2 ;  /* 0x0000000000027941 */ /* 0x000fea0003800000 */
.L_x_1798:
        /* <DEDUP_REMOVED lines=48> */
.L_x_1801:
[----:B------:R-:W-:-:S05]  /*1bbf0*/  VIADD R0, R0, 0x30840 ;  /* 0x0003084000007836 */ /* 0x000fca0000000000 */
[----:B------:R-:W-:-:S04]  /*1bc00*/  PRMT R0, R205, 0x654, R0 ;  /* 0x00000654cd007816 */ /* 0x000fc80000000000 */
[----:B------:R0:W-:Y:S02]  /*1bc10*/  SYNCS.ARRIVE.TRANS64.RED.A1T0 RZ, [R0+URZ], RZ ;  /* 0x000000ff00ff79a7 */ /* 0x0001e4000810043f */
[----:B0-----:R-:W-:-:S04]  /*1bc20*/  FMNMX.FTZ R0, R120, R10, !PT ;  /* 0x0000000a78007209 */ /* 0x001fc80007810000 */
        /* <DEDUP_REMOVED lines=76> */
[-CC-:B------:R-:W-:Y:S01]  /*1c0f0*/  FFMA.FTZ R152, R152, R0.reuse, -R13.reuse ;  /* 0x0000000098987223 */ /* 0x180fe2000001080d */
[----:B0-----:R-:W-:Y:S01]  /*1c100*/  FMNMX.FTZ R3, R2, R3, !PT ;  /* 0x0000000302037209 */ /* 0x001fe20007810000 */
[----:B------:R-:W0:Y:S01]  /*1c110*/  MUFU.EX2 R121, R121 ;  /* 0x0000007900797308 */ /* 0x000e220000000800 */
[-CC-:B------:R-:W-:Y:S01]  /*1c120*/  FFMA.FTZ R153, R153, R0.reuse, -R13.reuse ;  /* 0x0000000099997223 */ /* 0x180fe2000001080d */
[-CC-:B------:R-:W-:Y:S01]  /*1c130*/  FFMA.FTZ R156, R156, R0.reuse, -R13.reuse ;  /* 0x000000009c9c7223 */ /* 0x180fe2000001080d */
[-C--:B------:R-:W-:Y:S01]  /*1c140*/  FFMA.FTZ R157, R157, R0.reuse, -R13 ;  /* 0x000000009d9d7223 */ /* 0x080fe2000001080d */
        /* <DEDUP_REMOVED lines=11> */
[--C-:B------:R-:W-:Y:S01]  /*1c200*/  FFMA.FTZ R131, R131, R0, -R9.reuse ;  /* 0x0000000083837223 */ /* 0x100fe20000010809 */
        /* <DEDUP_REMOVED lines=116> */
.L_x_1802:
        /* <DEDUP_REMOVED lines=34> */
[----:B------:R-:W-:Y:S05]  /*1cb70*/  BSYNC B1 ;  /* 0x0000000000017941 */ /* 0x000fea0003800000 */
.L_x_1790:
[----:B------:R-:W-:Y:S05]  /*1cb80*/  BSYNC B0 ;  /* 0x0000000000007941 */ /* 0x000fea0003800000 */
.L_x_1789:
[----:B------:R-:W2:Y:S01]  /*1cb90*/  LDL R9, [R1+0x40] ;  /* 0x0000400001097983 */ /* 0x000ea20000100800 */
[----:B------:R-:W-:Y:S01]  /*1cba0*/  BSSY B0, `(.L_x_1804) ;  /* 0x0000376000007945 */ /* 0x000fe20003800000 */
[----:B--2---:R-:W-:-:S13]  /*1cbb0*/  ISETP.GE.AND P1, PT, R5, R9, PT ;  /* 0x000000090500720c */ /* 0x004fda0003f26270 */
[----:B------:R-:W-:Y:S05]  /*1cbc0*/  @!P1 BRA `(.L_x_1805) ;  /* 0x0000003400cc9947 */ /* 0x000fea0003800000 */
[----:B------:R-:W-:Y:S02]  /*1cbd0*/  IMAD.MOV.U32 R9, RZ, RZ, R3 ;  /* 0x000000ffff097224 */ /* 0x000fe400078e0003 */
[----:B------:R-:W-:Y:S02]  /*1cbe0*/  IMAD.MOV.U32 R10, RZ, RZ, R4 ;  /* 0x000000ffff0a7224 */ /* 0x000fe400078e0004 */
[----:B------:R-:W-:Y:S02]  /*1cbf0*/  IMAD.MOV.U32 R11, RZ, RZ, R197 ;  /* 0x000000ffff0b7224 */ /* 0x000fe400078e00c5 */
[----:B------:R-:W-:-:S07]  /*1cc00*/  IMAD.MOV.U32 R12, RZ, RZ, R194 ;  /* 0x000000ffff0c7224 */ /* 0x000fce00078e00c2 */
.L_x_1826:
[----:B------:R-:W-:-:S04]  /*1cc10*/  ISETP.NE.AND P1, PT, R12, 0x1, PT ;  /* 0x000000010c00780c */ /* 0x000fc80003f25270 */
[----:B------:R-:W-:-:S04]  /*1cc20*/  SEL R197, RZ, 0x1, P1 ;  /* 0x00000001ffc57807 */ /* 0x000fc80000800000 */
[----:B------:R-:W-:Y:S01]  /*1cc30*/  LOP3.LUT R197, R11, R197, RZ, 0x3c, !PT ;  /* 0x000000c50bc57212 */ /* 0x000fe200078e3cff */
[----:B------:R-:W-:Y:S06]  /*1cc40*/  @!P0 BRA `(.L_x_1806) ;  /* 0x0000000000048947 */ /* 0x000fec0003800000 */
[----:B------:R-:W-:Y:S01]  /*1cc50*/  BPT.TRAP 0x1 ;  /* 0x000000040000795c */ /* 0x000fe20000300000 */
.L_x_1806:
        /* <DEDUP_REMOVED lines=8> */
.L_x_1807:
[----:B------:R-:W-:Y:S01]  /*1cce0*/  IMAD R126, R194, 0x900, R218 ;  /* 0x00000900c27e7824 */ /* 0x000fe200078e02da */
[----:B------:R-:W-:Y:S03]  /*1ccf0*/  BSSY B1, `(.L_x_1808) ;  /* 0x0000006000017945 */ /* 0x000fe60003800000 */
[C---:B------:R-:W-:Y:S02]  /*1cd00*/  VIADD R122, R126.reuse, 0x2 ;  /* 0x000000027e7a7836 */ /* 0x040fe40000000000 */
[----:B------:R-:W-:Y:S01]  /*1cd10*/  VIADD R124, R126, 0x4 ;  /* 0x000000047e7c7836 */ /* 0x000fe20000000000 */
[----:B-1----:R-:W-:Y:S06]  /*1cd20*/  @P1 BRA `(.L_x_1809) ;  /* 0x0000000000081947 */ /* 0x002fec0003800000 */
[----:B------:R-:W1:Y:S02]  /*1cd30*/  SYNCS.PHASECHK.TRANS64.TRYWAIT P1, [R0+URZ+0x30830], R3 ;  /* 0x03083003000075a7 */ /* 0x000e64000802017f */
[----:B-1----:R-:W-:Y:S05]  /*1cd40*/  @!P1 BRA `(.L_x_1810) ;  /* 0x0000011800a09947 */ /* 0x002fea0003800000 */
.L_x_1809:
[----:B------:R-:W-:Y:S05]  /*1cd50*/  BSYNC B1 ;  /* 0x0000000000017941 */ /* 0x000fea0003800000 */
.L_x_1808:
        /* <DEDUP_REMOVED lines=233> */
.L_x_1811:
[----:B------:R-:W-:Y:S01]  /*1dbf0*/  SHF.L.U32 R2, R11, 0x1f, RZ ;  /* 0x0000001f0b027819 */ /* 0x000fe200000006ff */
[----:B------:R-:W-:-:S04]  /*1dc00*/  IMAD R11, R12, 0x8, R17 ;  /* 0x000000080c0b7824 */ /* 0x000fc800078e0211 */
[----:B------:R0:W1:Y:S01]  /*1dc10*/  SYNCS.PHASECHK.TRANS64.TRYWAIT P1, [R11+URZ+0x30850], R2 ;  /* 0x030850020b0075a7 */ /* 0x000062000802017f */
[----:B------:R-:W-:Y:S05]  /*1dc20*/  @!P0 BRA `(.L_x_1812) ;  /* 0x0000000000048947 */ /* 0x000fea0003800000 */
[----:B------:R-:W-:Y:S01]  /*1dc30*/  BPT.TRAP 0x1 ;  /* 0x000000040000795c */ /* 0x000fe20000300000 */
.L_x_1812:
[----:B------:R-:W-:Y:S04]  /*1dc40*/  BSSY B1, `(.L_x_1813) ;  /* 0x0000004000017945 */ /* 0x000fe80003800000 */
[----:B-1----:R-:W-:Y:S05]  /*1dc50*/  @P1 BRA `(.L_x_1814) ;  /* 0x0000000000081947 */ /* 0x002fea0003800000 */
[----:B------:R-:W1:Y:S02]  /*1dc60*/  SYNCS.PHASECHK.TRANS64.TRYWAIT P1, [R11+URZ+0x30850], R2 ;  /* 0x030850020b0075a7 */ /* 0x000e64000802017f */
[----:B-1----:R-:W-:Y:S05]  /*1dc70*/  @!P1 BRA `(.L_x_1815) ;  /* 0x0000010800e89947 */ /* 0x002fea0003800000 */
.L_x_1814:
[----:B------:R-:W-:Y:S05]  /*1dc80*/  BSYNC B1 ;  /* 0x0000000000017941 */ /* 0x000fea0003800000 */
.L_x_1813:
        /* <DEDUP_REMOVED lines=48> */
.L_x_1816:
[----:B------:R-:W2:Y:S01]  /*1df90*/  LDL R6, [R1+0x38] ;  /* 0x0000380001067983 */ /* 0x000ea20000100800 */
[----:B------:R-:W0:Y:S03]  /*1dfa0*/  LDC R2, c[0x0][0x448] ;  /* 0x00011200ff027b82 */ /* 0x000e260000000800 */
[----:B------:R-:W2:Y:S05]  /*1dfb0*/  LDL R4, [R1+0x44] ;  /* 0x0000440001047983 */ /* 0x000eaa0000100800 */
[----:B------:R-:W1:Y:S01]  /*1dfc0*/  LDC R168, c[0x0][0x9e4] ;  /* 0x00027900ffa87b82 */ /* 0x000e620000000800 */
[----:B0-----:R-:W-:-:S13]  /*1dfd0*/  ISETP.NE.AND P1, PT, R2, 0x1, PT ;  /* 0x000000010200780c */ /* 0x001fda0003f25270 */
[----:B------:R-:W0:Y:S08]  /*1dfe0*/  @P1 LDC R3, c[0x0][0x44c] ;  /* 0x00011300ff031b82 */ /* 0x000e300000000800 */
[----:B------:R-:W3:Y:S01]  /*1dff0*/  @P1 LDC R2, c[0x0][0x450] ;  /* 0x00011400ff021b82 */ /* 0x000ee20000000800 */
[----:B------:R-:W-:Y:S02]  /*1e000*/  IMAD R15, R5, -0x60, RZ ;  /* 0xffffffa0050f7824 */ /* 0x000fe400078e02ff */
[----:B------:R-:W-:-:S03]  /*1e010*/  VIADD R0, R0, 0x30840 ;  /* 0x0003084000007836 */ /* 0x000fc60000000000 */
[----:B------:R-:W-:Y:S01]  /*1e020*/  IADD3 R13, -R227, 0x1, R15 ;  /* 0x00000001e30d7810 */ /* 0x000fe20007ffe10f */
[----:B------:R-:W-:-:S03]  /*1e030*/  ULOP3.LUT UR4, URZ, UR42, URZ, 0x33, !UPT ;  /* 0x0000002a3f047292 */ /* 0x000fc6000f8e333f */
[----:B------:R-:W-:Y:S02]  /*1e040*/  IADD3 R13, -R200, R13, R201 ;  /* 0x0000000dc80d7210 */ /* 0x000fe40007ffe1c9 */
[----:B------:R-:W-:-:S03]  /*1e050*/  PRMT R0, R205, 0x654, R0 ;  /* 0x00000654cd007816 */ /* 0x000fc60000000000 */
[C---:B------:R-:W-:Y:S01]  /*1e060*/  VIADD R14, R13.reuse, UR51 ;  /* 0x000000330d0e7c36 */ /* 0x040fe20008000000 */
[----:B------:R4:W-:Y:S01]  /*1e070*/  SYNCS.ARRIVE.TRANS64.RED.A1T0 RZ, [R0+URZ], RZ ;  /* 0x000000ff00ff79a7 */ /* 0x0009e2000810043f */
[----:B------:R-:W-:Y:S02]  /*1e080*/  VIADD R13, R13, UR4 ;  /* 0x000000040d0d7c36 */ /* 0x000fe40008000000 */
[----:B----4-:R-:W-:Y:S02]  /*1e090*/  IMAD.IADD R0, R15, 0x1, -R227 ;  /* 0x000000010f007824 */ /* 0x010fe400078e0ae3 */
[----:B--2---:R-:W-:-:S04]  /*1e0a0*/  IMAD.IADD R4, R4, 0x1, R6 ;  /* 0x0000000104047824 */ /* 0x004fc800078e0206 */
[----:B0-----:R-:W-:-:S05]  /*1e0b0*/  @P1 IMAD.HI.U32 R3, R4, R3, RZ ;  /* 0x0000000304031227 */ /* 0x001fca00078e00ff */
[----:B---3--:R-:W-:-:S05]  /*1e0c0*/  @P1 SHF.R.U32.HI R4, RZ, R2, R3 ;  /* 0x00000002ff041219 */ /* 0x008fca0000011603 */
[----:B------:R-:W0:Y:S01]  /*1e0d0*/  SHFL.IDX PT, R20, R4, RZ, 0x1c1f ;  /* 0x001c1fff04147589 */ /* 0x000e2200000e0000 */
[----:B-1----:R-:W-:Y:S01]  /*1e0e0*/  ISETP.GE.AND P1, PT, R168, 0x1, PT ;  /* 0x00000001a800780c */ /* 0x002fe20003f26270 */
[--C-:B0-----:R-:W-:Y:S02]  /*1e0f0*/  IMAD.IADD R12, R14, 0x1, R20.reuse ;  /* 0x000000010e0c7824 */ /* 0x101fe400078e0214 */
[----:B------:R-:W-:-:S10]  /*1e100*/  IMAD.IADD R6, R13, 0x1, R20 ;  /* 0x000000010d067824 */ /* 0x000fd400078e0214 */
        /* <DEDUP_REMOVED lines=13> */
.L_x_1819:
[----:B------:R-:W-:-:S05]  /*1e1e0*/  IMAD.U32 R21, RZ, RZ, UR38 ;  /* 0x00000026ff157e24 */ /* 0x000fca000f8e00ff */
[----:B------:R-:W-:-:S13]  /*1e1f0*/  ISETP.NE.AND P1, PT, R21, 0x1, PT ;  /* 0x000000011500780c */ /* 0x000fda0003f25270 */
[----:B------:R-:W0:Y:S02]  /*1e200*/  @P1 LDC.64 R2, c[0x0][0x9e8] ;  /* 0x00027a00ff021b82 */ /* 0x000e240000000a00 */
[----:B0-----:R-:W-:-:S05]  /*1e210*/  @P1 IMAD.HI.U32 R2, R20, R2, RZ ;  /* 0x0000000214021227 */ /* 0x001fca00078e00ff */
[----:B------:R-:W-:-:S07]  /*1e220*/  @P1 SHF.R.U32.HI R20, RZ, R3, R2 ;  /* 0x00000003ff141219 */ /* 0x000fce0000011602 */
.L_x_1820:
[----:B------:R-:W-:Y:S05]  /*1e230*/  BSYNC B1 ;  /* 0x0000000000017941 */ /* 0x000fea0003800000 */
.L_x_1818:
[----:B------:R-:W-:-:S05]  /*1e240*/  IMAD R20, R20, R21, R0 ;  /* 0x0000001514147224 */ /* 0x000fca00078e0200 */
[----:B------:R-:W-:Y:S02]  /*1e250*/  VIMNMX R6, R6, R20, !PT ;  /* 0x0000001406067248 */ /* 0x000fe40007fe0100 */
[----:B------:R-:W-:-:S07]  /*1e260*/  VIADDMNMX R12, R20, R21, R12, PT ;  /* 0x00000015140c7246 */ /* 0x000fce000380010c */
.L_x_1817:
        /* <DEDUP_REMOVED lines=137> */
[----:B------:R-:W-:-:S13]  /*1eb00*/  ISETP.GE.AND P6, PT, R168, 0x1, PT ;  /* 0x00000001a800780c */ /* 0x000fda0003fc6270 */
        /* <DEDUP_REMOVED lines=13> */
.L_x_1823:
[----:B------:R-:W-:-:S05]  /*1ebe0*/  IMAD.U32 R6, RZ, RZ, UR38 ;  /* 0x00000026ff067e24 */ /* 0x000fca000f8e00ff */
[----:B------:R-:W-:-:S13]  /*1ebf0*/  ISETP.NE.AND P6, PT, R6, 0x1, PT ;  /* 0x000000010600780c */ /* 0x000fda0003fc5270 */
[----:B------:R-:W0:Y:S02]  /*1ec00*/  @P6 LDC.64 R2, c[0x0][0x9e8] ;  /* 0x00027a00ff026b82 */ /* 0x000e240000000a00 */
[----:B0-----:R-:W-:-:S05]  /*1ec10*/  @P6 IMAD.HI.U32 R2, R4, R2, RZ ;  /* 0x0000000204026227 */ /* 0x001fca00078e00ff */
[----:B------:R-:W-:-:S07]  /*1ec20*/  @P6 SHF.R.U32.HI R4, RZ, R3, R2 ;  /* 0x00000003ff046219 */ /* 0x000fce0000011602 */
.L_x_1824:
[----:B------:R-:W-:Y:S05]  /*1ec30*/  BSYNC B1 ;  /* 0x0000000000017941 */ /* 0x000fea0003800000 */
.L_x_1822:
[----:B------:R-:W-:-:S05]  /*1ec40*/  IMAD R0, R4, R6, R0 ;  /* 0x0000000604007224 */ /* 0x000fca00078e0200 */
[----:B------:R-:W-:Y:S02]  /*1ec50*/  VIMNMX R13, R13, R0, !PT ;  /* 0x000000000d0d7248 */ /* 0x000fe40007fe0100 */
[----:B------:R-:W-:-:S07]  /*1ec60*/  VIADDMNMX R14, R0, R6, R14, PT ;  /* 0x00000006000e7246 */ /* 0x000fce000380010e */
.L_x_1821:
        /* <DEDUP_REMOVED lines=65> */
[----:B------:R-:W-:-:S02]  /*1f080*/  ISETP.GT.AND P5, PT, R13, 0x11, !P5 ;  /* 0x000000110d00780c */ /* 0x000fc40006fa4270 */
[----:B------:R-:W-:Y:S02]  /*1f090*/  ISETP.GT.AND P1, PT, R13, 0x39, !P1 ;  /* 0x000000390d00780c */ /* 0x000fe40004f24270 */
[----:B------:R-:W-:Y:S02]  /*1f0a0*/  FMNMX.FTZ R0, R160, R0, !PT ;  /* 0x00000000a0007209 */ /* 0x000fe40007810000 */
[C---:B------:R-:W-:Y:S02]  /*1f0b0*/  ISETP.LT.OR P1, PT, R14.reuse, 0x3a, P1 ;  /* 0x0000003a0e00780c */ /* 0x040fe40000f21670 */
[----:B------:R-:W-:Y:S02]  /*1f0c0*/  ISETP.LT.OR P5, PT, R14, 0x12, P5 ;  /* 0x000000120e00780c */ /* 0x000fe40002fa1670 */
[----:B------:R-:W-:Y:S02]  /*1f0d0*/  FSEL R151, R151, -INF , !P1 ;  /* 0xff80000097977808 */ /* 0x000fe40004800000 */
[----:B------:R-:W-:-:S02]  /*1f0e0*/  FMNMX.FTZ R0, R161, R0, !PT ;  /* 0x00000000a1007209 */ /* 0x000fc40007810000 */
[----:B------:R-:W-:Y:S02]  /*1f0f0*/  FSEL R131, R131, -INF , !P5 ;  /* 0xff80000083837808 */ /* 0x000fe40006800000 */
[C---:B------:R-:W-:Y:S02]  /*1f100*/  LOP3.LUT P1, RZ, R16.reuse, 0x80, RZ, 0xc0, !PT ;  /* 0x0000008010ff7812 */ /* 0x040fe4000782c0ff */
[----:B------:R-:W-:Y:S02]  /*1f110*/  LOP3.LUT P5, RZ, R16, 0x40, RZ, 0xc0, !PT ;  /* 0x0000004010ff7812 */ /* 0x000fe400078ac0ff */
[----:B------:R-:W-:Y:S02]  /*1f120*/  FMNMX.FTZ R0, R164, R0, !PT ;  /* 0x00000000a4007209 */ /* 0x000fe40007810000 */
[C---:B------:R-:W-:Y:S02]  /*1f130*/  ISETP.GT.AND P3, PT, R13.reuse, 0x9, !P3 ;  /* 0x000000090d00780c */ /* 0x040fe40005f64270 */
[----:B------:R-:W-:-:S02]  /*1f140*/  ISETP.GT.AND P4, PT, R13, 0x10, !P4 ;  /* 0x000000100d00780c */ /* 0x000fc40006784270 */
[C---:B------:R-:W-:Y:S02]  /*1f150*/  ISETP.GT.AND P1, PT, R13.reuse, 0x40, !P1 ;  /* 0x000000400d00780c */ /* 0x040fe40004f24270 */
[----:B------:R-:W-:Y:S02]  /*1f160*/  ISETP.GT.AND P5, PT, R13, 0x41, !P5 ;  /* 0x000000410d00780c */ /* 0x000fe40006fa4270 */
[----:B------:R-:W-:Y:S02]  /*1f170*/  FMNMX.FTZ R0, R165, R0, !PT ;  /* 0x00000000a5007209 */ /* 0x000fe40007810000 */
[C---:B------:R-:W-:Y:S02]  /*1f180*/  ISETP.LT.OR P3, PT, R14.reuse, 0xa, P3 ;  /* 0x0000000a0e00780c */ /* 0x040fe40001f61670 */
[C---:B------:R-:W-:Y:S01]  /*1f190*/  ISETP.LT.OR P4, PT, R14.reuse, 0x11, P4 ;  /* 0x000000110e00780c */ /* 0x040fe20002781670 */
[----:B------:R-:W0:Y:S01]  /*1f1a0*/  SHFL.BFLY PT, R2, R0, 0x2, 0x1f ;  /* 0x0c401f0000027f89 */ /* 0x000e2200000e0000 */
[----:B------:R-:W-:-:S02]  /*1f1b0*/  ISETP.LT.OR P1, PT, R14, 0x41, P1 ;  /* 0x000000410e00780c */ /* 0x000fc40000f21670 */
[----:B------:R-:W-:Y:S02]  /*1f1c0*/  FSEL R127, R127, -INF , !P3 ;  /* 0xff8000007f7f7808 */ /* 0x000fe40005800000 */
[----:B------:R-:W-:Y:S02]  /*1f1d0*/  FSEL R130, R130, -INF , !P4 ;  /* 0xff80000082827808 */ /* 0x000fe40006000000 */
        /* <DEDUP_REMOVED lines=10> */
[----:B0-----:R-:W-:Y:S01]  /*1f280*/  FMNMX.FTZ R2, R0, R2, !PT ;  /* 0x0000000200027209 */ /* 0x001fe20007810000 */
[----:B------:R-:W-:Y:S01]  /*1f290*/  IMAD.U32 R0, RZ, RZ, UR43 ;  /* 0x0000002bff007e24 */ /* 0x000fe2000f8e00ff */
[C---:B------:R-:W-:Y:S02]  /*1f2a0*/  LOP3.LUT P5, RZ, R16.reuse, 0x40000, RZ, 0xc0, !PT ;  /* 0x0004000010ff7812 */ /* 0x040fe400078ac0ff */
[----:B------:R-:W-:Y:S01]  /*1f2b0*/  LOP3.LUT R16, R16, 0xfffffffd, RZ, 0xc0, !PT ;  /* 0xfffffffd10107812 */ /* 0x000fe200078ec0ff */
[----:B------:R-:W0:Y:S01]  /*1f2c0*/  SHFL.BFLY PT, R4, R2, 0x1, 0x1f ;  /* 0x0c201f0002047f89 */ /* 0x000e2200000e0000 */
[C---:B------:R-:W-:Y:S02]  /*1f2d0*/  ISETP.GT.AND P5, PT, R13.reuse, 0x59, !P5 ;  /* 0x000000590d00780c */ /* 0x040fe40006fa4270 */
[----:B------:R-:W-:Y:S02]  /*1f2e0*/  ISETP.LT.OR P4, PT, R14, 0x49, P4 ;  /* 0x000000490e00780c */ /* 0x000fe40002781670 */
[----:B------:R-:W-:-:S02]  /*1f2f0*/  ISETP.GT.AND P6, PT, R13, 0x49, !P6 ;  /* 0x000000490d00780c */ /* 0x000fc400077c4270 */
[C---:B------:R-:W-:Y:S02]  /*1f300*/  ISETP.GT.AND P0, PT, R13.reuse, RZ, !P0 ;  /* 0x000000ff0d00720c */ /* 0x040fe40004704270 */
[C---:B------:R-:W-:Y:S02]  /*1f310*/  ISETP.GT.AND P3, PT, R13.reuse, 0x50, !P3 ;  /* 0x000000500d00780c */ /* 0x040fe40005f64270 */
[----:B------:R-:W-:Y:S02]  /*1f320*/  ISETP.LT.OR P0, PT, R14, 0x1, P0 ;  /* 0x000000010e00780c */ /* 0x000fe40000701670 */
[----:B------:R-:W-:Y:S02]  /*1f330*/  ISETP.GT.AND P2, PT, R13, 0x51, !P2 ;  /* 0x000000510d00780c */ /* 0x000fe40005744270 */
[----:B------:R-:W-:Y:S02]  /*1f340*/  @P5 LOP3.LUT R16, R16, 0x2, RZ, 0xfc, !PT ;  /* 0x0000000210105812 */ /* 0x000fe400078efcff */
[----:B------:R-:W-:-:S02]  /*1f350*/  FSEL R122, R122, -INF , !P0 ;  /* 0xff8000007a7a7808 */ /* 0x000fc40004000000 */
[C---:B------:R-:W-:Y:S02]  /*1f360*/  LOP3.LUT P5, RZ, R16.reuse, 0x800000, RZ, 0xc0, !PT ;  /* 0x0080000010ff7812 */ /* 0x040fe400078ac0ff */
[----:B------:R-:W-:Y:S02]  /*1f370*/  LOP3.LUT R16, R16, 0xfffffff7, RZ, 0xc0, !PT ;  /* 0xfffffff710107812 */ /* 0x000fe400078ec0ff */
[----:B------:R-:W-:Y:S02]  /*1f380*/  ISETP.LT.OR P5, PT, R14, 0x42, P5 ;  /* 0x000000420e00780c */ /* 0x000fe40002fa1670 */
[----:B0-----:R-:W-:Y:S02]  /*1f390*/  FMNMX.FTZ R4, R2, R4, !PT ;  /* 0x0000000402047209 */ /* 0x001fe40007810000 */
[----:B------:R-:W-:Y:S02]  /*1f3a0*/  ISETP.LT.OR P3, PT, R14, 0x51, P3 ;  /* 0x000000510e00780c */ /* 0x000fe40001f61670 */
[----:B------:R-:W-:Y:S01]  /*1f3b0*/  ISETP.GT.AND P1, PT, R13, 0x58, !P1 ;  /* 0x000000580d00780c */ /* 0x000fe20004f24270 */
[----:B------:R-:W-:Y:S01]  /*1f3c0*/  FMUL.FTZ R3, R4, R0 ;  /* 0x0000000004037220 */ /* 0x000fe20000410000 */
[----:B------:R-:W-:-:S02]  /*1f3d0*/  ISETP.LT.OR P2, PT, R14, 0x52, P2 ;  /* 0x000000520e00780c */ /* 0x000fc40001741670 */
[----:B------:R-:W-:Y:S02]  /*1f3e0*/  FSEL R162, R162, -INF , !P3 ;  /* 0xff800000a2a27808 */ /* 0x000fe40005800000 */
[----:B------:R-:W-:Y:S02]  /*1f3f0*/  ISETP.LT.OR P1, PT, R14, 0x59, P1 ;  /* 0x000000590e00780c */ /* 0x000fe40000f21670 */
[----:B------:R-:W-:Y:S02]  /*1f400*/  @P5 LOP3.LUT R16, R16, 0x8, RZ, 0xfc, !PT ;  /* 0x0000000810105812 */ /* 0x000fe400078efcff */
[----:B------:R-:W-:Y:S02]  /*1f410*/  FSEL R163, R163, -INF , !P2 ;  /* 0xff800000a3a37808 */ /* 0x000fe40005000000 */
[C---:B------:R-:W-:Y:S02]  /*1f420*/  LOP3.LUT P5, RZ, R16.reuse, 0x2, RZ, 0xc0, !PT ;  /* 0x0000000210ff7812 */ /* 0x040fe400078ac0ff */
[----:B------:R-:W-:-:S02]  /*1f430*/  LOP3.LUT R16, R16, 0xfffffffb, RZ, 0xc0, !PT ;  /* 0xfffffffb10107812 */ /* 0x000fc400078ec0ff */
[----:B------:R-:W-:Y:S02]  /*1f440*/  ISETP.LT.OR P5, PT, R14, 0x5a, P5 ;  /* 0x0000005a0e00780c */ /* 0x000fe40002fa1670 */
[----:B------:R-:W-:Y:S02]  /*1f450*/  @P4 LOP3.LUT R16, R16, 0x4, RZ, 0xfc, !PT ;  /* 0x0000000410104812 */ /* 0x000fe400078efcff */
[----:B------:R-:W-:Y:S02]  /*1f460*/  ISETP.LT.OR P4, PT, R14, 0x4a, P6 ;  /* 0x0000004a0e00780c */ /* 0x000fe40003781670 */
[----:B------:R-:W-:Y:S02]  /*1f470*/  FSETP.NEU.FTZ.AND P6, PT, R4, -INF , PT ;  /* 0xff8000000400780b */ /* 0x000fe40003fdd000 */
[----:B------:R-:W-:Y:S02]  /*1f480*/  LOP3.LUT R16, R16, 0xffbfffff, RZ, 0xc0, !PT ;  /* 0xffbfffff10107812 */ /* 0x000fe400078ec0ff */
[----:B------:R-:W-:-:S02]  /*1f490*/  FSEL R3, R3, RZ, P6 ;  /* 0x000000ff03037208 */ /* 0x000fc40003000000 */
[----:B------:R-:W-:Y:S02]  /*1f4a0*/  FSEL R2, R4, RZ, P6 ;  /* 0x000000ff04027208 */ /* 0x000fe40003000000 */
[----:B------:R-:W-:Y:S01]  /*1f4b0*/  FSEL R166, R166, -INF , !P1 ;  /* 0xff800000a6a67808 */ /* 0x000fe20004800000 */
[-CC-:B------:R-:W-:Y:S01]  /*1f4c0*/  FFMA.FTZ R120, R120, R0.reuse, -R3.reuse ;  /* 0x0000000078787223 */ /* 0x180fe20000010803 */
        /* <DEDUP_REMOVED lines=22> */
[-C--:B------:R-:W-:Y:S01]  /*1f630*/  FFMA.FTZ R165, R165, R0.reuse, -R3 ;  /* 0x00000000a5a57223 */ /* 0x080fe20000010803 */
[----:B------:R-:W-:Y:S01]  /*1f640*/  FMNMX.FTZ R3, R122, R9, !PT ;  /* 0x000000097a037209 */ /* 0x000fe20007810000 */
[----:B------:R-:W-:Y:S01]  /*1f650*/  FADD.FTZ R2, -R2, R10 ;  /* 0x0000000a02027221 */ /* 0x000fe20000010100 */
[----:B------:R-:W-:Y:S01]  /*1f660*/  @P4 LOP3.LUT R16, R16, 0x400000, RZ, 0xfc, !PT ;  /* 0x0040000010104812 */ /* 0x000fe200078efcff */
[----:B------:R-:W-:Y:S01]  /*1f670*/  MUFU.EX2 R120, R120 ;  /* 0x0000007800787308 */ /* 0x000fe20000000800 */
[----:B------:R-:W-:Y:S01]  /*1f680*/  FMNMX.FTZ R3, R123, R3, !PT ;  /* 0x000000037b037209 */ /* 0x000fe20007810000 */
[----:B------:R-:W-:Y:S01]  /*1f690*/  FMUL.FTZ R2, R2, R0 ;  /* 0x0000000002027220 */ /* 0x000fe20000410000 */
[----:B------:R-:W-:-:S02]  /*1f6a0*/  LOP3.LUT P4, RZ, R16, 0x8, RZ, 0xc0, !PT ;  /* 0x0000000810ff7812 */ /* 0x000fc4000788c0ff */
[----:B------:R-:W-:Y:S02]  /*1f6b0*/  FMNMX.FTZ R3, R126, R3, !PT ;  /* 0x000000037e037209 */ /* 0x000fe40007810000 */
[----:B------:R-:W-:Y:S01]  /*1f6c0*/  LOP3.LUT P6, RZ, R16, 0x4, RZ, 0xc0, !PT ;  /* 0x0000000410ff7812 */ /* 0x000fe200078cc0ff */
[----:B------:R-:W-:Y:S01]  /*1f6d0*/  MUFU.EX2 R121, R121 ;  /* 0x0000007900797308 */ /* 0x000fe20000000800 */
[----:B------:R-:W-:Y:S02]  /*1f6e0*/  FMNMX.FTZ R3, R127, R3, !PT ;  /* 0x000000037f037209 */ /* 0x000fe40007810000 */
[----:B------:R-:W-:Y:S02]  /*1f6f0*/  FSEL R155, R155, -INF , !P4 ;  /* 0xff8000009b9b7808 */ /* 0x000fe40006000000 */
[----:B------:R-:W-:Y:S02]  /*1f700*/  FMNMX.FTZ R3, R130, R3, !PT ;  /* 0x0000000382037209 */ /* 0x000fe40007810000 */
[----:B------:R-:W-:Y:S01]  /*1f710*/  LOP3.LUT P4, RZ, R16, 0x400000, RZ, 0xc0, !PT ;  /* 0x0040000010ff7812 */ /* 0x000fe2000788c0ff */
[----:B------:R-:W-:Y:S01]  /*1f720*/  MUFU.EX2 R124, R124 ;  /* 0x0000007c007c7308 */ /* 0x000fe20000000800 */
[----:B------:R-:W-:-:S02]  /*1f730*/  FMNMX.FTZ R3, R131, R3, !PT ;  /* 0x0000000383037209 */ /* 0x000fc40007810000 */
[----:B------:R-:W-:Y:S02]  /*1f740*/  FSEL R158, R158, -INF , !P6 ;  /* 0xff8000009e9e7808 */ /* 0x000fe40007000000 */
[----:B------:R-:W-:Y:S02]  /*1f750*/  FMNMX.FTZ R3, R134, R3, !PT ;  /* 0x0000000386037209 */ /* 0x000fe40007810000 */
[----:B------:R-:W-:Y:S01]  /*1f760*/  FSEL R159, R159, -INF , !P4 ;  /* 0xff8000009f9f7808 */ /* 0x000fe20006000000 */
[----:B------:R-:W-:Y:S01]  /*1f770*/  MUFU.EX2 R125, R125 ;  /* 0x0000007d007d7308 */ /* 0x000fe20000000800 */
[----:B------:R-:W-:Y:S02]  /*1f780*/  FMNMX.FTZ R3, R135, R3, !PT ;  /* 0x0000000387037209 */ /* 0x000fe40007810000 */
[----:B------:R-:W-:Y:S02]  /*1f790*/  FSEL R167, R167, -INF , !P5 ;  /* 0xff800000a7a77808 */ /* 0x000fe40006800000 */
[----:B------:R-:W-:-:S02]  /*1f7a0*/  FMNMX.FTZ R3, R138, R3, !PT ;  /* 0x000000038a037209 */ /* 0x000fc40007810000 */
[----:B------:R-:W-:Y:S01]  /*1f7b0*/  LOP3.LUT P0, RZ, R16, 0x200000, RZ, 0xc0, !PT ;  /* 0x0020000010ff7812 */ /* 0x000fe2000780c0ff */
[----:B------:R-:W-:Y:S01]  /*1f7c0*/  MUFU.EX2 R128, R128 ;  /* 0x0000008000807308 */ /* 0x000fe20000000800 */
[----:B------:R-:W-:-:S04]  /*1f7d0*/  FMNMX.FTZ R3, R139, R3, !PT ;  /* 0x000000038b037209 */ /* 0x000fc80007810000 */
[----:B------:R-:W-:-:S03]  /*1f7e0*/  FMNMX.FTZ R3, R142, R3, !PT ;  /* 0x000000038e037209 */ /* 0x000fc60007810000 */
        /* <DEDUP_REMOVED lines=19> */
[----:B------:R-:W-:-:S05]  /*1f920*/  FMNMX.FTZ R3, R167, R3, !PT ;  /* 0x00000003a7037209 */ /* 0x000fca0007810000 */
[----:B------:R-:W0:Y:S02]  /*1f930*/  SHFL.BFLY PT, R6, R3, 0x2, 0x1f ;  /* 0x0c401f0003067f89 */ /* 0x000e2400000e0000 */
        /* <DEDUP_REMOVED lines=16> */
[----:B------:R-:W-:Y:S01]  /*1fa40*/  MUFU.EX2 R160, R160 ;  /* 0x000000a000a07308 */ /* 0x000fe20000000800 */
[-CC-:B------:R-:W-:Y:S01]  /*1fa50*/  FFMA.FTZ R122, R122, R0.reuse, -R13.reuse ;  /* 0x000000007a7a7223 */ /* 0x180fe2000001080d */
[-CC-:B------:R-:W-:Y:S01]  /*1fa60*/  FFMA.FTZ R123, R123, R0.reuse, -R13.reuse ;  /* 0x000000007b7b7223 */ /* 0x180fe2000001080d */
[-C--:B------:R-:W-:Y:S01]  /*1fa70*/  FMUL.FTZ R9, R9, R0.reuse ;  /* 0x0000000009097220 */ /* 0x080fe20000410000 */
        /* <DEDUP_REMOVED lines=19> */
[--C-:B------:R-:W-:Y:S01]  /*1fbb0*/  FFMA.FTZ R159, R159, R0, -R13.reuse ;  /* 0x000000009f9f7223 */ /* 0x100fe2000001080d */
[----:B------:R-:W1:Y:S01]  /*1fbc0*/  MUFU.EX2 R2, R9 ;  /* 0x0000000900027308 */ /* 0x000e620000000800 */
[----:B0-----:R-:W-:Y:S01]  /*1fbd0*/  FFMA.FTZ R8, R6, R8, R120 ;  /* 0x0000000806087223 */ /* 0x001fe20000010078 */
[-CC-:B------:R-:W-:Y:S01]  /*1fbe0*/  FFMA.FTZ R162, R162, R0.reuse, -R13.reuse ;  /* 0x00000000a2a27223 */ /* 0x180fe2000001080d */
[-CC-:B------:R-:W-:Y:S01]  /*1fbf0*/  FFMA.FTZ R163, R163, R0.reuse, -R13.reuse ;  /* 0x00000000a3a37223 */ /* 0x180fe2000001080d */
[-CC-:B------:R-:W-:Y:S01]  /*1fc00*/  FFMA.FTZ R166, R166, R0.reuse, -R13.reuse ;  /* 0x00000000a6a67223 */ /* 0x180fe2000001080d */
[----:B------:R-:W-:Y:S01]  /*1fc10*/  FADD.FTZ R8, R121, R8 ;  /* 0x0000000879087221 */ /* 0x000fe20000010000 */
[----:B------:R-:W-:-:S02]  /*1fc20*/  FFMA.FTZ R13, R167, R0, -R13 ;  /* 0x00000000a70d7223 */ /* 0x000fc4000001080d */
[----:B------:R-:W0:Y:S08]  /*1fc30*/  MUFU.EX2 R123, R123 ;  /* 0x0000007b007b7308 */ /* 0x000e300000000800 */
[----:B------:R-:W2:Y:S01]  /*1fc40*/  MUFU.EX2 R126, R126 ;  /* 0x0000007e007e7308 */ /* 0x000ea20000000800 */
[----:B-1----:R-:W-:-:S07]  /*1fc50*/  FFMA.FTZ R7, R2, R7, R122 ;  /* 0x0000000702077223 */ /* 0x002fce000001007a */
        /* <DEDUP_REMOVED lines=38> */
[----:B------:R-:W-:-:S06]  /*1fec0*/  FADD.FTZ R7, R160, R7 ;  /* 0x00000007a0077221 */ /* 0x000fcc0000010000 */
        /* <DEDUP_REMOVED lines=28> */
[----:B0-----:R-:W-:-:S03]  /*20090*/  FADD.FTZ R8, R165, R7 ;  /* 0x00000007a5087221 */ /* 0x001fc60000010000 */
[----:B--2---:R-:W-:Y:S01]  /*200a0*/  FADD.FTZ R7, R13, R9 ;  /* 0x000000090d077221 */ /* 0x004fe20000010000 */
[----:B------:R-:W-:Y:S06]  /*200b0*/  @!P0 BRA `(.L_x_1825) ;  /* 0x0000000000048947 */ /* 0x000fec0003800000 */
[----:B------:R-:W-:Y:S01]  /*200c0*/  BPT.TRAP 0x1 ;  /* 0x000000040000795c */ /* 0x000fe20000300000 */
.L_x_1825:
[----:B------:R-:W2:Y:S01]  /*200d0*/  LDL R9, [R1+0x40] ;  /* 0x0000400001097983 */ /* 0x000ea20000100800 */
[----:B------:R-:W-:Y:S01]  /*200e0*/  VIADD R11, R11, 0x30860 ;  /* 0x000308600b0b7836 */ /* 0x000fe20000000000 */
[----:B------:R-:W-:Y:S01]  /*200f0*/  F2FP.BF16.F32.PACK_AB R188, R121, R120 ;  /* 0x0000007879bc723e */ /* 0x000fe200000010ff */
[----:B------:R-:W-:Y:S01]  /*20100*/  IMAD.MOV.U32 R10, RZ, RZ, R4 ;  /* 0x000000ffff0a7224 */ /* 0x000fe200078e0004 */
[----:B------:R-:W-:Y:S01]  /*20110*/  F2FP.BF16.F32.PACK_AB R189, R123, R122 ;  /* 0x0000007a7bbd723e */ /* 0x000fe200000010ff */
[----:B------:R-:W-:Y:S01]  /*20120*/  IMAD.MOV.U32 R12, RZ, RZ, R194 ;  /* 0x000000ffff0c7224 */ /* 0x000fe200078e00c2 */
[----:B------:R-:W-:Y:S02]  /*20130*/  PRMT R11, R205, 0x654, R11 ;  /* 0x00000654cd0b7816 */ /* 0x000fe4000000000b */
[----:B------:R-:W-:Y:S02]  /*20140*/  F2FP.BF16.F32.PACK_AB R190, R125, R124 ;  /* 0x0000007c7dbe723e */ /* 0x000fe400000010ff */
        /* <DEDUP_REMOVED lines=23> */
[C---:B--2---:R-:W-:Y:S01]  /*202c0*/  ISETP.GT.AND P1, PT, R5.reuse, R9, PT ;  /* 0x000000090500720c */ /* 0x044fe20003f24270 */
[----:B------:R-:W-:Y:S02]  /*202d0*/  VIADD R5, R5, 0xffffffff ;  /* 0xffffffff05057836 */ /* 0x000fe40000000000 */
[----:B------:R-:W-:-:S10]  /*202e0*/  IMAD.MOV.U32 R9, RZ, RZ, R3 ;  /* 0x000000ffff097224 */ /* 0x000fd400078e0003 */
[----:B------:R-:W-:Y:S05]  /*202f0*/  @P1 BRA `(.L_x_1826) ;  /* 0xffffffc800441947 */ /* 0x000fea000383ffff */
.L_x_1805:
[----:B------:R-:W-:Y:S05]  /*20300*/  BSYNC B0 ;  /* 0x0000000000007941 */ /* 0x000fea0003800000 */
.L_x_1804:
        /* <DEDUP_REMOVED lines=99> */
.L_x_1827:
[----:B------:R-:W-:Y:S01]  /*20940*/  IMAD R6, R194, 0x8, R17 ;  /* 0x00000008c2067824 */ /* 0x000fe200078e0211 */
[----:B------:R-:W-:-:S04]  /*20950*/  SHF.L.U32 R5, R197, 0x1f, RZ ;  /* 0x0000001fc5057819 */ /* 0x000fc800000006ff */
[----:B------:R0:W1:Y:S01]  /*20960*/  SYNCS.PHASECHK.TRANS64.TRYWAIT P1, [R6+URZ+0x30850], R5 ;  /* 0x03085005060075a7 */ /* 0x000062000802017f */
[----:B------:R-:W-:Y:S05]  /*20970*/  @!P0 BRA `(.L_x_1828) ;  /* 0x0000000000048947 */ /* 0x000fea0003800000 */
[----:B------:R-:W-:Y:S01]  /*20980*/  BPT.TRAP 0x1 ;  /* 0x000000040000795c */ /* 0x000fe20000300000 */
.L_x_1828:
        /* <DEDUP_REMOVED lines=9> */
.L_x_1830:
[----:B------:R-:W-:Y:S05]  /*20a20*/  BSYNC B0 ;  /* 0x0000000000007941 */ /* 0x000fea0003800000 */
.L_x_1829:
[----:B------:R-:W-:Y:S01]  /*20a30*/  IMAD.MOV.U32 R10, RZ, RZ, R2 ;  /* 0x000000ffff0a7224 */ /* 0x000fe200078e0002 */
[----:B------:R-:W-:Y:S01]  /*20a40*/  WARPGROUP.ARRIVE ;  /* 0x00000000000079c5 */ /* 0x000fe20000000000 */
[----:B------:R-:W-:Y:S01]  /*20a50*/  IMAD.MOV.U32 R11, RZ, RZ, 0x40000040 ;  /* 0x40000040ff0b7424 */ /* 0x000fe200078e00ff */
[----:B01----:R-:W0:Y:S01]  /*20a60*/  SHFL.BFLY PT, R5, R8, 0x2, 0x1f ;  /* 0x0c401f0008057f89 */ /* 0x003e2200000e0000 */
        /* <DEDUP_REMOVED lines=33> */
[----:B------:R-:W0:Y:S01]  /*20c80*/  SHFL.BFLY PT, R2, R7, 0x2, 0x1f ;  /* 0x0c401f0007027f89 */ /* 0x000e2200000e0000 */
[----:B------:R-:W-:Y:S02]  /*20c90*/  WARPGROUP.DEPBAR.LE gsb0, 0x0 ;  /* 0x00008000000079c5 */ /* 0x000fe40000010000 */
[----:B------:R-:W-:-:S12]  /*20ca0*/  WARPGROUP.ARRIVE ;  /* 0x00000000000079c5 */ /* 0x000fd80000000000 */
[----:B------:R-:W-:Y:S01]  /*20cb0*/  HGMMA.64x192x16.F32.BF16 R24, R172, gdesc[UR4].tnspB, R24, gsb0 ;  /* 0x42e00004ac187df0 */ /* 0x000fe20008001818 */
[----:B------:R-:W-:Y:S01]  /*20cc0*/  R2UR UR6, R10 ;  /* 0x000000000a0672ca */ /* 0x000fe200000e0000 */
[----:B0-----:R-:W-:Y:S01]  /*20cd0*/  FADD.FTZ R10, R2, R7 ;  /* 0x00000007020a7221 */ /* 0x001fe20000010000 */
[----:B------:R-:W-:Y:S01]  /*20ce0*/  R2UR UR7, R11 ;  /* 0x000000000b0772ca */ /* 0x000fe200000e0000 */
[----:B------:R-:W0:Y:S04]  /*20cf0*/  SHFL.BFLY PT, R2, R9, 0x1, 0x1f ;  /* 0x0c201f0009027f89 */ /* 0x000e2800000e0000 */
[----:B------:R-:W1:Y:S01]  /*20d00*/  SHFL.BFLY PT, R5, R10, 0x1, 0x1f ;  /* 0x0c201f000a057f89 */ /* 0x000e6200000e0000 */
[----:B0-----:R-:W-:Y:S01]  /*20d10*/  FADD.FTZ R12, R9, R2 ;  /* 0x00000002090c7221 */ /* 0x001fe20000010000 */
[----:B------:R-:W-:-:S02]  /*20d20*/  IMAD.MOV.U32 R2, RZ, RZ, RZ ;  /* 0x000000ffff027224 */ /* 0x000fc400078e00ff */
[----:B-1----:R-:W-:Y:S02]  /*20d30*/  FADD.FTZ R13, R10, R5 ;  /* 0x000000050a0d7221 */ /* 0x002fe40000010000 */
[----:B------:R-:W-:Y:S01]  /*20d40*/  FSETP.NE.FTZ.AND P1, PT, R12, RZ, PT ;  /* 0x000000ff0c00720b */ /* 0x000fe20003f35000 */
[----:B------:R-:W-:Y:S02]  /*20d50*/  IMAD.MOV.U32 R5, RZ, RZ, RZ ;  /* 0x000000ffff057224 */ /* 0x000fe400078e00ff */
[----:B------:R-:W-:-:S10]  /*20d60*/  FSETP.NE.FTZ.AND P2, PT, R13, RZ, PT ;  /* 0x000000ff0d00720b */ /* 0x000fd40003f55000 */
[----:B------:R-:W0:Y:S01]  /*20d70*/  @P1 MUFU.LG2 R11, R12 ;  /* 0x0000000c000b1308 */ /* 0x000e220000000c00 */
[C---:B------:R-:W-:Y:S02]  /*20d80*/  @P1 FMUL.FTZ R7, R0.reuse, 0.69314718246459960938 ;  /* 0x3f31721800071820 */ /* 0x040fe40000410000 */
[----:B------:R-:W-:-:S05]  /*20d90*/  @P2 FMUL.FTZ R9, R0, 0.69314718246459960938 ;  /* 0x3f31721800092820 */ /* 0x000fca0000410000 */
        /* <DEDUP_REMOVED lines=13> */
.L_x_1832:
[----:B------:R-:W2:Y:S01]  /*20e70*/  LDL.LU R3, [R1+0x50] ;  /* 0x0000500001037983 */ /* 0x000ea20000300800 */
[----:B------:R-:W-:Y:S02]  /*20e80*/  VIADD R6, R6, 0x30860 ;  /* 0x0003086006067836 */ /* 0x000fe40000000000 */
[-C--:B------:R-:W-:Y:S01]  /*20e90*/  FMUL.FTZ R124, R24, R5.reuse ;  /* 0x00000005187c7220 */ /* 0x080fe20000410000 */
[----:B------:R-:W-:Y:S02]  /*20ea0*/  VIADD R194, R194, 0x1 ;  /* 0x00000001c2c27836 */ /* 0x000fe40000000000 */
[-C--:B------:R-:W-:Y:S01]  /*20eb0*/  FMUL.FTZ R125, R25, R5.reuse ;  /* 0x00000005197d7220 */ /* 0x080fe20000410000 */
[-C--:B------:R-:W-:Y:S01]  /*20ec0*/  FMUL.FTZ R122, R28, R5.reuse ;  /* 0x000000051c7a7220 */ /* 0x080fe20000410000 */
[----:B------:R-:W-:Y:S01]  /*20ed0*/  PRMT R6, R205, 0x654, R6 ;  /* 0x00000654cd067816 */ /* 0x000fe20000000006 */
[-C--:B------:R-:W-:Y:S01]  /*20ee0*/  FMUL.FTZ R123, R29, R5.reuse ;  /* 0x000000051d7b7220 */ /* 0x080fe20000410000 */
[----:B------:R-:W-:Y:S01]  /*20ef0*/  ISETP.NE.AND P1, PT, R194, 0x2, PT ;  /* 0x00000002c200780c */ /* 0x000fe20003f25270 */
[-C--:B------:R-:W-:Y:S01]  /*20f00*/  FMUL.FTZ R32, R32, R5.reuse ;  /* 0x0000000520207220 */ /* 0x080fe20000410000 */
[----:B------:R1:W-:Y:S01]  /*20f10*/  SYNCS.ARRIVE.TRANS64.RED.A1T0 RZ, [R6+URZ], RZ ;  /* 0x000000ff06ff79a7 */ /* 0x0003e2000810043f */
[-C--:B------:R-:W-:Y:S01]  /*20f20*/  FMUL.FTZ R33, R33, R5.reuse ;  /* 0x0000000521217220 */ /* 0x080fe20000410000 */
[----:B------:R-:W-:Y:S01]  /*20f30*/  SEL R0, RZ, 0x1, P1 ;  /* 0x00000001ff007807 */ /* 0x000fe20000800000 */
        /* <DEDUP_REMOVED lines=91> */
[----:B------:R-:W-:-:S02]  /*214f0*/  LOP3.LUT R197, R197, R0, RZ, 0x3c, !PT ;  /* 0x00000000c5c57212 */ /* 0x000fc400078e3cff */
[----:B------:R-:W-:Y:S01]  /*21500*/  SEL R194, R194, RZ, P1 ;  /* 0x000000ffc2c27207 */ /* 0x000fe20000800000 */
[----:B--2---:R-:W-:-:S05]  /*21510*/  VIADD R3, R3, 0x1 ;  /* 0x0000000103037836 */ /* 0x004fca0000000000 */
[----:B------:R1:W-:Y:S02]  /*21520*/  STL [R1+0x50], R3 ;  /* 0x0000500301007387 */ /* 0x0003e40000100800 */
.L_x_1685:
[----:B------:R-:W0:Y:S08]  /*21530*/  S2UR UR4, SR_CgaCtaId ;  /* 0x00000000000479c3 */ /* 0x000e300000008800 */
[----:B------:R-:W-:Y:S01]  /*21540*/  BAR.SYNC.DEFER_BLOCKING 0x5, 0x180 ;  /* 0x0146000000007b1d */ /* 0x000fe20000010000 */
[----:B------:R-:W-:-:S05]  /*21550*/  MOV R0, 0x400 ;  /* 0x0000040000007802 */ /* 0x000fca0000000f00 */
[----:B------:R-:W-:Y:S01]  /*21560*/  BSSY B0, `(.L_x_1833) ;  /* 0x00003d7000007945 */ /* 0x000fe20003800000 */
[----:B0-----:R-:W-:-:S05]  /*21570*/  IMAD.U32 R205, RZ, RZ, UR4 ;  /* 0x00000004ffcd7e24 */ /* 0x001fca000f8e00ff */
[----:B------:R-:W-:-:S05]  /*21580*/  LEA R17, R205, R0, 0x18 ;  /* 0x00000000cd117211 */ /* 0x000fca00078ec0ff */
[----:B------:R0:W2:Y:S01]  /*21590*/  LDS.128 R24, [R17+0x308d0] ;  /* 0x0308d00011187984 */ /* 0x0000a20000000c00 */
[----:B------:R-:W-:Y:S06]  /*215a0*/  BAR.ARV 0x4, 0x180 ;  /* 0x0106000000007b1d */ /* 0x000fec0000002000 */
[----:B------:R-:W-:Y:S05]  /*215b0*/  @P0 BRA `(.L_x_1834) ;  /* 0x0000002c00d80947 */ /* 0x000fea0003800000 */
[----:B------:R-:W3:Y:S01]  /*215c0*/  LDL R4, [R1+0x64] ;  /* 0x0000640001047983 */ /* 0x000ee20000100800 */
[----:B------:R-:W4:Y:S01]  /*215d0*/  S2R R0, SR_SWINHI ;  /* 0x0000000000007919 */ /* 0x000f220000002f00 */
[----:B-1----:R-:W-:Y:S01]  /*215e0*/  F2FP.BF16.F32.PACK_AB R6, R123, R122 ;  /* 0x0000007a7b06723e */ /* 0x002fe200000010ff */
[----:B------:R-:W-:Y:S01]  /*215f0*/  ULDC.64 UR4, c[0x0][0xc00] ;  /* 0x0003000000047ab9 */ /* 0x000fe20000000a00 */
[----:B------:R-:W-:Y:S01]  /*21600*/  F2FP.BF16.F32.PACK_AB R7, R121, R120 ;  /* 0x000000787907723e */ /* 0x000fe200000010ff */
[----:B------:R-:W2:Y:S01]  /*21610*/  LDL.LU R144, [R1+0x48] ;  /* 0x0000480001907983 */ /* 0x000ea20000300800 */
[----:B------:R-:W-:-:S03]  /*21620*/  ULDC.64 UR6, c[0x0][0xc08] ;  /* 0x0003020000067ab9 */ /* 0x000fc60000000a00 */
[----:B------:R-:W2:Y:S04]  /*21630*/  LDL.LU R143, [R1+0x4c] ;  /* 0x00004c00018f7983 */ /* 0x000ea80000300800 */
[----:B------:R-:W2:Y:S04]  /*21640*/  LDL R142, [R1+0x44] ;  /* 0x00004400018e7983 */ /* 0x000ea80000100800 */
[----:B------:R-:W2:Y:S04]  /*21650*/  LDL R141, [R1+0x38] ;  /* 0x00003800018d7983 */ /* 0x000ea80000100800 */
[----:B------:R-:W2:Y:S01]  /*21660*/  LDL R140, [R1+0x54] ;  /* 0x00005400018c7983 */ /* 0x000ea20000100800 */
[----:B------:R-:W-:-:S02]  /*21670*/  MOV R2, R17 ;  /* 0x0000001100027202 */ /* 0x000fc40000000f00 */
[----:B----4-:R-:W-:Y:S01]  /*21680*/  MOV R3, R0 ;  /* 0x0000000000037202 */ /* 0x010fe20000000f00 */
[----:B------:R-:W-:Y:S02]  /*21690*/  BAR.SYNC.DEFER_BLOCKING 0x1, 0x100 ;  /* 0x0044000000007b1d */ /* 0x000fe40000010000 */
[----:B---3--:R-:W-:-:S03]  /*216a0*/  IMAD.WIDE R28, R4, 0x2, R2 ;  /* 0x00000002041c7825 */ /* 0x008fc600078e0202 */
[----:B------:R-:W-:-:S04]  /*216b0*/  LOP3.LUT R5, R28, 0x380, RZ, 0xc0, !PT ;  /* 0x000003801c057812 */ /* 0x000fc800078ec0ff */
[----:B------:R-:W-:Y:S02]  /*216c0*/  SHF.R.U64 R5, R5, 0x3, RZ ;  /* 0x0000000305057819 */ /* 0x000fe400000012ff */
[----:B------:R-:W-:Y:S02]  /*216d0*/  IADD3 R11, P2, R28, 0x20, RZ ;  /* 0x000000201c0b7810 */ /* 0x000fe40007f5e0ff */
[----:B------:R-:W-:Y:S01]  /*216e0*/  LOP3.LUT R4, R5, R28, RZ, 0x3c, !PT ;  /* 0x0000001c05047212 */ /* 0x000fe200078e3cff */
[----:B------:R-:W-:Y:S01]  /*216f0*/  IMAD.MOV.U32 R5, RZ, RZ, R29 ;  /* 0x000000ffff057224 */ /* 0x000fe200078e001d */
[----:B------:R-:W-:-:S04]  /*21700*/  LOP3.LUT R10, R11, 0x380, RZ, 0xc0, !PT ;  /* 0x000003800b0a7812 */ /* 0x000fc800078ec0ff */
[----:B------:R-:W-:Y:S02]  /*21710*/  MOV R0, R4 ;  /* 0x0000000400007202 */ /* 0x000fe40000000f00 */
[----:B------:R-:W-:Y:S02]  /*21720*/  SHF.R.U64 R10, R10, 0x3, RZ ;  /* 0x000000030a0a7819 */ /* 0x000fe400000012ff */
[----:B------:R-:W-:Y:S02]  /*21730*/  F2FP.BF16.F32.PACK_AB R4, R125, R124 ;  /* 0x0000007c7d04723e */ /* 0x000fe400000010ff */
[----:B------:R-:W-:Y:S02]  /*21740*/  F2FP.BF16.F32.PACK_AB R5, R21, R20 ;  /* 0x000000141505723e */ /* 0x000fe400000010ff */
[C---:B------:R-:W-:Y:S02]  /*21750*/  IADD3 R13, P1, R28.reuse, 0x40, RZ ;  /* 0x000000401c0d7810 */ /* 0x040fe40007f3e0ff */
[----:B------:R-:W-:-:S02]  /*21760*/  IADD3 R15, P6, R28, 0x60, RZ ;  /* 0x000000601c0f7810 */ /* 0x000fc40007fde0ff */
[----:B------:R-:W-:Y:S01]  /*21770*/  IADD3 R30, P5, R28, 0x4000, RZ ;  /* 0x000040001c1e7810 */ /* 0x000fe20007fbe0ff */
[----:B------:R1:W-:Y:S01]  /*21780*/  STSM.16.M88.4 [R0], R4 ;  /* 0x0000000400007844 */ /* 0x0003e20000000200 */
[----:B------:R-:W-:Y:S01]  /*21790*/  LOP3.LUT R10, R10, R11, RZ, 0x3c, !PT ;  /* 0x0000000b0a0a7212 */ /* 0x000fe200078e3cff */
[----:B------:R-:W-:Y:S01]  /*217a0*/  IMAD.X R11, RZ, RZ, R29, P2 ;  /* 0x000000ffff0b7224 */ /* 0x000fe200010e061d */
[----:B------:R-:W-:Y:S02]  /*217b0*/  LOP3.LUT R12, R13, 0x380, RZ, 0xc0, !PT ;  /* 0x000003800d0c7812 */ /* 0x000fe400078ec0ff */
[----:B------:R-:W-:Y:S02]  /*217c0*/  LOP3.LUT R14, R15, 0x380, RZ, 0xc0, !PT ;  /* 0x000003800f0e7812 */ /* 0x000fe400078ec0ff */
[----:B------:R-:W-:Y:S02]  /*217d0*/  LOP3.LUT R31, R30, 0x380, RZ, 0xc0, !PT ;  /* 0x000003801e1f7812 */ /* 0x000fe400078ec0ff */
[----:B------:R-:W-:-:S02]  /*217e0*/  IADD3 R8, P3, R28, 0x4060, RZ ;  /* 0x000040601c087810 */ /* 0x000fc40007f7e0ff */
[----:B------:R-:W-:Y:S02]  /*217f0*/  SHF.R.U64 R12, R12, 0x3, RZ ;  /* 0x000000030c0c7819 */ /* 0x000fe400000012ff */
[----:B-1----:R-:W-:Y:S02]  /*21800*/  IADD3 R4, P2, R28, 0x8000, RZ ;  /* 0x000080001c047810 */ /* 0x002fe40007f5e0ff */
[----:B------:R-:W-:Y:S02]  /*21810*/  SHF.R.U64 R14, R14, 0x3, RZ ;  /* 0x000000030e0e7819 */ /* 0x000fe400000012ff */
[----:B------:R-:W-:Y:S02]  /*21820*/  LOP3.LUT R5, R4, 0x380, RZ, 0xc0, !PT ;  /* 0x0000038004057812 */ /* 0x000fe400078ec0ff */
[----:B------:R-:W-:Y:S02]  /*21830*/  SHF.R.U64 R31, R31, 0x3, RZ ;  /* 0x000000031f1f7819 */ /* 0x000fe400000012ff */
[----:B------:R-:W-:-:S02]  /*21840*/  LOP3.LUT R9, R8, 0x380, RZ, 0xc0, !PT ;  /* 0x0000038008097812 */ /* 0x000fc400078ec0ff */
[----:B-----5:R-:W-:Y:S02]  /*21850*/  IADD3 R134, P0, R28, 0x4020, RZ ;  /* 0x000040201c867810 */ /* 0x020fe40007f1e0ff */
[----:B------:R-:W-:Y:S01]  /*21860*/  LOP3.LUT R12, R12, R13, RZ, 0x3c, !PT ;  /* 0x0000000d0c0c7212 */ /* 0x000fe200078e3cff */
[--C-:B------:R-:W-:Y:S01]  /*21870*/  IMAD.X R13, RZ, RZ, R29.reuse, P1 ;  /* 0x000000ffff0d7224 */ /* 0x100fe200008e061d */
[----:B------:R-:W-:Y:S01]  /*21880*/  LOP3.LUT R14, R14, R15, RZ, 0x3c, !PT ;  /* 0x0000000f0e0e7212 */ /* 0x000fe200078e3cff */
[--C-:B------:R-:W-:Y:S01]  /*21890*/  IMAD.X R15, RZ, RZ, R29.reuse, P6 ;  /* 0x000000ffff0f7224 */ /* 0x100fe200030e061d */
[----:B------:R-:W-:Y:S02]  /*218a0*/  IADD3 R136, P4, R28, 0x4040, RZ ;  /* 0x000040401c887810 */ /* 0x000fe40007f9e0ff */
[----:B------:R-:W-:Y:S02]  /*218b0*/  SHF.R.U64 R5, R5, 0x3, RZ ;  /* 0x0000000305057819 */ /* 0x000fe400000012ff */
[----:B------:R-:W-:Y:S01]  /*218c0*/  LOP3.LUT R30, R31, R30, RZ, 0x3c, !PT ;  /* 0x0000001e1f1e7212 */ /* 0x000fe200078e3cff */
[----:B------:R-:W-:Y:S01]  /*218d0*/  IMAD.X R31, RZ, RZ, R29, P5 ;  /* 0x000000ffff1f7224 */ /* 0x000fe200028e061d */
[----:B------:R-:W-:-:S02]  /*218e0*/  SHF.R.U64 R9, R9, 0x3, RZ ;  /* 0x0000000309097819 */ /* 0x000fc400000012ff */
[----:B------:R-:W-:Y:S02]  /*218f0*/  LOP3.LUT R135, R134, 0x380, RZ, 0xc0, !PT ;  /* 0x0000038086877812 */ /* 0x000fe400078ec0ff */
[C---:B------:R-:W-:Y:S02]  /*21900*/  IADD3 R130, P1, R28.reuse, 0x8020, RZ ;  /* 0x000080201c827810 */ /* 0x040fe40007f3e0ff */
[C---:B------:R-:W-:Y:S02]  /*21910*/  IADD3 R132, P6, R28.reuse, 0x8040, RZ ;  /* 0x000080401c847810 */ /* 0x040fe40007fde0ff */
[----:B------:R-:W-:Y:S02]  /*21920*/  IADD3 R128, P5, R28, 0x8060, RZ ;  /* 0x000080601c807810 */ /* 0x000fe40007fbe0ff */
[----:B------:R-:W-:Y:S02]  /*21930*/  LOP3.LUT R137, R136, 0x380, RZ, 0xc0, !PT ;  /* 0x0000038088897812 */ /* 0x000fe400078ec0ff */
[----:B------:R-:W-:Y:S01]  /*21940*/  LOP3.LUT R4, R5, R4, RZ, 0x3c, !PT ;  /* 0x0000000405047212 */ /* 0x000fe200078e3cff */
[--C-:B------:R-:W-:Y:S01]  /*21950*/  IMAD.X R5, RZ, RZ, R29.reuse, P2 ;  /* 0x000000ffff057224 */ /* 0x100fe200010e061d */
[----:B------:R-:W-:Y:S01]  /*21960*/  LOP3.LUT R8, R9, R8, RZ, 0x3c, !PT ;  /* 0x0000000809087212 */ /* 0x000fe200078e3cff */
[----:B------:R-:W-:Y:S01]  /*21970*/  IMAD.X R9, RZ, RZ, R29, P3 ;  /* 0x000000ffff097224 */ /* 0x000fe200018e061d */
[----:B------:R-:W-:-:S02]  /*21980*/  MOV R28, R12 ;  /* 0x0000000c001c7202 */ /* 0x000fc40000000f00 */
[----:B------:R-:W-:Y:S02]  /*21990*/  MOV R139, R14 ;  /* 0x0000000e008b7202 */ /* 0x000fe40000000f00 */
[----:B------:R-:W-:Y:S02]  /*219a0*/  SHF.R.U64 R135, R135, 0x3, RZ ;  /* 0x0000000387877819 */ /* 0x000fe400000012ff */
[----:B------:R-:W-:Y:S02]  /*219b0*/  LOP3.LUT R131, R130, 0x380, RZ, 0xc0, !PT ;  /* 0x0000038082837812 */ /* 0x000fe400078ec0ff */
[----:B------:R-:W-:Y:S02]  /*219c0*/  LOP3.LUT R133, R132, 0x380, RZ, 0xc0, !PT ;  /* 0x0000038084857812 */ /* 0x000fe400078ec0ff */
[----:B------:R-:W-:Y:S02]  /*219d0*/  LOP3.LUT R129, R128, 0x380, RZ, 0xc0, !PT ;  /* 0x0000038080817812 */ /* 0x000fe400078ec0ff */
[----:B------:R-:W-:-:S02]  /*219e0*/  MOV R10, R10 ;  /* 0x0000000a000a7202 */ /* 0x000fc40000000f00 */
[----:B------:R-:W-:Y:S02]  /*219f0*/  F2FP.BF16.F32.PACK_AB R12, R33, R32 ;  /* 0x00000020210c723e */ /* 0x000fe400000010ff */
[----:B------:R-:W-:Y:S02]  /*21a00*/  F2FP.BF16.F32.PACK_AB R13, R35, R34 ;  /* 0x00000022230d723e */ /* 0x000fe400000010ff */
[----:B------:R-:W-:Y:S02]  /*21a10*/  F2FP.BF16.F32.PACK_AB R14, R37, R36 ;  /* 0x00000024250e723e */ /* 0x000fe400000010ff */
[----:B------:R-:W-:Y:S02]  /*21a20*/  F2FP.BF16.F32.PACK_AB R15, R39, R38 ;  /* 0x00000026270f723e */ /* 0x000fe400000010ff */
[----:B------:R-:W-:Y:S02]  /*21a30*/  SHF.R.U64 R137, R137, 0x3, RZ ;  /* 0x0000000389897819 */ /* 0x000fe400000012ff */
[----:B--2---:R-:W-:Y:S01]  /*21a40*/  MOV R24, R4 ;  /* 0x0000000400187202 */ /* 0x004fe20000000f00 */
[----:B------:R1:W-:Y:S01]  /*21a50*/  STSM.16.M88.4 [R10], R12 ;  /* 0x0000000c0a007844 */ /* 0x0003e20000000200 */
[----:B------:R-:W-:Y:S01]  /*21a60*/  LOP3.LUT R134, R135, R134, RZ, 0x3c, !PT ;  /* 0x0000008687867212 */ /* 0x000fe200078e3cff */
[----:B------:R-:W-:Y:S01]  /*21a70*/  IMAD.X R135, RZ, RZ, R29, P0 ;  /* 0x000000ffff877224 */ /* 0x000fe200000e061d */
[----:B------:R-:W-:-:S02]  /*21a80*/  SHF.R.U64 R131, R131, 0x3, RZ ;  /* 0x0000000383837819 */ /* 0x000fc400000012ff */
[----:B------:R-:W-:Y:S02]  /*21a90*/  SHF.R.U64 R133, R133, 0x3, RZ ;  /* 0x0000000385857819 */ /* 0x000fe400000012ff */
[----:B------:R-:W-:Y:S02]  /*21aa0*/  SHF.R.U64 R129, R129, 0x3, RZ ;  /* 0x0000000381817819 */ /* 0x000fe400000012ff */
[----:B------:R-:W-:Y:S02]  /*21ab0*/  F2FP.BF16.F32.PACK_AB R4, R41, R40 ;  /* 0x000000282904723e */ /* 0x000fe400000010ff */
[----:B------:R-:W-:Y:S02]  /*21ac0*/  F2FP.BF16.F32.PACK_AB R5, R43, R42 ;  /* 0x0000002a2b05723e */ /* 0x000fe400000010ff */
[----:B------:R-:W-:Y:S02]  /*21ad0*/  F2FP.BF16.F32.PACK_AB R6, R45, R44 ;  /* 0x0000002c2d06723e */ /* 0x000fe400000010ff */
[----:B------:R-:W-:-:S02]  /*21ae0*/  F2FP.BF16.F32.PACK_AB R7, R47, R46 ;  /* 0x0000002e2f07723e */ /* 0x000fc400000010ff */
[----:B------:R-:W-:Y:S01]  /*21af0*/  LOP3.LUT R136, R137, R136, RZ, 0x3c, !PT ;  /* 0x0000008889887212 */ /* 0x000fe200078e3cff */
[--C-:B------:R-:W-:Y:S01]  /*21b00*/  IMAD.X R137, RZ, RZ, R29.reuse, P4 ;  /* 0x000000ffff897224 */ /* 0x100fe200020e061d */
[----:B------:R-:W-:Y:S02]  /*21b10*/  MOV R0, R8 ;  /* 0x0000000800007202 */ /* 0x000fe40000000f00 */
[----:B------:R-:W-:Y:S02]  /*21b20*/  F2FP.BF16.F32.PACK_AB R8, R49, R48 ;  /* 0x000000303108723e */ /* 0x000fe400000010ff */
[----:B------:R-:W-:Y:S02]  /*21b30*/  F2FP.BF16.F32.PACK_AB R9, R51, R50 ;  /* 0x000000323309723e */ /* 0x000fe400000010ff */
[----:B-1----:R-:W-:Y:S02]  /*21b40*/  F2FP.BF16.F32.PACK_AB R10, R53, R52 ;  /* 0x00000034350a723e */ /* 0x002fe400000010ff */
[----:B------:R-:W-:Y:S01]  /*21b50*/  F2FP.BF16.F32.PACK_AB R11, R55, R54 ;  /* 0x00000036370b723e */ /* 0x000fe200000010ff */
[----:B------:R1:W-:Y:S01]  /*21b60*/  STSM.16.M88.4 [R28], R4 ;  /* 0x000000041c007844 */ /* 0x0003e20000000200 */
[----:B------:R-:W-:Y:S01]  /*21b70*/  LOP3.LUT R130, R131, R130, RZ, 0x3c, !PT ;  /* 0x0000008283827212 */ /* 0x000fe200078e3cff */
[--C-:B------:R-:W-:Y:S01]  /*21b80*/  IMAD.X R131, RZ, RZ, R29.reuse, P1 ;  /* 0x000000ffff837224 */ /* 0x100fe200008e061d */
[----:B------:R-:W-:Y:S01]  /*21b90*/  LOP3.LUT R132, R133, R132, RZ, 0x3c, !PT ;  /* 0x0000008485847212 */ /* 0x000fe200078e3cff */
[--C-:B------:R-:W-:Y:S01]  /*21ba0*/  IMAD.X R133, RZ, RZ, R29.reuse, P6 ;  /* 0x000000ffff857224 */ /* 0x100fe200030e061d */
[----:B------:R-:W-:Y:S01]  /*21bb0*/  LOP3.LUT R128, R129, R128, RZ, 0x3c, !PT ;  /* 0x0000008081807212 */ /* 0x000fe200078e3cff */
[----:B------:R-:W-:Y:S01]  /*21bc0*/  IMAD.X R129, RZ, RZ, R29, P5 ;  /* 0x000000ffff817224 */ /* 0x000fe200028e061d */
[----:B------:R-:W-:-:S02]  /*21bd0*/  MOV R138, R30 ;  /* 0x0000001e008a7202 */ /* 0x000fc40000000f00 */
[----:B------:R-:W-:Y:S02]  /*21be0*/  F2FP.BF16.F32.PACK_AB R12, R57, R56 ;  /* 0x00000038390c723e */ /* 0x000fe400000010ff */
[----:B------:R-:W-:Y:S02]  /*21bf0*/  F2FP.BF16.F32.PACK_AB R13, R59, R58 ;  /* 0x0000003a3b0d723e */ /* 0x000fe400000010ff */
[----:B------:R-:W-:Y:S02]  /*21c00*/  F2FP.BF16.F32.PACK_AB R14, R61, R60 ;  /* 0x0000003c3d0e723e */ /* 0x000fe400000010ff */
[----:B------:R-:W-:Y:S01]  /*21c10*/  F2FP.BF16.F32.PACK_AB R15, R63, R62 ;  /* 0x0000003e3f0f723e */ /* 0x000fe200000010ff */
[----:B------:R2:W-:Y:S01]  /*21c20*/  STSM.16.M88.4 [R139], R8 ;  /* 0x000000088b007844 */ /* 0x0005e20000000200 */
[----:B------:R-:W-:Y:S02]  /*21c30*/  MOV R134, R134 ;  /* 0x0000008600867202 */ /* 0x000fe40000000f00 */
[----:B-1----:R-:W-:-:S02]  /*21c40*/  F2FP.BF16.F32.PACK_AB R28, R65, R64 ;  /* 0x00000040411c723e */ /* 0x002fc400000010ff */
[----:B------:R-:W-:Y:S02]  /*21c50*/  F2FP.BF16.F32.PACK_AB R29, R67, R66 ;  /* 0x00000042431d723e */ /* 0x000fe400000010ff */
[----:B------:R-:W-:Y:S02]  /*21c60*/  F2FP.BF16.F32.PACK_AB R30, R69, R68 ;  /* 0x00000044451e723e */ /* 0x000fe400000010ff */
[----:B------:R-:W-:Y:S02]  /*21c70*/  F2FP.BF16.F32.PACK_AB R31, R71, R70 ;  /* 0x00000046471f723e */ /* 0x000fe400000010ff */
[----:B------:R-:W-:Y:S02]  /*21c80*/  MOV R136, R136 ;  /* 0x0000008800887202 */ /* 0x000fe40000000f00 */
[----:B------:R-:W-:Y:S02]  /*21c90*/  F2FP.BF16.F32.PACK_AB R4, R73, R72 ;  /* 0x000000484904723e */ /* 0x000fe400000010ff */
[----:B------:R-:W-:-:S02]  /*21ca0*/  F2FP.BF16.F32.PACK_AB R5, R75, R74 ;  /* 0x0000004a4b05723e */ /* 0x000fc400000010ff */
[----:B------:R-:W-:Y:S02]  /*21cb0*/  F2FP.BF16.F32.PACK_AB R6, R77, R76 ;  /* 0x0000004c4d06723e */ /* 0x000fe400000010ff */
[----:B------:R-:W-:Y:S02]  /*21cc0*/  F2FP.BF16.F32.PACK_AB R7, R79, R78 ;  /* 0x0000004e4f07723e */ /* 0x000fe400000010ff */
[----:B--2---:R-:W-:Y:S02]  /*21cd0*/  F2FP.BF16.F32.PACK_AB R8, R81, R80 ;  /* 0x000000505108723e */ /* 0x004fe400000010ff */
[----:B------:R-:W-:Y:S02]  /*21ce0*/  F2FP.BF16.F32.PACK_AB R9, R83, R82 ;  /* 0x000000525309723e */ /* 0x000fe400000010ff */
[----:B------:R-:W-:Y:S02]  /*21cf0*/  F2FP.BF16.F32.PACK_AB R10, R85, R84 ;  /* 0x00000054550a723e */ /* 0x000fe400000010ff */
[----:B------:R-:W-:Y:S01]  /*21d00*/  F2FP.BF16.F32.PACK_AB R11, R87, R86 ;  /* 0x00000056570b723e */ /* 0x000fe200000010ff */
[----:B------:R1:W-:Y:S01]  /*21d10*/  STSM.16.M88.4 [R138], R12 ;  /* 0x0000000c8a007844 */ /* 0x0003e20000000200 */
[----:B------:R-:W-:-:S03]  /*21d20*/  MOV R130, R130 ;  /* 0x0000008200827202 */ /* 0x000fc60000000f00 */
[----:B------:R2:W-:Y:S01]  /*21d30*/  STSM.16.M88.4 [R134], R28 ;  /* 0x0000001c86007844 */ /* 0x0005e20000000200 */
[----:B------:R-:W-:-:S03]  /*21d40*/  MOV R132, R132 ;  /* 0x0000008400847202 */ /* 0x000fc60000000f00 */
[----:B------:R3:W-:Y:S01]  /*21d50*/  STSM.16.M88.4 [R136], R4 ;  /* 0x0000000488007844 */ /* 0x0007e20000000200 */
[----:B------:R-:W-:-:S03]  /*21d60*/  MOV R128, R128 ;  /* 0x0000008000807202 */ /* 0x000fc60000000f00 */
[----:B------:R4:W-:Y:S01]  /*21d70*/  STSM.16.M88.4 [R0], R8 ;  /* 0x0000000800007844 */ /* 0x0009e20000000200 */
[----:B-1----:R-:W-:Y:S02]  /*21d80*/  F2FP.BF16.F32.PACK_AB R12, R89, R88 ;  /* 0x00000058590c723e */ /* 0x002fe400000010ff */
[----:B------:R-:W-:Y:S02]  /*21d90*/  F2FP.BF16.F32.PACK_AB R13, R91, R90 ;  /* 0x0000005a5b0d723e */ /* 0x000fe400000010ff */
[----:B------:R-:W-:Y:S01]  /*21da0*/  F2FP.BF16.F32.PACK_AB R14, R93, R92 ;  /* 0x0000005c5d0e723e */ /* 0x000fe200000010ff */
[----:B--2---:R-:W1:Y:S01]  /*21db0*/  LDC.64 R134, c[0x0][0xc00] ;  /* 0x00030000ff867b82 */ /* 0x004e620000000a00 */
[----:B------:R-:W-:Y:S02]  /*21dc0*/  F2FP.BF16.F32.PACK_AB R15, R95, R94 ;  /* 0x0000005e5f0f723e */ /* 0x000fe400000010ff */
[----:B------:R-:W-:Y:S02]  /*21dd0*/  F2FP.BF16.F32.PACK_AB R28, R97, R96 ;  /* 0x00000060611c723e */ /* 0x000fe400000010ff */
[----:B------:R-:W-:-:S02]  /*21de0*/  F2FP.BF16.F32.PACK_AB R29, R99, R98 ;  /* 0x00000062631d723e */ /* 0x000fc400000010ff */
[----:B------:R-:W-:Y:S02]  /*21df0*/  F2FP.BF16.F32.PACK_AB R30, R101, R100 ;  /* 0x00000064651e723e */ /* 0x000fe400000010ff */
[----:B------:R-:W-:Y:S02]  /*21e00*/  F2FP.BF16.F32.PACK_AB R31, R103, R102 ;  /* 0x00000066671f723e */ /* 0x000fe400000010ff */
[----:B---3--:R-:W-:Y:S02]  /*21e10*/  F2FP.BF16.F32.PACK_AB R4, R105, R104 ;  /* 0x000000686904723e */ /* 0x008fe400000010ff */
[----:B------:R-:W-:Y:S02]  /*21e20*/  F2FP.BF16.F32.PACK_AB R5, R107, R106 ;  /* 0x0000006a6b05723e */ /* 0x000fe400000010ff */
[----:B------:R-:W-:Y:S02]  /*21e30*/  F2FP.BF16.F32.PACK_AB R6, R109, R108 ;  /* 0x0000006c6d06723e */ /* 0x000fe400000010ff */
[----:B------:R-:W-:-:S02]  /*21e40*/  F2FP.BF16.F32.PACK_AB R7, R111, R110 ;  /* 0x0000006e6f07723e */ /* 0x000fc400000010ff */
[----:B----4-:R-:W-:Y:S02]  /*21e50*/  F2FP.BF16.F32.PACK_AB R8, R113, R112 ;  /* 0x000000707108723e */ /* 0x010fe400000010ff */
[----:B------:R-:W-:Y:S02]  /*21e60*/  F2FP.BF16.F32.PACK_AB R9, R115, R114 ;  /* 0x000000727309723e */ /* 0x000fe400000010ff */
[----:B------:R-:W-:Y:S02]  /*21e70*/  F2FP.BF16.F32.PACK_AB R10, R117, R116 ;  /* 0x00000074750a723e */ /* 0x000fe400000010ff */
[----:B------:R-:W-:Y:S01]  /*21e80*/  F2FP.BF16.F32.PACK_AB R11, R119, R118 ;  /* 0x00000076770b723e */ /* 0x000fe200000010ff */
[----:B------:R1:W-:Y:S04]  /*21e90*/  STSM.16.M88.4 [R24], R12 ;  /* 0x0000000c18007844 */ /* 0x0003e80000000200 */
[----:B------:R2:W-:Y:S04]  /*21ea0*/  STSM.16.M88.4 [R130], R28 ;  /* 0x0000001c82007844 */ /* 0x0005e80000000200 */
[----:B------:R3:W-:Y:S04]  /*21eb0*/  STSM.16.M88.4 [R132], R4 ;  /* 0x0000000484007844 */ /* 0x0007e80000000200 */
[----:B------:R4:W-:Y:S01]  /*21ec0*/  STSM.16.M88.4 [R128], R8 ;  /* 0x0000000880007844 */ /* 0x0009e20000000200 */
[----:B------:R-:W-:Y:S01]  /*21ed0*/  ISETP.NE.U32.AND P0, PT, RZ, UR4, PT ;  /* 0x00000004ff007c0c */ /* 0x000fe2000bf05070 */
[----:B------:R-:W-:-:S02]  /*21ee0*/  IMAD.MOV.U32 R0, RZ, RZ, RZ ;  /* 0x000000ffff007224 */ /* 0x000fc400078e00ff */
[----:B-1----:R-:W-:Y:S01]  /*21ef0*/  IMAD.WIDE R12, R143, 0x4, R134 ;  /* 0x000000048f0c7825 */ /* 0x002fe200078e0286 */
[----:B------:R-:W-:Y:S01]  /*21f00*/  BAR.SYNC.DEFER_BLOCKING 0x1, 0x100 ;  /* 0x0044000000007b1d */ /* 0x000fe20000010000 */
[----:B------:R-:W-:Y:S02]  /*21f10*/  ISETP.NE.AND.EX P0, PT, RZ, UR5, PT, P0 ;  /* 0x00000005ff007c0c */ /* 0x000fe4000bf05300 */
[----:B------:R-:W-:Y:S02]  /*21f20*/  ISETP.NE.U32.AND P1, PT, RZ, UR6, PT ;  /* 0x00000006ff007c0c */ /* 0x000fe4000bf25070 */
[----:B------:R-:W-:-:S03]  /*21f30*/  ISETP.NE.AND P2, PT, R144, RZ, PT ;  /* 0x000000ff9000720c */ /* 0x000fc60003f45270 */
[----:B--2---:R-:W1:Y:S08]  /*21f40*/  LDC R130, c[0x0][0xbe8] ;  /* 0x0002fa00ff827b82 */ /* 0x004e700000000800 */
[----:B------:R-:W2:Y:S01]  /*21f50*/  LDC.64 R14, c[0x0][0xba8] ;  /* 0x0002ea00ff0e7b82 */ /* 0x000ea20000000a00 */
[----:B------:R-:W2:Y:S01]  /*21f60*/  @P0 LDG.E R0, desc[UR60][R12.64] ;  /* 0x0000003c0c000981 */ /* 0x000ea2000c1e1900 */
[----:B------:R-:W-:Y:S01]  /*21f70*/  ISETP.NE.AND.EX P1, PT, RZ, UR7, PT, P1 ;  /* 0x00000007ff007c0c */ /* 0x000fe2000bf25310 */
[----:B------:R-:W-:-:S02]  /*21f80*/  ULDC UR6, c[0x0][0xa88] ;  /* 0x0002a20000067ab9 */ /* 0x000fc40000000800 */
[----:B------:R-:W-:Y:S01]  /*21f90*/  IMAD.U32 R129, RZ, RZ, UR6 ;  /* 0x00000006ff817e24 */ /* 0x000fe2000f8e00ff */
[----:B------:R-:W-:Y:S02]  /*21fa0*/  ULDC UR6, c[0x0][0xad4] ;  /* 0x0002b50000067ab9 */ /* 0x000fe40000000800 */
[----:B---3--:R-:W-:Y:S01]  /*21fb0*/  SEL R6, R144, UR6, P2 ;  /* 0x0000000690067c07 */ /* 0x008fe20009000000 */
[----:B------:R-:W-:-:S03]  /*21fc0*/  IMAD.MOV.U32 R132, RZ, RZ, 0x9b8 ;  /* 0x000009b8ff847424 */ /* 0x000fc600078e00ff */
[----:B------:R-:W-:-:S03]  /*21fd0*/  ISETP.GT.AND P3, PT, R6, 0x1, PT ;  /* 0x000000010600780c */ /* 0x000fc60003f64270 */
[----:B------:R-:W3:Y:S01]  /*21fe0*/  @P1 LDC.64 R4, c[0x0][0xc08] ;  /* 0x00030200ff041b82 */ /* 0x000ee20000000a00 */
[----:B------:R-:W-:-:S07]  /*21ff0*/  SEL R132, R132, 0x978, P3 ;  /* 0x0000097884847807 */ /* 0x000fce0001800000 */
[----:B------:R-:W0:Y:S08]  /*22000*/  LDC.64 R6, c[0x0][R132+0x220] ;  /* 0x0000880084067b82 */ /* 0x000e300000000a00 */
[----:B----4-:R-:W4:Y:S01]  /*22010*/  LDC.64 R8, c[0x0][R132+0x218] ;  /* 0x0000860084087b82 */ /* 0x010f220000000a00 */
[----:B-1----:R-:W-:-:S07]  /*22020*/  ISETP.NE.AND P4, PT, R130, 0x1, PT ;  /* 0x000000018200780c */ /* 0x002fce0003f85270 */
[----:B------:R-:W1:Y:S01]  /*22030*/  LDC.64 R10, c[0x0][R132+0x228] ;  /* 0x00008a00840a7b82 */ /* 0x000e620000000a00 */
[----:B---3--:R-:W-:-:S05]  /*22040*/  @P1 IMAD.WIDE R4, R143, 0x4, R4 ;  /* 0x000000048f041825 */ /* 0x008fca00078e0204 */
[----:B------:R3:W5:Y:S02]  /*22050*/  @P1 LDG.E R129, desc[UR60][R4.64] ;  /* 0x0000003c04811981 */ /* 0x000764000c1e1900 */
[----:B------:R-:W4:Y:S08]  /*22060*/  @P4 LDC R30, c[0x0][0xbec] ;  /* 0x0002fb00ff1e4b82 */ /* 0x000f300000000800 */
[----:B---3--:R-:W3:Y:S01]  /*22070*/  LDC.64 R4, c[0x0][R132+0x210] ;  /* 0x0000840084047b82 */ /* 0x008ee20000000a00 */
[----:B------:R-:W-:-:S07]  /*22080*/  ISETP.NE.U32.AND P2, PT, RZ, UR4, PT ;  /* 0x00000004ff007c0c */ /* 0x000fce000bf45070 */
[----:B------:R-:W1:Y:S01]  /*22090*/  @P4 LDC R29, c[0x0][0xbf0] ;  /* 0x0002fc00ff1d4b82 */ /* 0x000e620000000800 */
[----:B------:R-:W-:Y:S02]  /*220a0*/  ISETP.NE.AND.EX P2, PT, RZ, UR5, PT, P2 ;  /* 0x00000005ff007c0c */ /* 0x000fe4000bf45320 */
[----:B------:R-:W-:Y:S02]  /*220b0*/  SHF.R.S32.HI R28, RZ, 0x1f, R143 ;  /* 0x0000001fff1c7819 */ /* 0x000fe4000001148f */
[----:B------:R-:W-:Y:S02]  /*220c0*/  SEL R24, R143, RZ, !P2 ;  /* 0x000000ff8f187207 */ /* 0x000fe40005000000 */
[----:B------:R-:W-:Y:S01]  /*220d0*/  SEL R31, R28, RZ, !P2 ;  /* 0x000000ff1c1f7207 */ /* 0x000fe20005000000 */
[----:B------:R-:W-:Y:S01]  /*220e0*/  IMAD.IADD R28, R142, 0x1, R141 ;  /* 0x000000018e1c7824 */ /* 0x000fe200078e028d */
[----:B--2---:R-:W2:Y:S01]  /*220f0*/  @!P3 LDC R14, c[0x0][0xb50] ;  /* 0x0002d400ff0ebb82 */ /* 0x004ea20000000800 */
[----:B0-----:R-:W-:Y:S01]  /*22100*/  IMAD R7, R7, R24, RZ ;  /* 0x0000001807077224 */ /* 0x001fe200078e02ff */
[----:B------:R-:W-:Y:S01]  /*22110*/  SEL R131, R140, RZ, P3 ;  /* 0x000000ff8c837207 */ /* 0x000fe20001800000 */
[----:B----4-:R-:W-:-:S04]  /*22120*/  @P4 IMAD.HI.U32 R30, R28, R30, RZ ;  /* 0x0000001e1c1e4227 */ /* 0x010fc800078e00ff */
[C---:B------:R-:W-:Y:S01]  /*22130*/  IMAD R31, R6.reuse, R31, R7 ;  /* 0x0000001f061f7224 */ /* 0x040fe200078e0207 */
[----:B------:R-:W0:Y:S01]  /*22140*/  @!P3 LDC R15, c[0x0][0xb54] ;  /* 0x0002d500ff0fbb82 */ /* 0x000e220000000800 */
[----:B------:R-:W-:-:S04]  /*22150*/  IMAD.WIDE.U32 R6, R6, R24, RZ ;  /* 0x0000001806067225 */ /* 0x000fc800078e00ff */
[-C--:B------:R-:W-:Y:S02]  /*22160*/  IMAD R128, R9, R202.reuse, RZ ;  /* 0x000000ca09807224 */ /* 0x080fe400078e02ff */
[----:B------:R-:W-:-:S04]  /*22170*/  IMAD.WIDE.U32 R8, R8, R202, RZ ;  /* 0x000000ca08087225 */ /* 0x000fc800078e00ff */
[----:B------:R-:W-:Y:S02]  /*22180*/  IMAD.IADD R31, R7, 0x1, R31 ;  /* 0x00000001071f7824 */ /* 0x000fe400078e021f */
[----:B------:R-:W-:Y:S01]  /*22190*/  IMAD.MOV.U32 R7, RZ, RZ, R28 ;  /* 0x000000ffff077224 */ /* 0x000fe200078e001c */
[----:B-1----:R-:W-:Y:S01]  /*221a0*/  @P4 SHF.R.U32.HI R7, RZ, R29, R30 ;  /* 0x0000001dff074219 */ /* 0x002fe2000001161e */
[----:B------:R-:W-:Y:S02]  /*221b0*/  IMAD.IADD R9, R9, 0x1, R128 ;  /* 0x0000000109097824 */ /* 0x000fe400078e0280 */
[-C--:B------:R-:W-:Y:S02]  /*221c0*/  IMAD R133, R11, R131.reuse, RZ ;  /* 0x000000830b857224 */ /* 0x080fe400078e02ff */
[----:B------:R-:W-:-:S04]  /*221d0*/  IMAD.WIDE.U32 R10, R10, R131, RZ ;  /* 0x000000830a0a7225 */ /* 0x000fc800078e00ff */
[----:B------:R-:W-:Y:S02]  /*221e0*/  IMAD.MOV R29, RZ, RZ, -R7 ;  /* 0x000000ffff1d7224 */ /* 0x000fe400078e0a07 */
[----:B------:R-:W-:Y:S01]  /*221f0*/  IMAD.IADD R133, R11, 0x1, R133 ;  /* 0x000000010b857824 */ /* 0x000fe200078e0285 */
[--C-:B------:R-:W-:Y:S02]  /*22200*/  IADD3 R6, P2, P5, R6, R8, R0.reuse ;  /* 0x0000000806067210 */ /* 0x100fe40007d5e000 */
[----:B------:R-:W-:-:S04]  /*22210*/  SHF.R.S32.HI R128, RZ, 0x1f, R0 ;  /* 0x0000001fff807819 */ /* 0x000fc80000011400 */
[----:B------:R-:W-:Y:S02]  /*22220*/  IADD3.X R9, R31, R9, R128, P2, P5 ;  /* 0x000000091f097210 */ /* 0x000fe400017ea480 */
[----:B------:R-:W-:Y:S02]  /*22230*/  IADD3 R10, P2, P5, R7, R6, R10 ;  /* 0x00000006070a7210 */ /* 0x000fe40007d5e00a */
[----:B------:R-:W-:Y:S01]  /*22240*/  SHF.R.S32.HI R6, RZ, 0x1f, R7 ;  /* 0x0000001fff067819 */ /* 0x000fe20000011407 */
[----:B------:R-:W-:-:S03]  /*22250*/  IMAD R7, R130, R29, R28 ;  /* 0x0000001d82077224 */ /* 0x000fc600078e021c */
[----:B------:R-:W-:Y:S01]  /*22260*/  IADD3.X R11, R6, R9, R133, P2, P5 ;  /* 0x00000009060b7210 */ /* 0x000fe200017ea485 */
[-C--:B---3--:R-:W-:Y:S01]  /*22270*/  IMAD R5, R5, R7.reuse, RZ ;  /* 0x0000000705057224 */ /* 0x088fe200078e02ff */
[----:B------:R-:W-:Y:S01]  /*22280*/  SHF.R.S32.HI R9, RZ, 0x1f, R7 ;  /* 0x0000001fff097819 */ /* 0x000fe20000011407 */
[----:B------:R-:W-:-:S04]  /*22290*/  IMAD.WIDE.U32 R10, R4, R7, R10 ;  /* 0x00000007040a7225 */ /* 0x000fc800078e000a */
[----:B------:R-:W-:Y:S01]  /*222a0*/  IMAD R5, R4, R9, R5 ;  /* 0x0000000904057224 */ /* 0x000fe200078e0205 */
[----:B--2---:R-:W-:-:S03]  /*222b0*/  LEA R14, P2, R10, R14, 0x2 ;  /* 0x0000000e0a0e7211 */ /* 0x004fc600078410ff */
[----:B------:R-:W-:-:S05]  /*222c0*/  IMAD.IADD R4, R11, 0x1, R5 ;  /* 0x000000010b047824 */ /* 0x000fca00078e0205 */
[----:B0-----:R-:W-:Y:S01]  /*222d0*/  LEA.HI.X R15, R10, R15, R4, 0x2, P2 ;  /* 0x0000000f0a0f7211 */ /* 0x001fe200010f1404 */
[----:B------:R-:W-:Y:S06]  /*222e0*/  @P1 BRA `(.L_x_1835) ;  /* 0x0000000000101947 */ /* 0x000fec0003800000 */
[----:B------:R-:W-:Y:S05]  /*222f0*/  @!P0 BRA `(.L_x_1835) ;  /* 0x00000000000c8947 */ /* 0x000fea0003800000 */
[----:B------:R-:W2:Y:S04]  /*22300*/  LDG.E R4, desc[UR60][R12.64] ;  /* 0x0000003c0c047981 */ /* 0x000ea8000c1e1900 */
[----:B-----5:R-:W2:Y:S02]  /*22310*/  LDG.E R129, desc[UR60][R12.64+0x4] ;  /* 0x0000043c0c817981 */ /* 0x020ea4000c1e1900 */
[----:B--2---:R-:W-:-:S07]  /*22320*/  IMAD.IADD R129, R129, 0x1, -R4 ;  /* 0x0000000181817824 */ /* 0x004fce00078e0a04 */
.L_x_1835:
[----:B------:R-:W2:Y:S04]  /*22330*/  LDL R8, [R1+0x60] ;  /* 0x0000600001087983 */ /* 0x000ea80000100800 */
[----:B------:R-:W3:Y:S01]  /*22340*/  LDL R9, [R1+0x5c] ;  /* 0x00005c0001097983 */ /* 0x000ee20000100800 */
[----:B-----5:R-:W-:-:S03]  /*22350*/  IMAD R129, R129, R130, RZ ;  /* 0x0000008281817224 */ /* 0x020fc600078e02ff */
[----:B------:R-:W-:Y:S04]  /*22360*/  SHFL.IDX PT, R4, R14, RZ, 0x1c1f ;  /* 0x001c1fff0e047589 */ /* 0x000fe800000e0000 */
[----:B------:R-:W0:Y:S04]  /*22370*/  SHFL.IDX PT, R5, R15, RZ, 0x1c1f ;  /* 0x001c1fff0f057589 */ /* 0x000e2800000e0000 */
[----:B------:R-:W-:Y:S04]  /*22380*/  SHFL.IDX PT, R6, R14, 0x1, 0x1c1f ;  /* 0x003c1f000e067f89 */ /* 0x000fe800000e0000 */
[----:B------:R-:W1:Y:S01]  /*22390*/  SHFL.IDX PT, R7, R15, 0x1, 0x1c1f ;  /* 0x003c1f000f077f89 */ /* 0x000e6200000e0000 */
[----:B--2---:R-:W-:Y:S01]  /*223a0*/  IMAD.IADD R8, R8, 0x1, R141 ;  /* 0x0000000108087824 */ /* 0x004fe200078e028d */
[----:B---3--:R-:W-:-:S03]  /*223b0*/  LOP3.LUT P0, RZ, R9, 0x3, RZ, 0xc0, !PT ;  /* 0x0000000309ff7812 */ /* 0x008fc6000780c0ff */
[C---:B------:R-:W-:Y:S01]  /*223c0*/  VIADD R10, R8.reuse, 0x8 ;  /* 0x00000008080a7836 */ /* 0x040fe20000000000 */
[----:B------:R-:W-:-:S04]  /*223d0*/  ISETP.GE.OR P1, PT, R8, R129, P0 ;  /* 0x000000810800720c */ /* 0x000fc80000726670 */
[----:B------:R-:W-:-:S09]  /*223e0*/  ISETP.GE.OR P0, PT, R10, R129, P0 ;  /* 0x000000810a00720c */ /* 0x000fd20000706670 */
[----:B0-----:R0:W-:Y:S04]  /*223f0*/  @!P1 ST.E desc[UR60][R4.64], R126 ;  /* 0x0000007e04009985 */ /* 0x0011e8000c10193c */
[----:B-1----:R0:W-:Y:S01]  /*22400*/  @!P0 ST.E desc[UR60][R6.64], R127 ;  /* 0x0000007f06008985 */ /* 0x0021e2000c10193c */
[----:B------:R-:W-:Y:S05]  /*22410*/  @P3 BRA `(.L_x_1836) ;  /* 0x0000000c00503947 */ /* 0x000fea0003800000 */
[----:B0-----:R-:W0:Y:S01]  /*22420*/  S2R R4, SR_TID.X ;  /* 0x0000000000047919 */ /* 0x001e220000002100 */
[----:B------:R-:W1:Y:S01]  /*22430*/  @P4 LDC R69, c[0x0][0xbec] ;  /* 0x0002fb00ff454b82 */ /* 0x000e620000000800 */
[----:B------:R-:W-:-:S07]  /*22440*/  ULDC.64 UR4, c[0x0][0xaa0] ;  /* 0x0002a80000047ab9 */ /* 0x000fce0000000a00 */
[----:B------:R-:W2:Y:S01]  /*22450*/  @P4 LDC R71, c[0x0][0xbf0] ;  /* 0x0002fc00ff474b82 */ /* 0x000ea20000000800 */
[----:B0-----:R-:W-:-:S05]  /*22460*/  VIADD R4, R4, 0xffffff80 ;  /* 0xffffff8004047836 */ /* 0x001fca0000000000 */
[----:B------:R-:W-:-:S04]  /*22470*/  SHF.R.S32.HI R5, RZ, 0x1f, R4 ;  /* 0x0000001fff057819 */ /* 0x000fc80000011404 */
[----:B------:R-:W-:-:S04]  /*22480*/  LEA.HI R5, R5, R4, RZ, 0x3 ;  /* 0x0000000405057211 */ /* 0x000fc800078f18ff */
[----:B------:R-:W-:Y:S02]  /*22490*/  LOP3.LUT R7, R5, 0xfffffff8, RZ, 0xc0, !PT ;  /* 0xfffffff805077812 */ /* 0x000fe400078ec0ff */
[----:B------:R-:W-:-:S03]  /*224a0*/  SHF.R.S32.HI R21, RZ, 0x3, R5 ;  /* 0x00000003ff157819 */ /* 0x000fc60000011405 */
[----:B------:R-:W-:-:S04]  /*224b0*/  IMAD.IADD R20, R4, 0x1, -R7 ;  /* 0x0000000104147824 */ /* 0x000fc800078e0a07 */
[----:B------:R-:W-:-:S04]  /*224c0*/  IMAD.SHL.U32 R66, R20, 0x8, RZ ;  /* 0x0000000814427824 */ /* 0x000fc800078e00ff */
[----:B------:R-:W-:-:S04]  /*224d0*/  IMAD R5, R21, 0x40, R66 ;  /* 0x0000004015057824 */ /* 0x000fc800078e0242 */
[----:B------:R-:W-:-:S03]  /*224e0*/  IMAD.WIDE R2, R5, 0x2, R2 ;  /* 0x0000000205027825 */ /* 0x000fc600078e0202 */
        /* <DEDUP_REMOVED lines=25> */
[----:B------:R-:W-:Y:S01]  /*22680*/  IADD3 R5, P1, R2, 0xb000, RZ ;  /* 0x0000b00002057810 */ /* 0x000fe20007f3e0ff */
[----:B------:R-:W-:Y:S01]  /*22690*/  IMAD R20, R20, 0x20, R21 ;  /* 0x0000002014147824 */ /* 0x000fe200078e0215 */
[C---:B------:R-:W-:Y:S01]  /*226a0*/  IADD3 R41, P0, R2.reuse, 0x6000, RZ ;  /* 0x0000600002297810 */ /* 0x040fe20007f1e0ff */
[----:B------:R-:W5:Y:S01]  /*226b0*/  LD.E.128 R8, desc[UR60][R8.64] ;  /* 0x0000003c08087980 */ /* 0x000f62000c101d00 */
[C---:B------:R-:W-:Y:S01]  /*226c0*/  IADD3 R45, P3, R2.reuse, 0x7000, RZ ;  /* 0x00007000022d7810 */ /* 0x040fe20007f7e0ff */
[----:B------:R-:W-:Y:S01]  /*226d0*/  IMAD.X R61, RZ, RZ, R3, P1 ;  /* 0x000000ffff3d7224 */ /* 0x000fe200008e0603 */
[C---:B------:R-:W-:Y:S01]  /*226e0*/  IADD3 R49, P2, R2.reuse, 0x8000, RZ ;  /* 0x0000800002317810 */ /* 0x040fe20007f5e0ff */
[----:B------:R-:W5:Y:S01]  /*226f0*/  LD.E.128 R12, desc[UR60][R12.64] ;  /* 0x0000003c0c0c7980 */ /* 0x000f62000c101d00 */
[----:B------:R-:W-:-:S02]  /*22700*/  IADD3 R53, P6, R2, 0x9000, RZ ;  /* 0x0000900002357810 */ /* 0x000fc40007fde0ff */
[C---:B------:R-:W-:Y:S01]  /*22710*/  IADD3 R57, P5, R2.reuse, 0xa000, RZ ;  /* 0x0000a00002397810 */ /* 0x040fe20007fbe0ff */
        /* <DEDUP_REMOVED lines=8> */
[----:B------:R-:W-:Y:S02]  /*227a0*/  LOP3.LUT R52, R53, 0x380, RZ, 0xc0, !PT ;  /* 0x0000038035347812 */ /* 0x000fe400078ec0ff */
[----:B------:R-:W-:Y:S02]  /*227b0*/  LOP3.LUT R56, R57, 0x380, RZ, 0xc0, !PT ;  /* 0x0000038039387812 */ /* 0x000fe400078ec0ff */
[----:B------:R-:W-:Y:S02]  /*227c0*/  SHF.R.U64 R7, R7, 0x3, RZ ;  /* 0x0000000307077819 */ /* 0x000fe400000012ff */
[----:B------:R-:W-:Y:S02]  /*227d0*/  SHF.R.U64 R4, R4, 0x3, RZ ;  /* 0x0000000304047819 */ /* 0x000fe400000012ff */
[----:B------:R-:W-:Y:S02]  /*227e0*/  SHF.R.U64 R40, R40, 0x3, RZ ;  /* 0x0000000328287819 */ /* 0x000fe400000012ff */
[----:B------:R-:W-:-:S02]  /*227f0*/  SHF.R.U64 R44, R44, 0x3, RZ ;  /* 0x000000032c2c7819 */ /* 0x000fc400000012ff */
[----:B------:R-:W-:Y:S02]  /*22800*/  SHF.R.U64 R48, R48, 0x3, RZ ;  /* 0x0000000330307819 */ /* 0x000fe400000012ff */
[----:B------:R-:W-:Y:S02]  /*22810*/  SHF.R.U64 R52, R52, 0x3, RZ ;  /* 0x0000000334347819 */ /* 0x000fe400000012ff */
        /* <DEDUP_REMOVED lines=12> */
[----:B------:R-:W-:Y:S01]  /*228e0*/  LOP3.LUT R60, R4, R5, RZ, 0x3c, !PT ;  /* 0x00000005043c7212 */ /* 0x000fe200078e3cff */
[----:B------:R-:W-:Y:S01]  /*228f0*/  IMAD.IADD R20, R141, 0x1, R20 ;  /* 0x000000018d147824 */ /* 0x000fe200078e0214 */
[----:B------:R0:W5:Y:S01]  /*22900*/  LD.E.128 R4, desc[UR60][R2.64] ;  /* 0x0000003c02047980 */ /* 0x000162000c101d00 */
[----:B------:R-:W-:Y:S01]  /*22910*/  SHF.R.S32.HI R67, RZ, 0x1f, R24 ;  /* 0x0000001fff437819 */ /* 0x000fe20000011418 */
[----:B------:R-:W-:-:S02]  /*22920*/  IMAD.IADD R68, R21, 0x1, R141 ;  /* 0x0000000115447824 */ /* 0x000fc400078e028d */
[----:B------:R-:W5:Y:S04]  /*22930*/  LD.E.128 R40, desc[UR60][R40.64] ;  /* 0x0000003c28287980 */ /* 0x000f68000c101d00 */
[----:B------:R-:W5:Y:S01]  /*22940*/  LD.E.128 R44, desc[UR60][R44.64] ;  /* 0x0000003c2c2c7980 */ /* 0x000f62000c101d00 */
[----:B0-----:R-:W-:-:S03]  /*22950*/  IMAD R3, R128, UR4, RZ ;  /* 0x0000000480037c24 */ /* 0x001fc6000f8e02ff */
[----:B------:R-:W5:Y:S01]  /*22960*/  LD.E.128 R48, desc[UR60][R48.64] ;  /* 0x0000003c30307980 */ /* 0x000f62000c101d00 */
[C---:B------:R-:W-:Y:S02]  /*22970*/  IMAD R65, R0.reuse, UR5, R3 ;  /* 0x0000000500417c24 */ /* 0x040fe4000f8e0203 */
[----:B------:R-:W-:Y:S01]  /*22980*/  IMAD.WIDE.U32 R2, R0, UR4, RZ ;  /* 0x0000000400027c25 */ /* 0x000fe2000f8e00ff */
[----:B------:R-:W-:Y:S01]  /*22990*/  ULDC.64 UR4, c[0x0][0xae8] ;  /* 0x0002ba0000047ab9 */ /* 0x000fe20000000a00 */
[----:B------:R-:W5:Y:S02]  /*229a0*/  LD.E.128 R52, desc[UR60][R52.64] ;  /* 0x0000003c34347980 */ /* 0x000f64000c101d00 */
[----:B------:R-:W-:Y:S02]  /*229b0*/  IMAD.IADD R3, R3, 0x1, R65 ;  /* 0x0000000103037824 */ /* 0x000fe400078e0241 */
[----:B-1----:R-:W-:Y:S01]  /*229c0*/  @P4 IMAD.HI.U32 R0, R20, R69, RZ ;  /* 0x0000004514004227 */ /* 0x002fe200078e00ff */
[----:B------:R-:W5:Y:S03]  /*229d0*/  LD.E.128 R56, desc[UR60][R56.64] ;  /* 0x0000003c38387980 */ /* 0x000f66000c101d00 */
[C---:B------:R-:W-:Y:S01]  /*229e0*/  IMAD.WIDE.U32 R2, R202.reuse, UR4, R2 ;  /* 0x00000004ca027c25 */ /* 0x040fe2000f8e0002 */
[----:B------:R-:W5:Y:S03]  /*229f0*/  LD.E.128 R60, desc[UR60][R60.64] ;  /* 0x0000003c3c3c7980 */ /* 0x000f66000c101d00 */
[----:B------:R-:W-:Y:S01]  /*22a00*/  IMAD R3, R202, UR5, R3 ;  /* 0x00000005ca037c24 */ /* 0x000fe2000f8e0203 */
[----:B------:R-:W-:Y:S01]  /*22a10*/  ULDC.64 UR4, c[0x0][0xaf0] ;  /* 0x0002bc0000047ab9 */ /* 0x000fe20000000a00 */
[----:B------:R-:W-:Y:S01]  /*22a20*/  IMAD.MOV.U32 R65, RZ, RZ, R20 ;  /* 0x000000ffff417224 */ /* 0x000fe200078e0014 */
[----:B--2---:R-:W-:Y:S01]  /*22a30*/  @P4 SHF.R.U32.HI R65, RZ, R71, R0 ;  /* 0x00000047ff414219 */ /* 0x004fe20000011600 */
[----:B------:R-:W-:Y:S01]  /*22a40*/  IMAD R67, R67, UR4, RZ ;  /* 0x0000000443437c24 */ /* 0x000fe2000f8e02ff */
[----:B------:R-:W-:Y:S01]  /*22a50*/  @!PT LDS RZ, [RZ] ;  /* 0x00000000fffff984 */ /* 0x000fe20000000800 */
[----:B------:R-:W-:Y:S01]  /*22a60*/  @!PT LDS RZ, [RZ] ;  /* 0x00000000fffff984 */ /* 0x000fe20000000800 */
[----:B------:R-:W-:Y:S01]  /*22a70*/  @!PT LDS RZ, [RZ] ;  /* 0x00000000fffff984 */ /* 0x000fe20000000800 */
[----:B------:R-:W-:Y:S01]  /*22a80*/  @!PT LDS RZ, [RZ] ;  /* 0x00000000fffff984 */ /* 0x000fe20000000800 */
[----:B------:R0:W-:Y:S06]  /*22a90*/  MEMBAR.ALL.CTA ;  /* 0x0000000000007992 */ /* 0x0001ec0000008000 */
[----:B0-----:R-:W0:Y:S01]  /*22aa0*/  FENCE.VIEW.ASYNC.S ;  /* 0x00000000000073c6 */ /* 0x001e220000000000 */
[----:B------:R-:W-:Y:S01]  /*22ab0*/  IMAD.WIDE.U32 R2, R24, UR4, R2 ;  /* 0x0000000418027c25 */ /* 0x000fe2000f8e0002 */
[----:B------:R-:W-:-:S03]  /*22ac0*/  SHF.R.S32.HI R0, RZ, 0x1f, R65 ;  /* 0x0000001fff007819 */ /* 0x000fc60000011441 */
[----:B------:R-:W-:Y:S01]  /*22ad0*/  IMAD R67, R24, UR5, R67 ;  /* 0x0000000518437c24 */ /* 0x000fe2000f8e0243 */
[----:B------:R-:W-:Y:S01]  /*22ae0*/  ULDC.64 UR4, c[0x0][0xae0] ;  /* 0x0002b80000047ab9 */ /* 0x000fe20000000a00 */
[----:B------:R-:W-:Y:S02]  /*22af0*/  IMAD.MOV R69, RZ, RZ, -R65 ;  /* 0x000000ffff457224 */ /* 0x000fe400078e0a41 */
[----:B------:R-:W-:Y:S02]  /*22b00*/  IMAD.IADD R3, R3, 0x1, R67 ;  /* 0x0000000103037824 */ /* 0x000fe400078e0243 */
[----:B------:R-:W-:Y:S02]  /*22b10*/  IMAD R0, R0, UR4, RZ ;  /* 0x0000000400007c24 */ /* 0x000fe4000f8e02ff */
[----:B------:R-:W-:Y:S02]  /*22b20*/  IMAD R67, R130, R69, R20 ;  /* 0x0000004582437224 */ /* 0x000fe400078e0214 */
[----:B------:R-:W-:-:S04]  /*22b30*/  IMAD.WIDE.U32 R2, R65, UR4, R2 ;  /* 0x0000000441027c25 */ /* 0x000fc8000f8e0002 */
[----:B------:R-:W-:Y:S01]  /*22b40*/  IMAD R65, R65, UR5, R0 ;  /* 0x0000000541417c24 */ /* 0x000fe2000f8e0200 */
[----:B------:R-:W-:Y:S01]  /*22b50*/  SHF.R.S32.HI R0, RZ, 0x1f, R67 ;  /* 0x0000001fff007819 */ /* 0x000fe20000011443 */
[----:B------:R-:W-:Y:S02]  /*22b60*/  ULDC.64 UR4, c[0x0][0xad8] ;  /* 0x0002b60000047ab9 */ /* 0x000fe40000000a00 */
[----:B------:R-:W-:Y:S02]  /*22b70*/  IMAD.IADD R3, R3, 0x1, R65 ;  /* 0x0000000103037824 */ /* 0x000fe400078e0241 */
[----:B------:R-:W-:Y:S02]  /*22b80*/  IMAD R0, R0, UR4, RZ ;  /* 0x0000000400007c24 */ /* 0x000fe4000f8e02ff */
[----:B------:R-:W-:-:S04]  /*22b90*/  IMAD.WIDE.U32 R2, R67, UR4, R2 ;  /* 0x0000000443027c25 */ /* 0x000fc8000f8e0002 */
[----:B------:R-:W-:Y:S01]  /*22ba0*/  IMAD R21, R67, UR5, R0 ;  /* 0x0000000543157c24 */ /* 0x000fe2000f8e0200 */
[----:B------:R-:W-:Y:S01]  /*22bb0*/  ULDC.64 UR4, c[0x0][0xa80] ;  /* 0x0002a00000047ab9 */ /* 0x000fe20000000a00 */
[----:B------:R-:W-:Y:S01]  /*22bc0*/  VIADD R24, R68, 0x40 ;  /* 0x0000004044187836 */ /* 0x000fe20000000000 */
[----:B------:R-:W-:Y:S01]  /*22bd0*/  LEA R67, P2, R2, UR4, 0x1 ;  /* 0x0000000402437c11 */ /* 0x000fe2000f8408ff */
[----:B------:R-:W-:-:S03]  /*22be0*/  IMAD.IADD R3, R3, 0x1, R21 ;  /* 0x0000000103037824 */ /* 0x000fc600078e0215 */
[-C--:B------:R-:W-:Y:S02]  /*22bf0*/  ISETP.GE.AND P0, PT, R24, R129.reuse, PT ;  /* 0x000000811800720c */ /* 0x080fe40003f06270 */
[----:B------:R-:W-:Y:S02]  /*22c00*/  LEA.HI.X R24, R2, UR5, R3, 0x1, P2 ;  /* 0x0000000502187c11 */ /* 0x000fe400090f0c03 */
[C---:B------:R-:W-:Y:S01]  /*22c10*/  ISETP.GE.AND P2, PT, R68.reuse, R129, PT ;  /* 0x000000814400720c */ /* 0x040fe20003f46270 */
[----:B------:R-:W-:Y:S02]  /*22c20*/  VIADD R0, R17, 0x30820 ;  /* 0x0003082011007836 */ /* 0x000fe40000000000 */
[----:B------:R-:W-:-:S03]  /*22c30*/  VIADD R20, R68, 0x20 ;  /* 0x0000002044147836 */ /* 0x000fc60000000000 */
[----:B------:R-:W-:Y:S01]  /*22c40*/  PRMT R0, RZ, 0x654, R0 ;  /* 0x00000654ff007816 */ /* 0x000fe20000000000 */
[C---:B------:R-:W-:Y:S02]  /*22c50*/  VIADD R70, R66.reuse, 0x80 ;  /* 0x0000008042467836 */ /* 0x040fe40000000000 */
[----:B------:R-:W-:Y:S01]  /*22c60*/  VIADD R72, R66, 0x40 ;  /* 0x0000004042487836 */ /* 0x000fe20000000000 */
[----:B0-----:R0:W-:Y:S01]  /*22c70*/  SYNCS.ARRIVE.TRANS64.RED.A1T0 RZ, [R0+URZ], RZ ;  /* 0x000000ff00ff79a7 */ /* 0x0011e2000810043f */
[----:B------:R0:W1:Y:S01]  /*22c80*/  SHFL.IDX PT, R21, R67, RZ, 0x181f ;  /* 0x00181fff43157589 */ /* 0x00006200000e0000 */
[----:B------:R-:W-:Y:S03]  /*22c90*/  BSSY B1, `(.L_x_1837) ;  /* 0x0000014000017945 */ /* 0x000fe60003800000 */
[----:B------:R0:W2:Y:S01]  /*22ca0*/  SHFL.IDX PT, R65, R24, RZ, 0x181f ;  /* 0x00181fff18417589 */ /* 0x0000a200000e0000 */
[----:B------:R-:W-:-:S02]  /*22cb0*/  ISETP.GE.AND P1, PT, R20, R129, PT ;  /* 0x000000811400720c */ /* 0x000fc40003f26270 */
[----:B------:R-:W-:Y:S02]  /*22cc0*/  SHF.R.S32.HI R69, RZ, 0x1f, R66 ;  /* 0x0000001fff457819 */ /* 0x000fe40000011442 */
[----:B------:R-:W-:Y:S02]  /*22cd0*/  SHF.R.S32.HI R71, RZ, 0x1f, R72 ;  /* 0x0000001fff477819 */ /* 0x000fe40000011448 */
[----:B------:R-:W-:Y:S01]  /*22ce0*/  SHF.R.S32.HI R73, RZ, 0x1f, R70 ;  /* 0x0000001fff497819 */ /* 0x000fe20000011446 */
[----:B0-----:R-:W-:Y:S06]  /*22cf0*/  @P2 BRA `(.L_x_1838) ;  /* 0x0000000000342947 */ /* 0x001fec0003800000 */
        /* <DEDUP_REMOVED lines=13> */
.L_x_1838:
[----:B------:R-:W-:Y:S05]  /*22dd0*/  BSYNC B1 ;  /* 0x0000000000017941 */ /* 0x000fea0003800000 */
.L_x_1837:
[----:B0----5:R0:W3:Y:S01]  /*22de0*/  SHFL.IDX PT, R7, R24, 0x1, 0x181f ;  /* 0x00381f0018077f89 */ /* 0x0210e200000e0000 */
[----:B------:R-:W-:Y:S03]  /*22df0*/  BSSY B1, `(.L_x_1839) ;  /* 0x0000010000017945 */ /* 0x000fe60003800000 */
[----:B------:R0:W4:Y:S01]  /*22e00*/  SHFL.IDX PT, R3, R67, 0x1, 0x181f ;  /* 0x00381f0043037f89 */ /* 0x00012200000e0000 */
[----:B------:R-:W-:Y:S05]  /*22e10*/  @P1 BRA `(.L_x_1840) ;  /* 0x0000000000341947 */ /* 0x000fea0003800000 */
[----:B------:R-:W-:Y:S02]  /*22e20*/  ULDC UR4, c[0x0][0xac8] ;  /* 0x0002b20000047ab9 */ /* 0x000fe40000000800 */
[----:B------:R-:W-:Y:S02]  /*22e30*/  ISETP.GE.AND P4, PT, R66, UR4, PT ;  /* 0x0000000442007c0c */ /* 0x000fe4000bf86270 */
[----:B------:R-:W-:Y:S02]  /*22e40*/  ISETP.GE.AND P5, PT, R72, UR4, PT ;  /* 0x0000000448007c0c */ /* 0x000fe4000bfa6270 */
[----:B------:R-:W-:-:S09]  /*22e50*/  ISETP.GE.AND P6, PT, R70, UR4, PT ;  /* 0x0000000446007c0c */ /* 0x000fd2000bfc6270 */
[-C--:B----4-:R-:W-:Y:S02]  /*22e60*/  @!P4 LEA R2, P1, R66, R3.reuse, 0x1 ;  /* 0x000000034202c211 */ /* 0x090fe400078208ff */
[-C--:B------:R-:W-:Y:S02]  /*22e70*/  @!P5 LEA R4, P2, R72, R3.reuse, 0x1 ;  /* 0x000000034804d211 */ /* 0x080fe400078408ff */
[----:B------:R-:W-:Y:S02]  /*22e80*/  @!P6 LEA R6, P3, R70, R3, 0x1 ;  /* 0x000000034606e211 */ /* 0x000fe400078608ff */
[-C--:B---3--:R-:W-:Y:S02]  /*22e90*/  @!P4 LEA.HI.X R3, R66, R7.reuse, R69, 0x1, P1 ;  /* 0x000000074203c211 */ /* 0x088fe400008f0c45 */
[-C--:B------:R-:W-:Y:S02]  /*22ea0*/  @!P5 LEA.HI.X R5, R72, R7.reuse, R71, 0x1, P2 ;  /* 0x000000074805d211 */ /* 0x080fe400010f0c47 */
[----:B------:R-:W-:Y:S01]  /*22eb0*/  @!P6 LEA.HI.X R7, R70, R7, R73, 0x1, P3 ;  /* 0x000000074607e211 */ /* 0x000fe200018f0c49 */
[----:B------:R3:W-:Y:S04]  /*22ec0*/  @!P4 ST.E.128 desc[UR60][R2.64], R8 ;  /* 0x000000080200c985 */ /* 0x0007e8000c101d3c */
[----:B------:R3:W-:Y:S04]  /*22ed0*/  @!P5 ST.E.128 desc[UR60][R4.64], R36 ;  /* 0x000000240400d985 */ /* 0x0007e8000c101d3c */
[----:B------:R3:W-:Y:S02]  /*22ee0*/  @!P6 ST.E.128 desc[UR60][R6.64], R52 ;  /* 0x000000340600e985 */ /* 0x0007e4000c101d3c */
.L_x_1840:
[----:B------:R-:W-:Y:S05]  /*22ef0*/  BSYNC B1 ;  /* 0x0000000000017941 */ /* 0x000fea0003800000 */
.L_x_1839:
[----:B---3--:R3:W0:Y:S01]  /*22f00*/  SHFL.IDX PT, R7, R24, 0x2, 0x181f ;  /* 0x00581f0018077f89 */ /* 0x00862200000e0000 */
[----:B------:R-:W-:Y:S03]  /*22f10*/  BSSY B1, `(.L_x_1841) ;  /* 0x0000010000017945 */ /* 0x000fe60003800000 */
[----:B----4-:R3:W4:Y:S01]  /*22f20*/  SHFL.IDX PT, R3, R67, 0x2, 0x181f ;  /* 0x00581f0043037f89 */ /* 0x01072200000e0000 */
        /* <DEDUP_REMOVED lines=14> */
.L_x_1842:
[----:B------:R-:W-:Y:S05]  /*23010*/  BSYNC B1 ;  /* 0x0000000000017941 */ /* 0x000fea0003800000 */
.L_x_1841:
[----:B------:R-:W-:Y:S01]  /*23020*/  VIADD R0, R68, 0x60 ;  /* 0x0000006044007836 */ /* 0x000fe20000000000 */
[----:B0-----:R0:W0:Y:S04]  /*23030*/  SHFL.IDX PT, R7, R24, 0x3, 0x181f ;  /* 0x00781f0018077f89 */ /* 0x00102800000e0000 */
[----:B------:R-:W-:Y:S01]  /*23040*/  ISETP.GE.AND P0, PT, R0, R129, PT ;  /* 0x000000810000720c */ /* 0x000fe20003f06270 */
[----:B---3--:R-:W3:-:S12]  /*23050*/  SHFL.IDX PT, R67, R67, 0x3, 0x181f ;  /* 0x00781f0043437f89 */ /* 0x008ed800000e0000 */
[----:B------:R-:W-:Y:S05]  /*23060*/  @P0 BRA `(.L_x_1843) ;  /* 0x0000002000980947 */ /* 0x000fea0003800000 */
[----:B------:R-:W-:Y:S02]  /*23070*/  ULDC UR4, c[0x0][0xac8] ;  /* 0x0002b20000047ab9 */ /* 0x000fe40000000800 */
[----:B------:R-:W-:Y:S02]  /*23080*/  ISETP.GE.AND P2, PT, R66, UR4, PT ;  /* 0x0000000442007c0c */ /* 0x000fe4000bf46270 */
[----:B------:R-:W-:-:S11]  /*23090*/  ISETP.GE.AND P3, PT, R72, UR4, PT ;  /* 0x0000000448007c0c */ /* 0x000fd6000bf66270 */
[-C--:B---3--:R-:W-:Y:S02]  /*230a0*/  @!P2 LEA R2, P0, R66, R67.reuse, 0x1 ;  /* 0x000000434202a211 */ /* 0x088fe400078008ff */
[----:B------:R-:W-:Y:S02]  /*230b0*/  @!P3 LEA R4, P1, R72, R67, 0x1 ;  /* 0x000000434804b211 */ /* 0x000fe400078208ff */
[-C--:B0---4-:R-:W-:Y:S02]  /*230c0*/  @!P2 LEA.HI.X R3, R66, R7.reuse, R69, 0x1, P0 ;  /* 0x000000074203a211 */ /* 0x091fe400000f0c45 */
        /* <DEDUP_REMOVED lines=9> */
.L_x_1836:
[----:B------:R-:W-:Y:S01]  /*23160*/  ULDC.64 UR4, c[0x0][0xb08] ;  /* 0x0002c20000047ab9 */ /* 0x000fe20000000a00 */
[----:B------:R-:W1:Y:S01]  /*23170*/  @P4 LDC R9, c[0x0][0xbec] ;  /* 0x0002fb00ff094b82 */ /* 0x000e620000000800 */
[----:B0-----:R-:W-:Y:S01]  /*23180*/  IMAD R5, R128, UR4, RZ ;  /* 0x0000000480057c24 */ /* 0x001fe2000f8e02ff */
[----:B------:R-:W-:Y:S01]  /*23190*/  ULDC.64 UR6, c[0x0][0xb30] ;  /* 0x0002cc0000067ab9 */ /* 0x000fe20000000a00 */
[----:B------:R-:W-:Y:S01]  /*231a0*/  IMAD.WIDE.U32 R2, R0, UR4, RZ ;  /* 0x0000000400027c25 */ /* 0x000fe2000f8e00ff */
[----:B------:R-:W-:Y:S01]  /*231b0*/  ISETP.GE.AND P0, PT, R8, R129, PT ;  /* 0x000000810800720c */ /* 0x000fe20003f06270 */
[----:B------:R-:W-:Y:S02]  /*231c0*/  BSSY B1, `(.L_x_1844) ;  /* 0x00000cc000017945 */ /* 0x000fe40003800000 */
[----:B------:R-:W-:Y:S01]  /*231d0*/  IMAD R5, R0, UR5, R5 ;  /* 0x0000000500057c24 */ /* 0x000fe2000f8e0205 */
[----:B------:R-:W-:Y:S01]  /*231e0*/  ULDC.64 UR4, c[0x0][0xb38] ;  /* 0x0002ce0000047ab9 */ /* 0x000fe20000000a00 */
[----:B------:R-:W0:Y:S01]  /*231f0*/  @P4 LDC R0, c[0x0][0xbf0] ;  /* 0x0002fc00ff004b82 */ /* 0x000e220000000800 */
[----:B------:R-:W-:-:S02]  /*23200*/  VIADD R4, R17, 0x30820 ;  /* 0x0003082011047836 */ /* 0x000fc40000000000 */
[----:B------:R-:W-:Y:S01]  /*23210*/  IMAD.IADD R3, R3, 0x1, R5 ;  /* 0x0000000103037824 */ /* 0x000fe200078e0205 */
[----:B------:R-:W-:Y:S01]  /*23220*/  SHF.R.S32.HI R5, RZ, 0x1f, R24 ;  /* 0x0000001fff057819 */ /* 0x000fe20000011418 */
[----:B------:R-:W-:Y:S01]  /*23230*/  VIADD R30, R227, 0xa8 ;  /* 0x000000a8e31e7836 */ /* 0x000fe20000000000 */
[----:B------:R-:W-:Y:S01]  /*23240*/  PRMT R4, RZ, 0x654, R4 ;  /* 0x00000654ff047816 */ /* 0x000fe20000000004 */
[----:B------:R-:W-:-:S03]  /*23250*/  IMAD.WIDE.U32 R2, R202, UR4, R2 ;  /* 0x00000004ca027c25 */ /* 0x000fc6000f8e0002 */
[----:B------:R2:W-:Y:S01]  /*23260*/  SYNCS.ARRIVE.TRANS64.RED.A1T0 RZ, [R4+URZ], RZ ;  /* 0x000000ff04ff79a7 */ /* 0x0005e2000810043f */
[----:B------:R-:W-:Y:S01]  /*23270*/  IMAD R3, R202, UR5, R3 ;  /* 0x00000005ca037c24 */ /* 0x000fe2000f8e0203 */
[----:B------:R-:W-:Y:S01]  /*23280*/  ULDC.64 UR4, c[0x0][0xb40] ;  /* 0x0002d00000047ab9 */ /* 0x000fe20000000a00 */
[----:B------:R-:W-:Y:S01]  /*23290*/  VIADD R126, R227, 0xa0 ;  /* 0x000000a0e37e7836 */ /* 0x000fe20000000000 */
[----:B------:R-:W-:Y:S01]  /*232a0*/  SHF.R.S32.HI R30, RZ, 0x1f, R30 ;  /* 0x0000001fff1e7819 */ /* 0x000fe2000001141e */
[----:B------:R-:W-:Y:S02]  /*232b0*/  IMAD R5, R5, UR4, RZ ;  /* 0x0000000405057c24 */ /* 0x000fe4000f8e02ff */
[----:B-1----:R-:W-:Y:S01]  /*232c0*/  @P4 IMAD.HI.U32 R9, R28, R9, RZ ;  /* 0x000000091c094227 */ /* 0x002fe200078e00ff */
[----:B------:R-:W-:-:S03]  /*232d0*/  SHF.R.S32.HI R126, RZ, 0x1f, R126 ;  /* 0x0000001fff7e7819 */ /* 0x000fc6000001147e */
[C---:B------:R-:W-:Y:S02]  /*232e0*/  IMAD R7, R24.reuse, UR5, R5 ;  /* 0x0000000518077c24 */ /* 0x040fe4000f8e0205 */
[----:B------:R-:W-:Y:S01]  /*232f0*/  IMAD.WIDE.U32 R2, R24, UR4, R2 ;  /* 0x0000000418027c25 */ /* 0x000fe2000f8e0002 */
[----:B------:R-:W-:-:S03]  /*23300*/  ULDC.64 UR4, c[0x0][0xb48] ;  /* 0x0002d20000047ab9 */ /* 0x000fc60000000a00 */
[----:B------:R-:W-:Y:S01]  /*23310*/  IMAD.MOV.U32 R5, RZ, RZ, R28 ;  /* 0x000000ffff057224 */ /* 0x000fe200078e001c */
[----:B0-----:R-:W-:Y:S01]  /*23320*/  @P4 SHF.R.U32.HI R5, RZ, R0, R9 ;  /* 0x00000000ff054219 */ /* 0x001fe20000011609 */
[----:B------:R-:W-:Y:S02]  /*23330*/  IMAD.IADD R3, R3, 0x1, R7 ;  /* 0x0000000103037824 */ /* 0x000fe400078e0207 */
[----:B------:R-:W-:Y:S01]  /*23340*/  VIADD R128, R227, 0x98 ;  /* 0x00000098e3807836 */ /* 0x000fe20000000000 */
[--C-:B------:R-:W-:Y:S01]  /*23350*/  SHF.R.S32.HI R0, RZ, 0x1f, R5.reuse ;  /* 0x0000001fff007819 */ /* 0x100fe20000011405 */
[----:B------:R-:W-:Y:S02]  /*23360*/  IMAD.MOV R7, RZ, RZ, -R5 ;  /* 0x000000ffff077224 */ /* 0x000fe400078e0a05 */
[----:B------:R-:W-:Y:S01]  /*23370*/  IMAD.WIDE.U32 R2, R140, UR4, R2 ;  /* 0x000000048c027c25 */ /* 0x000fe2000f8e0002 */
[----:B------:R-:W-:-:S03]  /*23380*/  SHF.R.S32.HI R128, RZ, 0x1f, R128 ;  /* 0x0000001fff807819 */ /* 0x000fc60000011480 */
[----:B------:R-:W-:Y:S02]  /*23390*/  IMAD R7, R130, R7, R28 ;  /* 0x0000000782077224 */ /* 0x000fe400078e021c */
[----:B------:R-:W-:Y:S02]  /*233a0*/  IMAD R0, R0, UR6, RZ ;  /* 0x0000000600007c24 */ /* 0x000fe4000f8e02ff */
[----:B------:R-:W-:Y:S01]  /*233b0*/  IMAD R3, R140, UR5, R3 ;  /* 0x000000058c037c24 */ /* 0x000fe2000f8e0203 */
[----:B------:R-:W-:Y:S01]  /*233c0*/  ULDC.64 UR4, c[0x0][0xb28] ;  /* 0x0002ca0000047ab9 */ /* 0x000fe20000000a00 */
        /* <DEDUP_REMOVED lines=9> */
[C---:B------:R-:W-:Y:S01]  /*23460*/  LEA R0, P1, R2.reuse, UR4, 0x2 ;  /* 0x0000000402007c11 */ /* 0x040fe2000f8210ff */
[C---:B------:R-:W-:Y:S02]  /*23470*/  VIADD R131, R227.reuse, 0x90 ;  /* 0x00000090e3837836 */ /* 0x040fe40000000000 */
[C---:B------:R-:W-:Y:S01]  /*23480*/  VIADD R133, R227.reuse, 0x88 ;  /* 0x00000088e3857836 */ /* 0x040fe20000000000 */
[----:B------:R-:W-:Y:S01]  /*23490*/  LEA.HI.X R11, R2, UR5, R11, 0x2, P1 ;  /* 0x00000005020b7c11 */ /* 0x000fe200088f140b */
[C---:B------:R-:W-:Y:S01]  /*234a0*/  VIADD R135, R227.reuse, 0x80 ;  /* 0x00000080e3877836 */ /* 0x040fe20000000000 */
[----:B------:R2:W0:Y:S01]  /*234b0*/  SHFL.IDX PT, R2, R0, RZ, 0x1c1f ;  /* 0x001c1fff00027589 */ /* 0x00042200000e0000 */
[C---:B------:R-:W-:Y:S01]  /*234c0*/  VIADD R137, R227.reuse, 0x78 ;  /* 0x00000078e3897836 */ /* 0x040fe20000000000 */
[----:B------:R-:W-:Y:S01]  /*234d0*/  SHF.R.S32.HI R131, RZ, 0x1f, R131 ;  /* 0x0000001fff837819 */ /* 0x000fe20000011483 */
[C---:B------:R-:W-:Y:S01]  /*234e0*/  VIADD R139, R227.reuse, 0x70 ;  /* 0x00000070e38b7836 */ /* 0x040fe20000000000 */
[----:B------:R2:W1:Y:S01]  /*234f0*/  SHFL.IDX PT, R3, R11, RZ, 0x1c1f ;  /* 0x001c1fff0b037589 */ /* 0x00046200000e0000 */
        /* <DEDUP_REMOVED lines=51> */
[----:B------:R-:W-:Y:S01]  /*23830*/  VIADD R164, R227, 0x8 ;  /* 0x00000008e3a47836 */ /* 0x000fe20000000000 */
[----:B012---:R-:W-:Y:S06]  /*23840*/  @P0 BRA `(.L_x_1845) ;  /* 0x00000004008c0947 */ /* 0x007fec0003800000 */
[----:B------:R-:W-:Y:S01]  /*23850*/  ULDC UR4, c[0x0][0xac8] ;  /* 0x0002b20000047ab9 */ /* 0x000fe20000000800 */
[C---:B------:R-:W-:Y:S01]  /*23860*/  VIADD R29, R227.reuse, 0xb8 ;  /* 0x000000b8e31d7836 */ /* 0x040fe20000000000 */
[----:B------:R-:W-:Y:S02]  /*23870*/  ISETP.GE.AND P0, PT, R227, UR4, PT ;  /* 0x00000004e3007c0c */ /* 0x000fe4000bf06270 */
[----:B------:R-:W-:Y:S02]  /*23880*/  ISETP.GE.AND P5, PT, R164, UR4, PT ;  /* 0x00000004a4007c0c */ /* 0x000fe4000bfa6270 */
[----:B------:R-:W-:Y:S02]  /*23890*/  ISETP.GE.AND P4, PT, R162, UR4, PT ;  /* 0x00000004a2007c0c */ /* 0x000fe4000bf86270 */
[----:B------:R-:W-:Y:S02]  /*238a0*/  ISETP.GE.AND P3, PT, R160, UR4, PT ;  /* 0x00000004a0007c0c */ /* 0x000fe4000bf66270 */
[----:B------:R-:W-:-:S02]  /*238b0*/  SHF.R.S32.HI R15, RZ, 0x1f, R24 ;  /* 0x0000001fff0f7819 */ /* 0x000fc40000011418 */
[----:B------:R-:W-:-:S03]  /*238c0*/  SHF.R.S32.HI R14, RZ, 0x1f, R29 ;  /* 0x0000001fff0e7819 */ /* 0x000fc6000001141d */
[----:B------:R-:W-:-:S04]  /*238d0*/  @!P0 IMAD.WIDE R4, R227, 0x4, R2 ;  /* 0x00000004e3048825 */ /* 0x000fc800078e0202 */
[-C--:B------:R-:W-:Y:S01]  /*238e0*/  @!P4 LEA R6, P2, R162, R2.reuse, 0x2 ;  /* 0x00000002a206c211 */ /* 0x080fe200078410ff */
[----:B------:R0:W-:Y:S01]  /*238f0*/  @!P0 ST.E.64 desc[UR60][R4.64], R124 ;  /* 0x0000007c04008985 */ /* 0x0001e2000c101b3c */
[----:B------:R-:W-:Y:S02]  /*23900*/  ISETP.GE.AND P0, PT, R158, UR4, PT ;  /* 0x000000049e007c0c */ /* 0x000fe4000bf06270 */
[----:B------:R-:W-:Y:S02]  /*23910*/  @!P3 LEA R8, P6, R160, R2, 0x2 ;  /* 0x00000002a008b211 */ /* 0x000fe400078c10ff */
[-C--:B------:R-:W-:Y:S02]  /*23920*/  @!P4 LEA.HI.X R7, R162, R3.reuse, R163, 0x2, P2 ;  /* 0x00000003a207c211 */ /* 0x080fe400010f14a3 */
[----:B------:R-:W-:Y:S02]  /*23930*/  ISETP.GE.AND P2, PT, R154, UR4, PT ;  /* 0x000000049a007c0c */ /* 0x000fe4000bf46270 */
[----:B------:R-:W-:-:S02]  /*23940*/  @!P3 LEA.HI.X R9, R160, R3, R161, 0x2, P6 ;  /* 0x00000003a009b211 */ /* 0x000fc400030f14a1 */
[----:B0-----:R-:W-:-:S04]  /*23950*/  @!P5 LEA R4, P1, R164, R2, 0x2 ;  /* 0x00000002a404d211 */ /* 0x001fc800078210ff */
[----:B------:R-:W-:Y:S02]  /*23960*/  @!P5 LEA.HI.X R5, R164, R3, R165, 0x2, P1 ;  /* 0x00000003a405d211 */ /* 0x000fe400008f14a5 */
[----:B------:R-:W-:-:S03]  /*23970*/  ISETP.GE.AND P1, PT, R156, UR4, PT ;  /* 0x000000049c007c0c */ /* 0x000fc6000bf26270 */
        /* <DEDUP_REMOVED lines=8> */
[----:B--2---:R-:W-:Y:S02]  /*23a00*/  @!P2 LEA R8, P6, R154, R2, 0x2 ;  /* 0x000000029a08a211 */ /* 0x004fe400078c10ff */
[----:B------:R-:W-:Y:S01]  /*23a10*/  @!P1 LEA.HI.X R7, R156, R3, R157, 0x2, P5 ;  /* 0x000000039c079211 */ /* 0x000fe200028f149d */
[----:B------:R0:W-:Y:S01]  /*23a20*/  @!P0 ST.E.64 desc[UR60][R4.64], R40 ;  /* 0x0000002804008985 */ /* 0x0001e2000c101b3c */
[----:B------:R-:W-:-:S02]  /*23a30*/  ISETP.GE.AND P5, PT, R148, UR4, PT ;  /* 0x0000000494007c0c */ /* 0x000fc4000bfa6270 */
[-C--:B------:R-:W-:Y:S01]  /*23a40*/  @!P2 LEA.HI.X R9, R154, R3.reuse, R155, 0x2, P6 ;  /* 0x000000039a09a211 */ /* 0x080fe200030f149b */
[----:B------:R1:W-:Y:S01]  /*23a50*/  @!P1 ST.E.64 desc[UR60][R6.64], R44 ;  /* 0x0000002c06009985 */ /* 0x0003e2000c101b3c */
[----:B------:R-:W-:Y:S02]  /*23a60*/  ISETP.GE.AND P0, PT, R146, UR4, PT ;  /* 0x0000000492007c0c */ /* 0x000fe4000bf06270 */
[----:B------:R-:W-:Y:S01]  /*23a70*/  ISETP.GE.AND P1, PT, R144, UR4, PT ;  /* 0x0000000490007c0c */ /* 0x000fe2000bf26270 */
[----:B------:R2:W-:Y:S01]  /*23a80*/  @!P2 ST.E.64 desc[UR60][R8.64], R48 ;  /* 0x000000300800a985 */ /* 0x0005e2000c101b3c */
[-C--:B0-----:R-:W-:Y:S02]  /*23a90*/  @!P3 LEA R4, P6, R152, R2.reuse, 0x2 ;  /* 0x000000029804b211 */ /* 0x081fe400078c10ff */
[----:B-1----:R-:W-:Y:S02]  /*23aa0*/  @!P4 LEA R6, P2, R150, R2, 0x2 ;  /* 0x000000029606c211 */ /* 0x002fe400078410ff */
[----:B------:R-:W-:-:S02]  /*23ab0*/  @!P3 LEA.HI.X R5, R152, R3, R153, 0x2, P6 ;  /* 0x000000039805b211 */ /* 0x000fc400030f1499 */
[----:B--2---:R-:W-:Y:S02]  /*23ac0*/  @!P5 LEA R8, P6, R148, R2, 0x2 ;  /* 0x000000029408d211 */ /* 0x004fe400078c10ff */
[-C--:B------:R-:W-:Y:S01]  /*23ad0*/  @!P4 LEA.HI.X R7, R150, R3.reuse, R151, 0x2, P2 ;  /* 0x000000039607c211 */ /* 0x080fe200010f1497 */
[----:B------:R0:W-:Y:S01]  /*23ae0*/  @!P3 ST.E.64 desc[UR60][R4.64], R52 ;  /* 0x000000340400b985 */ /* 0x0001e2000c101b3c */
[----:B------:R-:W-:Y:S02]  /*23af0*/  ISETP.GE.AND P2, PT, R142, UR4, PT ;  /* 0x000000048e007c0c */ /* 0x000fe4000bf46270 */
[----:B------:R-:W-:Y:S01]  /*23b00*/  @!P5 LEA.HI.X R9, R148, R3, R149, 0x2, P6 ;  /* 0x000000039409d211 */ /* 0x000fe200030f1495 */
[----:B------:R1:W-:Y:S01]  /*23b10*/  @!P4 ST.E.64 desc[UR60][R6.64], R56 ;  /* 0x000000380600c985 */ /* 0x0003e2000c101b3c */
[----:B------:R-:W-:-:S03]  /*23b20*/  ISETP.GE.AND P3, PT, R140, UR4, PT ;  /* 0x000000048c007c0c */ /* 0x000fc6000bf66270 */
[----:B------:R2:W-:Y:S01]  /*23b30*/  @!P5 ST.E.64 desc[UR60][R8.64], R60 ;  /* 0x0000003c0800d985 */ /* 0x0005e2000c101b3c */
[-C--:B0-----:R-:W-:Y:S02]  /*23b40*/  @!P0 LEA R4, P4, R146, R2.reuse, 0x2 ;  /* 0x0000000292048211 */ /* 0x081fe400078810ff */
[-C--:B-1----:R-:W-:Y:S02]  /*23b50*/  @!P1 LEA R6, P5, R144, R2.reuse, 0x2 ;  /* 0x0000000290069211 */ /* 0x082fe400078a10ff */
[-C--:B------:R-:W-:Y:S02]  /*23b60*/  @!P0 LEA.HI.X R5, R146, R3.reuse, R147, 0x2, P4 ;  /* 0x0000000392058211 */ /* 0x080fe400020f1493 */
[----:B--2---:R-:W-:Y:S02]  /*23b70*/  @!P2 LEA R8, P6, R142, R2, 0x2 ;  /* 0x000000028e08a211 */ /* 0x004fe400078c10ff */
[----:B------:R-:W-:Y:S01]  /*23b80*/  ISETP.GE.AND P4, PT, R138, UR4, PT ;  /* 0x000000048a007c0c */ /* 0x000fe2000bf86270 */
[----:B------:R0:W-:Y:S01]  /*23b90*/  @!P0 ST.E.64 desc[UR60][R4.64], R64 ;  /* 0x0000004004008985 */ /* 0x0001e2000c101b3c */
[----:B------:R-:W-:-:S02]  /*23ba0*/  @!P1 LEA.HI.X R7, R144, R3, R145, 0x2, P5 ;  /* 0x0000000390079211 */ /* 0x000fc400028f1491 */
[----:B------:R-:W-:Y:S02]  /*23bb0*/  ISETP.GE.AND P5, PT, R136, UR4, PT ;  /* 0x0000000488007c0c */ /* 0x000fe4000bfa6270 */
        /* <DEDUP_REMOVED lines=9> */
[----:B--2---:R-:W-:Y:S02]  /*23c50*/  @!P5 LEA R8, P6, R136, R2, 0x2 ;  /* 0x000000028808d211 */ /* 0x004fe400078c10ff */
[-C--:B------:R-:W-:Y:S02]  /*23c60*/  @!P4 LEA.HI.X R7, R138, R3.reuse, R139, 0x2, P1 ;  /* 0x000000038a07c211 */ /* 0x080fe400008f148b */
        /* <DEDUP_REMOVED lines=10> */
[----:B------:R-:W-:Y:S02]  /*23d10*/  ISETP.GE.AND P2, PT, R29, UR4, PT ;  /* 0x000000041d007c0c */ /* 0x000fe4000bf46270 */
[-C--:B------:R-:W-:Y:S02]  /*23d20*/  @!P0 LEA.HI.X R7, R132, R3.reuse, R133, 0x2, P6 ;  /* 0x0000000384078211 */ /* 0x080fe400030f1485 */
[----:B------:R-:W-:Y:S02]  /*23d30*/  ISETP.GE.AND P6, PT, R24, UR4, PT ;  /* 0x0000000418007c0c */ /* 0x000fe4000bfc6270 */
[----:B--2---:R-:W-:Y:S01]  /*23d40*/  @!P1 LEA R8, P3, R130, R2, 0x2 ;  /* 0x0000000282089211 */ /* 0x004fe200078610ff */
[----:B------:R1:W-:Y:S01]  /*23d50*/  @!P0 ST.E.64 desc[UR60][R6.64], R92 ;  /* 0x0000005c06008985 */ /* 0x0003e2000c101b3c */
[----:B------:R-:W-:Y:S02]  /*23d60*/  ISETP.GE.AND P0, PT, R28, UR4, PT ;  /* 0x000000041c007c0c */ /* 0x000fe4000bf06270 */
[----:B------:R-:W-:-:S02]  /*23d70*/  @!P1 LEA.HI.X R9, R130, R3, R131, 0x2, P3 ;  /* 0x0000000382099211 */ /* 0x000fc400018f1483 */
[----:B0-----:R-:W-:-:S03]  /*23d80*/  @!P5 LEA R4, P3, R127, R2, 0x2 ;  /* 0x000000027f04d211 */ /* 0x001fc600078610ff */
[----:B------:R0:W-:Y:S01]  /*23d90*/  @!P1 ST.E.64 desc[UR60][R8.64], R96 ;  /* 0x0000006008009985 */ /* 0x0001e2000c101b3c */
[-C--:B------:R-:W-:Y:S02]  /*23da0*/  @!P4 LEA R12, P1, R31, R2.reuse, 0x2 ;  /* 0x000000021f0cc211 */ /* 0x080fe400078210ff */
[-C--:B------:R-:W-:Y:S02]  /*23db0*/  @!P5 LEA.HI.X R5, R127, R3.reuse, R128, 0x2, P3 ;  /* 0x000000037f05d211 */ /* 0x080fe400018f1480 */
[-C--:B------:R-:W-:Y:S02]  /*23dc0*/  @!P4 LEA.HI.X R13, R31, R3.reuse, R126, 0x2, P1 ;  /* 0x000000031f0dc211 */ /* 0x080fe400008f147e */
[CC--:B-1----:R-:W-:Y:S01]  /*23dd0*/  @!P2 LEA R6, P1, R29.reuse, R2.reuse, 0x2 ;  /* 0x000000021d06a211 */ /* 0x0c2fe200078210ff */
[----:B------:R1:W-:Y:S03]  /*23de0*/  @!P5 ST.E.64 desc[UR60][R4.64], R100 ;  /* 0x000000640400d985 */ /* 0x0003e6000c101b3c */
[----:B------:R-:W-:Y:S01]  /*23df0*/  @!P2 LEA.HI.X R7, R29, R3, R14, 0x2, P1 ;  /* 0x000000031d07a211 */ /* 0x000fe200008f140e */
[----:B------:R1:W-:Y:S01]  /*23e00*/  @!P4 ST.E.64 desc[UR60][R12.64], R104 ;  /* 0x000000680c00c985 */ /* 0x0003e2000c101b3c */
[----:B0-----:R-:W-:-:S04]  /*23e10*/  @!P6 LEA R8, P3, R24, R2, 0x2 ;  /* 0x000000021808e211 */ /* 0x001fc800078610ff */
[----:B------:R-:W-:Y:S02]  /*23e20*/  @!P6 LEA.HI.X R9, R24, R3, R15, 0x2, P3 ;  /* 0x000000031809e211 */ /* 0x000fe400018f140f */
[----:B------:R-:W-:-:S04]  /*23e30*/  @!P0 LEA R2, P3, R28, R2, 0x2 ;  /* 0x000000021c028211 */ /* 0x000fc800078610ff */
[----:B------:R-:W-:-:S05]  /*23e40*/  @!P0 LEA.HI.X R3, R28, R3, R30, 0x2, P3 ;  /* 0x000000031c038211 */ /* 0x000fca00018f141e */
[----:B------:R1:W-:Y:S04]  /*23e50*/  @!P0 ST.E.64 desc[UR60][R2.64], R108 ;  /* 0x0000006c02008985 */ /* 0x0003e8000c101b3c */
[----:B------:R1:W-:Y:S04]  /*23e60*/  @!P6 ST.E.64 desc[UR60][R8.64], R112 ;  /* 0x000000700800e985 */ /* 0x0003e8000c101b3c */
[----:B------:R1:W-:Y:S02]  /*23e70*/  @!P2 ST.E.64 desc[UR60][R6.64], R116 ;  /* 0x000000740600a985 */ /* 0x0003e4000c101b3c */
.L_x_1845:
[----:B------:R-:W-:Y:S05]  /*23e80*/  BSYNC B1 ;  /* 0x0000000000017941 */ /* 0x000fea0003800000 */
.L_x_1844:
[----:B------:R-:W-:Y:S01]  /*23e90*/  ISETP.GE.AND P0, PT, R10, R129, PT ;  /* 0x000000810a00720c */ /* 0x000fe20003f06270 */
[----:B-1----:R0:W1:Y:S04]  /*23ea0*/  SHFL.IDX PT, R3, R11, 0x1, 0x1c1f ;  /* 0x003c1f000b037f89 */ /* 0x00206800000e0000 */
[----:B------:R0:W2:Y:S08]  /*23eb0*/  SHFL.IDX PT, R2, R0, 0x1, 0x1c1f ;  /* 0x003c1f0000027f89 */ /* 0x0000b000000e0000 */
[----:B0-----:R-:W-:Y:S05]  /*23ec0*/  @P0 BRA `(.L_x_1843) ;  /* 0x0000001400000947 */ /* 0x001fea0003800000 */
[----:B------:R-:W-:Y:S02]  /*23ed0*/  ULDC UR4, c[0x0][0xac8] ;  /* 0x0002b20000047ab9 */ /* 0x000fe40000000800 */
[----:B------:R-:W-:Y:S02]  /*23ee0*/  ISETP.GE.AND P2, PT, R164, UR4, PT ;  /* 0x00000004a4007c0c */ /* 0x000fe4000bf46270 */
[----:B------:R-:W-:Y:S02]  /*23ef0*/  ISETP.GE.AND P1, PT, R227, UR4, PT ;  /* 0x00000004e3007c0c */ /* 0x000fe4000bf26270 */
[----:B------:R-:W-:Y:S02]  /*23f00*/  ISETP.GE.AND P5, PT, R162, UR4, PT ;  /* 0x00000004a2007c0c */ /* 0x000fe4000bfa6270 */
[----:B------:R-:W-:Y:S02]  /*23f10*/  ISETP.GE.AND P4, PT, R160, UR4, PT ;  /* 0x00000004a0007c0c */ /* 0x000fe4000bf86270 */
[----:B------:R-:W-:-:S05]  /*23f20*/  ISETP.GE.AND P3, PT, R158, UR4, PT ;  /* 0x000000049e007c0c */ /* 0x000fca000bf66270 */
[C---:B--2---:R-:W-:Y:S02]  /*23f30*/  @!P2 LEA R4, P0, R164.reuse, R2, 0x2 ;  /* 0x00000002a404a211 */ /* 0x044fe400078010ff */
[----:B-1----:R-:W-:Y:S02]  /*23f40*/  @!P1 IMAD.WIDE R6, R227, 0x4, R2 ;  /* 0x00000004e3069825 */ /* 0x002fe400078e0202 */
[----:B------:R-:W-:Y:S02]  /*23f50*/  @!P2 LEA.HI.X R5, R164, R3, R165, 0x2, P0 ;  /* 0x00000003a405a211 */ /* 0x000fe400000f14a5 */
        /* <DEDUP_REMOVED lines=23> */
[-C--:B------:R-:W-:Y:S01]  /*240d0*/  @!P2 LEA.HI.X R9, R152, R3.reuse, R153, 0x2, P6 ;  /* 0x000000039809a211 */ /* 0x080fe200030f1499 */
[----:B------:R1:W-:Y:S01]  /*240e0*/  @!P1 ST.E.64 desc[UR60][R6.64], R50 ;  /* 0x0000003206009985 */ /* 0x0003e2000c101b3c */
[-C--:B------:R-:W-:Y:S02]  /*240f0*/  @!P3 LEA R10, P6, R150, R2.reuse, 0x2 ;  /* 0x00000002960ab211 */ /* 0x080fe400078c10ff */
[----:B------:R-:W-:Y:S01]  /*24100*/  @!P4 LEA R12, P0, R148, R2, 0x2 ;  /* 0x00000002940cc211 */ /* 0x000fe200078010ff */
[----:B------:R2:W-:Y:S01]  /*24110*/  @!P2 ST.E.64 desc[UR60][R8.64], R54 ;  /* 0x000000360800a985 */ /* 0x0005e2000c101b3c */
[----:B------:R-:W-:Y:S02]  /*24120*/  ISETP.GE.AND P2, PT, R144, UR4, PT ;  /* 0x0000000490007c0c */ /* 0x000fe4000bf46270 */
[----:B------:R-:W-:Y:S02]  /*24130*/  ISETP.GE.AND P1, PT, R142, UR4, PT ;  /* 0x000000048e007c0c */ /* 0x000fe4000bf26270 */
[----:B------:R-:W-:-:S02]  /*24140*/  @!P4 LEA.HI.X R13, R148, R3, R149, 0x2, P0 ;  /* 0x00000003940dc211 */ /* 0x000fc400000f1495 */
[-C--:B------:R-:W-:Y:S02]  /*24150*/  @!P3 LEA.HI.X R11, R150, R3.reuse, R151, 0x2, P6 ;  /* 0x00000003960bb211 */ /* 0x080fe400030f1497 */
[----:B------:R-:W-:Y:S02]  /*24160*/  ISETP.GE.AND P0, PT, R140, UR4, PT ;  /* 0x000000048c007c0c */ /* 0x000fe4000bf06270 */
[CC--:B------:R-:W-:Y:S01]  /*24170*/  @!P5 LEA R14, P6, R146.reuse, R2.reuse, 0x2 ;  /* 0x00000002920ed211 */ /* 0x0c0fe200078c10ff */
[----:B------:R3:W-:Y:S03]  /*24180*/  @!P3 ST.E.64 desc[UR60][R10.64], R58 ;  /* 0x0000003a0a00b985 */ /* 0x0007e6000c101b3c */
[----:B------:R-:W-:Y:S01]  /*24190*/  @!P5 LEA.HI.X R15, R146, R3, R147, 0x2, P6 ;  /* 0x00000003920fd211 */ /* 0x000fe200030f1493 */
[----:B------:R4:W-:Y:S01]  /*241a0*/  @!P4 ST.E.64 desc[UR60][R12.64], R62 ;  /* 0x0000003e0c00c985 */ /* 0x0009e2000c101b3c */
[----:B0-----:R-:W-:-:S02]  /*241b0*/  @!P2 LEA R4, P6, R144, R2, 0x2 ;  /* 0x000000029004a211 */ /* 0x001fc400078c10ff */
[-C--:B-1----:R-:W-:Y:S01]  /*241c0*/  @!P1 LEA R6, P3, R142, R2.reuse, 0x2 ;  /* 0x000000028e069211 */ /* 0x082fe200078610ff */
[----:B------:R0:W-:Y:S01]  /*241d0*/  @!P5 ST.E.64 desc[UR60][R14.64], R66 ;  /* 0x000000420e00d985 */ /* 0x0001e2000c101b3c */
[----:B------:R-:W-:Y:S02]  /*241e0*/  ISETP.GE.AND P5, PT, R138, UR4, PT ;  /* 0x000000048a007c0c */ /* 0x000fe4000bfa6270 */
        /* <DEDUP_REMOVED lines=8> */
[----:B---3--:R-:W-:-:S03]  /*24270*/  @!P5 LEA R10, P1, R138, R2, 0x2 ;  /* 0x000000028a0ad211 */ /* 0x008fc600078210ff */
[----:B------:R3:W-:Y:S01]  /*24280*/  @!P0 ST.E.64 desc[UR60][R8.64], R78 ;  /* 0x0000004e08008985 */ /* 0x0007e2000c101b3c */
[----:B------:R-:W-:Y:S02]  /*24290*/  ISETP.GE.AND P0, PT, R132, UR4, PT ;  /* 0x0000000484007c0c */ /* 0x000fe4000bf06270 */
[-C--:B------:R-:W-:Y:S02]  /*242a0*/  @!P5 LEA.HI.X R11, R138, R3.reuse, R139, 0x2, P1 ;  /* 0x000000038a0bd211 */ /* 0x080fe400008f148b */
[-C--:B----4-:R-:W-:Y:S02]  /*242b0*/  @!P4 LEA R12, P2, R136, R2.reuse, 0x2 ;  /* 0x00000002880cc211 */ /* 0x090fe400078410ff */
[----:B------:R-:W-:Y:S01]  /*242c0*/  ISETP.GE.AND P1, PT, R130, UR4, PT ;  /* 0x0000000482007c0c */ /* 0x000fe2000bf26270 */
[----:B------:R-:W-:Y:S01]  /*242d0*/  @!P5 ST.E.64 desc[UR60][R10.64], R82 ;  /* 0x000000520a00d985 */ /* 0x000fe2000c101b3c */
[----:B0-----:R-:W-:Y:S02]  /*242e0*/  @!P3 LEA R14, P6, R134, R2, 0x2 ;  /* 0x00000002860eb211 */ /* 0x001fe400078c10ff */
[----:B------:R-:W-:-:S02]  /*242f0*/  @!P4 LEA.HI.X R13, R136, R3, R137, 0x2, P2 ;  /* 0x00000003880dc211 */ /* 0x000fc400010f1489 */
[-C--:B------:R-:W-:Y:S02]  /*24300*/  @!P3 LEA.HI.X R15, R134, R3.reuse, R135, 0x2, P6 ;  /* 0x00000003860fb211 */ /* 0x080fe400030f1487 */
[----:B------:R-:W-:Y:S01]  /*24310*/  ISETP.GE.AND P5, PT, R127, UR4, PT ;  /* 0x000000047f007c0c */ /* 0x000fe2000bfa6270 */
[----:B------:R0:W-:Y:S01]  /*24320*/  @!P4 ST.E.64 desc[UR60][R12.64], R86 ;  /* 0x000000560c00c985 */ /* 0x0001e2000c101b3c */
[----:B-1----:R-:W-:Y:S02]  /*24330*/  @!P0 LEA R4, P2, R132, R2, 0x2 ;  /* 0x0000000284048211 */ /* 0x002fe400078410ff */
[----:B------:R-:W-:Y:S01]  /*24340*/  ISETP.GE.AND P4, PT, R31, UR4, PT ;  /* 0x000000041f007c0c */ /* 0x000fe2000bf86270 */
[----:B------:R1:W-:Y:S01]  /*24350*/  @!P3 ST.E.64 desc[UR60][R14.64], R90 ;  /* 0x0000005a0e00b985 */ /* 0x0003e2000c101b3c */
[----:B------:R-:W-:Y:S02]  /*24360*/  ISETP.GE.AND P3, PT, R28, UR4, PT ;  /* 0x000000041c007c0c */ /* 0x000fe4000bf66270 */
[----:B------:R-:W-:-:S02]  /*24370*/  @!P0 LEA.HI.X R5, R132, R3, R133, 0x2, P2 ;  /* 0x0000000384058211 */ /* 0x000fc400010f1485 */
[----:B------:R-:W-:Y:S02]  /*24380*/  ISETP.GE.AND P2, PT, R24, UR4, PT ;  /* 0x0000000418007c0c */ /* 0x000fe4000bf46270 */
[CC--:B--2---:R-:W-:Y:S01]  /*24390*/  @!P1 LEA R6, P6, R130.reuse, R2.reuse, 0x2 ;  /* 0x0000000282069211 */ /* 0x0c4fe200078c10ff */
[----:B------:R2:W-:Y:S03]  /*243a0*/  @!P0 ST.E.64 desc[UR60][R4.64], R94 ;  /* 0x0000005e04008985 */ /* 0x0005e6000c101b3c */
[----:B------:R-:W-:Y:S02]  /*243b0*/  @!P1 LEA.HI.X R7, R130, R3, R131, 0x2, P6 ;  /* 0x0000000382079211 */ /* 0x000fe400030f1483 */
[-C--:B---3--:R-:W-:Y:S02]  /*243c0*/  @!P5 LEA R8, P6, R127, R2.reuse, 0x2 ;  /* 0x000000027f08d211 */ /* 0x088fe400078c10ff */
[-C--:B0-----:R-:W-:Y:S01]  /*243d0*/  @!P3 LEA R12, P0, R28, R2.reuse, 0x2 ;  /* 0x000000021c0cb211 */ /* 0x081fe200078010ff */
[----:B------:R0:W-:Y:S01]  /*243e0*/  @!P1 ST.E.64 desc[UR60][R6.64], R98 ;  /* 0x0000006206009985 */ /* 0x0001e2000c101b3c */
[----:B------:R-:W-:-:S02]  /*243f0*/  @!P4 LEA R10, P1, R31, R2, 0x2 ;  /* 0x000000021f0ac211 */ /* 0x000fc400078210ff */
[-C--:B------:R-:W-:Y:S02]  /*24400*/  @!P5 LEA.HI.X R9, R127, R3.reuse, R128, 0x2, P6 ;  /* 0x000000037f09d211 */ /* 0x080fe400030f1480 */
[----:B-1----:R-:W-:Y:S01]  /*24410*/  SHF.R.S32.HI R15, RZ, 0x1f, R24 ;  /* 0x0000001fff0f7819 */ /* 0x002fe20000011418 */
[----:B--2---:R-:W-:Y:S01]  /*24420*/  VIADD R5, R227, 0xb8 ;  /* 0x000000b8e3057836 */ /* 0x004fe20000000000 */
[----:B------:R-:W-:Y:S01]  /*24430*/  @!P2 LEA R14, P6, R24, R2, 0x2 ;  /* 0x00000002180ea211 */ /* 0x000fe200078c10ff */
        /* <DEDUP_REMOVED lines=9> */
[----:B------:R-:W-:Y:S02]  /*244d0*/  LEA R2, P0, R5, R2, 0x2 ;  /* 0x0000000205027211 */ /* 0x000fe400078010ff */
[----:B------:R-:W-:-:S04]  /*244e0*/  SHF.R.S32.HI R0, RZ, 0x1f, R5 ;  /* 0x0000001fff007819 */ /* 0x000fc80000011405 */
[----:B------:R-:W-:-:S05]  /*244f0*/  LEA.HI.X R3, R5, R3, R0, 0x2, P0 ;  /* 0x0000000305037211 */ /* 0x000fca00000f1400 */
[----:B------:R3:W-:Y:S01]  /*24500*/  ST.E.64 desc[UR60][R2.64], R118 ;  /* 0x0000007602007985 */ /* 0x0007e2000c101b3c */
[----:B------:R-:W-:Y:S05]  /*24510*/  BRA `(.L_x_1843) ;  /* 0x0000000c006c7947 */ /* 0x000fea0003800000 */
.L_x_1834:
[----:B------:R-:W3:Y:S01]  /*24520*/  LDL R8, [R1+0x4c] ;  /* 0x00004c0001087983 */ /* 0x000ee20000100800 */
[----:B------:R-:W-:Y:S01]  /*24530*/  ULDC.64 UR4, c[0x0][0xc08] ;  /* 0x0003020000047ab9 */ /* 0x000fe20000000a00 */
[----:B-1----:R-:W3:Y:S01]  /*24540*/  LDC.64 R2, c[0x0][0xc00] ;  /* 0x00030000ff027b82 */ /* 0x002ee20000000a00 */
[----:B------:R-:W-:Y:S01]  /*24550*/  ISETP.NE.U32.AND P0, PT, RZ, UR4, PT ;  /* 0x00000004ff007c0c */ /* 0x000fe2000bf05070 */
[----:B------:R-:W4:Y:S01]  /*24560*/  LDL R7, [R1+0x48] ;  /* 0x0000480001077983 */ /* 0x000f220000100800 */
[----:B------:R-:W-:Y:S02]  /*24570*/  IMAD.MOV.U32 R15, RZ, RZ, RZ ;  /* 0x000000ffff0f7224 */ /* 0x000fe400078e00ff */
[----:B------:R-:W-:Y:S01]  /*24580*/  ISETP.NE.AND.EX P1, PT, RZ, UR5, PT, P0 ;  /* 0x00000005ff007c0c */ /* 0x000fe2000bf25300 */
[----:B------:R-:W-:Y:S02]  /*24590*/  ULDC.64 UR4, c[0x0][0xc00] ;  /* 0x0003000000047ab9 */ /* 0x000fe40000000a00 */
[----:B------:R-:W-:-:S04]  /*245a0*/  ISETP.NE.U32.AND P0, PT, RZ, UR4, PT ;  /* 0x00000004ff007c0c */ /* 0x000fc8000bf05070 */
[----:B------:R-:W-:-:S06]  /*245b0*/  ISETP.NE.AND.EX P0, PT, RZ, UR5, PT, P0 ;  /* 0x00000005ff007c0c */ /* 0x000fcc000bf05300 */
[----:B------:R-:W1:Y:S01]  /*245c0*/  @P1 LDC.64 R4, c[0x0][0xc08] ;  /* 0x00030200ff041b82 */ /* 0x000e620000000a00 */
[----:B------:R-:W-:Y:S02]  /*245d0*/  ULDC UR4, c[0x0][0xa88] ;  /* 0x0002a20000047ab9 */ /* 0x000fe40000000800 */
[----:B------:R-:W-:Y:S01]  /*245e0*/  IMAD.U32 R0, RZ, RZ, UR4 ;  /* 0x00000004ff007e24 */ /* 0x000fe2000f8e00ff */
[----:B------:R-:W0:Y:S01]  /*245f0*/  S2R R35, SR_TID.X ;  /* 0x0000000000237919 */ /* 0x000e220000002100 */
[----:B---3--:R-:W-:-:S04]  /*24600*/  IMAD.WIDE R2, R8, 0x4, R2 ;  /* 0x0000000408027825 */ /* 0x008fc800078e0202 */
[----:B-1----:R-:W-:Y:S01]  /*24610*/  @P1 IMAD.WIDE R4, R8, 0x4, R4 ;  /* 0x0000000408041825 */ /* 0x002fe200078e0204 */
[----:B------:R1:W5:Y:S04]  /*24620*/  @P0 LDG.E R15, desc[UR60][R2.64] ;  /* 0x0000003c020f0981 */ /* 0x000368000c1e1900 */
[----:B------:R1:W5:Y:S01]  /*24630*/  @P1 LDG.E R0, desc[UR60][R4.64] ;  /* 0x0000003c04001981 */ /* 0x000362000c1e1900 */
[----:B----4-:R-:W-:Y:S01]  /*24640*/  ISETP.NE.AND P2, PT, R7, RZ, PT ;  /* 0x000000ff0700720c */ /* 0x010fe20003f45270 */
[----:B0-----:R-:W-:Y:S01]  /*24650*/  VIADD R6, R35, 0xffffff80 ;  /* 0xffffff8023067836 */ /* 0x001fe20000000000 */
[----:B------:R-:W-:-:S04]  /*24660*/  SHF.R.S32.HI R28, RZ, 0x1f, R8 ;  /* 0x0000001fff1c7819 */ /* 0x000fc80000011408 */
[----:B------:R-:W-:-:S07]  /*24670*/  ISETP.GT.AND P3, PT, R6, 0x7f, PT ;  /* 0x0000007f0600780c */ /* 0x000fce0003f64270 */
[----:B------:R-:W0:Y:S02]  /*24680*/  @!P2 LDC R7, c[0x0][0xad4] ;  /* 0x0002b500ff07ab82 */ /* 0x000e240000000800 */
[----:B0-----:R1:W-:Y:S01]  /*24690*/  @!P2 STL [R1+0x48], R7 ;  /* 0x000048070100a387 */ /* 0x0013e20000100800 */
[----:B------:R-:W-:Y:S01]  /*246a0*/  ISETP.GT.AND P2, PT, R7, 0x1, PT ;  /* 0x000000010700780c */ /* 0x000fe20003f44270 */
[----:B------:R-:W-:-:S12]  /*246b0*/  @P1 BRA `(.L_x_1846) ;  /* 0x0000000000101947 */ /* 0x000fd80003800000 */
[----:B------:R-:W-:Y:S05]  /*246c0*/  @!P0 BRA `(.L_x_1846) ;  /* 0x00000000000c8947 */ /* 0x000fea0003800000 */
[----:B-1----:R-:W3:Y:S04]  /*246d0*/  LDG.E R5, desc[UR60][R2.64] ;  /* 0x0000003c02057981 */ /* 0x002ee8000c1e1900 */
[----:B-----5:R-:W3:Y:S02]  /*246e0*/  LDG.E R0, desc[UR60][R2.64+0x4] ;  /* 0x0000043c02007981 */ /* 0x020ee4000c1e1900 */
[----:B---3--:R-:W-:-:S07]  /*246f0*/  IMAD.IADD R0, R0, 0x1, -R5 ;  /* 0x0000000100007824 */ /* 0x008fce00078e0a05 */
.L_x_1846:
[----:B------:R-:W-:Y:S01]  /*24700*/  BSSY B1, `(.L_x_1847) ;  /* 0x0000037000017945 */ /* 0x000fe20003800000 */
[----:B------:R-:W-:Y:S02]  /*24710*/  SEL R33, R8, RZ, !P0 ;  /* 0x000000ff08217207 */ /* 0x000fe40004000000 */
[----:B------:R-:W-:Y:S02]  /*24720*/  SEL R28, R28, RZ, !P0 ;  /* 0x000000ff1c1c7207 */ /* 0x000fe40004000000 */
[----:B--2--5:R-:W-:Y:S01]  /*24730*/  SHF.R.S32.HI R24, RZ, 0x1f, R15 ;  /* 0x0000001fff187819 */ /* 0x024fe2000001140f */
[----:B------:R-:W-:Y:S06]  /*24740*/  @P3 BRA `(.L_x_1848) ;  /* 0x0000000000c83947 */ /* 0x000fec0003800000 */
[----:B-1----:R-:W2:Y:S01]  /*24750*/  LDL R3, [R1+0x38] ;  /* 0x0000380001037983 */ /* 0x002ea20000100800 */
[----:B------:R-:W0:Y:S02]  /*24760*/  LDC R37, c[0x0][0xbe8] ;  /* 0x0002fa00ff257b82 */ /* 0x000e240000000800 */
[----:B0-----:R-:W-:Y:S01]  /*24770*/  IMAD R2, R0, R37, RZ ;  /* 0x0000002500027224 */ /* 0x001fe200078e02ff */
[----:B--2---:R-:W-:-:S04]  /*24780*/  IADD3 R35, R3, -0x80, R35 ;  /* 0xffffff8003237810 */ /* 0x004fc80007ffe023 */
[----:B------:R-:W-:-:S13]  /*24790*/  ISETP.GE.AND P0, PT, R35, R2, PT ;  /* 0x000000022300720c */ /* 0x000fda0003f06270 */
[----:B------:R-:W-:Y:S05]  /*247a0*/  @P0 BRA `(.L_x_1848) ;  /* 0x0000000000b00947 */ /* 0x000fea0003800000 */
[----:B------:R-:W2:Y:S01]  /*247b0*/  LDL.LU R30, [R1+0x54] ;  /* 0x00005400011e7983 */ /* 0x000ea20000300800 */
[----:B------:R-:W-:Y:S01]  /*247c0*/  IMAD.MOV.U32 R20, RZ, RZ, 0x9b8 ;  /* 0x000009b8ff147424 */ /* 0x000fe200078e00ff */
[----:B------:R-:W-:Y:S01]  /*247d0*/  ISETP.GT.AND P0, PT, R7, 0x1, PT ;  /* 0x000000010700780c */ /* 0x000fe20003f04270 */
[----:B------:R-:W0:Y:S01]  /*247e0*/  LDC.64 R2, c[0x0][0xba8] ;  /* 0x0002ea00ff027b82 */ /* 0x000e220000000a00 */
[----:B------:R-:W-:Y:S01]  /*247f0*/  ISETP.NE.AND P1, PT, R37, 0x1, PT ;  /* 0x000000012500780c */ /* 0x000fe20003f25270 */
[----:B------:R-:W-:Y:S01]  /*24800*/  IMAD.MOV.U32 R21, RZ, RZ, R35 ;  /* 0x000000ffff157224 */ /* 0x000fe200078e0023 */
[----:B------:R-:W-:-:S05]  /*24810*/  SEL R20, R20, 0x978, P0 ;  /* 0x0000097814147807 */ /* 0x000fca0000000000 */
[----:B------:R-:W1:Y:S08]  /*24820*/  LDC.64 R12, c[0x0][R20+0x220] ;  /* 0x00008800140c7b82 */ /* 0x000e700000000a00 */
[----:B------:R-:W3:Y:S08]  /*24830*/  LDC.64 R10, c[0x0][R20+0x218] ;  /* 0x00008600140a7b82 */ /* 0x000ef00000000a00 */
[----:B------:R-:W4:Y:S08]  /*24840*/  LDC.64 R6, c[0x0][R20+0x228] ;  /* 0x00008a0014067b82 */ /* 0x000f300000000a00 */
[----:B------:R-:W5:Y:S08]  /*24850*/  @P1 LDC R14, c[0x0][0xbec] ;  /* 0x0002fb00ff0e1b82 */ /* 0x000f700000000800 */
[----:B------:R-:W4:Y:S08]  /*24860*/  LDC.64 R4, c[0x0][R20+0x210] ;  /* 0x0000840014047b82 */ /* 0x000f300000000a00 */
[----:B------:R-:W4:Y:S01]  /*24870*/  @P1 LDC R31, c[0x0][0xbf0] ;  /* 0x0002fc00ff1f1b82 */ /* 0x000f220000000800 */
[----:B-----5:R-:W-:-:S07]  /*24880*/  @P1 IMAD.HI.U32 R14, R35, R14, RZ ;  /* 0x0000000e230e1227 */ /* 0x020fce00078e00ff */
[----:B0-----:R-:W0:Y:S01]  /*24890*/  @!P0 LDC R2, c[0x0][0xb50] ;  /* 0x0002d400ff028b82 */ /* 0x001e220000000800 */
[-C--:B-1----:R-:W-:Y:S02]  /*248a0*/  IMAD R13, R13, R33.reuse, RZ ;  /* 0x000000210d0d7224 */ /* 0x082fe400078e02ff */
[----:B------:R-:W-:-:S05]  /*248b0*/  IMAD.WIDE.U32 R8, R12, R33, RZ ;  /* 0x000000210c087225 */ /* 0x000fca00078e00ff */
[----:B------:R-:W1:Y:S01]  /*248c0*/  @!P0 LDC R3, c[0x0][0xb54] ;  /* 0x0002d500ff038b82 */ /* 0x000e620000000800 */
[-C--:B---3--:R-:W-:Y:S02]  /*248d0*/  IMAD R29, R11, R202.reuse, RZ ;  /* 0x000000ca0b1d7224 */ /* 0x088fe400078e02ff */
[----:B------:R-:W-:Y:S01]  /*248e0*/  IMAD.WIDE.U32 R10, R10, R202, RZ ;  /* 0x000000ca0a0a7225 */ /* 0x000fe200078e00ff */
[----:B----4-:R-:W-:-:S03]  /*248f0*/  @P1 SHF.R.U32.HI R21, RZ, R31, R14 ;  /* 0x0000001fff151219 */ /* 0x010fc6000001160e */
[----:B------:R-:W-:Y:S01]  /*24900*/  IMAD R31, R12, R28, R13 ;  /* 0x0000001c0c1f7224 */ /* 0x000fe200078e020d */
[----:B------:R-:W-:Y:S01]  /*24910*/  IADD3 R10, P1, P3, R8, R10, R15 ;  /* 0x0000000a080a7210 */ /* 0x000fe20007b3e00f */
[----:B------:R-:W-:Y:S02]  /*24920*/  IMAD.IADD R29, R11, 0x1, R29 ;  /* 0x000000010b1d7824 */ /* 0x000fe400078e021d */
[----:B------:R-:W-:Y:S02]  /*24930*/  IMAD.MOV R8, RZ, RZ, -R21 ;  /* 0x000000ffff087224 */ /* 0x000fe400078e0a15 */
[----:B------:R-:W-:Y:S02]  /*24940*/  IMAD.IADD R31, R9, 0x1, R31 ;  /* 0x00000001091f7824 */ /* 0x000fe400078e021f */
[----:B------:R-:W-:-:S03]  /*24950*/  IMAD R9, R37, R8, R35 ;  /* 0x0000000825097224 */ /* 0x000fc600078e0223 */
[----:B------:R-:W-:Y:S01]  /*24960*/  IADD3.X R8, R31, R29, R24, P1, P3 ;  /* 0x0000001d1f087210 */ /* 0x000fe20000fe6418 */
[----:B------:R-:W-:Y:S01]  /*24970*/  IMAD R5, R5, R9, RZ ;  /* 0x0000000905057224 */ /* 0x000fe200078e02ff */
[----:B--2---:R-:W-:-:S05]  /*24980*/  SEL R13, R30, RZ, P0 ;  /* 0x000000ff1e0d7207 */ /* 0x004fca0000000000 */
[-C--:B------:R-:W-:Y:S02]  /*24990*/  IMAD R11, R7, R13.reuse, RZ ;  /* 0x0000000d070b7224 */ /* 0x080fe400078e02ff */
[----:B------:R-:W-:-:S04]  /*249a0*/  IMAD.WIDE.U32 R6, R6, R13, RZ ;  /* 0x0000000d06067225 */ /* 0x000fc800078e00ff */
[----:B------:R-:W-:Y:S01]  /*249b0*/  IMAD.IADD R11, R7, 0x1, R11 ;  /* 0x00000001070b7824 */ /* 0x000fe200078e020b */
[----:B------:R-:W-:Y:S02]  /*249c0*/  IADD3 R6, P0, P1, R21, R10, R6 ;  /* 0x0000000a15067210 */ /* 0x000fe4000791e006 */
[----:B------:R-:W-:-:S04]  /*249d0*/  SHF.R.S32.HI R21, RZ, 0x1f, R21 ;  /* 0x0000001fff157819 */ /* 0x000fc80000011415 */
[----:B------:R-:W-:Y:S02]  /*249e0*/  IADD3.X R7, R21, R8, R11, P0, P1 ;  /* 0x0000000815077210 */ /* 0x000fe400007e240b */
[----:B------:R-:W-:-:S05]  /*249f0*/  SHF.R.S32.HI R11, RZ, 0x1f, R9 ;  /* 0x0000001fff0b7819 */ /* 0x000fca0000011409 */
[C---:B------:R-:W-:Y:S02]  /*24a00*/  IMAD R11, R4.reuse, R11, R5 ;  /* 0x0000000b040b7224 */ /* 0x040fe400078e0205 */
[----:B------:R-:W-:-:S04]  /*24a10*/  IMAD.WIDE.U32 R4, R4, R9, R6 ;  /* 0x0000000904047225 */ /* 0x000fc800078e0006 */
[----:B------:R-:W-:Y:S01]  /*24a20*/  IMAD.IADD R5, R5, 0x1, R11 ;  /* 0x0000000105057824 */ /* 0x000fe200078e020b */
[----:B0-----:R-:W-:-:S04]  /*24a30*/  LEA R2, P0, R4, R2, 0x2 ;  /* 0x0000000204027211 */ /* 0x001fc800078010ff */
[----:B-1----:R-:W-:Y:S01]  /*24a40*/  LEA.HI.X R3, R4, R3, R5, 0x2, P0 ;  /* 0x0000000304037211 */ /* 0x002fe200000f1405 */
[----:B------:R-:W-:-:S05]  /*24a50*/  IMAD.MOV.U32 R5, RZ, RZ, -0x800000 ;  /* 0xff800000ff057424 */ /* 0x000fca00078e00ff */
[----:B------:R0:W-:Y:S03]  /*24a60*/  STG.E desc[UR60][R2.64], R5 ;  /* 0x0000000502007986 */ /* 0x0001e6000c10193c */
.L_x_1848:
[----:B------:R-:W-:Y:S05]  /*24a70*/  BSYNC B1 ;  /* 0x0000000000017941 */ /* 0x000fea0003800000 */
.L_x_1847:
[----:B------:R-:W-:Y:S05]  /*24a80*/  @P2 BRA `(.L_x_1843) ;  /* 0x0000000800102947 */ /* 0x000fea0003800000 */
[----:B------:R-:W2:Y:S01]  /*24a90*/  LDL.LU R12, [R1+0x38] ;  /* 0x00003800010c7983 */ /* 0x000ea20000300800 */
[----:B------:R-:W3:Y:S01]  /*24aa0*/  LDC R9, c[0x0][0xbe8] ;  /* 0x0002fa00ff097b82 */ /* 0x000ee20000000800 */
[----:B------:R-:W-:Y:S01]  /*24ab0*/  ULDC.64 UR4, c[0x0][0xaa0] ;  /* 0x0002a80000047ab9 */ /* 0x000fe20000000a00 */
[----:B------:R-:W-:Y:S01]  /*24ac0*/  BSSY B1, `(.L_x_1849) ;  /* 0x000004a000017945 */ /* 0x000fe20003800000 */
[----:B01----:R-:W0:Y:S01]  /*24ad0*/  S2R R2, SR_TID.X ;  /* 0x0000000000027919 */ /* 0x003e220000002100 */
[----:B---3--:R-:W-:Y:S01]  /*24ae0*/  ISETP.NE.AND P0, PT, R9, 0x1, PT ;  /* 0x000000010900780c */ /* 0x008fe20003f05270 */
[----:B0-----:R-:W-:-:S12]  /*24af0*/  VIADD R4, R2, 0xffffff80 ;  /* 0xffffff8002047836 */ /* 0x001fd80000000000 */
[----:B------:R-:W0:Y:S01]  /*24b00*/  @P0 LDC R7, c[0x0][0xbec] ;  /* 0x0002fb00ff070b82 */ /* 0x000e220000000800 */
[----:B------:R-:W-:Y:S01]  /*24b10*/  IMAD R2, R24, UR4, RZ ;  /* 0x0000000418027c24 */ /* 0x000fe2000f8e02ff */
[----:B------:R-:W-:-:S03]  /*24b20*/  SHF.R.S32.HI R3, RZ, 0x1f, R4 ;  /* 0x0000001fff037819 */ /* 0x000fc60000011404 */
[----:B------:R-:W-:Y:S01]  /*24b30*/  IMAD R5, R15, UR5, R2 ;  /* 0x000000050f057c24 */ /* 0x000fe2000f8e0202 */
[----:B------:R-:W-:Y:S02]  /*24b40*/  LEA.HI R6, R3, R4, RZ, 0x3 ;  /* 0x0000000403067211 */ /* 0x000fe400078f18ff */
[----:B------:R-:W1:Y:S01]  /*24b50*/  @P0 LDC R11, c[0x0][0xbf0] ;  /* 0x0002fc00ff0b0b82 */ /* 0x000e620000000800 */
[----:B------:R-:W-:Y:S01]  /*24b60*/  IMAD.WIDE.U32 R2, R15, UR4, RZ ;  /* 0x000000040f027c25 */ /* 0x000fe2000f8e00ff */
[----:B------:R-:W-:Y:S01]  /*24b70*/  ULDC.64 UR4, c[0x0][0xae8] ;  /* 0x0002ba0000047ab9 */ /* 0x000fe20000000a00 */
[----:B------:R-:W-:Y:S02]  /*24b80*/  LOP3.LUT R13, R6, 0xfffffff8, RZ, 0xc0, !PT ;  /* 0xfffffff8060d7812 */ /* 0x000fe400078ec0ff */
[----:B------:R-:W-:Y:S01]  /*24b90*/  SHF.R.S32.HI R10, RZ, 0x3, R6 ;  /* 0x00000003ff0a7819 */ /* 0x000fe20000011406 */
[----:B------:R-:W-:Y:S02]  /*24ba0*/  IMAD.IADD R3, R3, 0x1, R5 ;  /* 0x0000000103037824 */ /* 0x000fe400078e0205 */
[----:B------:R-:W-:-:S02]  /*24bb0*/  IMAD.IADD R13, R4, 0x1, -R13 ;  /* 0x00000001040d7824 */ /* 0x000fc400078e0a0d */
[----:B------:R-:W-:-:S04]  /*24bc0*/  IMAD.WIDE.U32 R2, R202, UR4, R2 ;  /* 0x00000004ca027c25 */ /* 0x000fc8000f8e0002 */
[C---:B------:R-:W-:Y:S02]  /*24bd0*/  IMAD R4, R13.reuse, 0x20, R10 ;  /* 0x000000200d047824 */ /* 0x040fe400078e020a */
[----:B------:R-:W-:Y:S01]  /*24be0*/  IMAD R3, R202, UR5, R3 ;  /* 0x00000005ca037c24 */ /* 0x000fe2000f8e0203 */
[----:B------:R-:W-:Y:S01]  /*24bf0*/  ULDC.64 UR4, c[0x0][0xaf0] ;  /* 0x0002bc0000047ab9 */ /* 0x000fe20000000a00 */
[----:B------:R-:W-:Y:S02]  /*24c00*/  IMAD.SHL.U32 R13, R13, 0x8, RZ ;  /* 0x000000080d0d7824 */ /* 0x000fe400078e00ff */
[----:B------:R-:W-:Y:S02]  /*24c10*/  IMAD R6, R28, UR4, RZ ;  /* 0x000000041c067c24 */ /* 0x000fe4000f8e02ff */
[----:B------:R-:W-:-:S04]  /*24c20*/  IMAD.WIDE.U32 R2, R33, UR4, R2 ;  /* 0x0000000421027c25 */ /* 0x000fc8000f8e0002 */
[----:B--2---:R-:W-:-:S04]  /*24c30*/  IMAD.IADD R8, R12, 0x1, R4 ;  /* 0x000000010c087824 */ /* 0x004fc800078e0204 */
[----:B0-----:R-:W-:-:S04]  /*24c40*/  @P0 IMAD.HI.U32 R4, R8, R7, RZ ;  /* 0x0000000708040227 */ /* 0x001fc800078e00ff */
[----:B------:R-:W-:Y:S01]  /*24c50*/  IMAD.MOV.U32 R5, RZ, RZ, R8 ;  /* 0x000000ffff057224 */ /* 0x000fe200078e0008 */
[----:B-1----:R-:W-:Y:S01]  /*24c60*/  @P0 SHF.R.U32.HI R5, RZ, R11, R4 ;  /* 0x0000000bff050219 */ /* 0x002fe20000011604 */
[----:B------:R-:W-:Y:S01]  /*24c70*/  IMAD R7, R33, UR5, R6 ;  /* 0x0000000521077c24 */ /* 0x000fe2000f8e0206 */
[----:B------:R-:W-:Y:S01]  /*24c80*/  ULDC.64 UR4, c[0x0][0xae0] ;  /* 0x0002b80000047ab9 */ /* 0x000fe20000000a00 */
[----:B------:R-:W-:Y:S01]  /*24c90*/  VIADD R11, R13, 0x40 ;  /* 0x000000400d0b7836 */ /* 0x000fe20000000000 */
[----:B------:R-:W-:Y:S01]  /*24ca0*/  SHF.R.S32.HI R4, RZ, 0x1f, R5 ;  /* 0x0000001fff047819 */ /* 0x000fe20000011405 */
[----:B------:R-:W-:Y:S02]  /*24cb0*/  IMAD.IADD R3, R3, 0x1, R7 ;  /* 0x0000000103037824 */ /* 0x000fe400078e0207 */
[----:B------:R-:W-:Y:S02]  /*24cc0*/  IMAD.MOV R7, RZ, RZ, -R5 ;  /* 0x000000ffff077224 */ /* 0x000fe400078e0a05 */
[----:B------:R-:W-:-:S02]  /*24cd0*/  IMAD R4, R4, UR4, RZ ;  /* 0x0000000404047c24 */ /* 0x000fc4000f8e02ff */
[----:B------:R-:W-:Y:S02]  /*24ce0*/  IMAD R7, R9, R7, R8 ;  /* 0x0000000709077224 */ /* 0x000fe400078e0208 */
[----:B------:R-:W-:-:S04]  /*24cf0*/  IMAD.WIDE.U32 R2, R5, UR4, R2 ;  /* 0x0000000405027c25 */ /* 0x000fc8000f8e0002 */
[----:B------:R-:W-:Y:S01]  /*24d00*/  IMAD R5, R5, UR5, R4 ;  /* 0x0000000505057c24 */ /* 0x000fe2000f8e0204 */
[----:B------:R-:W-:Y:S01]  /*24d10*/  SHF.R.S32.HI R4, RZ, 0x1f, R7 ;  /* 0x0000001fff047819 */ /* 0x000fe20000011407 */
[----:B------:R-:W-:Y:S01]  /*24d20*/  ULDC.64 UR4, c[0x0][0xad8] ;  /* 0x0002b60000047ab9 */ /* 0x000fe20000000a00 */
[----:B------:R-:W-:Y:S01]  /*24d30*/  IMAD.IADD R8, R10, 0x1, R12 ;  /* 0x000000010a087824 */ /* 0x000fe200078e020c */
[----:B------:R-:W-:Y:S01]  /*24d40*/  SHF.R.S32.HI R12, RZ, 0x1f, R13 ;  /* 0x0000001fff0c7819 */ /* 0x000fe2000001140d */
[----:B------:R-:W-:Y:S01]  /*24d50*/  IMAD.IADD R3, R3, 0x1, R5 ;  /* 0x0000000103037824 */ /* 0x000fe200078e0205 */
[----:B------:R-:W-:Y:S01]  /*24d60*/  SHF.R.S32.HI R10, RZ, 0x1f, R11 ;  /* 0x0000001fff0a7819 */ /* 0x000fe2000001140b */
        /* <DEDUP_REMOVED lines=10> */
[----:B------:R-:W-:Y:S02]  /*24e10*/  VIADD R0, R8, 0x20 ;  /* 0x0000002008007836 */ /* 0x000fe40000000000 */
[----:B------:R-:W-:Y:S01]  /*24e20*/  VIADD R7, R13, 0x80 ;  /* 0x000000800d077836 */ /* 0x000fe20000000000 */
[----:B------:R-:W-:-:S02]  /*24e30*/  LEA.HI.X R5, R2, UR5, R3, 0x1, P3 ;  /* 0x0000000502057c11 */ /* 0x000fc400098f0c03 */
[----:B------:R-:W-:Y:S01]  /*24e40*/  ISETP.GE.AND P0, PT, R0, R9, PT ;  /* 0x000000090000720c */ /* 0x000fe20003f06270 */
[----:B------:R0:W1:Y:S01]  /*24e50*/  SHFL.IDX PT, R2, R4, RZ, 0x181f ;  /* 0x00181fff04027589 */ /* 0x00006200000e0000 */
[----:B------:R-:W-:-:S03]  /*24e60*/  SHF.R.S32.HI R6, RZ, 0x1f, R7 ;  /* 0x0000001fff067819 */ /* 0x000fc60000011407 */
[----:B------:R0:W2:Y:S01]  /*24e70*/  SHFL.IDX PT, R0, R5, RZ, 0x181f ;  /* 0x00181fff05007589 */ /* 0x0000a200000e0000 */
[----:B------:R-:W-:Y:S07]  /*24e80*/  @P2 BRA `(.L_x_1850) ;  /* 0x0000000000342947 */ /* 0x000fee0003800000 */
        /* <DEDUP_REMOVED lines=13> */
.L_x_1850:
[----:B------:R-:W-:Y:S05]  /*24f60*/  BSYNC B1 ;  /* 0x0000000000017941 */ /* 0x000fea0003800000 */
.L_x_1849:
        /* <DEDUP_REMOVED lines=17> */
.L_x_1852:
[----:B------:R-:W-:Y:S05]  /*25080*/  BSYNC B1 ;  /* 0x0000000000017941 */ /* 0x000fea0003800000 */
.L_x_1851:
        /* <DEDUP_REMOVED lines=17> */
.L_x_1854:
[----:B------:R-:W-:Y:S05]  /*251a0*/  BSYNC B1 ;  /* 0x0000000000017941 */ /* 0x000fea0003800000 */
.L_x_1853:
        /* <DEDUP_REMOVED lines=18> */
.L_x_1843:
[----:B------:R-:W-:Y:S05]  /*252d0*/  BSYNC B0 ;  /* 0x0000000000007941 */ /* 0x000fea0003800000 */
.L_x_1833:
[----:B------:R-:W-:Y:S02]  /*252e0*/  ULDC UR4, c[0x0][0xc3c] ;  /* 0x00030f0000047ab9 */ /* 0x000fe40000000800 */
[----:B------:R-:W-:-:S13]  /*252f0*/  ISETP.GE.AND P0, PT, R27, UR4, PT ;  /* 0x000000041b007c0c */ /* 0x000fda000bf06270 */
[----:B------:R-:W-:Y:S05]  /*25300*/  @!P0 BRA `(.L_x_1855) ;  /* 0xfffffdc000208947 */ /* 0x000fea000383ffff */
[----:B------:R-:W-:Y:S05]  /*25310*/  BRA `(.L_x_1548) ;  /* 0x0000008000b07947 */ /* 0x000fea0003800000 */
.L_x_1546:
        /* <DEDUP_REMOVED lines=16> */
.L_x_1856:
        /* <DEDUP_REMOVED lines=43> */
.L_x_1860:
[----:B------:R-:W0:Y:S01]  /*256d0*/  LDC R2, c[0x0][0xc3c] ;  /* 0x00030f00ff027b82 */ /* 0x000e220000000800 */
[----:B------:R-:W-:Y:S01]  /*256e0*/  UIADD3 UR4, UR4, 0x1f, URZ ;  /* 0x0000001f04047890 */ /* 0x000fe2000fffe03f */
[----:B------:R-:W-:Y:S02]  /*256f0*/  ULDC UR7, c[0x0][0xc3c] ;  /* 0x00030f0000077ab9 */ /* 0x000fe40000000800 */
[----:B------:R-:W-:-:S03]  /*25700*/  IMAD.U32 R27, RZ, RZ, UR7 ;  /* 0x00000007ff1b7e24 */ /* 0x000fc6000f8e00ff */
[----:B0-----:R-:W-:-:S13]  /*25710*/  ISETP.LE.AND P6, PT, R2, UR4, PT ;  /* 0x0000000402007c0c */ /* 0x001fda000bfc3270 */
[----:B------:R-:W-:Y:S05]  /*25720*/  @P6 BRA `(.L_x_1859) ;  /* 0x0000000800a86947 */ /* 0x000fea0003800000 */
[----:B------:R-:W-:Y:S02]  /*25730*/  VIADD R11, R6, UR4 ;  /* 0x00000004060b7c36 */ /* 0x000fe40008000000 */
[----:B------:R-:W-:Y:S02]  /*25740*/  IMAD.MOV.U32 R7, RZ, RZ, RZ ;  /* 0x000000ffff077224 */ /* 0x000fe400078e00ff */
[----:B------:R-:W-:Y:S01]  /*25750*/  IMAD.MOV.U32 R8, RZ, RZ, RZ ;  /* 0x000000ffff087224 */ /* 0x000fe200078e00ff */
[----:B------:R-:W-:-:S13]  /*25760*/  ISETP.GE.OR P6, PT, R11, R2, !P0 ;  /* 0x000000020b00720c */ /* 0x000fda00047c6670 */
[----:B------:R-:W0:Y:S08]  /*25770*/  @!P6 LDC.64 R4, c[0x0][0xc80] ;  /* 0x00032000ff04eb82 */ /* 0x000e300000000a00 */
[----:B------:R-:W1:Y:S01]  /*25780*/  @!P6 LDC.64 R2, c[0x0][0xc78] ;  /* 0x00031e00ff02eb82 */ /* 0x000e620000000a00 */
[----:B0-----:R-:W-:-:S05]  /*25790*/  @!P6 IMAD.WIDE R4, R11, 0x4, R4 ;  /* 0x000000040b04e825 */ /* 0x001fca00078e0204 */
[----:B------:R-:W2:Y:S01]  /*257a0*/  @!P6 LDG.E R7, desc[UR60][R4.64] ;  /* 0x0000003c0407e981 */ /* 0x000ea2000c1e1900 */
[----:B-1----:R-:W-:-:S05]  /*257b0*/  @!P6 IMAD.WIDE R2, R11, 0x4, R2 ;  /* 0x000000040b02e825 */ /* 0x002fca00078e0202 */
        /* <DEDUP_REMOVED lines=22> */
.L_x_1858:
        /* <DEDUP_REMOVED lines=11> */
[----:B------:R-:W-:-:S05]  /*259d0*/  VIADD R3, R27, 0xffffffff ;  /* 0xffffffff1b037836 */ /* 0x000fca0000000000 */
[----:B------:R0:W1:Y:S02]  /*259e0*/  SHFL.IDX PT, R24, R2, R3, 0x1f ;  /* 0x00001f0302187589 */ /* 0x00006400000e0000 */
.L_x_1861:
[----:B-1----:R-:W-:Y:S02]  /*259f0*/  IMAD R24, R24, UR5, R5 ;  /* 0x0000000518187c24 */ /* 0x002fe4000f8e0205 */
[----:B------:R-:W-:-:S03]  /*25a00*/  VIADD R27, R27, UR4 ;  /* 0x000000041b1b7c36 */ /* 0x000fc60008000000 */
[----:B------:R-:W-:Y:S01]  /*25a10*/  IADD3 R4, -R24, UR6, RZ ;  /* 0x0000000618047c10 */ /* 0x000fe2000fffe1ff */
[----:B------:R-:W-:Y:S06]  /*25a20*/  @!P1 BRA `(.L_x_1862) ;  /* 0x0000000000e89947 */ /* 0x000fec0003800000 */
[-C--:B--2---:R-:W-:Y:S02]  /*25a30*/  IABS R12, R7.reuse ;  /* 0x00000007000c7213 */ /* 0x084fe40000000000 */
[----:B------:R-:W-:Y:S02]  /*25a40*/  IABS R5, R8 ;  /* 0x0000000800057213 */ /* 0x000fe40000000000 */
[----:B------:R-:W1:Y:S01]  /*25a50*/  I2F.RP R9, R12 ;  /* 0x0000000c00097306 */ /* 0x000e620000209400 */
[----:B------:R-:W-:-:S07]  /*25a60*/  IABS R13, R7 ;  /* 0x00000007000d7213 */ /* 0x000fce0000000000 */
[----:B------:R-:W2:Y:S08]  /*25a70*/  I2F.RP R10, R5 ;  /* 0x00000005000a7306 */ /* 0x000eb00000209400 */
[----:B-1----:R-:W0:Y:S08]  /*25a80*/  MUFU.RCP R9, R9 ;  /* 0x0000000900097308 */ /* 0x002e300000001000 */
[----:B--2---:R-:W-:Y:S01]  /*25a90*/  MUFU.RCP R10, R10 ;  /* 0x0000000a000a7308 */ /* 0x004fe20000001000 */
        /* <DEDUP_REMOVED lines=18> */
[----:B------:R-:W0:Y:S01]  /*25bc0*/  F2I.FTZ.U32.TRUNC.NTZ R3, R11 ;  /* 0x0000000b00037305 */ /* 0x000e22000021f000 */
[----:B------:R-:W-:-:S05]  /*25bd0*/  IABS R12, R8 ;  /* 0x00000008000c7213 */ /* 0x000fca0000000000 */
[----:B------:R-:W-:-:S05]  /*25be0*/  IMAD.MOV R12, RZ, RZ, -R12 ;  /* 0x000000ffff0c7224 */ /* 0x000fca00078e0a0c */
[----:B------:R-:W-:-:S04]  /*25bf0*/  @P0 VIADD R2, R2, 0x1 ;  /* 0x0000000102020836 */ /* 0x000fc80000000000 */
[----:B------:R-:W-:Y:S02]  /*25c00*/  IMAD.MOV.U32 R13, RZ, RZ, R2 ;  /* 0x000000ffff0d7224 */ /* 0x000fe400078e0002 */
[----:B0-----:R-:W-:Y:S02]  /*25c10*/  IMAD.MOV R2, RZ, RZ, -R3 ;  /* 0x000000ffff027224 */ /* 0x001fe400078e0a03 */
[----:B------:R-:W-:Y:S01]  /*25c20*/  @!P2 IMAD.MOV R13, RZ, RZ, -R13 ;  /* 0x000000ffff0da224 */ /* 0x000fe200078e0a0d */
[----:B------:R-:W-:Y:S01]  /*25c30*/  @!P1 LOP3.LUT R13, RZ, R7, RZ, 0x33, !PT ;  /* 0x00000007ff0d9212 */ /* 0x000fe200078e33ff */
[----:B------:R-:W-:Y:S02]  /*25c40*/  IMAD R9, R2, R5, RZ ;  /* 0x0000000502097224 */ /* 0x000fe400078e02ff */
[----:B------:R-:W-:Y:S01]  /*25c50*/  IMAD.MOV.U32 R2, RZ, RZ, RZ ;  /* 0x000000ffff027224 */ /* 0x000fe200078e00ff */
[----:B------:R-:W-:-:S03]  /*25c60*/  IABS R10, R13 ;  /* 0x0000000d000a7213 */ /* 0x000fc60000000000 */
[----:B------:R-:W-:-:S04]  /*25c70*/  IMAD.HI.U32 R2, R3, R9, R2 ;  /* 0x0000000903027227 */ /* 0x000fc800078e0002 */
[----:B------:R-:W-:Y:S02]  /*25c80*/  IMAD.MOV.U32 R3, RZ, RZ, R10 ;  /* 0x000000ffff037224 */ /* 0x000fe400078e000a */
[----:B------:R-:W-:Y:S02]  /*25c90*/  IMAD.MOV.U32 R10, RZ, RZ, R12 ;  /* 0x000000ffff0a7224 */ /* 0x000fe400078e000c */
[----:B------:R-:W-:-:S04]  /*25ca0*/  IMAD.HI.U32 R2, R2, R3, RZ ;  /* 0x0000000302027227 */ /* 0x000fc800078e00ff */
[----:B------:R-:W-:Y:S01]  /*25cb0*/  IMAD R10, R2, R10, R3 ;  /* 0x0000000a020a7224 */ /* 0x000fe200078e0203 */
[----:B------:R-:W-:-:S04]  /*25cc0*/  LOP3.LUT R3, R13, R8, RZ, 0x3c, !PT ;  /* 0x000000080d037212 */ /* 0x000fc800078e3cff */
[----:B------:R-:W-:Y:S02]  /*25cd0*/  ISETP.GT.U32.AND P1, PT, R5, R10, PT ;  /* 0x0000000a0500720c */ /* 0x000fe40003f24070 */
[----:B------:R-:W-:-:S11]  /*25ce0*/  ISETP.GE.AND P2, PT, R3, RZ, PT ;  /* 0x000000ff0300720c */ /* 0x000fd60003f46270 */
[----:B------:R-:W-:Y:S02]  /*25cf0*/  @!P1 IMAD.IADD R10, R10, 0x1, -R5 ;  /* 0x000000010a0a9824 */ /* 0x000fe400078e0a05 */
[----:B------:R-:W-:Y:S01]  /*25d00*/  @!P1 VIADD R2, R2, 0x1 ;  /* 0x0000000102029836 */ /* 0x000fe20000000000 */
[----:B------:R-:W-:Y:S02]  /*25d10*/  ISETP.NE.AND P1, PT, R8, RZ, PT ;  /* 0x000000ff0800720c */ /* 0x000fe40003f25270 */
[----:B------:R-:W-:Y:S01]  /*25d20*/  ISETP.GE.U32.AND P0, PT, R10, R5, PT ;  /* 0x000000050a00720c */ /* 0x000fe20003f06070 */
[----:B------:R-:W-:-:S12]  /*25d30*/  IMAD.MOV R5, RZ, RZ, -R13 ;  /* 0x000000ffff057224 */ /* 0x000fd800078e0a0d */
[----:B------:R-:W-:-:S04]  /*25d40*/  @P0 VIADD R2, R2, 0x1 ;  /* 0x0000000102020836 */ /* 0x000fc80000000000 */
        /* <DEDUP_REMOVED lines=8> */
.L_x_1862:
[----:B0-----:R-:W0:Y:S02]  /*25dd0*/  LDC.64 R2, c[0x0][0xc90] ;  /* 0x00032400ff027b82 */ /* 0x001e240000000a00 */
        /* <DEDUP_REMOVED lines=32> */
[----:B------:R-:W-:Y:S02]  /*25fe0*/  VIADDMNMX R8, R8, UR5, R13, PT ;  /* 0x0000000508087c46 */ /* 0x000fe4000b80010d */
[----:B------:R-:W-:-:S02]  /*25ff0*/  IADD3 R9, R9, 0x1000000, R4 ;  /* 0x0100000009097810 */ /* 0x000fc40007ffe004 */
        /* <DEDUP_REMOVED lines=25> */
[----:B------:R-:W-:-:S07]  /*26190*/  IMAD R26, R2, R26, R9 ;  /* 0x0000001a021a7224 */ /* 0x000fce00078e0209 */
.L_x_1863:
[----:B------:R-:W-:-:S05]  /*261a0*/  LOP3.LUT R2, RZ, R2, RZ, 0x33, !PT ;  /* 0x00000002ff027212 */ /* 0x000fca00078e33ff */
[----:B------:R-:W-:Y:S01]  /*261b0*/  IMAD.IADD R25, R7, 0x1, R2 ;  /* 0x0000000107197824 */ /* 0x000fe200078e0202 */
[----:B------:R-:W-:Y:S06]  /*261c0*/  BRA `(.L_x_1864) ;  /* 0x00000000000c7947 */ /* 0x000fec0003800000 */
.L_x_1859:
[----:B------:R-:W-:Y:S02]  /*261d0*/  IMAD.MOV.U32 R25, RZ, RZ, RZ ;  /* 0x000000ffff197224 */ /* 0x000fe400078e00ff */
[----:B------:R-:W-:Y:S02]  /*261e0*/  IMAD.U32 R24, RZ, RZ, UR6 ;  /* 0x00000006ff187e24 */ /* 0x000fe4000f8e00ff */
[----:B------:R-:W-:-:S07]  /*261f0*/  IMAD.MOV.U32 R26, RZ, RZ, RZ ;  /* 0x000000ffff1a7224 */ /* 0x000fce00078e00ff */
.L_x_1864:
[----:B------:R-:W-:-:S13]  /*26200*/  ISETP.NE.AND P0, PT, R6, RZ, PT ;  /* 0x000000ff0600720c */ /* 0x000fda0003f05270 */
[----:B------:R-:W0:Y:S01]  /*26210*/  @!P0 S2R R3, SR_CgaCtaId ;  /* 0x0000000000038919 */ /* 0x000e220000008800 */
[----:B------:R-:W-:-:S04]  /*26220*/  @!P0 MOV R2, 0x400 ;  /* 0x0000040000028802 */ /* 0x000fc80000000f00 */
[----:B0-----:R-:W-:-:S05]  /*26230*/  @!P0 LEA R2, R3, R2, 0x18 ;  /* 0x0000000203028211 */ /* 0x001fca00078ec0ff */
[----:B------:R0:W-:Y:S01]  /*26240*/  @!P0 STS.128 [R2+0x308d0], R24 ;  /* 0x0308d01802008388 */ /* 0x0001e20000000c00 */
[----:B------:R-:W-:Y:S06]  /*26250*/  BAR.ARV 0x5, 0x180 ;  /* 0x0146000000007b1d */ /* 0x000fec0000002000 */
.L_x_1857:
        /* <DEDUP_REMOVED lines=8> */
[C---:B------:R-:W-:Y:S01]  /*262e0*/  IMAD.SHL.U32 R33, R0.reuse, 0x8, RZ ;  /* 0x0000000800217824 */ /* 0x040fe200078e00ff */
[----:B------:R-:W-:Y:S01]  /*262f0*/  LOP3.LUT R4, R0, 0x7f, RZ, 0xc0, !PT ;  /* 0x0000007f00047812 */ /* 0x000fe200078ec0ff */
[----:B------:R1:W-:Y:S01]  /*26300*/  STL [R1+0x28], RZ ;  /* 0x000028ff01007387 */ /* 0x0003e20000100800 */
[----:B------:R-:W-:Y:S01]  /*26310*/  BSSY B8, `(.L_x_1865) ;  /* 0x00006f3000087945 */ /* 0x000fe20003800000 */
[----:B------:R-:W-:Y:S01]  /*26320*/  IMAD.MOV.U32 R30, RZ, RZ, 0x1 ;  /* 0x00000001ff1e7424 */ /* 0x000fe200078e00ff */
[C---:B------:R-:W-:Y:S01]  /*26330*/  LOP3.LUT R3, R33.reuse, 0x1f8, RZ, 0xc0, !PT ;  /* 0x000001f821037812 */ /* 0x040fe200078ec0ff */
[----:B------:R-:W-:Y:S01]  /*26340*/  IMAD.SHL.U32 R37, R4, 0x8, RZ ;  /* 0x0000000804257824 */ /* 0x000fe200078e00ff */
[----:B------:R-:W-:Y:S01]  /*26350*/  LOP3.LUT R33, R33, 0x38, RZ, 0xc0, !PT ;  /* 0x0000003821217812 */ /* 0x000fe200078ec0ff */
[----:B------:R-:W-:Y:S01]  /*26360*/  IMAD.MOV.U32 R28, RZ, RZ, RZ ;  /* 0x000000ffff1c7224 */ /* 0x000fe200078e00ff */
[----:B------:R-:W-:Y:S01]  /*26370*/  ULDC.64 UR36, c[0x0][0x198] ;  /* 0x0000660000247ab9 */ /* 0x000fe20000000a00 */
[----:B------:R-:W-:Y:S01]  /*26380*/  IMAD.MOV.U32 R23, RZ, RZ, RZ ;  /* 0x000000ffff177224 */ /* 0x000fe200078e00ff */
[C---:B------:R-:W-:Y:S01]  /*26390*/  LOP3.LUT R36, R33.reuse, 0x40, RZ, 0xfc, !PT ;  /* 0x0000004021247812 */ /* 0x040fe200078efcff */
[----:B------:R-:W-:Y:S01]  /*263a0*/  IMAD.MOV.U32 R29, RZ, RZ, 0x1 ;  /* 0x00000001ff1d7424 */ /* 0x000fe200078e00ff */
[----:B------:R-:W-:Y:S01]  /*263b0*/  LOP3.LUT R34, R33, 0x80, RZ, 0xfc, !PT ;  /* 0x0000008021227812 */ /* 0x000fe200078efcff */
[----:B------:R-:W-:Y:S01]  /*263c0*/  ULDC UR38, c[0x0][0xc] ;  /* 0x0000030000267ab9 */ /* 0x000fe20000000800 */
[----:B--2---:R-:W-:-:S02]  /*263d0*/  R2UR UR4, R2 ;  /* 0x00000000020472ca */ /* 0x004fc400000e0000 */
[----:B------:R-:W-:Y:S01]  /*263e0*/  LOP3.LUT R2, R3, 0x38, R0, 0x78, !PT ;  /* 0x0000003803027812 */ /* 0x000fe200078e7800 */
[----:B------:R-:W-:-:S03]  /*263f0*/  IMAD.SHL.U32 R0, R0, 0x10, RZ ;  /* 0x0000001000007824 */ /* 0x000fc600078e00ff */
[----:B------:R-:W-:Y:S02]  /*26400*/  LOP3.LUT R37, R2, 0x200, R37, 0xf8, !PT ;  /* 0x0000020002257812 */ /* 0x000fe400078ef825 */
[----:B------:R-:W-:-:S04]  /*26410*/  SHF.R.U32.HI R2, RZ, 0x3, R4 ;  /* 0x00000003ff027819 */ /* 0x000fc80000011604 */
[----:B------:R-:W-:Y:S01]  /*26420*/  LOP3.LUT R0, R2, 0x70, R0, 0xf8, !PT ;  /* 0x0000007002007812 */ /* 0x000fe200078ef800 */
[----:B------:R-:W-:-:S03]  /*26430*/  ULOP3.LUT UR39, UR4, 0x2, URZ, 0xfc, !UPT ;  /* 0x0000000204277892 */ /* 0x000fc6000f8efc3f */
[----:B------:R-:W-:Y:S02]  /*26440*/  UMOV UR4, 0x400 ;  /* 0x0000040000047882 */ /* 0x000fe40000000000 */
[----:B0-----:R-:W-:-:S06]  /*26450*/  ULEA UR4, UR5, UR4, 0x18 ;  /* 0x0000000405047291 */ /* 0x001fcc000f8ec03f */
[----:B------:R-:W-:-:S04]  /*26460*/  IMAD.U32 R17, RZ, RZ, UR4 ;  /* 0x00000004ff117e24 */ /* 0x000fc8000f8e00ff */
[----:B------:R-:W-:-:S05]  /*26470*/  IMAD R0, R37, 0x2, R17 ;  /* 0x0000000225007824 */ /* 0x000fca00078e0211 */
[----:B------:R1:W-:Y:S02]  /*26480*/  STL [R1], R0 ;  /* 0x0000000001007387 */ /* 0x0003e40000100800 */
.L_x_1988:
[----:B------:R-:W-:Y:S05]  /*26490*/  YIELD ;  /* 0x0000000000007946 */ /* 0x000fea0003800000 */
[----:B------:R-:W-:Y:S01]  /*264a0*/  ULDC.64 UR4, c[0x0][0xa28] ;  /* 0x00028a0000047ab9 */ /* 0x000fe20000000a00 */
[----:B0-----:R-:W-:Y:S01]  /*264b0*/  IMAD.MOV.U32 R12, RZ, RZ, RZ ;  /* 0x000000ffff0c7224 */ /* 0x001fe200078e00ff */
[----:B------:R-:W-:Y:S01]  /*264c0*/  ISETP.NE.U32.AND P0, PT, RZ, UR4, PT ;  /* 0x00000004ff007c0c */ /* 0x000fe2000bf05070 */
[----:B------:R-:W0:Y:S01]  /*264d0*/  LDC.64 R4, c[0x0][0xa00] ;  /* 0x00028000ff047b82 */ /* 0x000e220000000a00 */
[----:B------:R-:W-:Y:S02]  /*264e0*/  ULDC.64 UR6, c[0x0][0xa10] ;  /* 0x0002840000067ab9 */ /* 0x000fe40000000a00 */
[----:B------:R-:W-:Y:S01]  /*264f0*/  ISETP.NE.AND.EX P0, PT, RZ, UR5, PT, P0 ;  /* 0x00000005ff007c0c */ /* 0x000fe2000bf05300 */
[----:B------:R-:W-:-:S12]  /*26500*/  ULDC.64 UR4, c[0x0][0xa18] ;  /* 0x0002860000047ab9 */ /* 0x000fd80000000a00 */
[----:B--2---:R-:W2:Y:S01]  /*26510*/  @P0 LDC.64 R2, c[0x0][0xa28] ;  /* 0x00028a00ff020b82 */ /* 0x004ea20000000a00 */
[----:B------:R-:W-:Y:S01]  /*26520*/  ISETP.NE.U32.AND P1, PT, RZ, UR6, PT ;  /* 0x00000006ff007c0c */ /* 0x000fe2000bf25070 */
[----:B--2---:R-:W-:-:S05]  /*26530*/  @P0 IMAD.WIDE R2, R27, 0x4, R2 ;  /* 0x000000041b020825 */ /* 0x004fca00078e0202 */
[----:B------:R2:W3:Y:S01]  /*26540*/  @P0 LDG.E R12, desc[UR60][R2.64] ;  /* 0x0000003c020c0981 */ /* 0x0004e2000c1e1900 */
[----:B------:R-:W-:Y:S01]  /*26550*/  ISETP.NE.U32.AND P0, PT, RZ, UR4, PT ;  /* 0x00000004ff007c0c */ /* 0x000fe2000bf05070 */
[----:B------:R-:W-:Y:S01]  /*26560*/  IMAD.MOV.U32 R35, RZ, RZ, RZ ;  /* 0x000000ffff237224 */ /* 0x000fe200078e00ff */
[----:B------:R-:W-:Y:S01]  /*26570*/  ISETP.NE.AND.EX P1, PT, RZ, UR7, PT, P1 ;  /* 0x00000007ff007c0c */ /* 0x000fe2000bf25310 */
[----:B-1----:R-:W-:Y:S01]  /*26580*/  IMAD.MOV.U32 R0, RZ, RZ, RZ ;  /* 0x000000ffff007224 */ /* 0x002fe200078e00ff */
[----:B------:R-:W-:Y:S01]  /*26590*/  ISETP.NE.AND.EX P2, PT, RZ, UR5, PT, P0 ;  /* 0x00000005ff007c0c */ /* 0x000fe2000bf45300 */
[----:B------:R-:W-:Y:S01]  /*265a0*/  ULDC.64 UR4, c[0x0][0xa00] ;  /* 0x0002800000047ab9 */ /* 0x000fe20000000a00 */
[----:B0-----:R-:W-:Y:S01]  /*265b0*/  IMAD.WIDE R4, R27, 0x4, R4 ;  /* 0x000000041b047825 */ /* 0x001fe200078e0204 */
[----:B------:R-:W-:Y:S01]  /*265c0*/  ISETP.NE.U32.AND P0, PT, RZ, UR4, PT ;  /* 0x00000004ff007c0c */ /* 0x000fe2000bf05070 */
[----:B--2---:R-:W0:Y:S03]  /*265d0*/  LDC.64 R2, c[0x0][0xa10] ;  /* 0x00028400ff027b82 */ /* 0x004e260000000a00 */
[----:B------:R-:W-:-:S06]  /*265e0*/  ISETP.NE.AND.EX P0, PT, RZ, UR5, PT, P0 ;  /* 0x00000005ff007c0c */ /* 0x000fcc000bf05300 */
[----:B------:R-:W1:Y:S07]  /*265f0*/  @P2 LDC.64 R6, c[0x0][0xa18] ;  /* 0x00028600ff062b82 */ /* 0x000e6e0000000a00 */
[----:B------:R-:W5:Y:S01]  /*26600*/  @P0 LDG.E R35, desc[UR60][R4.64] ;  /* 0x0000003c04230981 */ /* 0x000f62000c1e1900 */
[----:B0-----:R-:W-:-:S05]  /*26610*/  IMAD.WIDE R2, R27, 0x4, R2 ;  /* 0x000000041b027825 */ /* 0x001fca00078e0202 */
[----:B------:R-:W5:Y:S01]  /*26620*/  @P1 LDG.E R0, desc[UR60][R2.64] ;  /* 0x0000003c02001981 */ /* 0x000f62000c1e1900 */
[----:B------:R-:W-:Y:S02]  /*26630*/  ULDC UR4, c[0x0][0x288] ;  /* 0x0000a20000047ab9 */ /* 0x000fe40000000800 */
[----:B------:R-:W-:Y:S01]  /*26640*/  IMAD.U32 R31, RZ, RZ, UR4 ;  /* 0x00000004ff1f7e24 */ /* 0x000fe2000f8e00ff */
[----:B------:R-:W-:Y:S02]  /*26650*/  ULDC.64 UR4, c[0x0][0x418] ;  /* 0x0001060000047ab9 */ /* 0x000fe40000000a00 */
[----:B------:R-:W-:-:S03]  /*26660*/  UISETP.NE.U32.AND UP0, UPT, UR4, URZ, UPT ;  /* 0x0000003f0400728c */ /* 0x000fc6000bf05070 */
[----:B------:R-:W-:Y:S01]  /*26670*/  ULDC UR4, c[0x0][0x424] ;  /* 0x0001090000047ab9 */ /* 0x000fe20000000800 */
[----:B------:R-:W-:Y:S01]  /*26680*/  UISETP.NE.AND.EX UP0, UPT, UR5, URZ, UPT, UP0 ;  /* 0x0000003f0500728c */ /* 0x000fe2000bf05300 */
[----:B-1----:R-:W-:Y:S02]  /*26690*/  @P2 IMAD.WIDE R6, R27, 0x4, R6 ;  /* 0x000000041b062825 */ /* 0x002fe400078e0206 */
[----:B------:R-:W-:Y:S01]  /*266a0*/  ULDC UR5, c[0x0][0x2f0] ;  /* 0x0000bc0000057ab9 */ /* 0x000fe20000000800 */
[----:B------:R-:W-:Y:S02]  /*266b0*/  USEL UR4, UR4, 0x1, UP0 ;  /* 0x0000000104047887 */ /* 0x000fe40008000000 */
[----:B------:R0:W5:Y:S02]  /*266c0*/  @P2 LDG.E R31, desc[UR60][R6.64] ;  /* 0x0000003c061f2981 */ /* 0x000164000c1e1900 */
[----:B------:R-:W-:-:S03]  /*266d0*/  UIMAD UR4, UR4, UR5, URZ ;  /* 0x00000005040472a4 */ /* 0x000fc6000f8e023f */
[----:B------:R-:W-:-:S03]  /*266e0*/  ULDC UR5, c[0x0][0x348] ;  /* 0x0000d20000057ab9 */ /* 0x000fc60000000800 */
[----:B------:R-:W-:Y:S02]  /*266f0*/  IMAD.U32 R8, RZ, RZ, UR4 ;  /* 0x00000004ff087e24 */ /* 0x000fe4000f8e00ff */
[----:B0-----:R-:W-:Y:S01]  /*26700*/  IMAD.U32 R7, RZ, RZ, UR5 ;  /* 0x00000005ff077e24 */ /* 0x001fe2000f8e00ff */
[----:B---3--:R0:W-:Y:S01]  /*26710*/  STL [R1+0xc], R12 ;  /* 0x00000c0c01007387 */ /* 0x0081e20000100800 */
[----:B------:R-:W-:Y:S05]  /*26720*/  @P2 BRA `(.L_x_1866) ;  /* 0x0000000000102947 */ /* 0x000fea0003800000 */
[----:B------:R-:W-:Y:S05]  /*26730*/  @!P0 BRA `(.L_x_1866) ;  /* 0x00000000000c8947 */ /* 0x000fea0003800000 */
[----:B------:R-:W2:Y:S04]  /*26740*/  LDG.E R6, desc[UR60][R4.64] ;  /* 0x0000003c04067981 */ /* 0x000ea8000c1e1900 */
[----:B-----5:R-:W2:Y:S02]  /*26750*/  LDG.E R31, desc[UR60][R4.64+0x4] ;  /* 0x0000043c041f7981 */ /* 0x020ea4000c1e1900 */
[----:B--2---:R-:W-:-:S07]  /*26760*/  IMAD.IADD R31, R31, 0x1, -R6 ;  /* 0x000000011f1f7824 */ /* 0x004fce00078e0a06 */
.L_x_1866:
[----:B------:R-:W-:Y:S01]  /*26770*/  ULDC.64 UR4, c[0x0][0xa20] ;  /* 0x0002880000047ab9 */ /* 0x000fe20000000a00 */
[C---:B------:R-:W-:Y:S02]  /*26780*/  LOP3.LUT R4, R26.reuse, 0xff000000, RZ, 0xc0, !PT ;  /* 0xff0000001a047812 */ /* 0x040fe400078ec0ff */
[----:B------:R-:W-:Y:S02]  /*26790*/  ISETP.NE.U32.AND P0, PT, RZ, UR4, PT ;  /* 0x00000004ff007c0c */ /* 0x000fe4000bf05070 */
[----:B------:R-:W-:Y:S02]  /*267a0*/  SHF.R.U32.HI R5, RZ, 0x8, R4 ;  /* 0x00000008ff057819 */ /* 0x000fe40000011604 */
[----:B------:R-:W-:Y:S02]  /*267b0*/  ISETP.NE.AND.EX P0, PT, RZ, UR5, PT, P0 ;  /* 0x00000005ff007c0c */ /* 0x000fe4000bf05300 */
[C---:B------:R-:W-:Y:S02]  /*267c0*/  LOP3.LUT R6, R26.reuse, 0xff0000, RZ, 0xc0, !PT ;  /* 0x00ff00001a067812 */ /* 0x040fe400078ec0ff */
[----:B------:R-:W-:-:S02]  /*267d0*/  LOP3.LUT R26, R26, 0xffff, RZ, 0xc0, !PT ;  /* 0x0000ffff1a1a7812 */ /* 0x000fc400078ec0ff */
[----:B------:R-:W-:-:S07]  /*267e0*/  LEA.HI R6, R6, R5, RZ, 0x10 ;  /* 0x0000000506067211 */ /* 0x000fce00078f80ff */
[----:B------:R-:W-:Y:S05]  /*267f0*/  @!P0 BRA `(.L_x_1867) ;  /* 0x0000000000108947 */ /* 0x000fea0003800000 */
[----:B------:R-:W1:Y:S02]  /*26800*/  LDC.64 R4, c[0x0][0xa20] ;  /* 0x00028800ff047b82 */ /* 0x000e640000000a00 */
[----:B-1----:R-:W-:-:S05]  /*26810*/  IMAD.WIDE R4, R27, 0x4, R4 ;  /* 0x000000041b047825 */ /* 0x002fca00078e0204 */
[----:B------:R1:W5:Y:S01]  /*26820*/  LDG.E R8, desc[UR60][R4.64] ;  /* 0x0000003c04087981 */ /* 0x000362000c1e1900 */
[----:B------:R-:W-:Y:S05]  /*26830*/  BRA `(.L_x_1868) ;  /* 0x0000000000247947 */ /* 0x000fea0003800000 */
.L_x_1867:
[----:B------:R-:W-:Y:S02]  /*26840*/  ULDC.64 UR4, c[0x0][0xa08] ;  /* 0x0002820000047ab9 */ /* 0x000fe40000000a00 */
[----:B------:R-:W-:-:S04]  /*26850*/  ISETP.NE.U32.AND P0, PT, RZ, UR4, PT ;  /* 0x00000004ff007c0c */ /* 0x000fc8000bf05070 */
[----:B------:R-:W-:-:S13]  /*26860*/  ISETP.NE.AND.EX P0, PT, RZ, UR5, PT, P0 ;  /* 0x00000005ff007c0c */ /* 0x000fda000bf05300 */
[----:B------:R-:W-:Y:S05]  /*26870*/  @!P0 BRA `(.L_x_1868) ;  /* 0x0000000000148947 */ /* 0x000fea0003800000 */
[----:B------:R-:W1:Y:S02]  /*26880*/  LDC.64 R4, c[0x0][0xa08] ;  /* 0x00028200ff047b82 */ /* 0x000e640000000a00 */
[----:B-1----:R-:W-:-:S05]  /*26890*/  IMAD.WIDE R4, R27, 0x4, R4 ;  /* 0x000000041b047825 */ /* 0x002fca00078e0204 */
[----:B------:R-:W2:Y:S04]  /*268a0*/  LDG.E R8, desc[UR60][R4.64] ;  /* 0x0000003c04087981 */ /* 0x000ea8000c1e1900 */
[----:B------:R-:W2:Y:S02]  /*268b0*/  LDG.E R9, desc[UR60][R4.64+0x4] ;  /* 0x0000043c04097981 */ /* 0x000ea4000c1e1900 */
[----:B--2---:R-:W-:-:S07]  /*268c0*/  IMAD.IADD R8, R9, 0x1, -R8 ;  /* 0x0000000109087824 */ /* 0x004fce00078e0a08 */
.L_x_1868:
[----:B-1----:R-:W2:Y:S01]  /*268d0*/  @P1 LDG.E R5, desc[UR60][R2.64] ;  /* 0x0000003c02051981 */ /* 0x002ea2000c1e1900 */
[----:B------:R-:W1:Y:S03]  /*268e0*/  LDC R9, c[0x0][0x448] ;  /* 0x00011200ff097b82 */ /* 0x000e660000000800 */
[----:B------:R3:W2:Y:S01]  /*268f0*/  @P1 LDG.E R4, desc[UR60][R2.64+0x4] ;  /* 0x0000043c02041981 */ /* 0x0006a2000c1e1900 */
[----:B------:R-:W-:Y:S02]  /*26900*/  IMAD.SHL.U32 R25, R25, 0x80, RZ ;  /* 0x0000008019197824 */ /* 0x000fe400078e00ff */
[----:B-----5:R-:W-:Y:S02]  /*26910*/  IMAD.IADD R8, R8, 0x1, -R12 ;  /* 0x0000000108087824 */ /* 0x020fe400078e0a0c */
[----:B---3--:R-:W3:Y:S01]  /*26920*/  LDC.64 R2, c[0x0][0x9e0] ;  /* 0x00027800ff027b82 */ /* 0x008ee20000000a00 */
[----:B-1----:R-:W-:Y:S01]  /*26930*/  ISETP.NE.AND P2, PT, R9, 0x1, PT ;  /* 0x000000010900780c */ /* 0x002fe20003f45270 */
[----:B------:R-:W-:-:S12]  /*26940*/  VIADD R9, R25, 0x7f ;  /* 0x0000007f19097836 */ /* 0x000fd80000000000 */
[----:B------:R-:W1:Y:S01]  /*26950*/  @P2 LDC R10, c[0x0][0x44c] ;  /* 0x00011300ff0a2b82 */ /* 0x000e620000000800 */
[----:B---3--:R-:W-:-:S07]  /*26960*/  ISETP.GE.AND P3, PT, R3, 0x1, PT ;  /* 0x000000010300780c */ /* 0x008fce0003f66270 */
[----:B------:R-:W3:Y:S01]  /*26970*/  @P2 LDC R11, c[0x0][0x450] ;  /* 0x00011400ff0b2b82 */ /* 0x000ee20000000800 */
[----:B--2---:R-:W-:Y:S02]  /*26980*/  @P1 IMAD.IADD R7, R4, 0x1, -R5 ;  /* 0x0000000104071824 */ /* 0x004fe400078e0a05 */
[----:B-1----:R-:W-:-:S05]  /*26990*/  @P2 IMAD.HI.U32 R4, R9, R10, RZ ;  /* 0x0000000a09042227 */ /* 0x002fca00078e00ff */
[----:B---3--:R-:W-:Y:S01]  /*269a0*/  @P2 SHF.R.U32.HI R9, RZ, R11, R4 ;  /* 0x0000000bff092219 */ /* 0x008fe20000011604 */
[----:B------:R-:W-:-:S04]  /*269b0*/  IMAD.IADD R11, R8, 0x1, R7 ;  /* 0x00000001080b7824 */ /* 0x000fc800078e0207 */
[C---:B------:R-:W-:Y:S01]  /*269c0*/  VIADD R4, R11.reuse, 0x5f ;  /* 0x0000005f0b047836 */ /* 0x040fe20000000000 */
[----:B------:R1:W-:Y:S01]  /*269d0*/  STL [R1+0x4], R11 ;  /* 0x0000040b01007387 */ /* 0x0003e20000100800 */
[----:B------:R-:W-:Y:S02]  /*269e0*/  IADD3 R18, R11, 0x1, -R31 ;  /* 0x000000010b127810 */ /* 0x000fe40007ffe81f */
[----:B------:R-:W-:-:S04]  /*269f0*/  IMAD.HI R4, R4, 0x2aaaaaab, RZ ;  /* 0x2aaaaaab04047827 */ /* 0x000fc800078e02ff */
[----:B------:R-:W-:Y:S01]  /*26a00*/  IMAD.IADD R9, R18, 0x1, R9 ;  /* 0x0000000112097824 */ /* 0x000fe200078e0209 */
[----:B------:R-:W-:-:S03]  /*26a10*/  SHF.R.U32.HI R19, RZ, 0x1f, R4 ;  /* 0x0000001fff137819 */ /* 0x000fc60000011604 */
[----:B------:R-:W-:Y:S01]  /*26a20*/  IMAD.IADD R2, R9, 0x1, R2 ;  /* 0x0000000109027824 */ /* 0x000fe200078e0202 */
[----:B------:R-:W-:Y:S01]  /*26a30*/  LEA.HI.SX32 R19, R4, R19, 0x1c ;  /* 0x0000001304137211 */ /* 0x000fe200078fe2ff */
[----:B-1----:R-:W-:Y:S06]  /*26a40*/  @!P3 BRA `(.L_x_1869) ;  /* 0x000000000048b947 */ /* 0x002fec0003800000 */
[C---:B------:R-:W-:Y:S01]  /*26a50*/  ISETP.GT.AND P0, PT, R9.reuse, RZ, PT ;  /* 0x000000ff0900720c */ /* 0x040fe20003f04270 */
[----:B------:R-:W-:Y:S01]  /*26a60*/  BSSY B0, `(.L_x_1870) ;  /* 0x000000e000007945 */ /* 0x000fe20003800000 */
[----:B------:R-:W-:-:S11]  /*26a70*/  VIADD R10, R9, 0xffffffff ;  /* 0xffffffff090a7836 */ /* 0x000fd60000000000 */
[----:B------:R-:W-:Y:S05]  /*26a80*/  @P0 BRA `(.L_x_1871) ;  /* 0x00000000001c0947 */ /* 0x000fea0003800000 */
[----:B------:R-:W-:Y:S01]  /*26a90*/  ISETP.NE.AND P0, PT, R3, 0x1, PT ;  /* 0x000000010300780c */ /* 0x000fe20003f05270 */
[----:B------:R-:W-:-:S12]  /*26aa0*/  IMAD.MOV R9, RZ, RZ, -R9 ;  /* 0x000000ffff097224 */ /* 0x000fd800078e0a09 */
[----:B------:R-:W1:Y:S02]  /*26ab0*/  @P0 LDC.64 R4, c[0x0][0x9e8] ;  /* 0x00027a00ff040b82 */ /* 0x000e640000000a00 */
[----:B-1----:R-:W-:-:S05]  /*26ac0*/  @P0 IMAD.HI.U32 R4, R9, R4, RZ ;  /* 0x0000000409040227 */ /* 0x002fca00078e00ff */
[----:B------:R-:W-:-:S04]  /*26ad0*/  @P0 SHF.R.U32.HI R9, RZ, R5, R4 ;  /* 0x00000005ff090219 */ /* 0x000fc80000011604 */
[----:B------:R-:W-:Y:S01]  /*26ae0*/  LOP3.LUT R10, RZ, R9, RZ, 0x33, !PT ;  /* 0x00000009ff0a7212 */ /* 0x000fe200078e33ff */
[----:B------:R-:W-:Y:S06]  /*26af0*/  BRA `(.L_x_1872) ;  /* 0x0000000000107947 */ /* 0x000fec0003800000 */
.L_x_1871:
[----:B------:R-:W-:-:S13]  /*26b00*/  ISETP.NE.AND P0, PT, R3, 0x1, PT ;  /* 0x000000010300780c */ /* 0x000fda0003f05270 */
[----:B------:R-:W1:Y:S02]  /*26b10*/  @P0 LDC.64 R4, c[0x0][0x9e8] ;  /* 0x00027a00ff040b82 */ /* 0x000e640000000a00 */
[----:B-1----:R-:W-:-:S05]  /*26b20*/  @P0 IMAD.HI.U32 R4, R10, R4, RZ ;  /* 0x000000040a040227 */ /* 0x002fca00078e00ff */
[----:B------:R-:W-:-:S07]  /*26b30*/  @P0 SHF.R.U32.HI R10, RZ, R5, R4 ;  /* 0x00000005ff0a0219 */ /* 0x000fce0000011604 */
.L_x_1872:
[----:B------:R-:W-:Y:S05]  /*26b40*/  BSYNC B0 ;  /* 0x0000000000007941 */ /* 0x000fea0003800000 */
.L_x_1870:
[----:B------:R-:W-:-:S05]  /*26b50*/  IMAD R5, R10, R3, R3 ;  /* 0x000000030a057224 */ /* 0x000fca00078e0203 */
[----:B------:R-:W-:-:S07]  /*26b60*/  VIMNMX R2, R2, R5, PT ;  /* 0x0000000502027248 */ /* 0x000fce0003fe0100 */
.L_x_1869:
[----:B------:R-:W1:Y:S01]  /*26b70*/  @P2 LDC R10, c[0x0][0x44c] ;  /* 0x00011300ff0a2b82 */ /* 0x000e620000000800 */
[----:B------:R-:W-:Y:S01]  /*26b80*/  VIADD R2, R2, 0x5f ;  /* 0x0000005f02027836 */ /* 0x000fe20000000000 */
[----:B------:R-:W-:Y:S01]  /*26b90*/  ULDC UR4, c[0x0][0x9dc] ;  /* 0x0002770000047ab9 */ /* 0x000fe20000000800 */
[----:B------:R-:W-:Y:S02]  /*26ba0*/  IMAD.MOV.U32 R4, RZ, RZ, R25 ;  /* 0x000000ffff047224 */ /* 0x000fe400078e0019 */
[----:B------:R-:W-:-:S03]  /*26bb0*/  IMAD.HI R2, R2, 0x2aaaaaab, RZ ;  /* 0x2aaaaaab02027827 */ /* 0x000fc600078e02ff */
[----:B------:R-:W2:Y:S01]  /*26bc0*/  @P2 LDC R5, c[0x0][0x450] ;  /* 0x00011400ff052b82 */ /* 0x000ea20000000800 */
[----:B------:R-:W-:Y:S02]  /*26bd0*/  IMAD.IADD R9, R11, 0x1, -R31 ;  /* 0x000000010b097824 */ /* 0x000fe400078e0a1f */
[----:B-1----:R-:W-:-:S05]  /*26be0*/  @P2 IMAD.HI.U32 R10, R25, R10, RZ ;  /* 0x0000000a190a2227 */ /* 0x002fca00078e00ff */
[----:B--2---:R-:W-:Y:S02]  /*26bf0*/  @P2 SHF.R.U32.HI R4, RZ, R5, R10 ;  /* 0x00000005ff042219 */ /* 0x004fe4000001160a */
[----:B------:R-:W-:-:S03]  /*26c00*/  SHF.R.U32.HI R5, RZ, 0x1f, R2 ;  /* 0x0000001fff057819 */ /* 0x000fc60000011602 */
[----:B------:R-:W-:Y:S01]  /*26c10*/  IMAD.IADD R10, R9, 0x1, R4 ;  /* 0x00000001090a7824 */ /* 0x000fe200078e0204 */
[----:B------:R-:W-:-:S04]  /*26c20*/  LEA.HI.SX32 R2, R2, R5, 0x1c ;  /* 0x0000000502027211 */ /* 0x000fc800078fe2ff */
[----:B------:R-:W-:Y:S01]  /*26c30*/  VIMNMX R11, R19, R2, PT ;  /* 0x00000002130b7248 */ /* 0x000fe20003fe0100 */
[----:B------:R-:W-:Y:S01]  /*26c40*/  VIADD R2, R10, -UR4 ;  /* 0x800000040a027c36 */ /* 0x000fe20008000000 */
[----:B------:R-:W-:Y:S06]  /*26c50*/  @!P3 BRA `(.L_x_1873) ;  /* 0x000000000044b947 */ /* 0x000fec0003800000 */
[----:B------:R-:W-:Y:S01]  /*26c60*/  ISETP.GT.AND P0, PT, R10, -0x1, PT ;  /* 0xffffffff0a00780c */ /* 0x000fe20003f04270 */
[----:B------:R-:W-:-:S12]  /*26c70*/  BSSY B0, `(.L_x_1874) ;  /* 0x000000d000007945 */ /* 0x000fd80003800000 */
[----:B------:R-:W-:Y:S05]  /*26c80*/  @P0 BRA `(.L_x_1875) ;  /* 0x00000000001c0947 */ /* 0x000fea0003800000 */
[----:B------:R-:W-:Y:S02]  /*26c90*/  ISETP.NE.AND P0, PT, R3, 0x1, PT ;  /* 0x000000010300780c */ /* 0x000fe40003f05270 */
[----:B------:R-:W-:-:S11]  /*26ca0*/  LOP3.LUT R10, RZ, R10, RZ, 0x33, !PT ;  /* 0x0000000aff0a7212 */ /* 0x000fd600078e33ff */
[----:B------:R-:W1:Y:S02]  /*26cb0*/  @P0 LDC.64 R4, c[0x0][0x9e8] ;  /* 0x00027a00ff040b82 */ /* 0x000e640000000a00 */
[----:B-1----:R-:W-:-:S05]  /*26cc0*/  @P0 IMAD.HI.U32 R4, R10, R4, RZ ;  /* 0x000000040a040227 */ /* 0x002fca00078e00ff */
[----:B------:R-:W-:-:S04]  /*26cd0*/  @P0 SHF.R.U32.HI R10, RZ, R5, R4 ;  /* 0x00000005ff0a0219 */ /* 0x000fc80000011604 */
[----:B------:R-:W-:Y:S01]  /*26ce0*/  LOP3.LUT R10, RZ, R10, RZ, 0x33, !PT ;  /* 0x0000000aff0a7212 */ /* 0x000fe200078e33ff */
[----:B------:R-:W-:Y:S06]  /*26cf0*/  BRA `(.L_x_1876) ;  /* 0x0000000000107947 */ /* 0x000fec0003800000 */
.L_x_1875:
[----:B------:R-:W-:-:S13]  /*26d00*/  ISETP.NE.AND P0, PT, R3, 0x1, PT ;  /* 0x000000010300780c */ /* 0x000fda0003f05270 */
[----:B------:R-:W1:Y:S02]  /*26d10*/  @P0 LDC.64 R4, c[0x0][0x9e8] ;  /* 0x00027a00ff040b82 */ /* 0x000e640000000a00 */
[----:B-1----:R-:W-:-:S05]  /*26d20*/  @P0 IMAD.HI.U32 R4, R10, R4, RZ ;  /* 0x000000040a040227 */ /* 0x002fca00078e00ff */
[----:B------:R-:W-:-:S07]  /*26d30*/  @P0 SHF.R.U32.HI R10, RZ, R5, R4 ;  /* 0x00000005ff0a0219 */ /* 0x000fce0000011604 */
.L_x_1876:
[----:B------:R-:W-:Y:S05]  /*26d40*/  BSYNC B0 ;  /* 0x0000000000007941 */ /* 0x000fea0003800000 */
.L_x_1874:
[----:B------:R-:W-:-:S05]  /*26d50*/  IMAD R3, R10, R3, RZ ;  /* 0x000000030a037224 */ /* 0x000fca00078e02ff */
[----:B------:R-:W-:-:S07]  /*26d60*/  VIMNMX R2, R2, R3, !PT ;  /* 0x0000000302027248 */ /* 0x000fce0007fe0100 */
.L_x_1873:
[----:B------:R-:W-:Y:S01]  /*26d70*/  IMAD.HI R2, R2, 0x2aaaaaab, RZ ;  /* 0x2aaaaaab02027827 */ /* 0x000fe200078e02ff */
[----:B------:R-:W-:Y:S01]  /*26d80*/  BSSY B0, `(.L_x_1877) ;  /* 0x0000026000007945 */ /* 0x000fe20003800000 */
[----:B------:R-:W-:Y:S02]  /*26d90*/  LOP3.LUT R10, R6, 0xff, RZ, 0xc0, !PT ;  /* 0x000000ff060a7812 */ /* 0x000fe400078ec0ff */
[----:B------:R-:W-:Y:S01]  /*26da0*/  SHF.R.U32.HI R6, RZ, 0x10, R6 ;  /* 0x00000010ff067819 */ /* 0x000fe20000011606 */
[----:B------:R-:W-:Y:S01]  /*26db0*/  IMAD.MOV.U32 R14, RZ, RZ, RZ ;  /* 0x000000ffff0e7224 */ /* 0x000fe200078e00ff */
[----:B------:R-:W-:-:S04]  /*26dc0*/  SHF.R.U32.HI R3, RZ, 0x1f, R2 ;  /* 0x0000001fff037819 */ /* 0x000fc80000011602 */
[----:B------:R-:W-:-:S04]  /*26dd0*/  LEA.HI.SX32 R3, R2, R3, 0x1c ;  /* 0x0000000302037211 */ /* 0x000fc800078fe2ff */
[----:B------:R-:W-:-:S04]  /*26de0*/  VIMNMX R4, RZ, R3, !PT ;  /* 0x00000003ff047248 */ /* 0x000fc80007fe0100 */
[----:B------:R-:W-:-:S13]  /*26df0*/  ISETP.GT.AND P0, PT, R11, R4, PT ;  /* 0x000000040b00720c */ /* 0x000fda0003f04270 */
[----:B------:R-:W-:Y:S05]  /*26e00*/  @!P0 BRA `(.L_x_1878) ;  /* 0x0000000000748947 */ /* 0x000fea0003800000 */
[----:B------:R-:W-:Y:S01]  /*26e10*/  ISETP.NE.AND P0, PT, R6, RZ, PT ;  /* 0x000000ff0600720c */ /* 0x000fe20003f05270 */
[----:B------:R-:W-:-:S03]  /*26e20*/  ULDC UR4, c[0x0][0x9f0] ;  /* 0x00027c0000047ab9 */ /* 0x000fc60000000800 */
[----:B------:R-:W-:-:S04]  /*26e30*/  SEL R5, R6, UR4, P0 ;  /* 0x0000000406057c07 */ /* 0x000fc80008000000 */
[----:B------:R-:W-:Y:S02]  /*26e40*/  IABS R13, R5 ;  /* 0x00000005000d7213 */ /* 0x000fe40000000000 */
[----:B0-----:R-:W-:Y:S02]  /*26e50*/  IADD3 R12, R5, -0x1, R11 ;  /* 0xffffffff050c7810 */ /* 0x001fe40007ffe00b */
[----:B------:R-:W0:Y:S03]  /*26e60*/  I2F.RP R2, R13 ;  /* 0x0000000d00027306 */ /* 0x000e260000209400 */
[----:B------:R-:W-:-:S05]  /*26e70*/  IMAD.IADD R12, R12, 0x1, -R4 ;  /* 0x000000010c0c7824 */ /* 0x000fca00078e0a04 */
        /* <DEDUP_REMOVED lines=22> */
.L_x_1878:
[----:B------:R-:W-:Y:S05]  /*26fe0*/  BSYNC B0 ;  /* 0x0000000000007941 */ /* 0x000fea0003800000 */
.L_x_1877:
[-C--:B------:R-:W-:Y:S01]  /*26ff0*/  IMAD R3, R10, R14.reuse, R4 ;  /* 0x0000000e0a037224 */ /* 0x080fe200078e0204 */
        /* <DEDUP_REMOVED lines=20> */
[----:B------:R-:W1:Y:S02]  /*27140*/  S2R R3, SR_TID.X ;  /* 0x0000000000037919 */ /* 0x000e640000002100 */
[----:B-1----:R-:W-:-:S04]  /*27150*/  SHF.R.U32.HI R3, RZ, 0x5, R3 ;  /* 0x00000005ff037819 */ /* 0x002fc80000011603 */
[----:B------:R-:W-:-:S05]  /*27160*/  LOP3.LUT R3, R3, 0x3, RZ, 0xc0, !PT ;  /* 0x0000000303037812 */ /* 0x000fca00078ec0ff */
[----:B------:R1:W2:Y:S02]  /*27170*/  SHFL.IDX PT, R14, R3, RZ, 0x1f ;  /* 0x00001fff030e7589 */ /* 0x0002a400000e0000 */
.L_x_2056:
[----:B--2---:R-:W-:Y:S02]  /*27180*/  ISETP.NE.AND P0, PT, R14, RZ, PT ;  /* 0x000000ff0e00720c */ /* 0x004fe40003f05270 */
[----:B------:R-:W-:-:S11]  /*27190*/  PLOP3.LUT P6, PT, PT, PT, PT, 0x8, 0x0 ;  /* 0x000000000000781c */ /* 0x000fd60003fce170 */
[----:B------:R-:W-:Y:S05]  /*271a0*/  @P0 BRA `(.L_x_1882) ;  /* 0x00000000000c0947 */ /* 0x000fea0003800000 */
[----:B------:R-:W-:-:S03]  /*271b0*/  UMOV UR4, 0xffffffff ;  /* 0xffffffff00047882 */ /* 0x000fc60000000000 */
[----:B------:R-:W-:Y:S05]  /*271c0*/  BRA.DIV UR4, `(.L_x_1883) ;  /* 0x0000007604f07947 */ /* 0x000fea000b800000 */
[----:B------:R-:W-:-:S13]  /*271d0*/  ELECT P6, URZ, PT ;  /* 0x00000000003f782f */ /* 0x000fda00038c0000 */
.L_x_1882:
[----:B-1----:R-:W2:Y:S01]  /*271e0*/  LDL R3, [R1+0x28] ;  /* 0x0000280001037983 */ /* 0x002ea20000100800 */
[----:B------:R-:W-:Y:S01]  /*271f0*/  BSSY B1, `(.L_x_1884) ;  /* 0x0000008000017945 */ /* 0x000fe20003800000 */
[----:B--2---:R-:W-:-:S05]  /*27200*/  VIADD R3, R3, 0x1 ;  /* 0x0000000103037836 */ /* 0x004fca0000000000 */
[----:B------:R-:W-:-:S04]  /*27210*/  LEA.HI R7, R3, R3, RZ, 0x1 ;  /* 0x0000000303077211 */ /* 0x000fc800078f08ff */
[----:B------:R-:W-:-:S05]  /*27220*/  LOP3.LUT R8, R7, 0xfffffffe, RZ, 0xc0, !PT ;  /* 0xfffffffe07087812 */ /* 0x000fca00078ec0ff */
[----:B------:R-:W-:-:S05]  /*27230*/  IMAD.IADD R8, R3, 0x1, -R8 ;  /* 0x0000000103087824 */ /* 0x000fca00078e0a08 */
[----:B------:R-:W-:-:S04]  /*27240*/  SHF.L.U32 R8, R8, 0x1f, RZ ;  /* 0x0000001f08087819 */ /* 0x000fc800000006ff */
[----:B------:R-:W1:Y:S02]  /*27250*/  SYNCS.PHASECHK.TRANS64.TRYWAIT P0, [R17+URZ+0x30820], R8 ;  /* 0x03082008110075a7 */ /* 0x000e64000800017f */
[----:B-1----:R-:W-:Y:S05]  /*27260*/  @!P0 BRA `(.L_x_1885) ;  /* 0x0000007400e88947 */ /* 0x002fea0003800000 */
.L_x_2059:
[----:B------:R-:W-:Y:S05]  /*27270*/  BSYNC B1 ;  /* 0x0000000000017941 */ /* 0x000fea0003800000 */
.L_x_1884:
[----:B------:R-:W-:Y:S04]  /*27280*/  BSSY B1, `(.L_x_1886) ;  /* 0x000008b000017945 */ /* 0x000fe80003800000 */
[----:B------:R-:W-:Y:S05]  /*27290*/  @!P6 BRA `(.L_x_1887) ;  /* 0x000000080024e947 */ /* 0x000fea0003800000 */
[----:B0-----:R-:W-:Y:S01]  /*272a0*/  IMAD R12, R28, 0x8, R17 ;  /* 0x000000081c0c7824 */ /* 0x001fe200078e0211 */
[----:B------:R-:W-:Y:S01]  /*272b0*/  SHF.L.U32 R11, R30, 0x1f, RZ ;  /* 0x0000001f1e0b7819 */ /* 0x000fe200000006ff */
[----:B------:R-:W0:Y:S01]  /*272c0*/  S2R R3, SR_TID.X ;  /* 0x0000000000037919 */ /* 0x000e220000002100 */
[----:B------:R-:W-:Y:S02]  /*272d0*/  BSSY B2, `(.L_x_1888) ;  /* 0x0000005000027945 */ /* 0x000fe40003800000 */
[----:B------:R-:W2:Y:S01]  /*272e0*/  SYNCS.PHASECHK.TRANS64.TRYWAIT P0, [R12+URZ+0x308a0], R11 ;  /* 0x0308a00b0c0075a7 */ /* 0x000ea2000800017f */
[----:B0-----:R-:W-:-:S04]  /*272f0*/  LOP3.LUT R3, R3, 0x7f, RZ, 0xc0, !PT ;  /* 0x0000007f03037812 */ /* 0x001fc800078ec0ff */
[----:B------:R-:W-:Y:S01]  /*27300*/  ISETP.NE.AND P1, PT, R3, RZ, PT ;  /* 0x000000ff0300720c */ /* 0x000fe20003f25270 */
[----:B--2---:R-:W-:-:S12]  /*27310*/  @!P0 BRA `(.L_x_1889) ;  /* 0x0000007400d08947 */ /* 0x004fd80003800000 */
.L_x_2060:
[----:B------:R-:W-:Y:S05]  /*27320*/  BSYNC B2 ;  /* 0x0000000000027941 */ /* 0x000fea0003800000 */
.L_x_1888:
[----:B------:R-:W-:Y:S04]  /*27330*/  BSSY B2, `(.L_x_1890) ;  /* 0x0000009000027945 */ /* 0x000fe80003800000 */
[----:B------:R-:W-:Y:S05]  /*27340*/  @P1 BRA `(.L_x_1891) ;  /* 0x00000000001c1947 */ /* 0x000fea0003800000 */
[----:B------:R-:W2:Y:S01]  /*27350*/  S2R R7, SR_TID.X ;  /* 0x0000000000077919 */ /* 0x000ea20000002100 */
[----:B------:R-:W-:-:S04]  /*27360*/  IMAD.MOV.U32 R3, RZ, RZ, 0x9000 ;  /* 0x00009000ff037424 */ /* 0x000fc800078e00ff */
[----:B------:R3:W-:Y:S01]  /*27370*/  SYNCS.ARRIVE.TRANS64 RZ, [R12+URZ+0x30890], R3 ;  /* 0x030890030cff79a7 */ /* 0x0007e2000800003f */
[----:B--2---:R-:W-:-:S04]  /*27380*/  LOP3.LUT R7, R7, 0x1f, RZ, 0xc0, !PT ;  /* 0x0000001f07077812 */ /* 0x004fc800078ec0ff */
[----:B------:R-:W-:-:S13]  /*27390*/  ISETP.NE.AND P0, PT, R7, RZ, PT ;  /* 0x000000ff0700720c */ /* 0x000fda0003f05270 */
[----:B---3--:R-:W-:Y:S05]  /*273a0*/  @!P0 BRA `(.L_x_1891) ;  /* 0x0000000000048947 */ /* 0x008fea0003800000 */
[----:B------:R-:W-:Y:S01]  /*273b0*/  BPT.TRAP 0x1 ;  /* 0x000000040000795c */ /* 0x000fe20000300000 */
.L_x_1891:
[----:B------:R-:W-:Y:S05]  /*273c0*/  BSYNC B2 ;  /* 0x0000000000027941 */ /* 0x000fea0003800000 */
.L_x_1890:
[----:B------:R-:W-:Y:S01]  /*273d0*/  IMAD.MOV.U32 R22, RZ, RZ, RZ ;  /* 0x000000ffff167224 */ /* 0x000fe200078e00ff */
[----:B------:R-:W-:Y:S01]  /*273e0*/  UIADD3 UR4, UP0, UR36, 0x570, URZ ;  /* 0x0000057024047890 */ /* 0x000fe2000ff1e03f */
[----:B------:R-:W-:Y:S01]  /*273f0*/  IMAD R7, R2, 0x60, R0 ;  /* 0x0000006002077824 */ /* 0x000fe200078e0200 */
[----:B------:R-:W-:Y:S01]  /*27400*/  PLOP3.LUT P0, PT, PT, PT, PT, 0x80, 0x0 ;  /* 0x000000000000781c */ /* 0x000fe20003f0f070 */
[----:B-1----:R-:W-:Y:S01]  /*27410*/  IMAD R8, R28, 0x9000, R17 ;  /* 0x000090001c087824 */ /* 0x002fe200078e0211 */
[----:B------:R-:W-:Y:S01]  /*27420*/  R2UR UR10, R22 ;  /* 0x00000000160a72ca */ /* 0x000fe200000e0000 */
[----:B------:R-:W-:Y:S01]  /*27430*/  VIADD R7, R7, 0xffffffa0 ;  /* 0xffffffa007077836 */ /* 0x000fe20000000000 */
[----:B------:R-:W-:Y:S01]  /*27440*/  UIADD3.X UR5, URZ, UR37, URZ, UP0, !UPT ;  /* 0x000000253f057290 */ /* 0x000fe200087fe43f */
[----:B------:R-:W-:Y:S01]  /*27450*/  VIADD R3, R12, 0x30890 ;  /* 0x000308900c037836 */ /* 0x000fe20000000000 */
[----:B------:R-:W-:Y:S01]  /*27460*/  UMOV UR6, 0x0 ;  /* 0x0000000000067882 */ /* 0x000fe20000000000 */
[----:B------:R-:W-:Y:S01]  /*27470*/  VIADD R13, R8, 0x1e400 ;  /* 0x0001e400080d7836 */ /* 0x000fe20000000000 */
[----:B------:R-:W-:-:S09]  /*27480*/  UMOV UR7, 0x12f00000 ;  /* 0x12f0000000077882 */ /* 0x000fd20000000000 */
.L_x_1892:
        /* <DEDUP_REMOVED lines=10> */
[----:B------:R-:W-:Y:S01]  /*27530*/  IMAD.MOV.U32 R21, RZ, RZ, 0x40 ;  /* 0x00000040ff157424 */ /* 0x000fe200078e00ff */
[----:B------:R-:W-:Y:S01]  /*27540*/  PLOP3.LUT P0, PT, PT, PT, PT, 0x80, 0x0 ;  /* 0x000000000000781c */ /* 0x000fe20003f0f070 */
[----:B------:R-:W-:Y:S01]  /*27550*/  VIADD R13, R8, 0x21400 ;  /* 0x00021400080d7836 */ /* 0x000fe20000000000 */
[----:B------:R-:W-:Y:S01]  /*27560*/  UMOV UR6, 0x0 ;  /* 0x0000000000067882 */ /* 0x000fe20000000000 */
[----:B------:R-:W-:Y:S01]  /*27570*/  UMOV UR7, 0x12f00000 ;  /* 0x12f0000000077882 */ /* 0x000fe20000000000 */
[----:B------:R-:W-:-:S15]  /*27580*/  R2UR UR10, R21 ;  /* 0x00000000150a72ca */ /* 0x000fde00000e0000 */
.L_x_1893:
        /* <DEDUP_REMOVED lines=16> */
.L_x_1894:
        /* <DEDUP_REMOVED lines=10> */
[----:B------:R-:W1:Y:S01]  /*27730*/  SYNCS.PHASECHK.TRANS64.TRYWAIT P0, [R12+URZ+0x308c0], R11 ;  /* 0x0308c00b0c0075a7 */ /* 0x000e62000800017f */
[----:B------:R-:W-:Y:S04]  /*27740*/  BSSY B2, `(.L_x_1895) ;  /* 0x0000002000027945 */ /* 0x000fe80003800000 */
[----:B-1----:R-:W-:Y:S05]  /*27750*/  @!P0 BRA `(.L_x_1896) ;  /* 0x0000007000d48947 */ /* 0x002fea0003800000 */
.L_x_2061:
[----:B------:R-:W-:Y:S05]  /*27760*/  BSYNC B2 ;  /* 0x0000000000027941 */ /* 0x000fea0003800000 */
.L_x_1895:
        /* <DEDUP_REMOVED lines=11> */
.L_x_1898:
[----:B------:R-:W-:Y:S05]  /*27820*/  BSYNC B2 ;  /* 0x0000000000027941 */ /* 0x000fea0003800000 */
.L_x_1897:
        /* <DEDUP_REMOVED lines=8> */
.L_x_1899:
        /* <DEDUP_REMOVED lines=15> */
.L_x_1900:
        /* <DEDUP_REMOVED lines=15> */
.L_x_1901:
        /* <DEDUP_REMOVED lines=9> */
[----:B--2---:R-:W-:Y:S05]  /*27b20*/  @P0 BRA.U.ANY `(.L_x_1901) ;  /* 0xfffffffd00d80947 */ /* 0x004fea000393ffff */
.L_x_1887:
[----:B------:R-:W-:Y:S05]  /*27b30*/  BSYNC B1 ;  /* 0x0000000000017941 */ /* 0x000fea0003800000 */
.L_x_1886:
[----:B-1----:R-:W-:Y:S01]  /*27b40*/  VIADD R8, R2, 0xfffffffe ;  /* 0xfffffffe02087836 */ /* 0x002fe20000000000 */
        /* <DEDUP_REMOVED lines=8> */
.L_x_1918:
        /* <DEDUP_REMOVED lines=11> */
.L_x_2062:
[----:B------:R-:W-:Y:S05]  /*27c80*/  BSYNC B2 ;  /* 0x0000000000027941 */ /* 0x000fea0003800000 */
.L_x_1904:
        /* <DEDUP_REMOVED lines=9> */
.L_x_1907:
[----:B------:R-:W-:Y:S05]  /*27d20*/  BSYNC B2 ;  /* 0x0000000000027941 */ /* 0x000fea0003800000 */
.L_x_1906:
        /* <DEDUP_REMOVED lines=11> */
.L_x_1908:
        /* <DEDUP_REMOVED lines=16> */
.L_x_1909:
        /* <DEDUP_REMOVED lines=16> */
.L_x_1910:
        /* <DEDUP_REMOVED lines=13> */
.L_x_2063:
[----:B------:R-:W-:Y:S05]  /*280b0*/  BSYNC B2 ;  /* 0x0000000000027941 */ /* 0x000fea0003800000 */
.L_x_1911:
[----:B------:R-:W-:Y:S01]  /*280c0*/  BSSY B2, `(.L_x_1913) ;  /* 0x000000b000027945 */ /* 0x000fe20003800000 */
[----:B------:R-:W-:Y:S02]  /*280d0*/  IMAD.MOV.U32 R2, RZ, RZ, 0x0 ;  /* 0x00000000ff027424 */ /* 0x000fe400078e00ff */
[----:B01----:R-:W-:Y:S01]  /*280e0*/  IMAD.MOV.U32 R3, RZ, RZ, 0x12f00000 ;  /* 0x12f00000ff037424 */ /* 0x003fe200078e00ff */
[----:B------:R-:W-:Y:S06]  /*280f0*/  @P2 BRA `(.L_x_1914) ;  /* 0x00000000001c2947 */ /* 0x000fec0003800000 */
[----:B------:R-:W0:Y:S01]  /*28100*/  S2R R21, SR_TID.X ;  /* 0x0000000000157919 */ /* 0x000e220000002100 */
[----:B------:R-:W-:-:S04]  /*28110*/  IMAD.MOV.U32 R13, RZ, RZ, 0x9000 ;  /* 0x00009000ff0d7424 */ /* 0x000fc800078e00ff */
[----:B------:R1:W-:Y:S01]  /*28120*/  SYNCS.ARRIVE.TRANS64 RZ, [R7+URZ+0x308b0], R13 ;  /* 0x0308b00d07ff79a7 */ /* 0x0003e2000800003f */
[----:B0-----:R-:W-:-:S04]  /*28130*/  LOP3.LUT R21, R21, 0x1f, RZ, 0xc0, !PT ;  /* 0x0000001f15157812 */ /* 0x001fc800078ec0ff */
[----:B------:R-:W-:-:S13]  /*28140*/  ISETP.NE.AND P1, PT, R21, RZ, PT ;  /* 0x000000ff1500720c */ /* 0x000fda0003f25270 */
[----:B-1----:R-:W-:Y:S05]  /*28150*/  @!P1 BRA `(.L_x_1914) ;  /* 0x0000000000049947 */ /* 0x002fea0003800000 */
[----:B------:R-:W-:Y:S01]  /*28160*/  BPT.TRAP 0x1 ;  /* 0x000000040000795c */ /* 0x000fe20000300000 */
.L_x_1914:
[----:B------:R-:W-:Y:S05]  /*28170*/  BSYNC B2 ;  /* 0x0000000000027941 */ /* 0x000fea0003800000 */
.L_x_1913:
[----:B------:R-:W-:Y:S01]  /*28180*/  R2UR UR10, R14 ;  /* 0x000000000e0a72ca */ /* 0x000fe200000e0000 */
[----:B------:R-:W-:Y:S01]  /*28190*/  UIADD3 UR4, UP0, UR36, 0x670, URZ ;  /* 0x0000067024047890 */ /* 0x000fe2000ff1e03f */
[----:B------:R-:W-:Y:S01]  /*281a0*/  R2UR UR6, R2 ;  /* 0x00000000020672ca */ /* 0x000fe200000e0000 */
[----:B------:R-:W-:Y:S01]  /*281b0*/  VIADD R7, R7, 0x308b0 ;  /* 0x000308b007077836 */ /* 0x000fe20000000000 */
[----:B------:R-:W-:Y:S01]  /*281c0*/  R2UR UR7, R3 ;  /* 0x00000000030772ca */ /* 0x000fe200000e0000 */
[----:B------:R-:W-:Y:S01]  /*281d0*/  VIADD R13, R11, 0x400 ;  /* 0x000004000b0d7836 */ /* 0x000fe20000000000 */
[----:B------:R-:W-:Y:S01]  /*281e0*/  PLOP3.LUT P1, PT, PT, PT, PT, 0x80, 0x0 ;  /* 0x000000000000781c */ /* 0x000fe20003f2f070 */
[----:B------:R-:W-:-:S12]  /*281f0*/  UIADD3.X UR5, URZ, UR37, URZ, UP0, !UPT ;  /* 0x000000253f057290 */ /* 0x000fd800087fe43f */
.L_x_1915:
        /* <DEDUP_REMOVED lines=15> */
.L_x_1916:
        /* <DEDUP_REMOVED lines=15> */
.L_x_1917:
        /* <DEDUP_REMOVED lines=10> */
.L_x_1903:
[----:B------:R-:W-:Y:S05]  /*28480*/  BSYNC B1 ;  /* 0x0000000000017941 */ /* 0x000fea0003800000 */
.L_x_1902:
[----:B------:R-:W-:Y:S01]  /*28490*/  ISETP.GT.AND P2, PT, R8, R4, PT ;  /* 0x000000040800720c */ /* 0x000fe20003f44270 */
[----:B------:R-:W-:Y:S02]  /*284a0*/  VIADD R28, R28, 0x1 ;  /* 0x000000011c1c7836 */ /* 0x000fe40000000000 */
[----:B------:R-:W-:-:S03]  /*284b0*/  VIADD R8, R8, 0xffffffff ;  /* 0xffffffff08087836 */ /* 0x000fc60000000000 */
[----:B------:R-:W-:-:S04]  /*284c0*/  ISETP.NE.AND P1, PT, R28, 0x2, PT ;  /* 0x000000021c00780c */ /* 0x000fc80003f25270 */
[----:B------:R-:W-:Y:S02]  /*284d0*/  SEL R3, RZ, 0x1, P1 ;  /* 0x00000001ff037807 */ /* 0x000fe40000800000 */
[----:B------:R-:W-:Y:S02]  /*284e0*/  SEL R28, R28, RZ, P1 ;  /* 0x000000ff1c1c7207 */ /* 0x000fe40000800000 */
[----:B------:R-:W-:Y:S01]  /*284f0*/  LOP3.LUT R30, R30, R3, RZ, 0x3c, !PT ;  /* 0x000000031e1e7212 */ /* 0x000fe200078e3cff */
[----:B------:R-:W-:Y:S06]  /*28500*/  @P2 BRA `(.L_x_1918) ;  /* 0xfffffff400b02947 */ /* 0x000fec000383ffff */
.L_x_1880:
[----:B------:R-:W-:Y:S05]  /*28510*/  BSYNC B0 ;  /* 0x0000000000007941 */ /* 0x000fea0003800000 */
.L_x_1879:
[----:B------:R-:W1:Y:S01]  /*28520*/  LDC R0, c[0x0][0x448] ;  /* 0x00011200ff007b82 */ /* 0x000e620000000800 */
[----:B------:R-:W-:Y:S01]  /*28530*/  VIADD R5, R25, 0x7f ;  /* 0x0000007f19057836 */ /* 0x000fe20000000000 */
[----:B------:R-:W-:Y:S06]  /*28540*/  @!P0 WARPSYNC.ALL ;  /* 0x0000000000008948 */ /* 0x000fec0003800000 */
[----:B------:R-:W2:Y:S08]  /*28550*/  LDC.64 R2, c[0x0][0x9e0] ;  /* 0x00027800ff027b82 */ /* 0x000eb00000000a00 */
[----:B------:R-:W-:Y:S01]  /*28560*/  @!P0 BAR.SYNC.DEFER_BLOCKING 0xc, 0x180 ;  /* 0x0306000000008b1d */ /* 0x000fe20000010000 */
[----:B-1----:R-:W-:-:S02]  /*28570*/  ISETP.NE.AND P1, PT, R0, 0x1, PT ;  /* 0x000000010000780c */ /* 0x002fc40003f25270 */
[----:B--2---:R-:W-:-:S11]  /*28580*/  ISETP.GE.AND P2, PT, R3, 0x1, PT ;  /* 0x000000010300780c */ /* 0x004fd60003f46270 */
[----:B------:R-:W1:Y:S08]  /*28590*/  @P1 LDC R4, c[0x0][0x44c] ;  /* 0x00011300ff041b82 */ /* 0x000e700000000800 */
[----:B------:R-:W2:Y:S01]  /*285a0*/  @P1 LDC R0, c[0x0][0x450] ;  /* 0x00011400ff001b82 */ /* 0x000ea20000000800 */
[----:B-1----:R-:W-:-:S05]  /*285b0*/  @P1 IMAD.HI.U32 R7, R5, R4, RZ ;  /* 0x0000000405071227 */ /* 0x002fca00078e00ff */
[----:B--2---:R-:W-:-:S05]  /*285c0*/  @P1 SHF.R.U32.HI R5, RZ, R0, R7 ;  /* 0x00000000ff051219 */ /* 0x004fca0000011607 */
        /* <DEDUP_REMOVED lines=14> */
.L_x_1921:
[----:B------:R-:W-:-:S13]  /*286b0*/  ISETP.NE.AND P0, PT, R3, 0x1, PT ;  /* 0x000000010300780c */ /* 0x000fda0003f05270 */
[----:B------:R-:W1:Y:S02]  /*286c0*/  @P0 LDC.64 R4, c[0x0][0x9e8] ;  /* 0x00027a00ff040b82 */ /* 0x000e640000000a00 */
[----:B-1----:R-:W-:-:S05]  /*286d0*/  @P0 IMAD.HI.U32 R4, R0, R4, RZ ;  /* 0x0000000400040227 */ /* 0x002fca00078e00ff */
[----:B------:R-:W-:-:S07]  /*286e0*/  @P0 SHF.R.U32.HI R0, RZ, R5, R4 ;  /* 0x00000005ff000219 */ /* 0x000fce0000011604 */
.L_x_1922:
[----:B------:R-:W-:Y:S05]  /*286f0*/  BSYNC B0 ;  /* 0x0000000000007941 */ /* 0x000fea0003800000 */
.L_x_1920:
[----:B------:R-:W-:-:S05]  /*28700*/  IMAD R5, R0, R3, R3 ;  /* 0x0000000300057224 */ /* 0x000fca00078e0203 */
[----:B------:R-:W-:-:S07]  /*28710*/  VIMNMX R2, R2, R5, PT ;  /* 0x0000000502027248 */ /* 0x000fce0003fe0100 */
.L_x_1919:
[----:B------:R-:W1:Y:S01]  /*28720*/  @P1 LDC R0, c[0x0][0x44c] ;  /* 0x00011300ff001b82 */ /* 0x000e620000000800 */
[----:B------:R-:W-:Y:S01]  /*28730*/  VIADD R2, R2, 0x5f ;  /* 0x0000005f02027836 */ /* 0x000fe20000000000 */
[----:B------:R-:W-:-:S03]  /*28740*/  ULDC UR4, c[0x0][0x9dc] ;  /* 0x0002770000047ab9 */ /* 0x000fc60000000800 */
[----:B------:R-:W-:-:S03]  /*28750*/  IMAD.HI R2, R2, 0x2aaaaaab, RZ ;  /* 0x2aaaaaab02027827 */ /* 0x000fc600078e02ff */
[----:B------:R-:W2:Y:S01]  /*28760*/  @P1 LDC R5, c[0x0][0x450] ;  /* 0x00011400ff051b82 */ /* 0x000ea20000000800 */
[----:B-1----:R-:W-:-:S04]  /*28770*/  @P1 IMAD.HI.U32 R4, R25, R0, RZ ;  /* 0x0000000019041227 */ /* 0x002fc800078e00ff */
[----:B------:R-:W-:Y:S01]  /*28780*/  IMAD.MOV.U32 R0, RZ, RZ, R25 ;  /* 0x000000ffff007224 */ /* 0x000fe200078e0019 */
[----:B--2---:R-:W-:Y:S02]  /*28790*/  @P1 SHF.R.U32.HI R0, RZ, R5, R4 ;  /* 0x00000005ff001219 */ /* 0x004fe40000011604 */
[----:B------:R-:W-:-:S03]  /*287a0*/  SHF.R.U32.HI R5, RZ, 0x1f, R2 ;  /* 0x0000001fff057819 */ /* 0x000fc60000011602 */
[----:B------:R-:W-:Y:S01]  /*287b0*/  IMAD.IADD R9, R9, 0x1, R0 ;  /* 0x0000000109097824 */ /* 0x000fe200078e0200 */
[----:B------:R-:W-:-:S03]  /*287c0*/  LEA.HI.SX32 R2, R2, R5, 0x1c ;  /* 0x0000000502027211 */ /* 0x000fc600078fe2ff */
[----:B------:R-:W-:Y:S01]  /*287d0*/  VIADD R0, R9, -UR4 ;  /* 0x8000000409007c36 */ /* 0x000fe20008000000 */
[----:B------:R-:W-:Y:S01]  /*287e0*/  VIMNMX R19, R19, R2, PT ;  /* 0x0000000213137248 */ /* 0x000fe20003fe0100 */
        /* <DEDUP_REMOVED lines=11> */
.L_x_1925:
[----:B------:R-:W-:-:S13]  /*288a0*/  ISETP.NE.AND P0, PT, R3, 0x1, PT ;  /* 0x000000010300780c */ /* 0x000fda0003f05270 */
[----:B------:R-:W1:Y:S02]  /*288b0*/  @P0 LDC.64 R4, c[0x0][0x9e8] ;  /* 0x00027a00ff040b82 */ /* 0x000e640000000a00 */
[----:B-1----:R-:W-:-:S05]  /*288c0*/  @P0 IMAD.HI.U32 R4, R9, R4, RZ ;  /* 0x0000000409040227 */ /* 0x002fca00078e00ff */
[----:B------:R-:W-:-:S07]  /*288d0*/  @P0 SHF.R.U32.HI R9, RZ, R5, R4 ;  /* 0x00000005ff090219 */ /* 0x000fce0000011604 */
.L_x_1926:
[----:B------:R-:W-:Y:S05]  /*288e0*/  BSYNC B0 ;  /* 0x0000000000007941 */ /* 0x000fea0003800000 */
.L_x_1924:
[----:B------:R-:W-:-:S05]  /*288f0*/  IMAD R3, R9, R3, RZ ;  /* 0x0000000309037224 */ /* 0x000fca00078e02ff */
[----:B------:R-:W-:-:S07]  /*28900*/  VIMNMX R0, R0, R3, !PT ;  /* 0x0000000300007248 */ /* 0x000fce0007fe0100 */
.L_x_1923:
[----:B------:R-:W-:Y:S01]  /*28910*/  ISETP.NE.AND P1, PT, R6, RZ, PT ;  /* 0x000000ff0600720c */ /* 0x000fe20003f25270 */
[----:B------:R-:W-:Y:S01]  /*28920*/  IMAD.HI R0, R0, 0x2aaaaaab, RZ ;  /* 0x2aaaaaab00007827 */ /* 0x000fe200078e02ff */
[----:B------:R-:W-:Y:S04]  /*28930*/  BSSY B0, `(.L_x_1927) ;  /* 0x0000023000007945 */ /* 0x000fe80003800000 */
[----:B------:R-:W-:-:S04]  /*28940*/  SHF.R.U32.HI R3, RZ, 0x1f, R0 ;  /* 0x0000001fff037819 */ /* 0x000fc80000011600 */
[----:B------:R-:W-:Y:S01]  /*28950*/  LEA.HI.SX32 R0, R0, R3, 0x1c ;  /* 0x0000000300007211 */ /* 0x000fe200078fe2ff */
[----:B------:R-:W-:Y:S02]  /*28960*/  IMAD.MOV.U32 R3, RZ, RZ, RZ ;  /* 0x000000ffff037224 */ /* 0x000fe400078e00ff */
[----:B------:R-:W1:Y:S01]  /*28970*/  @!P1 LDC R6, c[0x0][0x9f0] ;  /* 0x00027c00ff069b82 */ /* 0x000e620000000800 */
[----:B------:R-:W-:-:S04]  /*28980*/  VIMNMX R0, RZ, R0, !PT ;  /* 0x00000000ff007248 */ /* 0x000fc80007fe0100 */
[----:B------:R-:W-:-:S13]  /*28990*/  ISETP.GT.AND P0, PT, R19, R0, PT ;  /* 0x000000001300720c */ /* 0x000fda0003f04270 */
[----:B------:R-:W-:Y:S05]  /*289a0*/  @!P0 BRA `(.L_x_1928) ;  /* 0x00000000006c8947 */ /* 0x000fea0003800000 */
[-C--:B-1----:R-:W-:Y:S01]  /*289b0*/  IABS R4, R6.reuse ;  /* 0x0000000600047213 */ /* 0x082fe20000000000 */
[----:B------:R-:W-:Y:S01]  /*289c0*/  IMAD.MOV.U32 R2, RZ, RZ, RZ ;  /* 0x000000ffff027224 */ /* 0x000fe200078e00ff */
[----:B------:R-:W-:Y:S02]  /*289d0*/  IABS R8, R6 ;  /* 0x0000000600087213 */ /* 0x000fe40000000000 */
[----:B------:R-:W1:Y:S08]  /*289e0*/  I2F.RP R5, R4 ;  /* 0x0000000400057306 */ /* 0x000e700000209400 */
[----:B-1----:R-:W1:Y:S02]  /*289f0*/  MUFU.RCP R5, R5 ;  /* 0x0000000500057308 */ /* 0x002e640000001000 */
[----:B-1----:R-:W-:-:S06]  /*28a00*/  VIADD R7, R5, 0xffffffe ;  /* 0x0ffffffe05077836 */ /* 0x002fcc0000000000 */
[----:B------:R1:W2:Y:S02]  /*28a10*/  F2I.FTZ.U32.TRUNC.NTZ R3, R7 ;  /* 0x0000000700037305 */ /* 0x0002a4000021f000 */
[----:B-1----:R-:W-:Y:S02]  /*28a20*/  IMAD.MOV R7, RZ, RZ, -R8 ;  /* 0x000000ffff077224 */ /* 0x002fe400078e0a08 */
[----:B--2---:R-:W-:-:S04]  /*28a30*/  IMAD.MOV R9, RZ, RZ, -R3 ;  /* 0x000000ffff097224 */ /* 0x004fc800078e0a03 */
        /* <DEDUP_REMOVED lines=18> */
.L_x_1928:
[----:B------:R-:W-:Y:S05]  /*28b60*/  BSYNC B0 ;  /* 0x0000000000007941 */ /* 0x000fea0003800000 */
.L_x_1927:
[-C--:B------:R-:W-:Y:S01]  /*28b70*/  IMAD R0, R10, R3.reuse, R0 ;  /* 0x000000030a007224 */ /* 0x080fe200078e0200 */
[----:B------:R-:W-:Y:S04]  /*28b80*/  BSSY B7, `(.L_x_1929) ;  /* 0x0000368000077945 */ /* 0x000fe80003800000 */
[----:B------:R-:W-:Y:S01]  /*28b90*/  VIADDMNMX R22, R0, R3, R19, PT ;  /* 0x0000000300167246 */ /* 0x000fe20003800113 */
[----:B------:R2:W-:Y:S03]  /*28ba0*/  STL [R1+0x8], R0 ;  /* 0x0000080001007387 */ /* 0x0005e60000100800 */
[----:B------:R-:W-:Y:S01]  /*28bb0*/  ISETP.GT.AND P0, PT, R22, R0, PT ;  /* 0x000000001600720c */ /* 0x000fe20003f04270 */
[----:B------:R2:W-:-:S12]  /*28bc0*/  STL [R1+0x24], R22 ;  /* 0x0000241601007387 */ /* 0x0005d80000100800 */
[----:B--2---:R-:W-:Y:S05]  /*28bd0*/  @P0 BRA `(.L_x_1930) ;  /* 0x0000000000440947 */ /* 0x004fea0003800000 */
[----:B------:R-:W2:Y:S02]  /*28be0*/  S2R R2, SR_TID.X ;  /* 0x0000000000027919 */ /* 0x000ea40000002100 */
[----:B--2---:R-:W-:-:S04]  /*28bf0*/  LOP3.LUT R2, R2, 0x7f, RZ, 0xc0, !PT ;  /* 0x0000007f02027812 */ /* 0x004fc800078ec0ff */
[----:B------:R-:W-:-:S13]  /*28c00*/  ISETP.NE.AND P0, PT, R2, RZ, PT ;  /* 0x000000ff0200720c */ /* 0x000fda0003f05270 */
[----:B------:R-:W-:Y:S05]  /*28c10*/  @P0 BRA `(.L_x_1931) ;  /* 0x0000003400780947 */ /* 0x000fea0003800000 */
[----:B------:R-:W2:Y:S01]  /*28c20*/  S2R R5, SR_LANEID ;  /* 0x0000000000057919 */ /* 0x000ea20000000000 */
[----:B------:R-:W-:Y:S01]  /*28c30*/  VOTEU.ANY UR4, UPT, PT ;  /* 0x0000000000047886 */ /* 0x000fe200038e0100 */
[----:B------:R-:W3:Y:S01]  /*28c40*/  LDC.64 R2, c[0x0][0xc60] ;  /* 0x00031800ff027b82 */ /* 0x000ee20000000a00 */
[----:B------:R-:W2:Y:S02]  /*28c50*/  FLO.U32 R0, UR4 ;  /* 0x0000000400007d00 */ /* 0x000ea400080e0000 */
[----:B--2---:R-:W-:-:S06]  /*28c60*/  ISETP.EQ.U32.AND P0, PT, R0, R5, PT ;  /* 0x000000050000720c */ /* 0x004fcc0003f02070 */
[----:B------:R-:W3:Y:S07]  /*28c70*/  POPC R5, UR4 ;  /* 0x0000000400057d09 */ /* 0x000eee0008000000 */
[----:B---3--:R-:W2:Y:S01]  /*28c80*/  @P0 ATOMG.E.ADD.STRONG.GPU PT, R3, desc[UR60][R2.64], R5 ;  /* 0x00000005020309a8 */ /* 0x008ea200081ee1fc */
[----:B------:R-:W3:Y:S02]  /*28c90*/  S2R R4, SR_LTMASK ;  /* 0x0000000000047919 */ /* 0x000ee40000003900 */
[----:B---3--:R-:W-:-:S04]  /*28ca0*/  LOP3.LUT R4, R4, UR4, RZ, 0xc0, !PT ;  /* 0x0000000404047c12 */ /* 0x008fc8000f8ec0ff */
[----:B------:R-:W3:Y:S01]  /*28cb0*/  POPC R7, R4 ;  /* 0x0000000400077309 */ /* 0x000ee20000000000 */
[----:B--2---:R-:W3:Y:S02]  /*28cc0*/  SHFL.IDX PT, R0, R3, R0, 0x1f ;  /* 0x00001f0003007589 */ /* 0x004ee400000e0000 */
[----:B---3--:R-:W-:Y:S01]  /*28cd0*/  IADD3 R24, R0, UR38, R7 ;  /* 0x0000002600187c10 */ /* 0x008fe2000fffe007 */
[----:B------:R-:W-:Y:S06]  /*28ce0*/  BRA `(.L_x_1931) ;  /* 0x0000003400447947 */ /* 0x000fec0003800000 */
.L_x_1930:
        /* <DEDUP_REMOVED lines=9> */
[----:B------:R-:W2:Y:S01]  /*28d80*/  LDC.64 R2, c[0x4][R2] ;  /* 0x0100000002027b82 */ /* 0x000ea20000000a00 */
[----:B------:R-:W-:Y:S02]  /*28d90*/  IMAD.U32 R5, RZ, RZ, UR7 ;  /* 0x00000007ff057e24 */ /* 0x000fe4000f8e00ff */
[----:B-1----:R-:W-:Y:S02]  /*28da0*/  IMAD.U32 R6, RZ, RZ, UR8 ;  /* 0x00000008ff067e24 */ /* 0x002fe4000f8e00ff */
[----:B------:R-:W-:-:S02]  /*28db0*/  IMAD.U32 R7, RZ, RZ, UR9 ;  /* 0x00000009ff077e24 */ /* 0x000fc4000f8e00ff */
[----:B------:R-:W-:Y:S02]  /*28dc0*/  IMAD.U32 R10, RZ, RZ, UR4 ;  /* 0x00000004ff0a7e24 */ /* 0x000fe4000f8e00ff */
[----:B------:R-:W-:Y:S02]  /*28dd0*/  IMAD.U32 R11, RZ, RZ, UR5 ;  /* 0x00000005ff0b7e24 */ /* 0x000fe4000f8e00ff */
[----:B------:R-:W-:Y:S02]  /*28de0*/  IMAD.MOV.U32 R8, RZ, RZ, 0x70 ;  /* 0x00000070ff087424 */ /* 0x000fe400078e00ff */
[----:B0-----:R-:W-:Y:S02]  /*28df0*/  IMAD.MOV.U32 R12, RZ, RZ, 0x1 ;  /* 0x00000001ff0c7424 */ /* 0x001fe400078e00ff */
[----:B------:R-:W-:-:S07]  /*28e00*/  IMAD.MOV.U32 R13, RZ, RZ, RZ ;  /* 0x000000ffff0d7224 */ /* 0x000fce00078e00ff */
[----:B------:R-:W-:-:S07]  /*28e10*/  LEPC R20, `(.L_x_1933) ;  /* 0x000000001014794e */ /* 0x000fce0000000000 */
[----:B--2---:R-:W-:Y:S05]  /*28e20*/  CALL.ABS.NOINC R2 ;  /* 0x0000000002007343 */ /* 0x004fea0003c00000 */
.L_x_1933:
[----:B------:R-:W-:Y:S05]  /*28e30*/  BSYNC B6 ;  /* 0x0000000000067941 */ /* 0x000fea0003800000 */
.L_x_1932:
        /* <DEDUP_REMOVED lines=8> */
[----:B------:R2:W3:Y:S01]  /*28ec0*/  LDC.64 R2, c[0x4][R18] ;  /* 0x0100000012027b82 */ /* 0x0004e20000000a00 */
[----:B------:R-:W-:Y:S02]  /*28ed0*/  IMAD.U32 R4, RZ, RZ, UR6 ;  /* 0x00000006ff047e24 */ /* 0x000fe4000f8e00ff */
[----:B------:R-:W-:Y:S02]  /*28ee0*/  IMAD.U32 R5, RZ, RZ, UR7 ;  /* 0x00000007ff057e24 */ /* 0x000fe4000f8e00ff */
[----:B-1----:R-:W-:Y:S02]  /*28ef0*/  IMAD.U32 R6, RZ, RZ, UR8 ;  /* 0x00000008ff067e24 */ /* 0x002fe4000f8e00ff */
[----:B------:R-:W-:-:S02]  /*28f00*/  IMAD.U32 R7, RZ, RZ, UR9 ;  /* 0x00000009ff077e24 */ /* 0x000fc4000f8e00ff */
[----:B------:R-:W-:Y:S02]  /*28f10*/  IMAD.U32 R10, RZ, RZ, UR4 ;  /* 0x00000004ff0a7e24 */ /* 0x000fe4000f8e00ff */
[----:B------:R-:W-:Y:S02]  /*28f20*/  IMAD.U32 R11, RZ, RZ, UR5 ;  /* 0x00000005ff0b7e24 */ /* 0x000fe4000f8e00ff */
[----:B------:R-:W-:Y:S02]  /*28f30*/  IMAD.MOV.U32 R8, RZ, RZ, 0x70 ;  /* 0x00000070ff087424 */ /* 0x000fe400078e00ff */
[----:B0-----:R-:W-:Y:S02]  /*28f40*/  IMAD.MOV.U32 R12, RZ, RZ, 0x1 ;  /* 0x00000001ff0c7424 */ /* 0x001fe400078e00ff */
[----:B--2---:R-:W-:-:S07]  /*28f50*/  IMAD.MOV.U32 R13, RZ, RZ, RZ ;  /* 0x000000ffff0d7224 */ /* 0x004fce00078e00ff */
[----:B------:R-:W-:-:S07]  /*28f60*/  LEPC R20, `(.L_x_1936) ;  /* 0x000000001014794e */ /* 0x000fce0000000000 */
[----:B---3--:R-:W-:Y:S05]  /*28f70*/  CALL.ABS.NOINC R2 ;  /* 0x0000000002007343 */ /* 0x008fea0003c00000 */
.L_x_1936:
        /* <DEDUP_REMOVED lines=15> */
.L_x_1935:
[----:B------:R-:W-:Y:S05]  /*29070*/  BSYNC B6 ;  /* 0x0000000000067941 */ /* 0x000fea0003800000 */
.L_x_1934:
[----:B------:R-:W-:Y:S01]  /*29080*/  ULDC.64 UR4, c[0x0][0x9f8] ;  /* 0x00027e0000047ab9 */ /* 0x000fe20000000a00 */
[----:B------:R-:W2:Y:S01]  /*29090*/  LDL R20, [R1+0x4] ;  /* 0x0000040001147983 */ /* 0x000ea20000100800 */
[----:B------:R-:W-:-:S03]  /*290a0*/  ISETP.NE.U32.AND P0, PT, RZ, UR4, PT ;  /* 0x00000004ff007c0c */ /* 0x000fc6000bf05070 */
[----:B------:R-:W3:Y:S01]  /*290b0*/  LDL R19, [R1+0xc] ;  /* 0x00000c0001137983 */ /* 0x000ee20000100800 */
[----:B------:R-:W-:Y:S01]  /*290c0*/  ISETP.NE.AND.EX P0, PT, RZ, UR5, PT, P0 ;  /* 0x00000005ff007c0c */ /* 0x000fe2000bf05300 */
[----:B------:R-:W-:Y:S01]  /*290d0*/  IMAD.MOV.U32 R32, RZ, RZ, R27 ;  /* 0x000000ffff207224 */ /* 0x000fe200078e001b */
[----:B------:R-:W4:Y:S01]  /*290e0*/  LDC R0, c[0x0][0x430] ;  /* 0x00010c00ff007b82 */ /* 0x000f220000000800 */
[----:B------:R-:W0:Y:S01]  /*290f0*/  S2R R18, SR_TID.X ;  /* 0x0000000000127919 */ /* 0x000e220000002100 */
[----:B------:R-:W-:Y:S01]  /*29100*/  VIADD R22, R22, 0xffffffff ;  /* 0xffffffff16167836 */ /* 0x000fe20000000000 */
[----:B------:R-:W-:Y:S01]  /*29110*/  LOP3.LUT R16, R16, 0xfffffff7, RZ, 0xc0, !PT ;  /* 0xfffffff710107812 */ /* 0x000fe200078ec0ff */
[----:B------:R-:W-:-:S07]  /*29120*/  ULDC UR4, c[0x0][0x2f4] ;  /* 0x0000bd0000047ab9 */ /* 0x000fce0000000800 */
[----:B------:R-:W1:Y:S01]  /*29130*/  @P0 LDC.64 R2, c[0x0][0x9f8] ;  /* 0x00027e00ff020b82 */ /* 0x000e620000000a00 */
[----:B0-----:R-:W-:Y:S01]  /*29140*/  LOP3.LUT R18, R18, 0x7f, RZ, 0xc0, !PT ;  /* 0x0000007f12127812 */ /* 0x001fe200078ec0ff */
[----:B-1----:R-:W-:-:S05]  /*29150*/  @P0 IMAD.WIDE R2, R27, 0x4, R2 ;  /* 0x000000041b020825 */ /* 0x002fca00078e0202 */
[----:B------:R0:W3:Y:S01]  /*29160*/  @P0 LDG.E R32, desc[UR60][R2.64] ;  /* 0x0000003c02200981 */ /* 0x0000e2000c1e1900 */
[----:B------:R-:W-:Y:S02]  /*29170*/  SHF.R.U32.HI R21, RZ, 0x3, R18 ;  /* 0x00000003ff157819 */ /* 0x000fe40000011612 */
[----:B----4-:R-:W-:Y:S01]  /*29180*/  ISETP.NE.AND P1, PT, R0, 0x1, PT ;  /* 0x000000010000780c */ /* 0x010fe20003f25270 */
[----:B------:R-:W1:-:S12]  /*29190*/  S2R R18, SR_TID.X ;  /* 0x0000000000127919 */ /* 0x000e580000002100 */
[----:B------:R-:W4:Y:S08]  /*291a0*/  @P1 LDC R6, c[0x0][0x434] ;  /* 0x00010d00ff061b82 */ /* 0x000f300000000800 */
[----:B------:R-:W0:Y:S01]  /*291b0*/  @P1 LDC R7, c[0x0][0x438] ;  /* 0x00010e00ff071b82 */ /* 0x000e220000000800 */
[----:B-1----:R-:W-:-:S05]  /*291c0*/  IMAD.SHL.U32 R18, R18, 0x10, RZ ;  /* 0x0000001012127824 */ /* 0x002fca00078e00ff */
[----:B------:R-:W-:-:S05]  /*291d0*/  LOP3.LUT R18, R21, 0x70, R18, 0xf8, !PT ;  /* 0x0000007015127812 */ /* 0x000fca00078ef812 */
[----:B------:R-:W-:Y:S01]  /*291e0*/  IMAD R5, R22, 0x60, R18 ;  /* 0x0000006016057824 */ /* 0x000fe200078e0212 */
[----:B------:R-:W-:Y:S01]  /*291f0*/  ISETP.GE.AND P3, PT, R33, UR4, PT ;  /* 0x0000000421007c0c */ /* 0x000fe2000bf66270 */
[----:B------:R-:W-:-:S03]  /*29200*/  UMOV UR5, 0xffffffff ;  /* 0xffffffff00057882 */ /* 0x000fc60000000000 */
[----:B--2---:R-:W-:-:S04]  /*29210*/  ISETP.GE.AND P0, PT, R5, R20, PT ;  /* 0x000000140500720c */ /* 0x004fc80003f06270 */
[----:B------:R-:W-:Y:S01]  /*29220*/  ISETP.GT.U32.OR P0, PT, R18, 0x5f, P0 ;  /* 0x0000005f1200780c */ /* 0x000fe20000704470 */
[----:B---3--:R-:W-:-:S04]  /*29230*/  IMAD.IADD R5, R5, 0x1, R19 ;  /* 0x0000000105057824 */ /* 0x008fc800078e0213 */
[----:B----4-:R-:W-:-:S04]  /*29240*/  @P1 IMAD.HI.U32 R6, R5, R6, RZ ;  /* 0x0000000605061227 */ /* 0x010fc800078e00ff */
[----:B------:R-:W-:Y:S01]  /*29250*/  IMAD.MOV.U32 R4, RZ, RZ, R5 ;  /* 0x000000ffff047224 */ /* 0x000fe200078e0005 */
[----:B0-----:R-:W-:-:S03]  /*29260*/  @P1 SHF.R.U32.HI R4, RZ, R7, R6 ;  /* 0x00000007ff041219 */ /* 0x001fc60000011606 */
[----:B------:R-:W0:Y:S02]  /*29270*/  @!P0 LDC.64 R2, c[0x0][0x428] ;  /* 0x00010a00ff028b82 */ /* 0x000e240000000a00 */
[----:B------:R-:W-:-:S04]  /*29280*/  IMAD.MOV R6, RZ, RZ, -R4 ;  /* 0x000000ffff067224 */ /* 0x000fc800078e0a04 */
[----:B------:R-:W-:Y:S01]  /*29290*/  IMAD R0, R0, R6, R5 ;  /* 0x0000000600007224 */ /* 0x000fe200078e0205 */
[----:B------:R-:W-:Y:S02]  /*292a0*/  @!P0 SHF.R.S32.HI R5, RZ, 0x1f, R4 ;  /* 0x0000001fff058819 */ /* 0x000fe40000011404 */
[----:B------:R-:W-:Y:S01]  /*292b0*/  SHF.R.S32.HI R8, RZ, 0x1f, R32 ;  /* 0x0000001fff087819 */ /* 0x000fe20000011420 */
[----:B0-----:R-:W-:-:S04]  /*292c0*/  @!P0 IMAD.WIDE.U32 R4, R32, R2, R4 ;  /* 0x0000000220048225 */ /* 0x001fc800078e0004 */
[----:B------:R-:W-:Y:S01]  /*292d0*/  @!P0 IMAD R6, R8, R2, RZ ;  /* 0x0000000208068224 */ /* 0x000fe200078e02ff */
[----:B------:R0:W-:Y:S03]  /*292e0*/  STL [R1+0x10], R8 ;  /* 0x0000100801007387 */ /* 0x0001e60000100800 */
[----:B------:R-:W-:Y:S02]  /*292f0*/  @!P0 IMAD R6, R32, R3, R6 ;  /* 0x0000000320068224 */ /* 0x000fe400078e0206 */
[----:B------:R-:W1:Y:S02]  /*29300*/  @!P0 LDC.64 R2, c[0x0][0x418] ;  /* 0x00010600ff028b82 */ /* 0x000e640000000a00 */
[----:B------:R-:W-:Y:S02]  /*29310*/  @!P0 IMAD.IADD R6, R5, 0x1, R6 ;  /* 0x0000000105068824 */ /* 0x000fe400078e0206 */
[----:B------:R-:W-:Y:S01]  /*29320*/  IMAD.U32 R5, RZ, RZ, UR39 ;  /* 0x00000027ff057e24 */ /* 0x000fe2000f8e00ff */
[----:B-1----:R-:W-:-:S04]  /*29330*/  @!P0 LEA R2, P1, R4, R2, 0x2 ;  /* 0x0000000204028211 */ /* 0x002fc800078210ff */
[----:B------:R-:W-:Y:S01]  /*29340*/  @!P0 LEA.HI.X R3, R4, R3, R6, 0x2, P1 ;  /* 0x0000000304038211 */ /* 0x000fe200008f1406 */
[----:B------:R-:W-:-:S06]  /*29350*/  IMAD.MOV.U32 R4, RZ, RZ, RZ ;  /* 0x000000ffff047224 */ /* 0x000fcc00078e00ff */
[----:B------:R0:W5:Y:S01]  /*29360*/  @!P0 LDG.E R4, desc[UR60][R2.64] ;  /* 0x0000003c02048981 */ /* 0x000162000c1e1900 */
[----:B------:R-:W-:Y:S02]  /*29370*/  ISETP.GT.U32.AND P0, PT, R18, 0x5f, PT ;  /* 0x0000005f1200780c */ /* 0x000fe40003f04070 */
[----:B------:R-:W-:Y:S02]  /*29380*/  ISETP.NE.AND P2, PT, R5, 0x3, PT ;  /* 0x000000030500780c */ /* 0x000fe40003f45270 */
[----:B------:R-:W-:-:S09]  /*29390*/  ISETP.GE.AND P1, PT, R36, UR4, PT ;  /* 0x0000000424007c0c */ /* 0x000fd2000bf26270 */
[----:B------:R-:W-:Y:S02]  /*293a0*/  @P0 LOP3.LUT R16, R16, 0x8, RZ, 0xfc, !PT ;  /* 0x0000000810100812 */ /* 0x000fe400078efcff */
[----:B------:R-:W-:Y:S02]  /*293b0*/  ISETP.GE.AND P0, PT, R34, UR4, PT ;  /* 0x0000000422007c0c */ /* 0x000fe4000bf06270 */
[----:B------:R-:W-:-:S04]  /*293c0*/  LOP3.LUT R16, R16, 0xffffffef, RZ, 0xc0, !PT ;  /* 0xffffffef10107812 */ /* 0x000fc800078ec0ff */
[----:B------:R-:W-:-:S04]  /*293d0*/  @P2 LOP3.LUT R16, R16, 0x10, RZ, 0xfc, !PT ;  /* 0x0000001010102812 */ /* 0x000fc800078efcff */
[----:B------:R-:W-:-:S04]  /*293e0*/  LOP3.LUT R16, R16, 0xfffffffb, RZ, 0xc0, !PT ;  /* 0xfffffffb10107812 */ /* 0x000fc800078ec0ff */
[----:B------:R-:W-:-:S04]  /*293f0*/  @P3 LOP3.LUT R16, R16, 0x4, RZ, 0xfc, !PT ;  /* 0x0000000410103812 */ /* 0x000fc800078efcff */
[----:B------:R-:W-:-:S04]  /*29400*/  LOP3.LUT R16, R16, 0xfffffffe, RZ, 0xc0, !PT ;  /* 0xfffffffe10107812 */ /* 0x000fc800078ec0ff */
[----:B------:R-:W-:-:S04]  /*29410*/  LOP3.LUT R16, R16, 0xfffffffd, RZ, 0xc0, !PT ;  /* 0xfffffffd10107812 */ /* 0x000fc800078ec0ff */
[----:B------:R-:W-:-:S04]  /*29420*/  @P1 LOP3.LUT R16, R16, 0x2, RZ, 0xfc, !PT ;  /* 0x0000000210101812 */ /* 0x000fc800078efcff */
[----:B------:R-:W-:Y:S01]  /*29430*/  @P0 LOP3.LUT R16, R16, 0x1, RZ, 0xfc, !PT ;  /* 0x0000000110100812 */ /* 0x000fe200078efcff */
[----:B0-----:R-:W-:Y:S06]  /*29440*/  BRA.DIV UR5, `(.L_x_1937) ;  /* 0x0000005605d47947 */ /* 0x001fec000b800000 */
.L_x_2066:
[----:B------:R-:W-:Y:S05]  /*29450*/  @!P2 BRA `(.L_x_1938) ;  /* 0x000000000004a947 */ /* 0x000fea0003800000 */
[----:B------:R-:W-:Y:S01]  /*29460*/  BPT.TRAP 0x1 ;  /* 0x000000040000795c */ /* 0x000fe20000300000 */
.L_x_1938:
        /* <DEDUP_REMOVED lines=23> */
.L_x_2067:
[----:B------:R-:W-:Y:S05]  /*295e0*/  BSYNC B0 ;  /* 0x0000000000007941 */ /* 0x000fea0003800000 */
.L_x_1939:
[----:B------:R-:W2:Y:S01]  /*295f0*/  LDL R9, [R1+0x4] ;  /* 0x0000040001097983 */ /* 0x000ea20000100800 */
[----:B------:R-:W-:Y:S01]  /*29600*/  ULDC.64 UR4, c[0x0][0x300] ;  /* 0x0000c00000047ab9 */ /* 0x000fe20000000a00 */
[----:B------:R-:W-:Y:S01]  /*29610*/  ULDC.64 UR6, c[0x0][0x2e8] ;  /* 0x0000ba0000067ab9 */ /* 0x000fe20000000a00 */
[----:B------:R-:W-:Y:S01]  /*29620*/  IMAD R5, R5, UR4, RZ ;  /* 0x0000000405057c24 */ /* 0x000fe2000f8e02ff */
[----:B------:R-:W1:Y:S01]  /*29630*/  S2R R8, SR_TID.X ;  /* 0x0000000000087919 */ /* 0x000e620000002100 */
[----:B0-----:R-:W-:Y:S01]  /*29640*/  IMAD.WIDE.U32 R2, R0, UR4, RZ ;  /* 0x0000000400027c25 */ /* 0x001fe2000f8e00ff */
[C---:B------:R-:W-:Y:S02]  /*29650*/  LOP3.LUT P4, RZ, R16.reuse, 0x4, RZ, 0xc0, !PT ;  /* 0x0000000410ff7812 */ /* 0x040fe4000788c0ff */
[----:B------:R-:W-:Y:S01]  /*29660*/  LOP3.LUT P3, RZ, R16, 0x2, RZ, 0xc0, !PT ;  /* 0x0000000210ff7812 */ /* 0x000fe2000786c0ff */
[----:B------:R-:W-:Y:S01]  /*29670*/  IMAD R5, R0, UR5, R5 ;  /* 0x0000000500057c24 */ /* 0x000fe2000f8e0205 */
[----:B------:R-:W-:Y:S01]  /*29680*/  ULDC.64 UR4, c[0x0][0x310] ;  /* 0x0000c40000047ab9 */ /* 0x000fe20000000a00 */
[----:B------:R-:W-:Y:S01]  /*29690*/  LOP3.LUT P2, RZ, R16, 0x1, RZ, 0xc0, !PT ;  /* 0x0000000110ff7812 */ /* 0x000fe2000784c0ff */
[----:B------:R-:W-:-:S02]  /*296a0*/  IMAD R6, R6, UR4, RZ ;  /* 0x0000000406067c24 */ /* 0x000fc4000f8e02ff */
[----:B------:R-:W-:Y:S02]  /*296b0*/  IMAD.IADD R3, R3, 0x1, R5 ;  /* 0x0000000103037824 */ /* 0x000fe400078e0205 */
[C---:B------:R-:W-:Y:S02]  /*296c0*/  IMAD R5, R4.reuse, UR5, R6 ;  /* 0x0000000504057c24 */ /* 0x040fe4000f8e0206 */
[----:B------:R-:W-:Y:S01]  /*296d0*/  IMAD.WIDE.U32 R2, R4, UR4, R2 ;  /* 0x0000000404027c25 */ /* 0x000fe2000f8e0002 */
[----:B------:R-:W-:-:S03]  /*296e0*/  ULDC.64 UR4, c[0x0][0x308] ;  /* 0x0000c20000047ab9 */ /* 0x000fc60000000a00 */
[----:B------:R-:W-:Y:S02]  /*296f0*/  IMAD.IADD R3, R3, 0x1, R5 ;  /* 0x0000000103037824 */ /* 0x000fe400078e0205 */
[----:B------:R-:W-:Y:S02]  /*29700*/  IMAD R5, R23, 0x4800, R37 ;  /* 0x0000480017057824 */ /* 0x000fe400078e0225 */
[----:B------:R-:W-:Y:S01]  /*29710*/  IMAD.WIDE.U32 R2, R26, UR4, R2 ;  /* 0x000000041a027c25 */ /* 0x000fe2000f8e0002 */
[----:B------:R-:W-:-:S03]  /*29720*/  UMOV UR4, 0xffffffff ;  /* 0xffffffff00047882 */ /* 0x000fc60000000000 */
[----:B------:R-:W-:Y:S01]  /*29730*/  IMAD R0, R26, UR5, R3 ;  /* 0x000000051a007c24 */ /* 0x000fe2000f8e0203 */
[----:B------:R-:W-:-:S04]  /*29740*/  LEA R4, P0, R2, UR6, 0x1 ;  /* 0x0000000602047c11 */ /* 0x000fc8000f8008ff */
[----:B------:R-:W-:Y:S02]  /*29750*/  LEA.HI.X R0, R2, UR7, R0, 0x1, P0 ;  /* 0x0000000702007c11 */ /* 0x000fe400080f0c00 */
[----:B-1----:R-:W-:-:S04]  /*29760*/  LOP3.LUT R8, R8, 0x7f, RZ, 0xc0, !PT ;  /* 0x0000007f08087812 */ /* 0x002fc800078ec0ff */
[----:B------:R-:W-:Y:S01]  /*29770*/  SHF.R.U32.HI R8, RZ, 0x3, R8 ;  /* 0x00000003ff087819 */ /* 0x000fe20000011608 */
[----:B--2---:R-:W-:-:S04]  /*29780*/  IMAD R6, R22, -0x60, R9 ;  /* 0xffffffa016067824 */ /* 0x004fc800078e0209 */
        /* <DEDUP_REMOVED lines=65> */
.L_x_2081:
        /* <DEDUP_REMOVED lines=12> */
.L_x_1942:
        /* <DEDUP_REMOVED lines=10> */
.L_x_1943:
[----:B------:R2:W-:Y:S02]  /*29d00*/  SYNCS.ARRIVE.TRANS64.A1T0 RZ, [R7+URZ+0x30830], RZ ;  /* 0x030830ff07ff79a7 */ /* 0x0005e4000810003f */
[----:B------:R-:W-:Y:S05]  /*29d10*/  WARPSYNC.ALL ;  /* 0x0000000000007948 */ /* 0x000fea0003800000 */
[----:B------:R-:W-:Y:S01]  /*29d20*/  ULDC.64 UR4, c[0x0][0xa00] ;  /* 0x0002800000047ab9 */ /* 0x000fe20000000a00 */
[----:B------:R-:W-:Y:S01]  /*29d30*/  SHF.R.S32.HI R0, RZ, 0x1f, R27 ;  /* 0x0000001fff007819 */ /* 0x000fe2000001141b */
[----:B-1----:R-:W-:Y:S01]  /*29d40*/  VIADD R2, R17, 0x12400 ;  /* 0x0001240011027836 */ /* 0x002fe20000000000 */
[----:B------:R-:W-:Y:S01]  /*29d50*/  BAR.SYNC.DEFER_BLOCKING 0x8, 0x180 ;  /* 0x0206000000007b1d */ /* 0x000fe20000010000 */
[----:B------:R-:W-:-:S04]  /*29d60*/  ISETP.NE.U32.AND P0, PT, RZ, UR4, PT ;  /* 0x00000004ff007c0c */ /* 0x000fc8000bf05070 */
[----:B------:R-:W-:Y:S01]  /*29d70*/  ISETP.NE.AND.EX P0, PT, RZ, UR5, PT, P0 ;  /* 0x00000005ff007c0c */ /* 0x000fe2000bf05300 */
[----:B------:R-:W-:Y:S01]  /*29d80*/  ULDC.64 UR4, c[0x0][0x298] ;  /* 0x0000a60000047ab9 */ /* 0x000fe20000000a00 */
[----:B------:R-:W-:Y:S01]  /*29d90*/  BSSY B6, `(.L_x_1944) ;  /* 0x000001d000067945 */ /* 0x000fe20003800000 */
[----:B0-----:R-:W-:Y:S01]  /*29da0*/  IMAD.WIDE.U32 R4, R35, UR4, RZ ;  /* 0x0000000423047c25 */ /* 0x001fe2000f8e00ff */
[----:B------:R-:W-:Y:S02]  /*29db0*/  SEL R3, R0, RZ, !P0 ;  /* 0x000000ff00037207 */ /* 0x000fe40004000000 */
[----:B------:R-:W-:Y:S02]  /*29dc0*/  SEL R0, R27, RZ, !P0 ;  /* 0x000000ff1b007207 */ /* 0x000fe40004000000 */
[----:B------:R-:W-:Y:S01]  /*29dd0*/  LOP3.LUT P0, RZ, R2, 0x3ff, RZ, 0xc0, !PT ;  /* 0x000003ff02ff7812 */ /* 0x000fe2000780c0ff */
[----:B------:R-:W-:Y:S04]  /*29de0*/  STL [R1+0x2c], R3 ;  /* 0x00002c0301007387 */ /* 0x000fe80000100800 */
[----:B------:R0:W-:Y:S04]  /*29df0*/  STL [R1+0x20], R0 ;  /* 0x0000200001007387 */ /* 0x0001e80000100800 */
[----:B------:R1:W-:Y:S01]  /*29e00*/  STL.64 [R1+0x18], R4 ;  /* 0x0000180401007387 */ /* 0x0003e20000100a00 */
[----:B0-----:R-:W-:-:S05]  /*29e10*/  SHF.R.S32.HI R0, RZ, 0x1f, R35 ;  /* 0x0000001fff007819 */ /* 0x001fca0000011423 */
[----:B------:R-:W-:-:S04]  /*29e20*/  IMAD R0, R0, UR4, RZ ;  /* 0x0000000400007c24 */ /* 0x000fc8000f8e02ff */
[----:B------:R-:W-:-:S04]  /*29e30*/  IMAD R0, R35, UR5, R0 ;  /* 0x0000000523007c24 */ /* 0x000fc8000f8e0200 */
[----:B------:R-:W-:Y:S01]  /*29e40*/  IMAD.IADD R35, R5, 0x1, R0 ;  /* 0x0000000105237824 */ /* 0x000fe200078e0200 */
[----:B-1----:R-:W-:Y:S06]  /*29e50*/  @!P0 BRA `(.L_x_1945) ;  /* 0x0000000000408947 */ /* 0x002fec0003800000 */
        /* <DEDUP_REMOVED lines=16> */
.L_x_1945:
[----:B------:R-:W-:Y:S05]  /*29f60*/  BSYNC B6 ;  /* 0x0000000000067941 */ /* 0x000fea0003800000 */
.L_x_1944:
[----:B------:R-:W3:Y:S01]  /*29f70*/  LDL.LU R20, [R1+0x2c] ;  /* 0x00002c0001147983 */ /* 0x000ee20000300800 */
[----:B------:R-:W-:Y:S01]  /*29f80*/  ULDC.64 UR4, c[0x0][0x2d8] ;  /* 0x0000b60000047ab9 */ /* 0x000fe20000000a00 */
[----:B------:R-:W0:Y:S02]  /*29f90*/  LDC R6, c[0x0][0x448] ;  /* 0x00011200ff067b82 */ /* 0x000e240000000800 */
[----:B------:R-:W4:Y:S04]  /*29fa0*/  LDL.LU R21, [R1+0x20] ;  /* 0x0000200001157983 */ /* 0x000f280000300800 */
[----:B------:R-:W3:Y:S04]  /*29fb0*/  LDL.LU.64 R2, [R1+0x18] ;  /* 0x0000180001027983 */ /* 0x000ee80000300a00 */
[----:B------:R1:W5:Y:S01]  /*29fc0*/  LDL R8, [R1] ;  /* 0x0000000001087983 */ /* 0x0003620000100800 */
[----:B0-----:R-:W-:-:S13]  /*29fd0*/  ISETP.NE.AND P0, PT, R6, 0x1, PT ;  /* 0x000000010600780c */ /* 0x001fda0003f05270 */
[----:B--2---:R-:W0:Y:S01]  /*29fe0*/  @P0 LDC R7, c[0x0][0x44c] ;  /* 0x00011300ff070b82 */ /* 0x004e220000000800 */
[----:B---3--:R-:W-:Y:S02]  /*29ff0*/  IMAD.MOV.U32 R3, RZ, RZ, R35 ;  /* 0x000000ffff037224 */ /* 0x008fe400078e0023 */
[----:B------:R-:W-:-:S04]  /*2a000*/  IMAD.WIDE.U32 R2, R26, UR4, R2 ;  /* 0x000000041a027c25 */ /* 0x000fc8000f8e0002 */
[----:B------:R-:W-:Y:S01]  /*2a010*/  IMAD R3, R26, UR5, R3 ;  /* 0x000000051a037c24 */ /* 0x000fe2000f8e0203 */
[----:B------:R-:W-:Y:S02]  /*2a020*/  ULDC.64 UR4, c[0x0][0x2e0] ;  /* 0x0000b80000047ab9 */ /* 0x000fe40000000a00 */
[----:B------:R-:W-:Y:S02]  /*2a030*/  IMAD R0, R20, UR4, RZ ;  /* 0x0000000414007c24 */ /* 0x000fe4000f8e02ff */
[----:B------:R-:W2:Y:S01]  /*2a040*/  S2R R20, SR_TID.X ;  /* 0x0000000000147919 */ /* 0x000ea20000002100 */
[----:B----4-:R-:W-:-:S04]  /*2a050*/  IMAD.WIDE.U32 R2, R21, UR4, R2 ;  /* 0x0000000415027c25 */ /* 0x010fc8000f8e0002 */
[----:B------:R-:W-:Y:S01]  /*2a060*/  IMAD R0, R21, UR5, R0 ;  /* 0x0000000515007c24 */ /* 0x000fe2000f8e0200 */
[----:B------:R-:W-:-:S03]  /*2a070*/  ULDC.64 UR4, c[0x0][0x2d0] ;  /* 0x0000b40000047ab9 */ /* 0x000fc60000000a00 */
[----:B------:R-:W-:Y:S02]  /*2a080*/  IMAD.IADD R3, R3, 0x1, R0 ;  /* 0x0000000103037824 */ /* 0x000fe400078e0200 */
[----:B------:R-:W3:Y:S01]  /*2a090*/  @P0 LDC R0, c[0x0][0x450] ;  /* 0x00011400ff000b82 */ /* 0x000ee20000000800 */
[----:B--2---:R-:W-:-:S04]  /*2a0a0*/  LOP3.LUT R20, R20, 0x7f, RZ, 0xc0, !PT ;  /* 0x0000007f14147812 */ /* 0x004fc800078ec0ff */
[----:B------:R-:W-:Y:S02]  /*2a0b0*/  SHF.R.U32.HI R21, RZ, 0x3, R20 ;  /* 0x00000003ff157819 */ /* 0x000fe40000011614 */
[----:B------:R-:W2:Y:S02]  /*2a0c0*/  S2R R20, SR_TID.X ;  /* 0x0000000000147919 */ /* 0x000ea40000002100 */
[----:B--2---:R-:W-:-:S05]  /*2a0d0*/  IMAD.SHL.U32 R20, R20, 0x10, RZ ;  /* 0x0000001014147824 */ /* 0x004fca00078e00ff */
[----:B------:R-:W-:-:S05]  /*2a0e0*/  LOP3.LUT R20, R21, 0x70, R20, 0xf8, !PT ;  /* 0x0000007015147812 */ /* 0x000fca00078ef814 */
[----:B------:R-:W-:-:S04]  /*2a0f0*/  IMAD.IADD R5, R20, 0x1, R25 ;  /* 0x0000000114057824 */ /* 0x000fc800078e0219 */
[----:B0-----:R-:W-:-:S04]  /*2a100*/  @P0 IMAD.HI.U32 R7, R5, R7, RZ ;  /* 0x0000000705070227 */ /* 0x001fc800078e00ff */
[----:B------:R-:W-:Y:S01]  /*2a110*/  IMAD.MOV.U32 R4, RZ, RZ, R5 ;  /* 0x000000ffff047224 */ /* 0x000fe200078e0005 */
[----:B---3--:R-:W-:Y:S01]  /*2a120*/  @P0 SHF.R.U32.HI R4, RZ, R0, R7 ;  /* 0x00000000ff040219 */ /* 0x008fe20000011607 */
        /* <DEDUP_REMOVED lines=17> */
[----:B0-----:R-:W-:-:S03]  /*2a240*/  LOP3.LUT R20, R20, 0x7f, RZ, 0xc0, !PT ;  /* 0x0000007f14147812 */ /* 0x001fc600078ec0ff */
[----:B------:R-:W-:Y:S01]  /*2a250*/  LEA.HI.X R4, R2, UR5, R3, 0x1, P0 ;  /* 0x0000000502047c11 */ /* 0x000fe200080f0c03 */
[----:B------:R-:W-:Y:S01]  /*2a260*/  UMOV UR5, 0xffffffff ;  /* 0xffffffff00057882 */ /* 0x000fe20000000000 */
[----:B------:R-:W-:Y:S02]  /*2a270*/  ISETP.GE.AND P3, PT, R33, UR4, PT ;  /* 0x0000000421007c0c */ /* 0x000fe4000bf66270 */
[----:B------:R-:W-:Y:S02]  /*2a280*/  ISETP.GE.AND P2, PT, R36, UR4, PT ;  /* 0x0000000424007c0c */ /* 0x000fe4000bf46270 */
[----:B------:R-:W-:Y:S02]  /*2a290*/  ISETP.GE.AND P0, PT, R34, UR4, PT ;  /* 0x0000000422007c0c */ /* 0x000fe4000bf06270 */
[----:B------:R-:W-:Y:S01]  /*2a2a0*/  SHF.R.U32.HI R9, RZ, 0x3, R20 ;  /* 0x00000003ff097819 */ /* 0x000fe20000011614 */
[----:B-1----:R-:W-:Y:S10]  /*2a2b0*/  BRA.DIV UR5, `(.L_x_1946) ;  /* 0x0000005205a87947 */ /* 0x002ff4000b800000 */
        /* <DEDUP_REMOVED lines=10> */
[----:B-----5:R-:W-:Y:S04]  /*2a360*/  @!P1 LDGSTS.E.BYPASS.LTC128B.128 [R8+0x12400], desc[UR60][R2.64], !P3 ;  /* 0x1240000002089fae */ /* 0x020fe8000d901d7c */
        /* <DEDUP_REMOVED lines=68> */
.L_x_2098:
        /* <DEDUP_REMOVED lines=12> */
.L_x_1948:
[----:B------:R-:W-:Y:S05]  /*2a870*/  BSYNC B0 ;  /* 0x0000000000007941 */ /* 0x000fea0003800000 */
.L_x_1947:
[----:B------:R-:W-:Y:S01]  /*2a880*/  NOP ;  /* 0x0000000000007918 */ /* 0x000fe20000000000 */
[----:B------:R-:W-:-:S13]  /*2a890*/  PLOP3.LUT P0, PT, PT, PT, PT, 0x80, 0x0 ;  /* 0x000000000000781c */ /* 0x000fda0003f0f070 */
.L_x_1949:
[----:B------:R-:W-:Y:S02]  /*2a8a0*/  PLOP3.LUT P1, PT, P1, P0, PT, 0xa2, 0x0 ;  /* 0x000000000000781c */ /* 0x000fe40000f21472 */
[----:B------:R-:W-:-:S08]  /*2a8b0*/  @P0 R2UR P1, UR4, R17 ;  /* 0x00000000110402ca */ /* 0x000fd00000020000 */
[----:B------:R-:W-:-:S05]  /*2a8c0*/  @P0 PLOP3.LUT P0, PT, P1, PT, PT, 0x80, 0x0 ;  /* 0x000000000000081c */ /* 0x000fca0000f0f070 */
[----:B------:R-:W-:Y:S01]  /*2a8d0*/  @!P1 SYNCS.ARRIVE.TRANS64.RED.A0T1 RZ, [UR4+0x30800], RZ ;  /* 0x030800ffffff99a7 */ /* 0x000fe20008200404 */
[----:B------:R-:W-:Y:S07]  /*2a8e0*/  @!P1 ARRIVES.LDGSTSBAR.64.TRANSCNT [UR4+0x30800] ;  /* 0x03080000ff0099b0 */ /* 0x000fee0008000a84 */
[----:B------:R-:W-:Y:S05]  /*2a8f0*/  @P0 BRA.U.ANY `(.L_x_1949) ;  /* 0xfffffffd00e80947 */ /* 0x000fea000393ffff */
[----:B0-----:R-:W3:Y:S02]  /*2a900*/  LDL.LU R2, [R1+0x28] ;  /* 0x0000280001027983 */ /* 0x001ee40000300800 */
[----:B---3--:R-:W-:-:S05]  /*2a910*/  VIADD R2, R2, 0x1 ;  /* 0x0000000102027836 */ /* 0x008fca0000000000 */
[----:B------:R0:W-:Y:S01]  /*2a920*/  STL [R1+0x28], R2 ;  /* 0x0000280201007387 */ /* 0x0001e20000100800 */
[----:B------:R-:W-:-:S04]  /*2a930*/  LEA.HI R0, R2, R2, RZ, 0x1 ;  /* 0x0000000202007211 */ /* 0x000fc800078f08ff */
[----:B------:R-:W-:-:S05]  /*2a940*/  LOP3.LUT R0, R0, 0xfffffffe, RZ, 0xc0, !PT ;  /* 0xfffffffe00007812 */ /* 0x000fca00078ec0ff */
[----:B------:R-:W-:-:S05]  /*2a950*/  IMAD.IADD R0, R2, 0x1, -R0 ;  /* 0x0000000102007824 */ /* 0x000fca00078e0a00 */
[----:B------:R-:W-:Y:S01]  /*2a960*/  SHF.L.U32 R0, R0, 0x1f, RZ ;  /* 0x0000001f00007819 */ /* 0x000fe200000006ff */
[----:B------:R-:W-:Y:S01]  /*2a970*/  NOP ;  /* 0x0000000000007918 */ /* 0x000fe20000000000 */
[----:B0-----:R-:W3:Y:S01]  /*2a980*/  LDL.LU R2, [R1+0x24] ;  /* 0x0000240001027983 */ /* 0x001ee20000300800 */
[----:B------:R0:W-:Y:S01]  /*2a990*/  SYNCS.ARRIVE.TRANS64.A1T0 RZ, [R17+URZ+0x30800], RZ ;  /* 0x030800ff11ff79a7 */ /* 0x0001e2000810003f */
[----:B------:R-:W-:Y:S01]  /*2a9a0*/  BSSY B0, `(.L_x_1950) ;  /* 0x0000004000007945 */ /* 0x000fe20003800000 */
[----:B------:R-:W1:Y:S01]  /*2a9b0*/  SYNCS.PHASECHK.TRANS64.TRYWAIT P0, [R17+URZ+0x30820], R0 ;  /* 0x03082000110075a7 */ /* 0x000e62000800017f */
[----:B---3--:R-:W-:Y:S02]  /*2a9c0*/  VIADD R6, R2, 0xfffffffe ;  /* 0xfffffffe02067836 */ /* 0x008fe40000000000 */
[----:B01----:R-:W-:Y:S05]  /*2a9d0*/  @!P0 BRA `(.L_x_1951) ;  /* 0x00000054007c8947 */ /* 0x003fea0003800000 */
.L_x_2099:
[----:B------:R-:W-:Y:S05]  /*2a9e0*/  BSYNC B0 ;  /* 0x0000000000007941 */ /* 0x000fea0003800000 */
.L_x_1950:
[----:B------:R-:W3:Y:S01]  /*2a9f0*/  LDL R2, [R1+0x8] ;  /* 0x0000080001027983 */ /* 0x000ee20000100800 */
        /* <DEDUP_REMOVED lines=10> */
.L_x_1966:
[----:B------:R-:W3:Y:S01]  /*2aaa0*/  LDL R4, [R1+0xc] ;  /* 0x00000c0001047983 */ /* 0x000ee20000100800 */
[----:B------:R-:W1:Y:S03]  /*2aab0*/  LDC R7, c[0x0][0x430] ;  /* 0x00010c00ff077b82 */ /* 0x000e660000000800 */
[----:B------:R-:W4:Y:S01]  /*2aac0*/  LDL R8, [R1+0x10] ;  /* 0x0000100001087983 */ /* 0x000f220000100800 */
[----:B0-----:R-:W0:Y:S02]  /*2aad0*/  S2R R0, SR_TID.X ;  /* 0x0000000000007919 */ /* 0x001e240000002100 */
[----:B0-----:R-:W-:-:S04]  /*2aae0*/  LOP3.LUT R0, R0, 0x7f, RZ, 0xc0, !PT ;  /* 0x0000007f00007812 */ /* 0x001fc800078ec0ff */
[----:B------:R-:W-:Y:S02]  /*2aaf0*/  SHF.R.U32.HI R2, RZ, 0x3, R0 ;  /* 0x00000003ff027819 */ /* 0x000fe40000011600 */
[----:B------:R-:W0:Y:S01]  /*2ab00*/  S2R R0, SR_TID.X ;  /* 0x0000000000007919 */ /* 0x000e220000002100 */
[----:B-1----:R-:W-:-:S13]  /*2ab10*/  ISETP.NE.AND P0, PT, R7, 0x1, PT ;  /* 0x000000010700780c */ /* 0x002fda0003f05270 */
[----:B------:R-:W1:Y:S01]  /*2ab20*/  @P0 LDC R3, c[0x0][0x438] ;  /* 0x00010e00ff030b82 */ /* 0x000e620000000800 */
[----:B0-----:R-:W-:-:S05]  /*2ab30*/  IMAD.SHL.U32 R0, R0, 0x10, RZ ;  /* 0x0000001000007824 */ /* 0x001fca00078e00ff */
[----:B------:R-:W-:Y:S02]  /*2ab40*/  LOP3.LUT R0, R2, 0x70, R0, 0xf8, !PT ;  /* 0x0000007002007812 */ /* 0x000fe400078ef800 */
[----:B------:R-:W0:Y:S02]  /*2ab50*/  @P0 LDC R2, c[0x0][0x434] ;  /* 0x00010d00ff020b82 */ /* 0x000e240000000800 */
[----:B------:R-:W-:Y:S01]  /*2ab60*/  ISETP.GT.U32.AND P5, PT, R0, 0x5f, PT ;  /* 0x0000005f0000780c */ /* 0x000fe20003fa4070 */
[----:B---3--:R-:W-:-:S12]  /*2ab70*/  IMAD R9, R6, 0x60, R4 ;  /* 0x0000006006097824 */ /* 0x008fd800078e0204 */
[----:B------:R-:W4:Y:S01]  /*2ab80*/  @!P5 LDC.64 R4, c[0x0][0x428] ;  /* 0x00010a00ff04db82 */ /* 0x000f220000000a00 */
[----:B------:R-:W-:-:S04]  /*2ab90*/  IMAD.IADD R9, R0, 0x1, R9 ;  /* 0x0000000100097824 */ /* 0x000fc800078e0209 */
[----:B0-----:R-:W-:-:S04]  /*2aba0*/  @P0 IMAD.HI.U32 R2, R9, R2, RZ ;  /* 0x0000000209020227 */ /* 0x001fc800078e00ff */
[----:B------:R-:W-:Y:S01]  /*2abb0*/  IMAD.MOV.U32 R0, RZ, RZ, R9 ;  /* 0x000000ffff007224 */ /* 0x000fe200078e0009 */
[----:B-1----:R-:W-:-:S04]  /*2abc0*/  @P0 SHF.R.U32.HI R0, RZ, R3, R2 ;  /* 0x00000003ff000219 */ /* 0x002fc80000011602 */
[--C-:B------:R-:W-:Y:S01]  /*2abd0*/  @!P5 SHF.R.S32.HI R3, RZ, 0x1f, R0.reuse ;  /* 0x0000001fff03d819 */ /* 0x100fe20000011400 */
[----:B------:R-:W-:Y:S02]  /*2abe0*/  @!P5 IMAD.MOV.U32 R2, RZ, RZ, R0 ;  /* 0x000000ffff02d224 */ /* 0x000fe400078e0000 */
[-C--:B----4-:R-:W-:Y:S02]  /*2abf0*/  @!P5 IMAD R8, R8, R4.reuse, RZ ;  /* 0x000000040808d224 */ /* 0x090fe400078e02ff */
[----:B------:R-:W-:-:S04]  /*2ac00*/  @!P5 IMAD.WIDE.U32 R2, R32, R4, R2 ;  /* 0x000000042002d225 */ /* 0x000fc800078e0002 */
[----:B------:R-:W-:Y:S02]  /*2ac10*/  @!P5 IMAD R8, R32, R5, R8 ;  /* 0x000000052008d224 */ /* 0x000fe400078e0208 */
[----:B------:R-:W0:Y:S01]  /*2ac20*/  @!P5 LDC.64 R4, c[0x0][0x418] ;  /* 0x00010600ff04db82 */ /* 0x000e220000000a00 */
[----:B------:R-:W-:Y:S02]  /*2ac30*/  IMAD.MOV R0, RZ, RZ, -R0 ;  /* 0x000000ffff007224 */ /* 0x000fe400078e0a00 */
[----:B------:R-:W-:Y:S02]  /*2ac40*/  @!P5 IMAD.IADD R3, R8, 0x1, R3 ;  /* 0x000000010803d824 */ /* 0x000fe400078e0203 */
[----:B------:R-:W-:Y:S02]  /*2ac50*/  IMAD R9, R7, R0, R9 ;  /* 0x0000000007097224 */ /* 0x000fe400078e0209 */
[----:B------:R-:W-:Y:S01]  /*2ac60*/  IMAD.MOV.U32 R0, RZ, RZ, RZ ;  /* 0x000000ffff007224 */ /* 0x000fe200078e00ff */
[----:B0-----:R-:W-:-:S04]  /*2ac70*/  @!P5 LEA R4, P0, R2, R4, 0x2 ;  /* 0x000000040204d211 */ /* 0x001fc800078010ff */
[----:B------:R-:W-:-:S05]  /*2ac80*/  @!P5 LEA.HI.X R5, R2, R5, R3, 0x2, P0 ;  /* 0x000000050205d211 */ /* 0x000fca00000f1403 */
[----:B------:R0:W5:Y:S01]  /*2ac90*/  @!P5 LDG.E R0, desc[UR60][R4.64] ;  /* 0x0000003c0400d981 */ /* 0x000162000c1e1900 */
[----:B------:R-:W-:Y:S01]  /*2aca0*/  LOP3.LUT P4, RZ, R16, 0x10, RZ, 0xc0, !PT ;  /* 0x0000001010ff7812 */ /* 0x000fe2000788c0ff */
[----:B------:R-:W-:-:S05]  /*2acb0*/  VIADD R23, R10, 0x1 ;  /* 0x000000010a177836 */ /* 0x000fca0000000000 */
[C---:B------:R-:W-:Y:S01]  /*2acc0*/  ISETP.NE.AND P0, PT, R23.reuse, 0x2, PT ;  /* 0x000000021700780c */ /* 0x040fe20003f05270 */
[----:B------:R-:W-:Y:S05]  /*2acd0*/  YIELD ;  /* 0x0000000000007946 */ /* 0x000fea0003800000 */
[----:B------:R-:W-:Y:S01]  /*2ace0*/  SEL R29, RZ, 0x1, P0 ;  /* 0x00000001ff1d7807 */ /* 0x000fe20000000000 */
[----:B------:R-:W-:Y:S01]  /*2acf0*/  IMAD.MOV.U32 R22, RZ, RZ, R6 ;  /* 0x000000ffff167224 */ /* 0x000fe200078e0006 */
[----:B------:R-:W-:Y:S02]  /*2ad00*/  SEL R23, R23, RZ, P0 ;  /* 0x000000ff17177207 */ /* 0x000fe40000000000 */
[----:B------:R-:W-:Y:S01]  /*2ad10*/  LOP3.LUT R29, R20, R29, RZ, 0x3c, !PT ;  /* 0x0000001d141d7212 */ /* 0x000fe200078e3cff */
[----:B0-----:R-:W-:Y:S06]  /*2ad20*/  @!P4 BRA `(.L_x_1954) ;  /* 0x000000000004c947 */ /* 0x001fec0003800000 */
[----:B------:R-:W-:Y:S01]  /*2ad30*/  BPT.TRAP 0x1 ;  /* 0x000000040000795c */ /* 0x000fe20000300000 */
.L_x_1954:
[----:B------:R-:W-:Y:S01]  /*2ad40*/  IMAD R7, R23, 0x8, R17 ;  /* 0x0000000817077824 */ /* 0x000fe200078e0211 */
[----:B------:R-:W-:Y:S01]  /*2ad50*/  SHF.L.U32 R2, R29, 0x1f, RZ ;  /* 0x0000001f1d027819 */ /* 0x000fe200000006ff */
[----:B------:R-:W-:Y:S03]  /*2ad60*/  BSSY B1, `(.L_x_1955) ;  /* 0x0000003000017945 */ /* 0x000fe60003800000 */
[----:B------:R-:W0:Y:S02]  /*2ad70*/  SYNCS.PHASECHK.TRANS64.TRYWAIT P0, [R7+URZ+0x30840], R2 ;  /* 0x03084002070075a7 */ /* 0x000e24000800017f */
[----:B0-----:R-:W-:Y:S05]  /*2ad80*/  @!P0 BRA `(.L_x_1956) ;  /* 0x0000005000a48947 */ /* 0x001fea0003800000 */
.L_x_2100:
[----:B------:R-:W-:Y:S05]  /*2ad90*/  BSYNC B1 ;  /* 0x0000000000017941 */ /* 0x000fea0003800000 */
.L_x_1955:
        /* <DEDUP_REMOVED lines=63> */
.L_x_2114:
        /* <DEDUP_REMOVED lines=11> */
.L_x_1958:
        /* <DEDUP_REMOVED lines=10> */
.L_x_1959:
[----:B------:R3:W-:Y:S01]  /*2b2e0*/  SYNCS.ARRIVE.TRANS64.A1T0 RZ, [R7+URZ+0x30830], RZ ;  /* 0x030830ff07ff79a7 */ /* 0x0007e2000810003f */
[----:B------:R-:W-:Y:S05]  /*2b2f0*/  @!P5 BRA `(.L_x_1960) ;  /* 0x000000000004d947 */ /* 0x000fea0003800000 */
[----:B------:R-:W-:Y:S01]  /*2b300*/  BPT.TRAP 0x1 ;  /* 0x000000040000795c */ /* 0x000fe20000300000 */
.L_x_1960:
[----:B-1----:R-:W-:Y:S01]  /*2b310*/  SHF.L.U32 R2, R20, 0x1f, RZ ;  /* 0x0000001f14027819 */ /* 0x002fe200000006ff */
[----:B0-----:R-:W-:Y:S01]  /*2b320*/  IMAD R6, R10, 0x8, R17 ;  /* 0x000000080a067824 */ /* 0x001fe200078e0211 */
[----:B------:R-:W-:Y:S03]  /*2b330*/  BSSY B1, `(.L_x_1961) ;  /* 0x0000003000017945 */ /* 0x000fe60003800000 */
[----:B------:R-:W0:Y:S02]  /*2b340*/  SYNCS.PHASECHK.TRANS64.TRYWAIT P0, [R6+URZ+0x30860], R2 ;  /* 0x03086002060075a7 */ /* 0x000e24000800017f */
[----:B0-----:R-:W-:Y:S05]  /*2b350*/  @!P0 BRA `(.L_x_1962) ;  /* 0x0000005400248947 */ /* 0x001fea0003800000 */
.L_x_2115:
[----:B------:R-:W-:Y:S05]  /*2b360*/  BSYNC B1 ;  /* 0x0000000000017941 */ /* 0x000fea0003800000 */
.L_x_1961:
[----:B------:R-:W3:Y:S01]  /*2b370*/  LDL R5, [R1+0x4] ;  /* 0x0000040001057983 */ /* 0x000ee20000100800 */
[----:B------:R-:W1:Y:S01]  /*2b380*/  S2R R3, SR_TID.X ;  /* 0x0000000000037919 */ /* 0x000e620000002100 */
[----:B------:R-:W-:Y:S01]  /*2b390*/  UMOV UR4, 0xffffffff ;  /* 0xffffffff00047882 */ /* 0x000fe20000000000 */
[----:B-1----:R-:W-:-:S04]  /*2b3a0*/  LOP3.LUT R3, R3, 0x7f, RZ, 0xc0, !PT ;  /* 0x0000007f03037812 */ /* 0x002fc800078ec0ff */
[----:B------:R-:W-:Y:S01]  /*2b3b0*/  SHF.R.U32.HI R3, RZ, 0x3, R3 ;  /* 0x00000003ff037819 */ /* 0x000fe20000011603 */
[----:B---3--:R-:W-:Y:S02]  /*2b3c0*/  IMAD R7, R31, -0x60, R5 ;  /* 0xffffffa01f077824 */ /* 0x008fe400078e0205 */
[----:B------:R-:W-:Y:S02]  /*2b3d0*/  IMAD R5, R10, 0x4800, R37 ;  /* 0x000048000a057824 */ /* 0x000fe400078e0225 */
        /* <DEDUP_REMOVED lines=55> */
.L_x_2129:
        /* <DEDUP_REMOVED lines=29> */
.L_x_1964:
        /* <DEDUP_REMOVED lines=10> */
.L_x_1965:
        /* <DEDUP_REMOVED lines=8> */
.L_x_1953:
[----:B------:R-:W-:Y:S05]  /*2ba40*/  BSYNC B0 ;  /* 0x0000000000007941 */ /* 0x000fea0003800000 */
.L_x_1952:
        /* <DEDUP_REMOVED lines=17> */
.L_x_1968:
[----:B------:R-:W-:Y:S05]  /*2bb60*/  BSYNC B0 ;  /* 0x0000000000007941 */ /* 0x000fea0003800000 */
.L_x_1967:
[----:B------:R-:W-:-:S13]  /*2bb70*/  LOP3.LUT P0, RZ, R16, 0x10, RZ, 0xc0, !PT ;  /* 0x0000001010ff7812 */ /* 0x000fda000780c0ff */
[----:B------:R-:W-:Y:S05]  /*2bb80*/  @!P0 BRA `(.L_x_1969) ;  /* 0x0000000000048947 */ /* 0x000fea0003800000 */
[----:B------:R-:W-:Y:S01]  /*2bb90*/  BPT.TRAP 0x1 ;  /* 0x000000040000795c */ /* 0x000fe20000300000 */
.L_x_1969:
[----:B------:R-:W3:Y:S01]  /*2bba0*/  LDL.LU R2, [R1+0x4] ;  /* 0x0000040001027983 */ /* 0x000ee20000300800 */
[----:B------:R-:W-:Y:S01]  /*2bbb0*/  IMAD R0, R23, 0x8, R17 ;  /* 0x0000000817007824 */ /* 0x000fe200078e0211 */
[----:B------:R-:W-:Y:S01]  /*2bbc0*/  SHF.L.U32 R3, R29, 0x1f, RZ ;  /* 0x0000001f1d037819 */ /* 0x000fe200000006ff */
[----:B------:R-:W-:Y:S03]  /*2bbd0*/  BSSY B0, `(.L_x_1970) ;  /* 0x0000004000007945 */ /* 0x000fe60003800000 */
[----:B------:R-:W0:Y:S01]  /*2bbe0*/  SYNCS.PHASECHK.TRANS64.TRYWAIT P0, [R0+URZ+0x30860], R3 ;  /* 0x03086003000075a7 */ /* 0x000e22000800017f */
[----:B---3--:R-:W-:Y:S01]  /*2bbf0*/  IMAD R6, R22, -0x60, R2 ;  /* 0xffffffa016067824 */ /* 0x008fe200078e0202 */
[----:B0-----:R-:W-:Y:S06]  /*2bc00*/  @!P0 BRA `(.L_x_1971) ;  /* 0x00000054001c8947 */ /* 0x001fec0003800000 */
.L_x_2130:
[----:B------:R-:W-:Y:S05]  /*2bc10*/  BSYNC B0 ;  /* 0x0000000000007941 */ /* 0x000fea0003800000 */
.L_x_1970:
        /* <DEDUP_REMOVED lines=65> */
.L_x_2144:
        /* <DEDUP_REMOVED lines=13> */
.L_x_1973:
        /* <DEDUP_REMOVED lines=10> */
.L_x_1974:
[----:B------:R-:W-:Y:S01]  /*2c1a0*/  VIADD R23, R23, 0x1 ;  /* 0x0000000117177836 */ /* 0x000fe20000000000 */
[----:B------:R1:W-:Y:S04]  /*2c1b0*/  SYNCS.ARRIVE.TRANS64.A1T0 RZ, [R0+URZ+0x30850], RZ ;  /* 0x030850ff00ff79a7 */ /* 0x0003e8000810003f */
[----:B------:R-:W-:-:S04]  /*2c1c0*/  ISETP.NE.AND P0, PT, R23, 0x2, PT ;  /* 0x000000021700780c */ /* 0x000fc80003f05270 */
[----:B-1----:R-:W-:Y:S02]  /*2c1d0*/  SEL R0, RZ, 0x1, P0 ;  /* 0x00000001ff007807 */ /* 0x002fe40000000000 */
[----:B------:R-:W-:Y:S02]  /*2c1e0*/  SEL R23, R23, RZ, P0 ;  /* 0x000000ff17177207 */ /* 0x000fe40000000000 */
[----:B------:R-:W-:-:S07]  /*2c1f0*/  LOP3.LUT R29, R29, R0, RZ, 0x3c, !PT ;  /* 0x000000001d1d7212 */ /* 0x000fce00078e3cff */
.L_x_1931:
[----:B------:R-:W-:Y:S05]  /*2c200*/  BSYNC B7 ;  /* 0x0000000000077941 */ /* 0x000fea0003800000 */
.L_x_1929:
[----:B------:R-:W-:-:S13]  /*2c210*/  LOP3.LUT P0, RZ, R16, 0x20, RZ, 0xc0, !PT ;  /* 0x0000002010ff7812 */ /* 0x000fda000780c0ff */
[----:B------:R-:W-:Y:S05]  /*2c220*/  @!P0 BRA `(.L_x_1975) ;  /* 0x0000000000248947 */ /* 0x000fea0003800000 */
[----:B------:R-:W-:Y:S05]  /*2c230*/  WARPSYNC.ALL ;  /* 0x0000000000007948 */ /* 0x000fea0003800000 */
[----:B------:R-:W2:Y:S08]  /*2c240*/  S2UR UR5, SR_CgaCtaId ;  /* 0x00000000000579c3 */ /* 0x000eb00000008800 */
[----:B------:R-:W-:Y:S06]  /*2c250*/  BAR.SYNC.DEFER_BLOCKING 0x5, 0x180 ;  /* 0x0146000000007b1d */ /* 0x000fec0000010000 */
[----:B------:R-:W-:-:S02]  /*2c260*/  UMOV UR4, 0x400 ;  /* 0x0000040000047882 */ /* 0x000fc40000000000 */
[----:B--2---:R-:W-:-:S06]  /*2c270*/  ULEA UR4, UR5, UR4, 0x18 ;  /* 0x0000000405047291 */ /* 0x004fcc000f8ec03f */
[----:B------:R-:W-:-:S05]  /*2c280*/  IMAD.U32 R17, RZ, RZ, UR4 ;  /* 0x00000004ff117e24 */ /* 0x000fca000f8e00ff */
[----:B------:R2:W3:Y:S01]  /*2c290*/  LDS.128 R24, [R17+0x308d0] ;  /* 0x0308d00011187984 */ /* 0x0004e20000000c00 */
[----:B------:R-:W-:Y:S06]  /*2c2a0*/  BAR.ARV 0x4, 0x180 ;  /* 0x0106000000007b1d */ /* 0x000fec0000002000 */
[----:B------:R-:W-:Y:S05]  /*2c2b0*/  BRA `(.L_x_1976) ;  /* 0x0000000c00d47947 */ /* 0x000fea0003800000 */
.L_x_1975:
[----:B------:R-:W2:Y:S01]  /*2c2c0*/  S2R R8, SR_TID.X ;  /* 0x0000000000087919 */ /* 0x000ea20000002100 */
[----:B------:R-:W-:Y:S01]  /*2c2d0*/  UMOV UR4, 0xffffffff ;  /* 0xffffffff00047882 */ /* 0x000fe20000000000 */
[----:B--2---:R-:W-:-:S04]  /*2c2e0*/  LOP3.LUT R8, R8, 0x1f, RZ, 0xc0, !PT ;  /* 0x0000001f08087812 */ /* 0x004fc800078ec0ff */
[----:B------:R-:W-:Y:S01]  /*2c2f0*/  ISETP.NE.AND P0, PT, R8, 0x1f, PT ;  /* 0x0000001f0800780c */ /* 0x000fe20003f05270 */
[----:B------:R-:W-:-:S12]  /*2c300*/  BRA.DIV UR4, `(.L_x_1977) ;  /* 0x0000005604747947 */ /* 0x000fd8000b800000 */
[----:B------:R-:W-:Y:S01]  /*2c310*/  IMAD.IADD R7, R27, 0x1, R8 ;  /* 0x000000011b077824 */ /* 0x000fe200078e0208 */
[----:B------:R-:W-:-:S04]  /*2c320*/  ULDC UR4, c[0x0][0xc3c] ;  /* 0x00030f0000047ab9 */ /* 0x000fc80000000800 */
[----:B------:R-:W-:-:S13]  /*2c330*/  ISETP.GE.OR P1, PT, R7, UR4, !P0 ;  /* 0x0000000407007c0c */ /* 0x000fda000c726670 */
[----:B0-----:R-:W0:Y:S08]  /*2c340*/  @!P1 LDC.64 R2, c[0x0][0xc80] ;  /* 0x00032000ff029b82 */ /* 0x001e300000000a00 */
[----:B------:R-:W2:Y:S01]  /*2c350*/  @!P1 LDC.64 R4, c[0x0][0xc78] ;  /* 0x00031e00ff049b82 */ /* 0x000ea20000000a00 */
[----:B0-----:R-:W-:-:S05]  /*2c360*/  @!P1 IMAD.WIDE R2, R7, 0x4, R2 ;  /* 0x0000000407029825 */ /* 0x001fca00078e0202 */
[----:B-1----:R2:W3:Y:S02]  /*2c370*/  @!P1 LDG.E R6, desc[UR60][R2.64] ;  /* 0x0000003c02069981 */ /* 0x0024e4000c1e1900 */
        /* <DEDUP_REMOVED lines=9> */
[----:B------:R-:W-:Y:S01]  /*2c410*/  SHFL.IDX PT, R7, R24, 0x1, 0x1f ;  /* 0x00201f0018077f89 */ /* 0x000fe200000e0000 */
        /* <DEDUP_REMOVED lines=21> */
.L_x_2154:
[----:B------:R-:W-:Y:S02]  /*2c570*/  ULDC UR4, c[0x0][0xc38] ;  /* 0x00030e0000047ab9 */ /* 0x000fe40000000800 */
[----:B------:R-:W-:-:S04]  /*2c580*/  IMAD.U32 R5, RZ, RZ, UR4 ;  /* 0x00000004ff057e24 */ /* 0x000fc8000f8e00ff */
[----:B-1----:R-:W-:-:S04]  /*2c590*/  IMAD R14, R14, R5, RZ ;  /* 0x000000050e0e7224 */ /* 0x002fc800078e02ff */
[----:B------:R-:W-:-:S05]  /*2c5a0*/  IMAD.IADD R7, R7, 0x1, R14 ;  /* 0x0000000107077824 */ /* 0x000fca00078e020e */
[----:B------:R-:W-:-:S13]  /*2c5b0*/  ISETP.GT.AND P6, PT, R7, R0, PT ;  /* 0x000000000700720c */ /* 0x000fda0003fc4270 */
[----:B------:R-:W-:Y:S05]  /*2c5c0*/  @P6 BRA `(.L_x_1978) ;  /* 0x0000000000a46947 */ /* 0x000fea0003800000 */
.L_x_1981:
        /* <DEDUP_REMOVED lines=11> */
[----:B0-----:R-:W-:-:S05]  /*2c680*/  @!P6 IMAD.WIDE R2, R9, 0x4, R2 ;  /* 0x000000040902e825 */ /* 0x001fca00078e0202 */
[----:B------:R1:W2:Y:S02]  /*2c690*/  @!P6 LDG.E R25, desc[UR60][R2.64] ;  /* 0x0000003c0219e981 */ /* 0x0002a4000c1e1900 */
[----:B-1----:R-:W-:-:S04]  /*2c6a0*/  @!P6 IMAD.WIDE R2, R9, 0x4, R4 ;  /* 0x000000040902e825 */ /* 0x002fc800078e0204 */
[----:B------:R-:W-:-:S06]  /*2c6b0*/  IMAD.MOV.U32 R4, RZ, RZ, RZ ;  /* 0x000000ffff047224 */ /* 0x000fcc00078e00ff */
        /* <DEDUP_REMOVED lines=20> */
.L_x_2162:
[----:B------:R-:W-:Y:S02]  /*2c800*/  ULDC UR4, c[0x0][0xc38] ;  /* 0x00030e0000047ab9 */ /* 0x000fe40000000800 */
[----:B------:R-:W-:-:S04]  /*2c810*/  IMAD.U32 R5, RZ, RZ, UR4 ;  /* 0x00000004ff057e24 */ /* 0x000fc8000f8e00ff */
[----:B-1----:R-:W-:-:S04]  /*2c820*/  IMAD R14, R14, R5, RZ ;  /* 0x000000050e0e7224 */ /* 0x002fc800078e02ff */
[----:B------:R-:W-:-:S05]  /*2c830*/  IMAD.IADD R7, R14, 0x1, R7 ;  /* 0x000000010e077824 */ /* 0x000fca00078e0207 */
[----:B------:R-:W-:-:S13]  /*2c840*/  ISETP.GT.AND P6, PT, R7, R0, PT ;  /* 0x000000000700720c */ /* 0x000fda0003fc4270 */
[----:B------:R-:W-:Y:S05]  /*2c850*/  @!P6 BRA `(.L_x_1981) ;  /* 0xfffffffc005ce947 */ /* 0x000fea000383ffff */
.L_x_1978:
        /* <DEDUP_REMOVED lines=10> */
.L_x_2167:
[----:B------:R-:W-:-:S13]  /*2c900*/  ISETP.NE.AND P0, PT, R3, RZ, PT ;  /* 0x000000ff0300720c */ /* 0x000fda0003f05270 */
[----:B------:R-:W-:Y:S05]  /*2c910*/  @!P0 BRA `(.L_x_1983) ;  /* 0x0000000000108947 */ /* 0x000fea0003800000 */
[----:B------:R-:W-:Y:S01]  /*2c920*/  UMOV UR4, 0xffffffff ;  /* 0xffffffff00047882 */ /* 0x000fe20000000000 */
[----:B-1----:R-:W-:Y:S02]  /*2c930*/  VIADD R12, R12, 0xffffffff ;  /* 0xffffffff0c0c7836 */ /* 0x002fe40000000000 */
[----:B------:R-:W-:Y:S05]  /*2c940*/  BRA.DIV UR4, `(.L_x_1984) ;  /* 0x0000005a04347947 */ /* 0x000fea000b800000 */
[----:B------:R4:W1:Y:S02]  /*2c950*/  SHFL.IDX PT, R6, R2, R12, 0x1f ;  /* 0x00001f0c02067589 */ /* 0x00086400000e0000 */
.L_x_1983:
        /* <DEDUP_REMOVED lines=54> */
[--C-:B------:R-:W-:Y:S02]  /*2ccc0*/  IMAD R4, R4, R2, R7.reuse ;  /* 0x0000000204047224 */ /* 0x100fe400078e0207 */
[----:B------:R-:W-:Y:S02]  /*2ccd0*/  IMAD.MOV R2, RZ, RZ, -R7 ;  /* 0x000000ffff027224 */ /* 0x000fe400078e0a07 */
[----:B------:R-:W-:Y:S02]  /*2cce0*/  IMAD R26, R4, 0x10000, R5 ;  /* 0x00010000041a7824 */ /* 0x000fe400078e0205 */
[----:B------:R-:W-:Y:S01]  /*2ccf0*/  IMAD R2, R25, R2, R0 ;  /* 0x0000000219027224 */ /* 0x000fe200078e0200 */
[----:B------:R-:W-:Y:S06]  /*2cd00*/  BRA `(.L_x_1986) ;  /* 0x0000000000f07947 */ /* 0x000fec0003800000 */
.L_x_1985:
        /* <DEDUP_REMOVED lines=60> */
.L_x_1986:
[----:B------:R-:W-:-:S05]  /*2d0d0*/  LOP3.LUT R2, RZ, R2, RZ, 0x33, !PT ;  /* 0x00000002ff027212 */ /* 0x000fca00078e33ff */
[----:B------:R-:W-:Y:S01]  /*2d0e0*/  IMAD.IADD R25, R25, 0x1, R2 ;  /* 0x0000000119197824 */ /* 0x000fe200078e0202 */
[----:B------:R-:W-:Y:S06]  /*2d0f0*/  BRA `(.L_x_1987) ;  /* 0x00000000001c7947 */ /* 0x000fec0003800000 */
.L_x_1979:
[----:B------:R-:W-:Y:S01]  /*2d100*/  UMOV UR4, URZ ;  /* 0x0000003f00047c82 */ /* 0x000fe20008000000 */
[----:B------:R-:W-:Y:S01]  /*2d110*/  UMOV UR5, URZ ;  /* 0x0000003f00057c82 */ /* 0x000fe20008000000 */
[----:B------:R-:W-:Y:S01]  /*2d120*/  ULDC UR6, c[0x0][0xc3c] ;  /* 0x00030f0000067ab9 */ /* 0x000fe20000000800 */
[----:B------:R-:W-:Y:S02]  /*2d130*/  IMAD.MOV.U32 R24, RZ, RZ, R0 ;  /* 0x000000ffff187224 */ /* 0x000fe400078e0000 */
[----:B------:R-:W-:Y:S02]  /*2d140*/  IMAD.U32 R25, RZ, RZ, UR4 ;  /* 0x00000004ff197e24 */ /* 0x000fe4000f8e00ff */
[----:B------:R-:W-:Y:S02]  /*2d150*/  IMAD.U32 R26, RZ, RZ, UR5 ;  /* 0x00000005ff1a7e24 */ /* 0x000fe4000f8e00ff */
[----:B------:R-:W-:-:S07]  /*2d160*/  IMAD.U32 R27, RZ, RZ, UR6 ;  /* 0x00000006ff1b7e24 */ /* 0x000fce000f8e00ff */
.L_x_1987:
        /* <DEDUP_REMOVED lines=10> */
.L_x_1976:
[----:B------:R-:W-:Y:S02]  /*2d210*/  ULDC UR4, c[0x0][0xc3c] ;  /* 0x00030f0000047ab9 */ /* 0x000fe40000000800 */
[----:B---3--:R-:W-:-:S13]  /*2d220*/  ISETP.GE.AND P0, PT, R27, UR4, PT ;  /* 0x000000041b007c0c */ /* 0x008fda000bf06270 */
[----:B------:R-:W-:Y:S05]  /*2d230*/  @!P0 BRA `(.L_x_1988) ;  /* 0xffffff9000948947 */ /* 0x000fea000383ffff */
[----:B------:R-:W-:Y:S05]  /*2d240*/  BSYNC B8 ;  /* 0x0000000000087941 */ /* 0x000fea0003800000 */
.L_x_1865:
[----:B------:R-:W3:Y:S01]  /*2d250*/  LDL.LU R0, [R1+0x28] ;  /* 0x0000280001007983 */ /* 0x000ee20000300800 */
[----:B------:R-:W-:Y:S01]  /*2d260*/  BSSY B0, `(.L_x_1989) ;  /* 0x000000b000007945 */ /* 0x000fe20003800000 */
[----:B------:R-:W4:Y:S01]  /*2d270*/  S2R R5, SR_CgaCtaId ;  /* 0x0000000000057919 */ /* 0x000f220000008800 */
[----:B---3--:R-:W-:-:S05]  /*2d280*/  VIADD R0, R0, 0x1 ;  /* 0x0000000100007836 */ /* 0x008fca0000000000 */
[----:B0-----:R-:W-:-:S04]  /*2d290*/  LEA.HI R2, R0, R0, RZ, 0x1 ;  /* 0x0000000000027211 */ /* 0x001fc800078f08ff */
[----:B------:R-:W-:Y:S02]  /*2d2a0*/  LOP3.LUT R3, R2, 0xfffffffe, RZ, 0xc0, !PT ;  /* 0xfffffffe02037812 */ /* 0x000fe400078ec0ff */
[----:B------:R-:W-:-:S03]  /*2d2b0*/  MOV R2, 0x400 ;  /* 0x0000040000027802 */ /* 0x000fc60000000f00 */
[----:B------:R-:W-:Y:S01]  /*2d2c0*/  IMAD.IADD R0, R0, 0x1, -R3 ;  /* 0x0000000100007824 */ /* 0x000fe200078e0a03 */
[----:B----4-:R-:W-:-:S04]  /*2d2d0*/  LEA R5, R5, R2, 0x18 ;  /* 0x0000000205057211 */ /* 0x010fc800078ec0ff */
[----:B------:R-:W-:-:S04]  /*2d2e0*/  SHF.L.U32 R0, R0, 0x1f, RZ ;  /* 0x0000001f00007819 */ /* 0x000fc800000006ff */
[----:B------:R-:W0:Y:S02]  /*2d2f0*/  SYNCS.PHASECHK.TRANS64.TRYWAIT P0, [R5+URZ+0x30820], R0 ;  /* 0x03082000050075a7 */ /* 0x000e24000800017f */
[----:B0-----:R-:W-:Y:S05]  /*2d300*/  @!P0 BRA `(.L_x_1990) ;  /* 0x0000004c00ec8947 */ /* 0x001fea0003800000 */
.L_x_2170:
[----:B------:R-:W-:Y:S05]  /*2d310*/  BSYNC B0 ;  /* 0x0000000000007941 */ /* 0x000fea0003800000 */
.L_x_1989:
[----:B------:R-:W-:-:S03]  /*2d320*/  UMOV UR4, 0xffffffff ;  /* 0xffffffff00047882 */ /* 0x000fc60000000000 */
[----:B------:R-:W-:Y:S05]  /*2d330*/  BRA.DIV UR4, `(.L_x_1991) ;  /* 0x0000004e04f47947 */ /* 0x000fea000b800000 */
[----:B0-----:R-:W0:Y:S02]  /*2d340*/  S2R R0, SR_TID.X ;  /* 0x0000000000007919 */ /* 0x001e240000002100 */
[----:B0-----:R-:W-:-:S04]  /*2d350*/  SHF.R.U32.HI R0, RZ, 0x5, R0 ;  /* 0x00000005ff007819 */ /* 0x001fc80000011600 */
[----:B------:R-:W-:-:S05]  /*2d360*/  LOP3.LUT R0, R0, 0x3, RZ, 0xc0, !PT ;  /* 0x0000000300007812 */ /* 0x000fca00078ec0ff */
[----:B------:R0:W3:Y:S02]  /*2d370*/  SHFL.IDX PT, R14, R0, RZ, 0x1f ;  /* 0x00001fff000e7589 */ /* 0x0000e400000e0000 */
.L_x_2173:
[----:B---3--:R-:W-:-:S13]  /*2d380*/  ISETP.NE.AND P0, PT, R14, RZ, PT ;  /* 0x000000ff0e00720c */ /* 0x008fda0003f05270 */
[----:B------:R-:W-:Y:S05]  /*2d390*/  @P0 BRA `(.L_x_1548) ;  /* 0x0000000000900947 */ /* 0x000fea0003800000 */
[----:B------:R-:W-:-:S03]  /*2d3a0*/  UMOV UR4, 0xffffffff ;  /* 0xffffffff00047882 */ /* 0x000fc60000000000 */
[----:B------:R-:W-:Y:S05]  /*2d3b0*/  BRA.DIV UR4, `(.L_x_1992) ;  /* 0x0000005204087947 */ /* 0x000fea000b800000 */
[----:B------:R-:W-:-:S13]  /*2d3c0*/  ELECT P6, URZ, PT ;  /* 0x00000000003f782f */ /* 0x000fda00038c0000 */
.L_x_2176:
        /* <DEDUP_REMOVED lines=8> */
.L_x_1993:
[----:B------:R-:W-:Y:S01]  /*2d450*/  IMAD R3, R23, 0x8, R5 ;  /* 0x0000000817037824 */ /* 0x000fe200078e0205 */
[----:B------:R-:W-:Y:S01]  /*2d460*/  SHF.L.U32 R2, R29, 0x1f, RZ ;  /* 0x0000001f1d027819 */ /* 0x000fe200000006ff */
[----:B------:R-:W-:-:S03]  /*2d470*/  VIADD R23, R23, 0x1 ;  /* 0x0000000117177836 */ /* 0x000fc60000000000 */
[----:B------:R-:W0:Y:S02]  /*2d480*/  SYNCS.PHASECHK.TRANS64.TRYWAIT P1, [R3+URZ+0x30840], R2 ;  /* 0x03084002030075a7 */ /* 0x000e24000802017f */
[----:B------:R-:W-:-:S04]  /*2d490*/  ISETP.NE.AND P2, PT, R23, 0x2, PT ;  /* 0x000000021700780c */ /* 0x000fc80003f45270 */
[----:B------:R-:W-:Y:S01]  /*2d4a0*/  SEL R0, RZ, 0x1, P2 ;  /* 0x00000001ff007807 */ /* 0x000fe20001000000 */
[----:B0-----:R-:W-:Y:S08]  /*2d4b0*/  @!P1 BRA `(.L_x_1994) ;  /* 0x0000004c00e89947 */ /* 0x001ff00003800000 */
.L_x_2177:
[----:B------:R-:W-:Y:S02]  /*2d4c0*/  SEL R23, R23, RZ, P2 ;  /* 0x000000ff17177207 */ /* 0x000fe40001000000 */
[----:B------:R-:W-:Y:S01]  /*2d4d0*/  LOP3.LUT R0, R29, R0, RZ, 0x3c, !PT ;  /* 0x000000001d007212 */ /* 0x000fe200078e3cff */
[----:B------:R-:W-:Y:S06]  /*2d4e0*/  @!P0 BRA `(.L_x_1995) ;  /* 0x0000000000048947 */ /* 0x000fec0003800000 */
[----:B------:R-:W-:Y:S01]  /*2d4f0*/  BPT.TRAP 0x1 ;  /* 0x000000040000795c */ /* 0x000fe20000300000 */
.L_x_1995:
[----:B------:R-:W-:Y:S01]  /*2d500*/  IMAD R23, R23, 0x8, R5 ;  /* 0x0000000817177824 */ /* 0x000fe200078e0205 */
[----:B------:R-:W-:-:S04]  /*2d510*/  SHF.L.U32 R0, R0, 0x1f, RZ ;  /* 0x0000001f00007819 */ /* 0x000fc800000006ff */
[----:B------:R-:W3:Y:S02]  /*2d520*/  SYNCS.PHASECHK.TRANS64.TRYWAIT P1, [R23+URZ+0x30840], R0 ;  /* 0x03084000170075a7 */ /* 0x000ee4000802017f */
[----:B---3--:R-:W-:Y:S05]  /*2d530*/  @!P1 BRA `(.L_x_1996) ;  /* 0x0000004c00dc9947 */ /* 0x008fea0003800000 */
.L_x_2178:
[----:B------:R-:W-:Y:S05]  /*2d540*/  @!P0 BRA `(.L_x_1997) ;  /* 0x0000000000048947 */ /* 0x000fea0003800000 */
[----:B------:R-:W-:Y:S01]  /*2d550*/  BPT.TRAP 0x1 ;  /* 0x000000040000795c */ /* 0x000fe20000300000 */
.L_x_1997:
[----:B------:R-:W4:Y:S02]  /*2d560*/  SYNCS.PHASECHK.TRANS64.TRYWAIT P1, [R3+URZ+0x30860], R2 ;  /* 0x03086002030075a7 */ /* 0x000f24000802017f */
[----:B----4-:R-:W-:Y:S05]  /*2d570*/  @!P1 BRA `(.L_x_1998) ;  /* 0x0000004c00e09947 */ /* 0x010fea0003800000 */
.L_x_2179:
[----:B------:R-:W-:Y:S05]  /*2d580*/  @!P0 BRA `(.L_x_1999) ;  /* 0x0000000000048947 */ /* 0x000fea0003800000 */
[----:B------:R-:W-:Y:S01]  /*2d590*/  BPT.TRAP 0x1 ;  /* 0x000000040000795c */ /* 0x000fe20000300000 */
.L_x_1999:
[----:B------:R0:W0:Y:S02]  /*2d5a0*/  SYNCS.PHASECHK.TRANS64.TRYWAIT P0, [R23+URZ+0x30860], R0 ;  /* 0x03086000170075a7 */ /* 0x000024000800017f */
[----:B0-----:R-:W-:Y:S05]  /*2d5b0*/  @!P0 NANOSLEEP.SYNCS 0x989680 ;  /* 0x009896800000895d */ /* 0x001fea0003900000 */
[----:B------:R-:W0:Y:S02]  /*2d5c0*/  @!P0 SYNCS.PHASECHK.TRANS64 P0, [R23+URZ+0x30860], R0 ;  /* 0x03086000170085a7 */ /* 0x000e24000800007f */
[----:B0-----:R-:W-:Y:S05]  /*2d5d0*/  @!P0 BRA `(.L_x_1999) ;  /* 0xfffffffc00f08947 */ /* 0x001fea000383ffff */
.L_x_1548:
[----:B------:R-:W-:Y:S05]  /*2d5e0*/  BSYNC B9 ;  /* 0x0000000000097941 */ /* 0x000fea0003800000 */
.L_x_1545:
[----:B------:R-:W-:Y:S05]  /*2d5f0*/  EXIT ;  /* 0x000000000000794d */ /* 0x000fea0003800000 */
.L_x_1576:
[----:B0-----:R0:W1:Y:S02]  /*2d600*/  SYNCS.PHASECHK.TRANS64.TRYWAIT P5, [R86+URZ+0x30890], R87 ;  /* 0x03089057560075a7 */ /* 0x00106400080a017f */
[----:B-1----:R-:W-:Y:S05]  /*2d610*/  @!P5 NANOSLEEP.SYNCS 0x989680 ;  /* 0x009896800000d95d */ /* 0x002fea0003900000 */
[----:B------:R-:W1:Y:S02]  /*2d620*/  @!P5 SYNCS.PHASECHK.TRANS64 P5, [R86+URZ+0x30890], R87 ;  /* 0x030890575600d5a7 */ /* 0x000e6400080a007f */
[----:B-1----:R-:W-:Y:S05]  /*2d630*/  @!P5 BRA `(.L_x_1576) ;  /* 0xfffffffc00f0d947 */ /* 0x002fea000383ffff */
[----:B------:R-:W-:Y:S05]  /*2d640*/  BRA `(.L_x_2000) ;  /* 0xfffffd6400f07947 */ /* 0x000fea000383ffff */
.L_x_1577:
        /* <DEDUP_REMOVED lines=8> */
.L_x_2002:
[----:B------:R-:W-:Y:S05]  /*2d6d0*/  BSYNC B1 ;  /* 0x0000000000017941 */ /* 0x000fea0003800000 */
.L_x_2001:
        /* <DEDUP_REMOVED lines=8> */
.L_x_2003:
[----:B------:R-:W-:Y:S01]  /*2d760*/  IMAD.MOV.U32 R11, RZ, RZ, R14 ;  /* 0x000000ffff0b7224 */ /* 0x000fe200078e000e */
[----:B------:R-:W-:Y:S06]  /*2d770*/  BRA `(.L_x_2004) ;  /* 0xfffffd6400b87947 */ /* 0x000fec000383ffff */
.L_x_1602:
        /* <DEDUP_REMOVED lines=8> */
.L_x_2006:
[----:B------:R-:W-:Y:S05]  /*2d800*/  BSYNC B1 ;  /* 0x0000000000017941 */ /* 0x000fea0003800000 */
.L_x_2005:
        /* <DEDUP_REMOVED lines=8> */
.L_x_2007:
[----:B------:R-:W-:Y:S01]  /*2d890*/  IMAD.MOV.U32 R116, RZ, RZ, R14 ;  /* 0x000000ffff747224 */ /* 0x000fe200078e000e */
[----:B------:R-:W-:Y:S06]  /*2d8a0*/  BRA `(.L_x_2008) ;  /* 0xfffffd7c00187947 */ /* 0x000fec000383ffff */
.L_x_1632:
[----:B0-----:R0:W1:Y:S02]  /*2d8b0*/  SYNCS.PHASECHK.TRANS64.TRYWAIT P5, [R86+URZ+0x30890], R87 ;  /* 0x03089057560075a7 */ /* 0x00106400080a017f */
[----:B-1----:R-:W-:Y:S05]  /*2d8c0*/  @!P5 NANOSLEEP.SYNCS 0x989680 ;  /* 0x009896800000d95d */ /* 0x002fea0003900000 */
[----:B------:R-:W1:Y:S02]  /*2d8d0*/  @!P5 SYNCS.PHASECHK.TRANS64 P5, [R86+URZ+0x30890], R87 ;  /* 0x030890575600d5a7 */ /* 0x000e6400080a007f */
[----:B-1----:R-:W-:Y:S05]  /*2d8e0*/  @!P5 BRA `(.L_x_1632) ;  /* 0xfffffffc00f0d947 */ /* 0x002fea000383ffff */
[----:B------:R-:W-:Y:S05]  /*2d8f0*/  BRA `(.L_x_2009) ;  /* 0xfffffd9c005c7947 */ /* 0x000fea000383ffff */
.L_x_1633:
        /* <DEDUP_REMOVED lines=8> */
.L_x_2011:
[----:B------:R-:W-:Y:S05]  /*2d980*/  BSYNC B1 ;  /* 0x0000000000017941 */ /* 0x000fea0003800000 */
.L_x_2010:
        /* <DEDUP_REMOVED lines=8> */
.L_x_2012:
[----:B------:R-:W-:Y:S01]  /*2da10*/  IMAD.MOV.U32 R11, RZ, RZ, R14 ;  /* 0x000000ffff0b7224 */ /* 0x000fe200078e000e */
[----:B------:R-:W-:Y:S06]  /*2da20*/  BRA `(.L_x_2013) ;  /* 0xfffffd9c002c7947 */ /* 0x000fec000383ffff */
.L_x_1646:
[----:B------:R-:W-:Y:S01]  /*2da30*/  BSSY B1, `(.L_x_2014) ;  /* 0x0000008000017945 */ /* 0x000fe20003800000 */
[----:B---34-:R-:W-:Y:S02]  /*2da40*/  IMAD.MOV.U32 R13, RZ, RZ, R113 ;  /* 0x000000ffff0d7224 */ /* 0x018fe400078e0071 */
[----:B------:R-:W-:Y:S02]  /*2da50*/  IMAD.MOV.U32 R12, RZ, RZ, 0x1 ;  /* 0x00000001ff0c7424 */ /* 0x000fe400078e00ff */
[----:B------:R-:W-:Y:S02]  /*2da60*/  IMAD.MOV.U32 R11, RZ, RZ, 0x1c1f ;  /* 0x00001c1fff0b7424 */ /* 0x000fe400078e00ff */
[----:B------:R-:W-:-:S07]  /*2da70*/  IMAD.MOV.U32 R15, RZ, RZ, -0x1 ;  /* 0xffffffffff0f7424 */ /* 0x000fce00078e00ff */
[----:B012---:R-:W-:Y:S05]  /*2da80*/  WARPSYNC.COLLECTIVE R15, `(.L_x_2015) ;  /* 0x000000000f087348 */ /* 0x007fea0003c00000 */
[----:B------:R3:W4:Y:S02]  /*2da90*/  SHFL.IDX P6, R14, R13, R12, R11 ;  /* 0x0000000c0d0e7389 */ /* 0x00072400000c000b */
[----:B01234-:R-:W-:Y:S01]  /*2daa0*/  ENDCOLLECTIVE ;  /* 0x000000000000791b */ /* 0x01ffe20003800000 */
.L_x_2015:
[----:B------:R-:W-:Y:S05]  /*2dab0*/  BSYNC B1 ;  /* 0x0000000000017941 */ /* 0x000fea0003800000 */
.L_x_2014:
        /* <DEDUP_REMOVED lines=8> */
.L_x_2016:
[----:B------:R-:W-:Y:S01]  /*2db40*/  IMAD.MOV.U32 R116, RZ, RZ, R14 ;  /* 0x000000ffff747224 */ /* 0x000fe200078e000e */
[----:B------:R-:W-:Y:S06]  /*2db50*/  BRA `(.L_x_2017) ;  /* 0xfffffdb000f87947 */ /* 0x000fec000383ffff */
.L_x_1659:
[----:B0-----:R0:W1:Y:S02]  /*2db60*/  SYNCS.PHASECHK.TRANS64.TRYWAIT P3, [R86+URZ+0x30890], R87 ;  /* 0x03089057560075a7 */ /* 0x001064000806017f */
[----:B-1----:R-:W-:Y:S05]  /*2db70*/  @!P3 NANOSLEEP.SYNCS 0x989680 ;  /* 0x009896800000b95d */ /* 0x002fea0003900000 */
[----:B------:R-:W1:Y:S02]  /*2db80*/  @!P3 SYNCS.PHASECHK.TRANS64 P3, [R86+URZ+0x30890], R87 ;  /* 0x030890575600b5a7 */ /* 0x000e64000806007f */
[----:B-1----:R-:W-:Y:S05]  /*2db90*/  @!P3 BRA `(.L_x_1659) ;  /* 0xfffffffc00f0b947 */ /* 0x002fea000383ffff */
[----:B------:R-:W-:Y:S05]  /*2dba0*/  BRA `(.L_x_2018) ;  /* 0xfffffdcc00107947 */ /* 0x000fea000383ffff */
.L_x_1660:
        /* <DEDUP_REMOVED lines=8> */
.L_x_2020:
[----:B------:R-:W-:Y:S05]  /*2dc30*/  BSYNC B1 ;  /* 0x0000000000017941 */ /* 0x000fea0003800000 */
.L_x_2019:
        /* <DEDUP_REMOVED lines=8> */
.L_x_2021:
[----:B------:R-:W-:Y:S01]  /*2dcc0*/  IMAD.MOV.U32 R36, RZ, RZ, R14 ;  /* 0x000000ffff247224 */ /* 0x000fe200078e000e */
[----:B------:R-:W-:Y:S06]  /*2dcd0*/  BRA `(.L_x_2022) ;  /* 0xfffffdcc002c7947 */ /* 0x000fec000383ffff */
.L_x_1663:
        /* <DEDUP_REMOVED lines=8> */
.L_x_2024:
[----:B------:R-:W-:Y:S05]  /*2dd60*/  BSYNC B1 ;  /* 0x0000000000017941 */ /* 0x000fea0003800000 */
.L_x_2023:
        /* <DEDUP_REMOVED lines=8> */
.L_x_2025:
[----:B------:R-:W-:Y:S01]  /*2ddf0*/  IMAD.MOV.U32 R34, RZ, RZ, R14 ;  /* 0x000000ffff227224 */ /* 0x000fe200078e000e */
[----:B------:R-:W-:Y:S06]  /*2de00*/  BRA `(.L_x_2026) ;  /* 0xfffffdcc00887947 */ /* 0x000fec000383ffff */
.L_x_1667:
[----:B------:R0:W0:Y:S02]  /*2de10*/  SYNCS.PHASECHK.TRANS64.TRYWAIT P2, [R86+URZ+0x308b0], R87 ;  /* 0x0308b057560075a7 */ /* 0x000024000804017f */
[----:B0-----:R-:W-:Y:S05]  /*2de20*/  @!P2 NANOSLEEP.SYNCS 0x989680 ;  /* 0x009896800000a95d */ /* 0x001fea0003900000 */
[----:B------:R-:W0:Y:S02]  /*2de30*/  @!P2 SYNCS.PHASECHK.TRANS64 P2, [R86+URZ+0x308b0], R87 ;  /* 0x0308b0575600a5a7 */ /* 0x000e24000804007f */
[----:B0-----:R-:W-:Y:S05]  /*2de40*/  @!P2 BRA `(.L_x_1667) ;  /* 0xfffffffc00f0a947 */ /* 0x001fea000383ffff */
[----:B------:R-:W-:Y:S05]  /*2de50*/  BRA `(.L_x_2027) ;  /* 0xfffffdd000607947 */ /* 0x000fea000383ffff */
.L_x_1695:
        /* <DEDUP_REMOVED lines=8> */
.L_x_2029:
[----:B------:R-:W-:Y:S05]  /*2dee0*/  BSYNC B1 ;  /* 0x0000000000017941 */ /* 0x000fea0003800000 */
.L_x_2028:
        /* <DEDUP_REMOVED lines=8> */
.L_x_2030:
[----:B------:R-:W-:Y:S02]  /*2df70*/  IMAD.MOV.U32 R13, RZ, RZ, R0 ;  /* 0x000000ffff0d7224 */ /* 0x000fe400078e0000 */
[----:B------:R-:W-:-:S07]  /*2df80*/  IMAD.MOV.U32 R6, RZ, RZ, R14 ;  /* 0x000000ffff067224 */ /* 0x000fce00078e000e */
[----:B------:R-:W-:Y:S05]  /*2df90*/  WARPSYNC.COLLECTIVE R15, `(.L_x_2031) ;  /* 0x000000000f087348 */ /* 0x000fea0003c00000 */
[----:B------:R0:W1:Y:S02]  /*2dfa0*/  SHFL.IDX P6, R14, R13, R12, R11 ;  /* 0x0000000c0d0e7389 */ /* 0x00006400000c000b */
[----:B01----:R-:W-:Y:S01]  /*2dfb0*/  ENDCOLLECTIVE ;  /* 0x000000000000791b */ /* 0x003fe20003800000 */
.L_x_2031:
[----:B------:R-:W-:Y:S02]  /*2dfc0*/  IMAD.MOV.U32 R13, RZ, RZ, R65 ;  /* 0x000000ffff0d7224 */ /* 0x000fe400078e0041 */
[----:B------:R-:W-:-:S07]  /*2dfd0*/  IMAD.MOV.U32 R9, RZ, RZ, R14 ;  /* 0x000000ffff097224 */ /* 0x000fce00078e000e */
[----:B------:R-:W-:Y:S05]  /*2dfe0*/  WARPSYNC.COLLECTIVE R15, `(.L_x_2032) ;  /* 0x000000000f087348 */ /* 0x000fea0003c00000 */
[----:B------:R0:W1:Y:S02]  /*2dff0*/  SHFL.IDX P6, R14, R13, R12, R11 ;  /* 0x0000000c0d0e7389 */ /* 0x00006400000c000b */
[----:B01----:R-:W-:Y:S01]  /*2e000*/  ENDCOLLECTIVE ;  /* 0x000000000000791b */ /* 0x003fe20003800000 */
.L_x_2032:
[----:B------:R-:W-:Y:S01]  /*2e010*/  IMAD.MOV.U32 R8, RZ, RZ, R14 ;  /* 0x000000ffff087224 */ /* 0x000fe200078e000e */
[----:B------:R-:W-:Y:S06]  /*2e020*/  BRA `(.L_x_2033) ;  /* 0xfffffde800447947 */ /* 0x000fec000383ffff */
.L_x_1698:
[----:B------:R-:W-:Y:S01]  /*2e030*/  BSSY B1, `(.L_x_2034) ;  /* 0x0000008000017945 */ /* 0x000fe20003800000 */
[----:B------:R-:W-:Y:S02]  /*2e040*/  IMAD.MOV.U32 R13, RZ, RZ, R62 ;  /* 0x000000ffff0d7224 */ /* 0x000fe400078e003e */
[----:B------:R-:W-:Y:S02]  /*2e050*/  IMAD.MOV.U32 R12, RZ, RZ, 0x1 ;  /* 0x00000001ff0c7424 */ /* 0x000fe400078e00ff */
[----:B------:R-:W-:Y:S02]  /*2e060*/  IMAD.MOV.U32 R11, RZ, RZ, 0x1c1f ;  /* 0x00001c1fff0b7424 */ /* 0x000fe400078e00ff */
[----:B------:R-:W-:-:S07]  /*2e070*/  IMAD.MOV.U32 R15, RZ, RZ, -0x1 ;  /* 0xffffffffff0f7424 */ /* 0x000fce00078e00ff */
[----:B0-----:R-:W-:Y:S05]  /*2e080*/  WARPSYNC.COLLECTIVE R15, `(.L_x_2035) ;  /* 0x000000000f087348 */ /* 0x001fea0003c00000 */
[----:B------:R1:W2:Y:S02]  /*2e090*/  SHFL.IDX P6, R14, R13, R12, R11 ;  /* 0x0000000c0d0e7389 */ /* 0x0002a400000c000b */
[----:B012---:R-:W-:Y:S01]  /*2e0a0*/  ENDCOLLECTIVE ;  /* 0x000000000000791b */ /* 0x007fe20003800000 */
.L_x_2035:
[----:B------:R-:W-:Y:S05]  /*2e0b0*/  BSYNC B1 ;  /* 0x0000000000017941 */ /* 0x000fea0003800000 */
.L_x_2034:
        /* <DEDUP_REMOVED lines=8> */
.L_x_2036:
[----:B------:R-:W-:Y:S02]  /*2e140*/  IMAD.MOV.U32 R13, RZ, RZ, R0 ;  /* 0x000000ffff0d7224 */ /* 0x000fe400078e0000 */
[----:B------:R-:W-:-:S07]  /*2e150*/  IMAD.MOV.U32 R63, RZ, RZ, R14 ;  /* 0x000000ffff3f7224 */ /* 0x000fce00078e000e */
[----:B------:R-:W-:Y:S05]  /*2e160*/  WARPSYNC.COLLECTIVE R15, `(.L_x_2037) ;  /* 0x000000000f087348 */ /* 0x000fea0003c00000 */
[----:B------:R0:W1:Y:S02]  /*2e170*/  SHFL.IDX P6, R14, R13, R12, R11 ;  /* 0x0000000c0d0e7389 */ /* 0x00006400000c000b */
[----:B01----:R-:W-:Y:S01]  /*2e180*/  ENDCOLLECTIVE ;  /* 0x000000000000791b */ /* 0x003fe20003800000 */
.L_x_2037:
[----:B------:R-:W-:Y:S02]  /*2e190*/  IMAD.MOV.U32 R13, RZ, RZ, R65 ;  /* 0x000000ffff0d7224 */ /* 0x000fe400078e0041 */
[----:B------:R-:W-:-:S07]  /*2e1a0*/  IMAD.MOV.U32 R0, RZ, RZ, R14 ;  /* 0x000000ffff007224 */ /* 0x000fce00078e000e */
[----:B------:R-:W-:Y:S05]  /*2e1b0*/  WARPSYNC.COLLECTIVE R15, `(.L_x_2038) ;  /* 0x000000000f087348 */ /* 0x000fea0003c00000 */
[----:B------:R0:W1:Y:S02]  /*2e1c0*/  SHFL.IDX P6, R14, R13, R12, R11 ;  /* 0x0000000c0d0e7389 */ /* 0x00006400000c000b */
[----:B01----:R-:W-:Y:S01]  /*2e1d0*/  ENDCOLLECTIVE ;  /* 0x000000000000791b */ /* 0x003fe20003800000 */
.L_x_2038:
[----:B------:R-:W-:Y:S01]  /*2e1e0*/  IMAD.MOV.U32 R65, RZ, RZ, R14 ;  /* 0x000000ffff417224 */ /* 0x000fe200078e000e */
[----:B------:R-:W-:Y:S06]  /*2e1f0*/  BRA `(.L_x_2039) ;  /* 0xfffffdf0000c7947 */ /* 0x000fec000383ffff */
.L_x_1702:
[----:B0-----:R0:W1:Y:S02]  /*2e200*/  SYNCS.PHASECHK.TRANS64.TRYWAIT P0, [R17+URZ+0x30800], R4 ;  /* 0x03080004110075a7 */ /* 0x001064000800017f */
[----:B-1----:R-:W-:Y:S05]  /*2e210*/  @!P0 NANOSLEEP.SYNCS 0x989680 ;  /* 0x009896800000895d */ /* 0x002fea0003900000 */
[----:B------:R-:W1:Y:S02]  /*2e220*/  @!P0 SYNCS.PHASECHK.TRANS64 P0, [R17+URZ+0x30800], R4 ;  /* 0x03080004110085a7 */ /* 0x000e64000800007f */
[----:B-1----:R-:W-:Y:S05]  /*2e230*/  @!P0 BRA `(.L_x_1702) ;  /* 0xfffffffc00f08947 */ /* 0x002fea000383ffff */
[----:B------:R-:W-:Y:S05]  /*2e240*/  BRA `(.L_x_2040) ;  /* 0xfffffdf800707947 */ /* 0x000fea000383ffff */
.L_x_1726:
        /* <DEDUP_REMOVED lines=8> */
.L_x_2042:
[----:B------:R-:W-:Y:S05]  /*2e2d0*/  BSYNC B1 ;  /* 0x0000000000017941 */ /* 0x000fea0003800000 */
.L_x_2041:
        /* <DEDUP_REMOVED lines=8> */
.L_x_2043:
[----:B------:R-:W-:Y:S02]  /*2e360*/  IMAD.MOV.U32 R13, RZ, RZ, R61 ;  /* 0x000000ffff0d7224 */ /* 0x000fe400078e003d */
[----:B------:R-:W-:-:S07]  /*2e370*/  IMAD.MOV.U32 R4, RZ, RZ, R14 ;  /* 0x000000ffff047224 */ /* 0x000fce00078e000e */
[----:B------:R-:W-:Y:S05]  /*2e380*/  WARPSYNC.COLLECTIVE R15, `(.L_x_2044) ;  /* 0x000000000f087348 */ /* 0x000fea0003c00000 */
[----:B------:R0:W1:Y:S02]  /*2e390*/  SHFL.IDX P6, R14, R13, R12, R11 ;  /* 0x0000000c0d0e7389 */ /* 0x00006400000c000b */
[----:B01----:R-:W-:Y:S01]  /*2e3a0*/  ENDCOLLECTIVE ;  /* 0x000000000000791b */ /* 0x003fe20003800000 */
.L_x_2044:
[----:B------:R-:W-:Y:S02]  /*2e3b0*/  IMAD.MOV.U32 R13, RZ, RZ, R3 ;  /* 0x000000ffff0d7224 */ /* 0x000fe400078e0003 */
[----:B------:R-:W-:-:S07]  /*2e3c0*/  IMAD.MOV.U32 R7, RZ, RZ, R14 ;  /* 0x000000ffff077224 */ /* 0x000fce00078e000e */
[----:B------:R-:W-:Y:S05]  /*2e3d0*/  WARPSYNC.COLLECTIVE R15, `(.L_x_2045) ;  /* 0x000000000f087348 */ /* 0x000fea0003c00000 */
[----:B------:R0:W1:Y:S02]  /*2e3e0*/  SHFL.IDX P6, R14, R13, R12, R11 ;  /* 0x0000000c0d0e7389 */ /* 0x00006400000c000b */
[----:B01----:R-:W-:Y:S01]  /*2e3f0*/  ENDCOLLECTIVE ;  /* 0x000000000000791b */ /* 0x003fe20003800000 */
.L_x_2045:
[----:B------:R-:W-:Y:S01]  /*2e400*/  IMAD.MOV.U32 R8, RZ, RZ, R14 ;  /* 0x000000ffff087224 */ /* 0x000fe200078e000e */
[----:B------:R-:W-:Y:S06]  /*2e410*/  BRA `(.L_x_2046) ;  /* 0xfffffe2000107947 */ /* 0x000fec000383ffff */
.L_x_1729:
[----:B------:R-:W-:Y:S01]  /*2e420*/  BSSY B1, `(.L_x_2047) ;  /* 0x0000008000017945 */ /* 0x000fe20003800000 */
[----:B------:R-:W-:Y:S02]  /*2e430*/  IMAD.MOV.U32 R13, RZ, RZ, R21 ;  /* 0x000000ffff0d7224 */ /* 0x000fe400078e0015 */
[----:B------:R-:W-:Y:S02]  /*2e440*/  IMAD.MOV.U32 R12, RZ, RZ, 0x1 ;  /* 0x00000001ff0c7424 */ /* 0x000fe400078e00ff */
[----:B------:R-:W-:Y:S02]  /*2e450*/  IMAD.MOV.U32 R11, RZ, RZ, 0x1c1f ;  /* 0x00001c1fff0b7424 */ /* 0x000fe400078e00ff */
[----:B------:R-:W-:-:S07]  /*2e460*/  IMAD.MOV.U32 R15, RZ, RZ, -0x1 ;  /* 0xffffffffff0f7424 */ /* 0x000fce00078e00ff */
[----:B0---4-:R-:W-:Y:S05]  /*2e470*/  WARPSYNC.COLLECTIVE R15, `(.L_x_2048) ;  /* 0x000000000f087348 */ /* 0x011fea0003c00000 */
[----:B------:R1:W2:Y:S02]  /*2e480*/  SHFL.IDX P6, R14, R13, R12, R11 ;  /* 0x0000000c0d0e7389 */ /* 0x0002a400000c000b */
[----:B012-4-:R-:W-:Y:S01]  /*2e490*/  ENDCOLLECTIVE ;  /* 0x000000000000791b */ /* 0x017fe20003800000 */
.L_x_2048:
[----:B------:R-:W-:Y:S05]  /*2e4a0*/  BSYNC B1 ;  /* 0x0000000000017941 */ /* 0x000fea0003800000 */
.L_x_2047:
        /* <DEDUP_REMOVED lines=8> */
.L_x_2049:
[----:B------:R-:W-:Y:S02]  /*2e530*/  IMAD.MOV.U32 R13, RZ, RZ, R61 ;  /* 0x000000ffff0d7224 */ /* 0x000fe400078e003d */
[----:B------:R-:W-:-:S07]  /*2e540*/  IMAD.MOV.U32 R20, RZ, RZ, R14 ;  /* 0x000000ffff147224 */ /* 0x000fce00078e000e */
[----:B------:R-:W-:Y:S05]  /*2e550*/  WARPSYNC.COLLECTIVE R15, `(.L_x_2050) ;  /* 0x000000000f087348 */ /* 0x000fea0003c00000 */
[----:B------:R0:W1:Y:S02]  /*2e560*/  SHFL.IDX P6, R14, R13, R12, R11 ;  /* 0x0000000c0d0e7389 */ /* 0x00006400000c000b */
[----:B01----:R-:W-:Y:S01]  /*2e570*/  ENDCOLLECTIVE ;  /* 0x000000000000791b */ /* 0x003fe20003800000 */
.L_x_2050:
[----:B------:R-:W-:Y:S02]  /*2e580*/  IMAD.MOV.U32 R13, RZ, RZ, R3 ;  /* 0x000000ffff0d7224 */ /* 0x000fe400078e0003 */
[----:B------:R-:W-:-:S07]  /*2e590*/  IMAD.MOV.U32 R61, RZ, RZ, R14 ;  /* 0x000000ffff3d7224 */ /* 0x000fce00078e000e */
[----:B------:R-:W-:Y:S05]  /*2e5a0*/  WARPSYNC.COLLECTIVE R15, `(.L_x_2051) ;  /* 0x000000000f087348 */ /* 0x000fea0003c00000 */
[----:B------:R0:W1:Y:S02]  /*2e5b0*/  SHFL.IDX P6, R14, R13, R12, R11 ;  /* 0x0000000c0d0e7389 */ /* 0x00006400000c000b */
[----:B01----:R-:W-:Y:S01]  /*2e5c0*/  ENDCOLLECTIVE ;  /* 0x000000000000791b */ /* 0x003fe20003800000 */
.L_x_2051:
[----:B------:R-:W-:Y:S01]  /*2e5d0*/  IMAD.MOV.U32 R62, RZ, RZ, R14 ;  /* 0x000000ffff3e7224 */ /* 0x000fe200078e000e */
[----:B------:R-:W-:Y:S06]  /*2e5e0*/  BRA `(.L_x_2052) ;  /* 0xfffffe2400507947 */ /* 0x000fec000383ffff */
.L_x_1733:
[----:B0-----:R0:W1:Y:S02]  /*2e5f0*/  SYNCS.PHASECHK.TRANS64.TRYWAIT P0, [R17+URZ+0x30800], R60 ;  /* 0x0308003c110075a7 */ /* 0x001064000800017f */
[----:B-1----:R-:W-:Y:S05]  /*2e600*/  @!P0 NANOSLEEP.SYNCS 0x989680 ;  /* 0x009896800000895d */ /* 0x002fea0003900000 */
[----:B------:R-:W1:Y:S02]  /*2e610*/  @!P0 SYNCS.PHASECHK.TRANS64 P0, [R17+URZ+0x30800], R60 ;  /* 0x0308003c110085a7 */ /* 0x000e64000800007f */
[----:B-1----:R-:W-:Y:S05]  /*2e620*/  @!P0 BRA `(.L_x_1733) ;  /* 0xfffffffc00f08947 */ /* 0x002fea000383ffff */
[----:B------:R-:W-:Y:S05]  /*2e630*/  BRA `(.L_x_2053) ;  /* 0xfffffe2800f87947 */ /* 0x000fea000383ffff */
.L_x_1747:
[----:B-1----:R1:W2:Y:S02]  /*2e640*/  SYNCS.PHASECHK.TRANS64.TRYWAIT P1, [R3+URZ+0x30830], R0 ;  /* 0x03083000030075a7 */ /* 0x0022a4000802017f */
[----:B--2---:R-:W-:Y:S05]  /*2e650*/  @!P1 NANOSLEEP.SYNCS 0x989680 ;  /* 0x009896800000995d */ /* 0x004fea0003900000 */
[----:B------:R-:W2:Y:S02]  /*2e660*/  @!P1 SYNCS.PHASECHK.TRANS64 P1, [R3+URZ+0x30830], R0 ;  /* 0x03083000030095a7 */ /* 0x000ea4000802007f */
[----:B--2---:R-:W-:Y:S05]  /*2e670*/  @!P1 BRA `(.L_x_1747) ;  /* 0xfffffffc00f09947 */ /* 0x004fea000383ffff */
[----:B------:R-:W-:Y:S05]  /*2e680*/  BRA `(.L_x_1746) ;  /* 0xfffffe5800287947 */ /* 0x000fea000383ffff */
.L_x_1768:
[----:B-1----:R1:W2:Y:S02]  /*2e690*/  SYNCS.PHASECHK.TRANS64.TRYWAIT P1, [R0+URZ+0x30830], R9 ;  /* 0x03083009000075a7 */ /* 0x0022a4000802017f */
[----:B--2---:R-:W-:Y:S05]  /*2e6a0*/  @!P1 NANOSLEEP.SYNCS 0x989680 ;  /* 0x009896800000995d */ /* 0x004fea0003900000 */
[----:B------:R-:W2:Y:S02]  /*2e6b0*/  @!P1 SYNCS.PHASECHK.TRANS64 P1, [R0+URZ+0x30830], R9 ;  /* 0x03083009000095a7 */ /* 0x000ea4000802007f */
[----:B--2---:R-:W-:Y:S05]  /*2e6c0*/  @!P1 BRA `(.L_x_1768) ;  /* 0xfffffffc00f09947 */ /* 0x004fea000383ffff */
[----:B------:R-:W-:Y:S05]  /*2e6d0*/  BRA `(.L_x_1767) ;  /* 0xfffffe88001c7947 */ /* 0x000fea000383ffff */
.L_x_1773:
[----:B-1----:R1:W2:Y:S02]  /*2e6e0*/  SYNCS.PHASECHK.TRANS64.TRYWAIT P1, [R20+URZ+0x30850], R2 ;  /* 0x03085002140075a7 */ /* 0x0022a4000802017f */
[----:B--2---:R-:W-:Y:S05]  /*2e6f0*/  @!P1 NANOSLEEP.SYNCS 0x989680 ;  /* 0x009896800000995d */ /* 0x004fea0003900000 */
[----:B------:R-:W2:Y:S02]  /*2e700*/  @!P1 SYNCS.PHASECHK.TRANS64 P1, [R20+URZ+0x30850], R2 ;  /* 0x03085002140095a7 */ /* 0x000ea4000802007f */
[----:B--2---:R-:W-:Y:S05]  /*2e710*/  @!P1 BRA `(.L_x_1773) ;  /* 0xfffffffc00f09947 */ /* 0x004fea000383ffff */
[----:B------:R-:W-:Y:S05]  /*2e720*/  BRA `(.L_x_1772) ;  /* 0xfffffe9400d47947 */ /* 0x000fea000383ffff */
.L_x_1795:
[----:B-1----:R1:W2:Y:S02]  /*2e730*/  SYNCS.PHASECHK.TRANS64.TRYWAIT P1, [R0+URZ+0x30830], R3 ;  /* 0x03083003000075a7 */ /* 0x0022a4000802017f */
[----:B--2---:R-:W-:Y:S05]  /*2e740*/  @!P1 NANOSLEEP.SYNCS 0x989680 ;  /* 0x009896800000995d */ /* 0x004fea0003900000 */
[----:B------:R-:W2:Y:S02]  /*2e750*/  @!P1 SYNCS.PHASECHK.TRANS64 P1, [R0+URZ+0x30830], R3 ;  /* 0x03083003000095a7 */ /* 0x000ea4000802007f */
[----:B--2---:R-:W-:Y:S05]  /*2e760*/  @!P1 BRA `(.L_x_1795) ;  /* 0xfffffffc00f09947 */ /* 0x004fea000383ffff */
[----:B------:R-:W-:Y:S05]  /*2e770*/  BRA `(.L_x_1794) ;  /* 0xfffffec0008c7947 */ /* 0x000fea000383ffff */
.L_x_1800:
[----:B-1----:R1:W2:Y:S02]  /*2e780*/  SYNCS.PHASECHK.TRANS64.TRYWAIT P1, [R11+URZ+0x30850], R2 ;  /* 0x030850020b0075a7 */ /* 0x0022a4000802017f */
[----:B--2---:R-:W-:Y:S05]  /*2e790*/  @!P1 NANOSLEEP.SYNCS 0x989680 ;  /* 0x009896800000995d */ /* 0x004fea0003900000 */
[----:B------:R-:W2:Y:S02]  /*2e7a0*/  @!P1 SYNCS.PHASECHK.TRANS64 P1, [R11+URZ+0x30850], R2 ;  /* 0x030850020b0095a7 */ /* 0x000ea4000802007f */
[----:B--2---:R-:W-:Y:S05]  /*2e7b0*/  @!P1 BRA `(.L_x_1800) ;  /* 0xfffffffc00f09947 */ /* 0x004fea000383ffff */
[----:B------:R-:W-:Y:S05]  /*2e7c0*/  BRA `(.L_x_1799) ;  /* 0xfffffed000447947 */ /* 0x000fea000383ffff */
.L_x_1810:
[----:B-1----:R1:W2:Y:S02]  /*2e7d0*/  SYNCS.PHASECHK.TRANS64.TRYWAIT P1, [R0+URZ+0x30830], R3 ;  /* 0x03083003000075a7 */ /* 0x0022a4000802017f */
[----:B--2---:R-:W-:Y:S05]  /*2e7e0*/  @!P1 NANOSLEEP.SYNCS 0x989680 ;  /* 0x009896800000995d */ /* 0x004fea0003900000 */
[----:B------:R-:W2:Y:S02]  /*2e7f0*/  @!P1 SYNCS.PHASECHK.TRANS64 P1, [R0+URZ+0x30830], R3 ;  /* 0x03083003000095a7 */ /* 0x000ea4000802007f */
[----:B--2---:R-:W-:Y:S05]  /*2e800*/  @!P1 BRA `(.L_x_1810) ;  /* 0xfffffffc00f09947 */ /* 0x004fea000383ffff */
[----:B------:R-:W-:Y:S05]  /*2e810*/  BRA `(.L_x_1809) ;  /* 0xfffffee4004c7947 */ /* 0x000fea000383ffff */
.L_x_1815:
[----:B-1----:R1:W2:Y:S02]  /*2e820*/  SYNCS.PHASECHK.TRANS64.TRYWAIT P1, [R11+URZ+0x30850], R2 ;  /* 0x030850020b0075a7 */ /* 0x0022a4000802017f */
[----:B--2---:R-:W-:Y:S05]  /*2e830*/  @!P1 NANOSLEEP.SYNCS 0x989680 ;  /* 0x009896800000995d */ /* 0x004fea0003900000 */
[----:B------:R-:W2:Y:S02]  /*2e840*/  @!P1 SYNCS.PHASECHK.TRANS64 P1, [R11+URZ+0x30850], R2 ;  /* 0x030850020b0095a7 */ /* 0x000ea4000802007f */
[----:B--2---:R-:W-:Y:S05]  /*2e850*/  @!P1 BRA `(.L_x_1815) ;  /* 0xfffffffc00f09947 */ /* 0x004fea000383ffff */
[----:B------:R-:W-:Y:S05]  /*2e860*/  BRA `(.L_x_1814) ;  /* 0xfffffef400047947 */ /* 0x000fea000383ffff */
.L_x_1831:
[----:B-1----:R1:W2:Y:S02]  /*2e870*/  SYNCS.PHASECHK.TRANS64.TRYWAIT P1, [R6+URZ+0x30850], R5 ;  /* 0x03085005060075a7 */ /* 0x0022a4000802017f */
[----:B--2---:R-:W-:Y:S05]  /*2e880*/  @!P1 NANOSLEEP.SYNCS 0x989680 ;  /* 0x009896800000995d */ /* 0x004fea0003900000 */
[----:B------:R-:W2:Y:S02]  /*2e890*/  @!P1 SYNCS.PHASECHK.TRANS64 P1, [R6+URZ+0x30850], R5 ;  /* 0x03085005060095a7 */ /* 0x000ea4000802007f */
[----:B--2---:R-:W-:Y:S05]  /*2e8a0*/  @!P1 BRA `(.L_x_1831) ;  /* 0xfffffffc00f09947 */ /* 0x004fea000383ffff */
[----:B------:R-:W-:Y:S05]  /*2e8b0*/  BRA `(.L_x_1830) ;  /* 0xffffff2000587947 */ /* 0x000fea000383ffff */
.L_x_1881:
[----:B0-----:R-:W0:Y:S01]  /*2e8c0*/  S2R R12, SR_TID.X ;  /* 0x00000000000c7919 */ /* 0x001e220000002100 */
[----:B------:R-:W-:Y:S01]  /*2e8d0*/  BSSY B1, `(.L_x_2054) ;  /* 0x000000a000017945 */ /* 0x000fe20003800000 */
[----:B------:R-:W-:Y:S02]  /*2e8e0*/  IMAD.MOV.U32 R11, RZ, RZ, 0x1f ;  /* 0x0000001fff0b7424 */ /* 0x000fe400078e00ff */
[----:B------:R-:W-:Y:S01]  /*2e8f0*/  IMAD.MOV.U32 R15, RZ, RZ, -0x1 ;  /* 0xffffffffff0f7424 */ /* 0x000fe200078e00ff */
[----:B0-----:R-:W-:-:S04]  /*2e900*/  SHF.R.U32.HI R12, RZ, 0x5, R12 ;  /* 0x00000005ff0c7819 */ /* 0x001fc8000001160c */
[----:B------:R-:W-:-:S05]  /*2e910*/  LOP3.LUT R12, R12, 0x3, RZ, 0xc0, !PT ;  /* 0x000000030c0c7812 */ /* 0x000fca00078ec0ff */
[----:B------:R-:W-:Y:S02]  /*2e920*/  IMAD.MOV.U32 R13, RZ, RZ, R12 ;  /* 0x000000ffff0d7224 */ /* 0x000fe400078e000c */
[----:B------:R-:W-:-:S07]  /*2e930*/  IMAD.MOV.U32 R12, RZ, RZ, RZ ;  /* 0x000000ffff0c7224 */ /* 0x000fce00078e00ff */
[----:B------:R-:W-:Y:S05]  /*2e940*/  WARPSYNC.COLLECTIVE R15, `(.L_x_2055) ;  /* 0x000000000f087348 */ /* 0x000fea0003c00000 */
[----:B------:R0:W1:Y:S02]  /*2e950*/  SHFL.IDX P6, R14, R13, R12, R11 ;  /* 0x0000000c0d0e7389 */ /* 0x00006400000c000b */
[----:B01----:R-:W-:Y:S01]  /*2e960*/  ENDCOLLECTIVE ;  /* 0x000000000000791b */ /* 0x003fe20003800000 */
.L_x_2055:
[----:B------:R-:W-:Y:S05]  /*2e970*/  BSYNC B1 ;  /* 0x0000000000017941 */ /* 0x000fea0003800000 */
.L_x_2054:
[----:B------:R-:W-:Y:S05]  /*2e980*/  BRA `(.L_x_2056) ;  /* 0xffffff8400fc7947 */ /* 0x000fea000383ffff */
.L_x_1883:
[----:B------:R-:W-:Y:S01]  /*2e990*/  BSSY B1, `(.L_x_2057) ;  /* 0x0000006000017945 */ /* 0x000fe20003800000 */
[----:B------:R-:W-:-:S07]  /*2e9a0*/  IMAD.MOV.U32 R15, RZ, RZ, -0x1 ;  /* 0xffffffffff0f7424 */ /* 0x000fce00078e00ff */
[----:B01----:R-:W-:Y:S05]  /*2e9b0*/  WARPSYNC.COLLECTIVE R15, `(.L_x_2058) ;  /* 0x000000000f0c7348 */ /* 0x003fea0003c00000 */
[----:B------:R-:W-:Y:S02]  /*2e9c0*/  ELECT P6, UR62, PT ;  /* 0x00000000003e782f */ /* 0x000fe400038c0000 */
[----:B------:R-:W-:Y:S01]  /*2e9d0*/  MOV R14, UR62 ;  /* 0x0000003e000e7c02 */ /* 0x000fe20008000f00 */
[----:B01----:R-:W-:Y:S10]  /*2e9e0*/  ENDCOLLECTIVE ;  /* 0x000000000000791b */ /* 0x003ff40003800000 */
.L_x_2058:
[----:B------:R-:W-:Y:S05]  /*2e9f0*/  BSYNC B1 ;  /* 0x0000000000017941 */ /* 0x000fea0003800000 */
.L_x_2057:
[----:B------:R-:W-:Y:S05]  /*2ea00*/  BRA `(.L_x_1882) ;  /* 0xffffff8400f47947 */ /* 0x000fea000383ffff */
.L_x_1885:
[----:B-1----:R1:W2:Y:S02]  /*2ea10*/  SYNCS.PHASECHK.TRANS64.TRYWAIT P0, [R17+URZ+0x30820], R8 ;  /* 0x03082008110075a7 */ /* 0x0022a4000800017f */
[----:B--2---:R-:W-:Y:S05]  /*2ea20*/  @!P0 NANOSLEEP.SYNCS 0x989680 ;  /* 0x009896800000895d */ /* 0x004fea0003900000 */
[----:B------:R-:W2:Y:S02]  /*2ea30*/  @!P0 SYNCS.PHASECHK.TRANS64 P0, [R17+URZ+0x30820], R8 ;  /* 0x03082008110085a7 */ /* 0x000ea4000800007f */
[----:B--2---:R-:W-:Y:S05]  /*2ea40*/  @!P0 BRA `(.L_x_1885) ;  /* 0xfffffffc00f08947 */ /* 0x004fea000383ffff */
[----:B------:R-:W-:Y:S05]  /*2ea50*/  BRA `(.L_x_2059) ;  /* 0xffffff8800047947 */ /* 0x000fea000383ffff */
.L_x_1889:
[----:B0-----:R0:W2:Y:S02]  /*2ea60*/  SYNCS.PHASECHK.TRANS64.TRYWAIT P0, [R12+URZ+0x308a0], R11 ;  /* 0x0308a00b0c0075a7 */ /* 0x0010a4000800017f */
[----:B--2---:R-:W-:Y:S05]  /*2ea70*/  @!P0 NANOSLEEP.SYNCS 0x989680 ;  /* 0x009896800000895d */ /* 0x004fea0003900000 */
[----:B------:R-:W2:Y:S02]  /*2ea80*/  @!P0 SYNCS.PHASECHK.TRANS64 P0, [R12+URZ+0x308a0], R11 ;  /* 0x0308a00b0c0085a7 */ /* 0x000ea4000800007f */
[----:B--2---:R-:W-:Y:S05]  /*2ea90*/  @!P0 BRA `(.L_x_1889) ;  /* 0xfffffffc00f08947 */ /* 0x004fea000383ffff */
[----:B------:R-:W-:Y:S05]  /*2eaa0*/  BRA `(.L_x_2060) ;  /* 0xffffff88001c7947 */ /* 0x000fea000383ffff */
.L_x_1896:
[----:B-1----:R1:W2:Y:S02]  /*2eab0*/  SYNCS.PHASECHK.TRANS64.TRYWAIT P0, [R12+URZ+0x308c0], R11 ;  /* 0x0308c00b0c0075a7 */ /* 0x0022a4000800017f */
[----:B--2---:R-:W-:Y:S05]  /*2eac0*/  @!P0 NANOSLEEP.SYNCS 0x989680 ;  /* 0x009896800000895d */ /* 0x004fea0003900000 */
[----:B------:R-:W2:Y:S02]  /*2ead0*/  @!P0 SYNCS.PHASECHK.TRANS64 P0, [R12+URZ+0x308c0], R11 ;  /* 0x0308c00b0c0085a7 */ /* 0x000ea4000800007f */
[----:B--2---:R-:W-:Y:S05]  /*2eae0*/  @!P0 BRA `(.L_x_1896) ;  /* 0xfffffffc00f08947 */ /* 0x004fea000383ffff */
[----:B------:R-:W-:Y:S05]  /*2eaf0*/  BRA `(.L_x_2061) ;  /* 0xffffff8c00187947 */ /* 0x000fea000383ffff */
.L_x_1905:
[----:B-1----:R1:W2:Y:S02]  /*2eb00*/  SYNCS.PHASECHK.TRANS64.TRYWAIT P1, [R7+URZ+0x308a0], R3 ;  /* 0x0308a003070075a7 */ /* 0x0022a4000802017f */
[----:B--2---:R-:W-:Y:S05]  /*2eb10*/  @!P1 NANOSLEEP.SYNCS 0x989680 ;  /* 0x009896800000995d */ /* 0x004fea0003900000 */
[----:B------:R-:W2:Y:S02]  /*2eb20*/  @!P1 SYNCS.PHASECHK.TRANS64 P1, [R7+URZ+0x308a0], R3 ;  /* 0x0308a003070095a7 */ /* 0x000ea4000802007f */
[----:B--2---:R-:W-:Y:S05]  /*2eb30*/  @!P1 BRA `(.L_x_1905) ;  /* 0xfffffffc00f09947 */ /* 0x004fea000383ffff */
[----:B------:R-:W-:Y:S05]  /*2eb40*/  BRA `(.L_x_2062) ;  /* 0xffffff90004c7947 */ /* 0x000fea000383ffff */
.L_x_1912:
[----:B0-----:R0:W2:Y:S02]  /*2eb50*/  SYNCS.PHASECHK.TRANS64.TRYWAIT P1, [R7+URZ+0x308c0], R3 ;  /* 0x0308c003070075a7 */ /* 0x0010a4000802017f */
[----:B--2---:R-:W-:Y:S05]  /*2eb60*/  @!P1 NANOSLEEP.SYNCS 0x989680 ;  /* 0x009896800000995d */ /* 0x004fea0003900000 */
[----:B------:R-:W2:Y:S02]  /*2eb70*/  @!P1 SYNCS.PHASECHK.TRANS64 P1, [R7+URZ+0x308c0], R3 ;  /* 0x0308c003070095a7 */ /* 0x000ea4000802007f */
[----:B--2---:R-:W-:Y:S05]  /*2eb80*/  @!P1 BRA `(.L_x_1912) ;  /* 0xfffffffc00f09947 */ /* 0x004fea000383ffff */
[----:B------:R-:W-:Y:S05]  /*2eb90*/  BRA `(.L_x_2063) ;  /* 0xffffff9400447947 */ /* 0x000fea000383ffff */
.L_x_1937:
        /* <DEDUP_REMOVED lines=11> */
.L_x_2065:
[----:B------:R-:W-:Y:S05]  /*2ec50*/  BSYNC B0 ;  /* 0x0000000000007941 */ /* 0x000fea0003800000 */
.L_x_2064:
[----:B------:R-:W-:Y:S05]  /*2ec60*/  BRA `(.L_x_2066) ;  /* 0xffffffa400f87947 */ /* 0x000fea000383ffff */
.L_x_1940:
[----:B0-----:R0:W1:Y:S02]  /*2ec70*/  SYNCS.PHASECHK.TRANS64.TRYWAIT P0, [R7+URZ+0x30840], R2 ;  /* 0x03084002070075a7 */ /* 0x001064000800017f */
[----:B-1----:R-:W-:Y:S05]  /*2ec80*/  @!P0 NANOSLEEP.SYNCS 0x989680 ;  /* 0x009896800000895d */ /* 0x002fea0003900000 */
[----:B------:R-:W1:Y:S02]  /*2ec90*/  @!P0 SYNCS.PHASECHK.TRANS64 P0, [R7+URZ+0x30840], R2 ;  /* 0x03084002070085a7 */ /* 0x000e64000800007f */
[----:B-1----:R-:W-:Y:S05]  /*2eca0*/  @!P0 BRA `(.L_x_1940) ;  /* 0xfffffffc00f08947 */ /* 0x002fea000383ffff */
[----:B------:R-:W-:Y:S05]  /*2ecb0*/  BRA `(.L_x_2067) ;  /* 0xffffffa800487947 */ /* 0x000fea000383ffff */
.L_x_1941:
        /* <DEDUP_REMOVED lines=8> */
.L_x_2069:
[----:B------:R-:W-:Y:S05]  /*2ed40*/  BSYNC B0 ;  /* 0x0000000000007941 */ /* 0x000fea0003800000 */
.L_x_2068:
        /* <DEDUP_REMOVED lines=9> */
.L_x_2070:
[----:B------:R-:W-:Y:S02]  /*2ede0*/  IMAD.MOV.U32 R13, RZ, RZ, R0 ;  /* 0x000000ffff0d7224 */ /* 0x000fe400078e0000 */
[----:B------:R-:W-:Y:S02]  /*2edf0*/  IMAD.MOV.U32 R12, RZ, RZ, 0x1 ;  /* 0x00000001ff0c7424 */ /* 0x000fe400078e00ff */
[----:B------:R-:W-:-:S07]  /*2ee00*/  IMAD.MOV.U32 R3, RZ, RZ, R14 ;  /* 0x000000ffff037224 */ /* 0x000fce00078e000e */
[----:B------:R-:W-:Y:S05]  /*2ee10*/  WARPSYNC.COLLECTIVE R15, `(.L_x_2071) ;  /* 0x000000000f087348 */ /* 0x000fea0003c00000 */
[----:B------:R0:W1:Y:S02]  /*2ee20*/  SHFL.IDX P6, R14, R13, R12, R11 ;  /* 0x0000000c0d0e7389 */ /* 0x00006400000c000b */
[----:B01----:R-:W-:Y:S01]  /*2ee30*/  ENDCOLLECTIVE ;  /* 0x000000000000791b */ /* 0x003fe20003800000 */
.L_x_2071:
        /* <DEDUP_REMOVED lines=17> */
.L_x_2072:
[----:B------:R-:W-:Y:S02]  /*2ef50*/  @P1 IMAD R8, R5, 0x2, R17 ;  /* 0x0000000205081824 */ /* 0x000fe400078e0211 */
[----:B------:R-:W-:Y:S02]  /*2ef60*/  IMAD.MOV.U32 R13, RZ, RZ, R0 ;  /* 0x000000ffff0d7224 */ /* 0x000fe400078e0000 */
[----:B------:R-:W-:Y:S02]  /*2ef70*/  IMAD.MOV.U32 R12, RZ, RZ, 0x2 ;  /* 0x00000002ff0c7424 */ /* 0x000fe400078e00ff */
[----:B------:R-:W-:-:S07]  /*2ef80*/  IMAD.MOV.U32 R3, RZ, RZ, R14 ;  /* 0x000000ffff037224 */ /* 0x000fce00078e000e */
[----:B------:R-:W-:Y:S05]  /*2ef90*/  WARPSYNC.COLLECTIVE R15, `(.L_x_2073) ;  /* 0x000000000f087348 */ /* 0x000fea0003c00000 */
[----:B------:R0:W1:Y:S02]  /*2efa0*/  SHFL.IDX P6, R14, R13, R12, R11 ;  /* 0x0000000c0d0e7389 */ /* 0x00006400000c000b */
[----:B01----:R-:W-:Y:S01]  /*2efb0*/  ENDCOLLECTIVE ;  /* 0x000000000000791b */ /* 0x003fe20003800000 */
.L_x_2073:
        /* <DEDUP_REMOVED lines=17> */
.L_x_2074:
[----:B------:R-:W-:Y:S02]  /*2f0d0*/  @P1 IMAD R8, R5, 0x2, R17 ;  /* 0x0000000205081824 */ /* 0x000fe400078e0211 */
[----:B------:R-:W-:Y:S02]  /*2f0e0*/  IMAD.MOV.U32 R13, RZ, RZ, R0 ;  /* 0x000000ffff0d7224 */ /* 0x000fe400078e0000 */
[----:B------:R-:W-:Y:S02]  /*2f0f0*/  IMAD.MOV.U32 R12, RZ, RZ, 0x3 ;  /* 0x00000003ff0c7424 */ /* 0x000fe400078e00ff */
[----:B------:R-:W-:-:S07]  /*2f100*/  IMAD.MOV.U32 R3, RZ, RZ, R14 ;  /* 0x000000ffff037224 */ /* 0x000fce00078e000e */
[----:B------:R-:W-:Y:S05]  /*2f110*/  WARPSYNC.COLLECTIVE R15, `(.L_x_2075) ;  /* 0x000000000f087348 */ /* 0x000fea0003c00000 */
[----:B------:R0:W1:Y:S02]  /*2f120*/  SHFL.IDX P6, R14, R13, R12, R11 ;  /* 0x0000000c0d0e7389 */ /* 0x00006400000c000b */
[----:B01----:R-:W-:Y:S01]  /*2f130*/  ENDCOLLECTIVE ;  /* 0x000000000000791b */ /* 0x003fe20003800000 */
.L_x_2075:
        /* <DEDUP_REMOVED lines=17> */
.L_x_2076:
[----:B------:R-:W-:Y:S02]  /*2f250*/  @P1 IMAD R8, R5, 0x2, R17 ;  /* 0x0000000205081824 */ /* 0x000fe400078e0211 */
[----:B------:R-:W-:Y:S02]  /*2f260*/  IMAD.MOV.U32 R13, RZ, RZ, R0 ;  /* 0x000000ffff0d7224 */ /* 0x000fe400078e0000 */
[----:B------:R-:W-:Y:S02]  /*2f270*/  IMAD.MOV.U32 R12, RZ, RZ, 0x4 ;  /* 0x00000004ff0c7424 */ /* 0x000fe400078e00ff */
[----:B------:R-:W-:-:S07]  /*2f280*/  IMAD.MOV.U32 R3, RZ, RZ, R14 ;  /* 0x000000ffff037224 */ /* 0x000fce00078e000e */
[----:B------:R-:W-:Y:S05]  /*2f290*/  WARPSYNC.COLLECTIVE R15, `(.L_x_2077) ;  /* 0x000000000f087348 */ /* 0x000fea0003c00000 */
[----:B------:R0:W1:Y:S02]  /*2f2a0*/  SHFL.IDX P6, R14, R13, R12, R11 ;  /* 0x0000000c0d0e7389 */ /* 0x00006400000c000b */
[----:B01----:R-:W-:Y:S01]  /*2f2b0*/  ENDCOLLECTIVE ;  /* 0x000000000000791b */ /* 0x003fe20003800000 */
.L_x_2077:
        /* <DEDUP_REMOVED lines=17> */
.L_x_2078:
[----:B------:R-:W-:Y:S02]  /*2f3d0*/  @P1 IMAD R8, R5, 0x2, R17 ;  /* 0x0000000205081824 */ /* 0x000fe400078e0211 */
[----:B------:R-:W-:Y:S02]  /*2f3e0*/  IMAD.MOV.U32 R13, RZ, RZ, R0 ;  /* 0x000000ffff0d7224 */ /* 0x000fe400078e0000 */
[----:B------:R-:W-:Y:S02]  /*2f3f0*/  IMAD.MOV.U32 R12, RZ, RZ, 0x5 ;  /* 0x00000005ff0c7424 */ /* 0x000fe400078e00ff */
[----:B------:R-:W-:-:S07]  /*2f400*/  IMAD.MOV.U32 R3, RZ, RZ, R14 ;  /* 0x000000ffff037224 */ /* 0x000fce00078e000e */
[----:B------:R-:W-:Y:S05]  /*2f410*/  WARPSYNC.COLLECTIVE R15, `(.L_x_2079) ;  /* 0x000000000f087348 */ /* 0x000fea0003c00000 */
[----:B------:R0:W1:Y:S02]  /*2f420*/  SHFL.IDX P6, R14, R13, R12, R11 ;  /* 0x0000000c0d0e7389 */ /* 0x00006400000c000b */
[----:B01----:R-:W-:Y:S01]  /*2f430*/  ENDCOLLECTIVE ;  /* 0x000000000000791b */ /* 0x003fe20003800000 */
.L_x_2079:
        /* <DEDUP_REMOVED lines=10> */
.L_x_2080:
        /* <DEDUP_REMOVED lines=8> */
.L_x_1946:
[----:B------:R-:W-:Y:S02]  /*2f560*/  IMAD.MOV.U32 R13, RZ, RZ, R4 ;  /* 0x000000ffff0d7224 */ /* 0x000fe400078e0004 */
[----:B------:R-:W-:Y:S02]  /*2f570*/  IMAD.MOV.U32 R12, RZ, RZ, RZ ;  /* 0x000000ffff0c7224 */ /* 0x000fe400078e00ff */
[----:B------:R-:W-:Y:S02]  /*2f580*/  IMAD.MOV.U32 R11, RZ, RZ, 0x181f ;  /* 0x0000181fff0b7424 */ /* 0x000fe400078e00ff */
[----:B------:R-:W-:Y:S02]  /*2f590*/  IMAD.MOV.U32 R15, RZ, RZ, -0x1 ;  /* 0xffffffffff0f7424 */ /* 0x000fe400078e00ff */
[----:B------:R-:W-:Y:S02]  /*2f5a0*/  IMAD R31, R31, R6, RZ ;  /* 0x000000061f1f7224 */ /* 0x000fe400078e02ff */
[----:B------:R-:W-:-:S07]  /*2f5b0*/  IMAD.IADD R25, R9, 0x1, R25 ;  /* 0x0000000109197824 */ /* 0x000fce00078e0219 */
[----:B-----5:R-:W-:Y:S05]  /*2f5c0*/  WARPSYNC.COLLECTIVE R15, `(.L_x_2082) ;  /* 0x000000000f087348 */ /* 0x020fea0003c00000 */
[----:B------:R0:W1:Y:S02]  /*2f5d0*/  SHFL.IDX P6, R14, R13, R12, R11 ;  /* 0x0000000c0d0e7389 */ /* 0x00006400000c000b */
[----:B01---5:R-:W-:Y:S01]  /*2f5e0*/  ENDCOLLECTIVE ;  /* 0x000000000000791b */ /* 0x023fe20003800000 */
.L_x_2082:
[C---:B------:R-:W-:Y:S01]  /*2f5f0*/  VIADD R6, R25.reuse, 0x10 ;  /* 0x0000001019067836 */ /* 0x040fe20000000000 */
[----:B------:R-:W-:Y:S01]  /*2f600*/  ISETP.GE.AND P1, PT, R25, R31, PT ;  /* 0x0000001f1900720c */ /* 0x000fe20003f26270 */
[----:B------:R-:W-:Y:S02]  /*2f610*/  IMAD.MOV.U32 R13, RZ, RZ, R0 ;  /* 0x000000ffff0d7224 */ /* 0x000fe400078e0000 */
[----:B------:R-:W-:-:S10]  /*2f620*/  IMAD.MOV.U32 R2, RZ, RZ, R14 ;  /* 0x000000ffff027224 */ /* 0x000fd400078e000e */
[----:B------:R-:W-:Y:S05]  /*2f630*/  WARPSYNC.COLLECTIVE R15, `(.L_x_2083) ;  /* 0x000000000f087348 */ /* 0x000fea0003c00000 */
[----:B------:R0:W1:Y:S02]  /*2f640*/  SHFL.IDX P6, R14, R13, R12, R11 ;  /* 0x0000000c0d0e7389 */ /* 0x00006400000c000b */
[----:B01----:R-:W-:Y:S01]  /*2f650*/  ENDCOLLECTIVE ;  /* 0x000000000000791b */ /* 0x003fe20003800000 */
.L_x_2083:
        /* <DEDUP_REMOVED lines=8> */
.L_x_2084:
        /* <DEDUP_REMOVED lines=13> */
.L_x_2085:
        /* <DEDUP_REMOVED lines=8> */
.L_x_2086:
        /* <DEDUP_REMOVED lines=14> */
.L_x_2087:
        /* <DEDUP_REMOVED lines=8> */
.L_x_2088:
        /* <DEDUP_REMOVED lines=14> */
.L_x_2089:
        /* <DEDUP_REMOVED lines=8> */
.L_x_2090:
        /* <DEDUP_REMOVED lines=14> */
.L_x_2091:
        /* <DEDUP_REMOVED lines=8> */
.L_x_2092:
        /* <DEDUP_REMOVED lines=14> */
.L_x_2093:
        /* <DEDUP_REMOVED lines=8> */
.L_x_2094:
        /* <DEDUP_REMOVED lines=13> */
.L_x_2095:
        /* <DEDUP_REMOVED lines=8> */
.L_x_2096:
        /* <DEDUP_REMOVED lines=12> */
.L_x_2097:
[----:B------:R-:W-:Y:S05]  /*2ffc0*/  BRA `(.L_x_2098) ;  /* 0xffffffa400f87947 */ /* 0x000fea000383ffff */
.L_x_1951:
[----:B0-----:R0:W1:Y:S02]  /*2ffd0*/  SYNCS.PHASECHK.TRANS64.TRYWAIT P0, [R17+URZ+0x30820], R0 ;  /* 0x03082000110075a7 */ /* 0x001064000800017f */
[----:B-1----:R-:W-:Y:S05]  /*2ffe0*/  @!P0 NANOSLEEP.SYNCS 0x989680 ;  /* 0x009896800000895d */ /* 0x002fea0003900000 */
[----:B------:R-:W1:Y:S02]  /*2fff0*/  @!P0 SYNCS.PHASECHK.TRANS64 P0, [R17+URZ+0x30820], R0 ;  /* 0x03082000110085a7 */ /* 0x000e64000800007f */
[----:B-1----:R-:W-:Y:S05]  /*30000*/  @!P0 BRA `(.L_x_1951) ;  /* 0xfffffffc00f08947 */ /* 0x002fea000383ffff */
[----:B------:R-:W-:Y:S05]  /*30010*/  BRA `(.L_x_2099) ;  /* 0xffffffa800707947 */ /* 0x000fea000383ffff */
.L_x_1956:
[----:B0-----:R0:W1:Y:S02]  /*30020*/  SYNCS.PHASECHK.TRANS64.TRYWAIT P0, [R7+URZ+0x30840], R2 ;  /* 0x03084002070075a7 */ /* 0x001064000800017f */
[----:B-1----:R-:W-:Y:S05]  /*30030*/  @!P0 NANOSLEEP.SYNCS 0x989680 ;  /* 0x009896800000895d */ /* 0x002fea0003900000 */
[----:B------:R-:W1:Y:S02]  /*30040*/  @!P0 SYNCS.PHASECHK.TRANS64 P0, [R7+URZ+0x30840], R2 ;  /* 0x03084002070085a7 */ /* 0x000e64000800007f */
[----:B-1----:R-:W-:Y:S05]  /*30050*/  @!P0 BRA `(.L_x_1956) ;  /* 0xfffffffc00f08947 */ /* 0x002fea000383ffff */
[----:B------:R-:W-:Y:S05]  /*30060*/  BRA `(.L_x_2100) ;  /* 0xffffffac00487947 */ /* 0x000fea000383ffff */
.L_x_1957:
        /* <DEDUP_REMOVED lines=8> */
.L_x_2102:
[----:B------:R-:W-:Y:S05]  /*300f0*/  BSYNC B1 ;  /* 0x0000000000017941 */ /* 0x000fea0003800000 */
.L_x_2101:
        /* <DEDUP_REMOVED lines=12> */
.L_x_2103:
[----:B------:R-:W-:Y:S02]  /*301c0*/  IMAD R5, R5, 0x2, R17 ;  /* 0x0000000205057824 */ /* 0x000fe400078e0211 */
[----:B------:R-:W-:Y:S02]  /*301d0*/  IMAD.MOV.U32 R13, RZ, RZ, R6 ;  /* 0x000000ffff0d7224 */ /* 0x000fe400078e0006 */
[----:B------:R-:W-:Y:S02]  /*301e0*/  IMAD.MOV.U32 R12, RZ, RZ, 0x1 ;  /* 0x00000001ff0c7424 */ /* 0x000fe400078e00ff */
[----:B------:R-:W-:-:S07]  /*301f0*/  IMAD.MOV.U32 R2, RZ, RZ, R14 ;  /* 0x000000ffff027224 */ /* 0x000fce00078e000e */
[----:B------:R-:W-:Y:S05]  /*30200*/  WARPSYNC.COLLECTIVE R15, `(.L_x_2104) ;  /* 0x000000000f087348 */ /* 0x000fea0003c00000 */
[----:B------:R0:W1:Y:S02]  /*30210*/  SHFL.IDX P6, R14, R13, R12, R11 ;  /* 0x0000000c0d0e7389 */ /* 0x00006400000c000b */
[----:B01----:R-:W-:Y:S01]  /*30220*/  ENDCOLLECTIVE ;  /* 0x000000000000791b */ /* 0x003fe20003800000 */
.L_x_2104:
        /* <DEDUP_REMOVED lines=13> */
.L_x_2105:
[----:B------:R-:W-:Y:S02]  /*30300*/  IMAD.MOV.U32 R13, RZ, RZ, R6 ;  /* 0x000000ffff0d7224 */ /* 0x000fe400078e0006 */
[----:B------:R-:W-:Y:S02]  /*30310*/  IMAD.MOV.U32 R12, RZ, RZ, 0x2 ;  /* 0x00000002ff0c7424 */ /* 0x000fe400078e00ff */
[----:B------:R-:W-:-:S07]  /*30320*/  IMAD.MOV.U32 R2, RZ, RZ, R14 ;  /* 0x000000ffff027224 */ /* 0x000fce00078e000e */
[----:B------:R-:W-:Y:S05]  /*30330*/  WARPSYNC.COLLECTIVE R15, `(.L_x_2106) ;  /* 0x000000000f087348 */ /* 0x000fea0003c00000 */
[----:B------:R0:W1:Y:S02]  /*30340*/  SHFL.IDX P6, R14, R13, R12, R11 ;  /* 0x0000000c0d0e7389 */ /* 0x00006400000c000b */
[----:B01----:R-:W-:Y:S01]  /*30350*/  ENDCOLLECTIVE ;  /* 0x000000000000791b */ /* 0x003fe20003800000 */
.L_x_2106:
        /* <DEDUP_REMOVED lines=13> */
.L_x_2107:
[----:B------:R-:W-:Y:S02]  /*30430*/  IMAD.MOV.U32 R13, RZ, RZ, R6 ;  /* 0x000000ffff0d7224 */ /* 0x000fe400078e0006 */
[----:B------:R-:W-:Y:S02]  /*30440*/  IMAD.MOV.U32 R12, RZ, RZ, 0x3 ;  /* 0x00000003ff0c7424 */ /* 0x000fe400078e00ff */
[----:B------:R-:W-:-:S07]  /*30450*/  IMAD.MOV.U32 R2, RZ, RZ, R14 ;  /* 0x000000ffff027224 */ /* 0x000fce00078e000e */
[----:B------:R-:W-:Y:S05]  /*30460*/  WARPSYNC.COLLECTIVE R15, `(.L_x_2108) ;  /* 0x000000000f087348 */ /* 0x000fea0003c00000 */
[----:B------:R0:W1:Y:S02]  /*30470*/  SHFL.IDX P6, R14, R13, R12, R11 ;  /* 0x0000000c0d0e7389 */ /* 0x00006400000c000b */
[----:B01----:R-:W-:Y:S01]  /*30480*/  ENDCOLLECTIVE ;  /* 0x000000000000791b */ /* 0x003fe20003800000 */
.L_x_2108:
        /* <DEDUP_REMOVED lines=13> */
.L_x_2109:
[----:B------:R-:W-:Y:S02]  /*30560*/  IMAD.MOV.U32 R13, RZ, RZ, R6 ;  /* 0x000000ffff0d7224 */ /* 0x000fe400078e0006 */
[----:B------:R-:W-:Y:S02]  /*30570*/  IMAD.MOV.U32 R12, RZ, RZ, 0x4 ;  /* 0x00000004ff0c7424 */ /* 0x000fe400078e00ff */
[----:B------:R-:W-:-:S07]  /*30580*/  IMAD.MOV.U32 R2, RZ, RZ, R14 ;  /* 0x000000ffff027224 */ /* 0x000fce00078e000e */
[----:B------:R-:W-:Y:S05]  /*30590*/  WARPSYNC.COLLECTIVE R15, `(.L_x_2110) ;  /* 0x000000000f087348 */ /* 0x000fea0003c00000 */
[----:B------:R0:W1:Y:S02]  /*305a0*/  SHFL.IDX P6, R14, R13, R12, R11 ;  /* 0x0000000c0d0e7389 */ /* 0x00006400000c000b */
[----:B01----:R-:W-:Y:S01]  /*305b0*/  ENDCOLLECTIVE ;  /* 0x000000000000791b */ /* 0x003fe20003800000 */
.L_x_2110:
        /* <DEDUP_REMOVED lines=13> */
.L_x_2111:
[----:B------:R-:W-:Y:S02]  /*30690*/  IMAD.MOV.U32 R13, RZ, RZ, R6 ;  /* 0x000000ffff0d7224 */ /* 0x000fe400078e0006 */
[----:B------:R-:W-:Y:S02]  /*306a0*/  IMAD.MOV.U32 R12, RZ, RZ, 0x5 ;  /* 0x00000005ff0c7424 */ /* 0x000fe400078e00ff */
[----:B------:R-:W-:-:S07]  /*306b0*/  IMAD.MOV.U32 R2, RZ, RZ, R14 ;  /* 0x000000ffff027224 */ /* 0x000fce00078e000e */
[----:B------:R-:W-:Y:S05]  /*306c0*/  WARPSYNC.COLLECTIVE R15, `(.L_x_2112) ;  /* 0x000000000f087348 */ /* 0x000fea0003c00000 */
[----:B------:R0:W1:Y:S02]  /*306d0*/  SHFL.IDX P6, R14, R13, R12, R11 ;  /* 0x0000000c0d0e7389 */ /* 0x00006400000c000b */
[----:B01----:R-:W-:Y:S01]  /*306e0*/  ENDCOLLECTIVE ;  /* 0x000000000000791b */ /* 0x003fe20003800000 */
.L_x_2112:
        /* <DEDUP_REMOVED lines=14> */
.L_x_2113:
[----:B------:R-:W-:Y:S01]  /*307d0*/  IMAD.MOV.U32 R2, RZ, RZ, R14 ;  /* 0x000000ffff027224 */ /* 0x000fe200078e000e */
[----:B------:R-:W-:Y:S06]  /*307e0*/  BRA `(.L_x_2114) ;  /* 0xffffffa800687947 */ /* 0x000fec000383ffff */
.L_x_1962:
[----:B0-----:R0:W1:Y:S02]  /*307f0*/  SYNCS.PHASECHK.TRANS64.TRYWAIT P0, [R6+URZ+0x30860], R2 ;  /* 0x03086002060075a7 */ /* 0x001064000800017f */
[----:B-1----:R-:W-:Y:S05]  /*30800*/  @!P0 NANOSLEEP.SYNCS 0x989680 ;  /* 0x009896800000895d */ /* 0x002fea0003900000 */
[----:B------:R-:W1:Y:S02]  /*30810*/  @!P0 SYNCS.PHASECHK.TRANS64 P0, [R6+URZ+0x30860], R2 ;  /* 0x03086002060085a7 */ /* 0x000e64000800007f */
[----:B-1----:R-:W-:Y:S05]  /*30820*/  @!P0 BRA `(.L_x_1962) ;  /* 0xfffffffc00f08947 */ /* 0x002fea000383ffff */
[----:B------:R-:W-:Y:S05]  /*30830*/  BRA `(.L_x_2115) ;  /* 0xffffffa800c87947 */ /* 0x000fea000383ffff */
.L_x_1963:
        /* <DEDUP_REMOVED lines=8> */
.L_x_2117:
[----:B------:R-:W-:Y:S05]  /*308c0*/  BSYNC B1 ;  /* 0x0000000000017941 */ /* 0x000fea0003800000 */
.L_x_2116:
        /* <DEDUP_REMOVED lines=9> */
.L_x_2118:
[----:B------:R-:W-:Y:S02]  /*30960*/  IMAD.MOV.U32 R13, RZ, RZ, R19 ;  /* 0x000000ffff0d7224 */ /* 0x000fe400078e0013 */
[----:B------:R-:W-:Y:S02]  /*30970*/  IMAD.MOV.U32 R12, RZ, RZ, 0x1 ;  /* 0x00000001ff0c7424 */ /* 0x000fe400078e00ff */
[----:B------:R-:W-:-:S07]  /*30980*/  IMAD.MOV.U32 R2, RZ, RZ, R14 ;  /* 0x000000ffff027224 */ /* 0x000fce00078e000e */
[----:B------:R-:W-:Y:S05]  /*30990*/  WARPSYNC.COLLECTIVE R15, `(.L_x_2119) ;  /* 0x000000000f087348 */ /* 0x000fea0003c00000 */
[----:B------:R0:W1:Y:S02]  /*309a0*/  SHFL.IDX P6, R14, R13, R12, R11 ;  /* 0x0000000c0d0e7389 */ /* 0x00006400000c000b */
[----:B01----:R-:W-:Y:S01]  /*309b0*/  ENDCOLLECTIVE ;  /* 0x000000000000791b */ /* 0x003fe20003800000 */
.L_x_2119:
        /* <DEDUP_REMOVED lines=16> */
.L_x_2120:
[----:B------:R-:W-:Y:S02]  /*30ac0*/  IMAD.MOV.U32 R13, RZ, RZ, R19 ;  /* 0x000000ffff0d7224 */ /* 0x000fe400078e0013 */
[----:B------:R-:W-:Y:S02]  /*30ad0*/  IMAD.MOV.U32 R12, RZ, RZ, 0x2 ;  /* 0x00000002ff0c7424 */ /* 0x000fe400078e00ff */
[----:B------:R-:W-:-:S07]  /*30ae0*/  IMAD.MOV.U32 R2, RZ, RZ, R14 ;  /* 0x000000ffff027224 */ /* 0x000fce00078e000e */
[----:B------:R-:W-:Y:S05]  /*30af0*/  WARPSYNC.COLLECTIVE R15, `(.L_x_2121) ;  /* 0x000000000f087348 */ /* 0x000fea0003c00000 */
[----:B------:R0:W1:Y:S02]  /*30b00*/  SHFL.IDX P6, R14, R13, R12, R11 ;  /* 0x0000000c0d0e7389 */ /* 0x00006400000c000b */
[----:B01----:R-:W-:Y:S01]  /*30b10*/  ENDCOLLECTIVE ;  /* 0x000000000000791b */ /* 0x003fe20003800000 */
.L_x_2121:
        /* <DEDUP_REMOVED lines=16> */
.L_x_2122:
[----:B------:R-:W-:Y:S02]  /*30c20*/  IMAD.MOV.U32 R13, RZ, RZ, R19 ;  /* 0x000000ffff0d7224 */ /* 0x000fe400078e0013 */
[----:B------:R-:W-:Y:S02]  /*30c30*/  IMAD.MOV.U32 R12, RZ, RZ, 0x3 ;  /* 0x00000003ff0c7424 */ /* 0x000fe400078e00ff */
[----:B------:R-:W-:-:S07]  /*30c40*/  IMAD.MOV.U32 R2, RZ, RZ, R14 ;  /* 0x000000ffff027224 */ /* 0x000fce00078e000e */
[----:B------:R-:W-:Y:S05]  /*30c50*/  WARPSYNC.COLLECTIVE R15, `(.L_x_2123) ;  /* 0x000000000f087348 */ /* 0x000fea0003c00000 */
[----:B------:R0:W1:Y:S02]  /*30c60*/  SHFL.IDX P6, R14, R13, R12, R11 ;  /* 0x0000000c0d0e7389 */ /* 0x00006400000c000b */
[----:B01----:R-:W-:Y:S01]  /*30c70*/  ENDCOLLECTIVE ;  /* 0x000000000000791b */ /* 0x003fe20003800000 */
.L_x_2123:
        /* <DEDUP_REMOVED lines=16> */
.L_x_2124:
[----:B------:R-:W-:Y:S02]  /*30d80*/  IMAD.MOV.U32 R13, RZ, RZ, R19 ;  /* 0x000000ffff0d7224 */ /* 0x000fe400078e0013 */
[----:B------:R-:W-:Y:S02]  /*30d90*/  IMAD.MOV.U32 R12, RZ, RZ, 0x4 ;  /* 0x00000004ff0c7424 */ /* 0x000fe400078e00ff */
[----:B------:R-:W-:-:S07]  /*30da0*/  IMAD.MOV.U32 R2, RZ, RZ, R14 ;  /* 0x000000ffff027224 */ /* 0x000fce00078e000e */
[----:B------:R-:W-:Y:S05]  /*30db0*/  WARPSYNC.COLLECTIVE R15, `(.L_x_2125) ;  /* 0x000000000f087348 */ /* 0x000fea0003c00000 */
[----:B------:R0:W1:Y:S02]  /*30dc0*/  SHFL.IDX P6, R14, R13, R12, R11 ;  /* 0x0000000c0d0e7389 */ /* 0x00006400000c000b */
[----:B01----:R-:W-:Y:S01]  /*30dd0*/  ENDCOLLECTIVE ;  /* 0x000000000000791b */ /* 0x003fe20003800000 */
.L_x_2125:
        /* <DEDUP_REMOVED lines=16> */
.L_x_2126:
[----:B------:R-:W-:Y:S02]  /*30ee0*/  IMAD.MOV.U32 R13, RZ, RZ, R19 ;  /* 0x000000ffff0d7224 */ /* 0x000fe400078e0013 */
[----:B------:R-:W-:Y:S02]  /*30ef0*/  IMAD.MOV.U32 R12, RZ, RZ, 0x5 ;  /* 0x00000005ff0c7424 */ /* 0x000fe400078e00ff */
[----:B------:R-:W-:-:S07]  /*30f00*/  IMAD.MOV.U32 R2, RZ, RZ, R14 ;  /* 0x000000ffff027224 */ /* 0x000fce00078e000e */
[----:B------:R-:W-:Y:S05]  /*30f10*/  WARPSYNC.COLLECTIVE R15, `(.L_x_2127) ;  /* 0x000000000f087348 */ /* 0x000fea0003c00000 */
[----:B------:R0:W1:Y:S02]  /*30f20*/  SHFL.IDX P6, R14, R13, R12, R11 ;  /* 0x0000000c0d0e7389 */ /* 0x00006400000c000b */
[----:B01----:R-:W-:Y:S01]  /*30f30*/  ENDCOLLECTIVE ;  /* 0x000000000000791b */ /* 0x003fe20003800000 */
.L_x_2127:
        /* <DEDUP_REMOVED lines=13> */
.L_x_2128:
[----:B------:R-:W-:Y:S01]  /*31010*/  @!PT LDS RZ, [RZ] ;  /* 0x00000000fffff984 */ /* 0x000fe20000000800 */
[----:B------:R-:W-:Y:S01]  /*31020*/  @!PT LDS RZ, [RZ] ;  /* 0x00000000fffff984 */ /* 0x000fe20000000800 */
[----:B------:R-:W-:Y:S01]  /*31030*/  @!PT LDS RZ, [RZ] ;  /* 0x00000000fffff984 */ /* 0x000fe20000000800 */
[----:B------:R0:W-:Y:S01]  /*31040*/  LDGSTS.E.BYPASS.LTC128B.128 [R5+0x5400], desc[UR60][R2.64+0x80], !P0 ;  /* 0x0540008002057fae */ /* 0x0001e2000c101d7c */
[----:B------:R-:W-:-:S13]  /*31050*/  ISETP.LT.OR P0, PT, R7, 0x41, P1 ;  /* 0x000000410700780c */ /* 0x000fda0000f01670 */
[----:B------:R0:W-:Y:S01]  /*31060*/  LDGSTS.E.BYPASS.LTC128B.128 [R5+0x8400], desc[UR60][R2.64+0x100], !P0 ;  /* 0x0840010002057fae */ /* 0x0001e2000c101d7c */
[----:B------:R-:W-:Y:S05]  /*31070*/  BRA `(.L_x_2129) ;  /* 0xffffffa400b47947 */ /* 0x000fea000383ffff */
.L_x_1971:
[----:B0-----:R0:W1:Y:S02]  /*31080*/  SYNCS.PHASECHK.TRANS64.TRYWAIT P0, [R0+URZ+0x30860], R3 ;  /* 0x03086003000075a7 */ /* 0x001064000800017f */
[----:B-1----:R-:W-:Y:S05]  /*31090*/  @!P0 NANOSLEEP.SYNCS 0x989680 ;  /* 0x009896800000895d */ /* 0x002fea0003900000 */
[----:B------:R-:W1:Y:S02]  /*310a0*/  @!P0 SYNCS.PHASECHK.TRANS64 P0, [R0+URZ+0x30860], R3 ;  /* 0x03086003000085a7 */ /* 0x000e64000800007f */
[----:B-1----:R-:W-:Y:S05]  /*310b0*/  @!P0 BRA `(.L_x_1971) ;  /* 0xfffffffc00f08947 */ /* 0x002fea000383ffff */
[----:B------:R-:W-:Y:S05]  /*310c0*/  BRA `(.L_x_2130) ;  /* 0xffffffa800d07947 */ /* 0x000fea000383ffff */
.L_x_1972:
        /* <DEDUP_REMOVED lines=8> */
.L_x_2132:
[----:B------:R-:W-:Y:S05]  /*31150*/  BSYNC B0 ;  /* 0x0000000000007941 */ /* 0x000fea0003800000 */
.L_x_2131:
        /* <DEDUP_REMOVED lines=9> */
.L_x_2133:
        /* <DEDUP_REMOVED lines=14> */
.L_x_2134:
        /* <DEDUP_REMOVED lines=13> */
.L_x_2135:
[----:B------:R-:W-:Y:S02]  /*313a0*/  IMAD.MOV.U32 R13, RZ, RZ, R19 ;  /* 0x000000ffff0d7224 */ /* 0x000fe400078e0013 */
[----:B------:R-:W-:Y:S01]  /*313b0*/  IMAD.MOV.U32 R12, RZ, RZ, 0x2 ;  /* 0x00000002ff0c7424 */ /* 0x000fe200078e00ff */
[----:B------:R-:W-:-:S13]  /*313c0*/  IADD3 R2, P4, R14, R5, RZ ;  /* 0x000000050e027210 */ /* 0x000fda0007f9e0ff */
[----:B------:R-:W-:Y:S05]  /*313d0*/  WARPSYNC.COLLECTIVE R15, `(.L_x_2136) ;  /* 0x000000000f087348 */ /* 0x000fea0003c00000 */
[----:B------:R0:W1:Y:S02]  /*313e0*/  SHFL.IDX P6, R14, R13, R12, R11 ;  /* 0x0000000c0d0e7389 */ /* 0x00006400000c000b */
[----:B01----:R-:W-:Y:S01]  /*313f0*/  ENDCOLLECTIVE ;  /* 0x000000000000791b */ /* 0x003fe20003800000 */
.L_x_2136:
        /* <DEDUP_REMOVED lines=15> */
.L_x_2137:
[----:B------:R-:W-:Y:S02]  /*314f0*/  IMAD.MOV.U32 R13, RZ, RZ, R19 ;  /* 0x000000ffff0d7224 */ /* 0x000fe400078e0013 */
[----:B------:R-:W-:Y:S01]  /*31500*/  IMAD.MOV.U32 R12, RZ, RZ, 0x3 ;  /* 0x00000003ff0c7424 */ /* 0x000fe200078e00ff */
[----:B------:R-:W-:-:S13]  /*31510*/  IADD3 R2, P4, R14, R5, RZ ;  /* 0x000000050e027210 */ /* 0x000fda0007f9e0ff */
[----:B------:R-:W-:Y:S05]  /*31520*/  WARPSYNC.COLLECTIVE R15, `(.L_x_2138) ;  /* 0x000000000f087348 */ /* 0x000fea0003c00000 */
[----:B------:R0:W1:Y:S02]  /*31530*/  SHFL.IDX P6, R14, R13, R12, R11 ;  /* 0x0000000c0d0e7389 */ /* 0x00006400000c000b */
[----:B01----:R-:W-:Y:S01]  /*31540*/  ENDCOLLECTIVE ;  /* 0x000000000000791b */ /* 0x003fe20003800000 */
.L_x_2138:
        /* <DEDUP_REMOVED lines=15> */
.L_x_2139:
[----:B------:R-:W-:Y:S02]  /*31640*/  IMAD.MOV.U32 R13, RZ, RZ, R19 ;  /* 0x000000ffff0d7224 */ /* 0x000fe400078e0013 */
[----:B------:R-:W-:Y:S01]  /*31650*/  IMAD.MOV.U32 R12, RZ, RZ, 0x4 ;  /* 0x00000004ff0c7424 */ /* 0x000fe200078e00ff */
[----:B------:R-:W-:-:S13]  /*31660*/  IADD3 R2, P4, R14, R5, RZ ;  /* 0x000000050e027210 */ /* 0x000fda0007f9e0ff */
[----:B------:R-:W-:Y:S05]  /*31670*/  WARPSYNC.COLLECTIVE R15, `(.L_x_2140) ;  /* 0x000000000f087348 */ /* 0x000fea0003c00000 */
[----:B------:R0:W1:Y:S02]  /*31680*/  SHFL.IDX P6, R14, R13, R12, R11 ;  /* 0x0000000c0d0e7389 */ /* 0x00006400000c000b */
[----:B01----:R-:W-:Y:S01]  /*31690*/  ENDCOLLECTIVE ;  /* 0x000000000000791b */ /* 0x003fe20003800000 */
.L_x_2140:
        /* <DEDUP_REMOVED lines=15> */
.L_x_2141:
[----:B------:R-:W-:Y:S02]  /*31790*/  IMAD.MOV.U32 R13, RZ, RZ, R19 ;  /* 0x000000ffff0d7224 */ /* 0x000fe400078e0013 */
[----:B------:R-:W-:Y:S01]  /*317a0*/  IMAD.MOV.U32 R12, RZ, RZ, 0x5 ;  /* 0x00000005ff0c7424 */ /* 0x000fe200078e00ff */
[----:B------:R-:W-:-:S13]  /*317b0*/  IADD3 R2, P4, R14, R5, RZ ;  /* 0x000000050e027210 */ /* 0x000fda0007f9e0ff */
[----:B------:R-:W-:Y:S05]  /*317c0*/  WARPSYNC.COLLECTIVE R15, `(.L_x_2142) ;  /* 0x000000000f087348 */ /* 0x000fea0003c00000 */
[----:B------:R0:W1:Y:S02]  /*317d0*/  SHFL.IDX P6, R14, R13, R12, R11 ;  /* 0x0000000c0d0e7389 */ /* 0x00006400000c000b */
[----:B01----:R-:W-:Y:S01]  /*317e0*/  ENDCOLLECTIVE ;  /* 0x000000000000791b */ /* 0x003fe20003800000 */
.L_x_2142:
        /* <DEDUP_REMOVED lines=14> */
.L_x_2143:
[----:B------:R-:W-:Y:S05]  /*318d0*/  BRA `(.L_x_2144) ;  /* 0xffffffa400d47947 */ /* 0x000fea000383ffff */
.L_x_1977:
[----:B------:R-:W-:Y:S01]  /*318e0*/  BSSY B0, `(.L_x_2145) ;  /* 0x0000008000007945 */ /* 0x000fe20003800000 */
[----:B------:R-:W-:Y:S02]  /*318f0*/  IMAD.MOV.U32 R13, RZ, RZ, R24 ;  /* 0x000000ffff0d7224 */ /* 0x000fe400078e0018 */
[----:B0-----:R-:W-:Y:S02]  /*31900*/  IMAD.MOV.U32 R12, RZ, RZ, RZ ;  /* 0x000000ffff0c7224 */ /* 0x001fe400078e00ff */
[----:B------:R-:W-:Y:S02]  /*31910*/  IMAD.MOV.U32 R11, RZ, RZ, 0x1f ;  /* 0x0000001fff0b7424 */ /* 0x000fe400078e00ff */
[----:B------:R-:W-:-:S07]  /*31920*/  IMAD.MOV.U32 R15, RZ, RZ, -0x1 ;  /* 0xffffffffff0f7424 */ /* 0x000fce00078e00ff */
[----:B-1----:R-:W-:Y:S05]  /*31930*/  WARPSYNC.COLLECTIVE R15, `(.L_x_2146) ;  /* 0x000000000f087348 */ /* 0x002fea0003c00000 */
[----:B------:R0:W2:Y:S02]  /*31940*/  SHFL.IDX P6, R14, R13, R12, R11 ;  /* 0x0000000c0d0e7389 */ /* 0x0000a400000c000b */
[----:B012---:R-:W-:Y:S01]  /*31950*/  ENDCOLLECTIVE ;  /* 0x000000000000791b */ /* 0x007fe20003800000 */
.L_x_2146:
[----:B------:R-:W-:Y:S05]  /*31960*/  BSYNC B0 ;  /* 0x0000000000007941 */ /* 0x000fea0003800000 */
.L_x_2145:
        /* <DEDUP_REMOVED lines=9> */
.L_x_2147:
[----:B------:R-:W-:Y:S02]  /*31a00*/  ULDC UR4, c[0x0][0xc3c] ;  /* 0x00030f0000047ab9 */ /* 0x000fe40000000800 */
[----:B------:R-:W-:-:S13]  /*31a10*/  ISETP.GE.OR P1, PT, R9, UR4, !P0 ;  /* 0x0000000409007c0c */ /* 0x000fda000c726670 */
[----:B------:R-:W0:Y:S08]  /*31a20*/  @!P1 LDC.64 R2, c[0x0][0xc80] ;  /* 0x00032000ff029b82 */ /* 0x000e300000000a00 */
[----:B------:R-:W1:Y:S01]  /*31a30*/  @!P1 LDC.64 R4, c[0x0][0xc78] ;  /* 0x00031e00ff049b82 */ /* 0x000e620000000a00 */
[----:B------:R-:W-:Y:S02]  /*31a40*/  IMAD.MOV.U32 R25, RZ, RZ, RZ ;  /* 0x000000ffff197224 */ /* 0x000fe400078e00ff */
[----:B------:R-:W-:-:S02]  /*31a50*/  IMAD.MOV.U32 R11, RZ, RZ, RZ ;  /* 0x000000ffff0b7224 */ /* 0x000fc400078e00ff */
[----:B------:R-:W-:Y:S02]  /*31a60*/  IMAD.MOV.U32 R7, RZ, RZ, R14 ;  /* 0x000000ffff077224 */ /* 0x000fe400078e000e */
        /* <DEDUP_REMOVED lines=17> */
.L_x_2148:
[----:B------:R-:W-:Y:S01]  /*31b80*/  IMAD.MOV.U32 R12, RZ, RZ, 0x2 ;  /* 0x00000002ff0c7424 */ /* 0x000fe200078e00ff */
[----:B------:R-:W-:-:S05]  /*31b90*/  SEL R14, R14, RZ, P1 ;  /* 0x000000ff0e0e7207 */ /* 0x000fca0000800000 */
[----:B------:R-:W-:-:S04]  /*31ba0*/  IMAD.IADD R5, R13, 0x1, R14 ;  /* 0x000000010d057824 */ /* 0x000fc800078e020e */
[----:B------:R-:W-:-:S07]  /*31bb0*/  IMAD.MOV.U32 R13, RZ, RZ, R5 ;  /* 0x000000ffff0d7224 */ /* 0x000fce00078e0005 */
[----:B------:R-:W-:Y:S05]  /*31bc0*/  WARPSYNC.COLLECTIVE R15, `(.L_x_2149) ;  /* 0x000000000f087348 */ /* 0x000fea0003c00000 */
[----:B------:R0:W1:Y:S02]  /*31bd0*/  SHFL.UP P6, R14, R13, R12, R11 ;  /* 0x0400000c0d0e7389 */ /* 0x00006400000c000b */
[----:B01----:R-:W-:Y:S01]  /*31be0*/  ENDCOLLECTIVE ;  /* 0x000000000000791b */ /* 0x003fe20003800000 */
.L_x_2149:
[----:B------:R-:W-:Y:S01]  /*31bf0*/  IMAD.MOV.U32 R12, RZ, RZ, 0x4 ;  /* 0x00000004ff0c7424 */ /* 0x000fe200078e00ff */
[----:B------:R-:W-:-:S05]  /*31c00*/  SEL R2, R14, RZ, P2 ;  /* 0x000000ff0e027207 */ /* 0x000fca0001000000 */
[----:B------:R-:W-:-:S04]  /*31c10*/  IMAD.IADD R2, R5, 0x1, R2 ;  /* 0x0000000105027824 */ /* 0x000fc800078e0202 */
[----:B------:R-:W-:-:S07]  /*31c20*/  IMAD.MOV.U32 R13, RZ, RZ, R2 ;  /* 0x000000ffff0d7224 */ /* 0x000fce00078e0002 */
[----:B------:R-:W-:Y:S05]  /*31c30*/  WARPSYNC.COLLECTIVE R15, `(.L_x_2150) ;  /* 0x000000000f087348 */ /* 0x000fea0003c00000 */
[----:B------:R0:W1:Y:S02]  /*31c40*/  SHFL.UP P6, R14, R13, R12, R11 ;  /* 0x0400000c0d0e7389 */ /* 0x00006400000c000b */
[----:B01----:R-:W-:Y:S01]  /*31c50*/  ENDCOLLECTIVE ;  /* 0x000000000000791b */ /* 0x003fe20003800000 */
.L_x_2150:
[----:B------:R-:W-:Y:S01]  /*31c60*/  IMAD.MOV.U32 R12, RZ, RZ, 0x8 ;  /* 0x00000008ff0c7424 */ /* 0x000fe200078e00ff */
[----:B------:R-:W-:-:S05]  /*31c70*/  SEL R3, R14, RZ, P3 ;  /* 0x000000ff0e037207 */ /* 0x000fca0001800000 */
[----:B------:R-:W-:-:S04]  /*31c80*/  IMAD.IADD R3, R2, 0x1, R3 ;  /* 0x0000000102037824 */ /* 0x000fc800078e0203 */
[----:B------:R-:W-:-:S07]  /*31c90*/  IMAD.MOV.U32 R13, RZ, RZ, R3 ;  /* 0x000000ffff0d7224 */ /* 0x000fce00078e0003 */
[----:B------:R-:W-:Y:S05]  /*31ca0*/  WARPSYNC.COLLECTIVE R15, `(.L_x_2151) ;  /* 0x000000000f087348 */ /* 0x000fea0003c00000 */
[----:B------:R0:W1:Y:S02]  /*31cb0*/  SHFL.UP P6, R14, R13, R12, R11 ;  /* 0x0400000c0d0e7389 */ /* 0x00006400000c000b */
[----:B01----:R-:W-:Y:S01]  /*31cc0*/  ENDCOLLECTIVE ;  /* 0x000000000000791b */ /* 0x003fe20003800000 */
.L_x_2151:
[----:B------:R-:W-:Y:S01]  /*31cd0*/  IMAD.MOV.U32 R12, RZ, RZ, 0x10 ;  /* 0x00000010ff0c7424 */ /* 0x000fe200078e00ff */
[----:B------:R-:W-:-:S05]  /*31ce0*/  SEL R14, R14, RZ, P4 ;  /* 0x000000ff0e0e7207 */ /* 0x000fca0002000000 */
[----:B------:R-:W-:-:S04]  /*31cf0*/  IMAD.IADD R5, R3, 0x1, R14 ;  /* 0x0000000103057824 */ /* 0x000fc800078e020e */
[----:B------:R-:W-:-:S07]  /*31d00*/  IMAD.MOV.U32 R13, RZ, RZ, R5 ;  /* 0x000000ffff0d7224 */ /* 0x000fce00078e0005 */
[----:B------:R-:W-:Y:S05]  /*31d10*/  WARPSYNC.COLLECTIVE R15, `(.L_x_2152) ;  /* 0x000000000f087348 */ /* 0x000fea0003c00000 */
[----:B------:R0:W1:Y:S02]  /*31d20*/  SHFL.UP P6, R14, R13, R12, R11 ;  /* 0x0400000c0d0e7389 */ /* 0x00006400000c000b */
[----:B01----:R-:W-:Y:S01]  /*31d30*/  ENDCOLLECTIVE ;  /* 0x000000000000791b */ /* 0x003fe20003800000 */
.L_x_2152:
        /* <DEDUP_REMOVED lines=8> */
.L_x_2153:
[----:B------:R-:W-:Y:S05]  /*31dc0*/  BRA `(.L_x_2154) ;  /* 0xffffffa400e87947 */ /* 0x000fea000383ffff */
.L_x_1980:
[----:B------:R-:W-:Y:S01]  /*31dd0*/  BSSY B0, `(.L_x_2155) ;  /* 0x0000007000007945 */ /* 0x000fe20003800000 */
[----:B------:R-:W-:Y:S02]  /*31de0*/  IMAD.MOV.U32 R12, RZ, RZ, 0x1 ;  /* 0x00000001ff0c7424 */ /* 0x000fe400078e00ff */
[----:B------:R-:W-:Y:S02]  /*31df0*/  IMAD.MOV.U32 R11, RZ, RZ, RZ ;  /* 0x000000ffff0b7224 */ /* 0x000fe400078e00ff */
[----:B------:R-:W-:-:S07]  /*31e00*/  IMAD.MOV.U32 R15, RZ, RZ, -0x1 ;  /* 0xffffffffff0f7424 */ /* 0x000fce00078e00ff */
[----:B------:R-:W-:Y:S05]  /*31e10*/  WARPSYNC.COLLECTIVE R15, `(.L_x_2156) ;  /* 0x000000000f087348 */ /* 0x000fea0003c00000 */
[----:B------:R0:W1:Y:S02]  /*31e20*/  SHFL.UP P6, R14, R13, R12, R11 ;  /* 0x0400000c0d0e7389 */ /* 0x00006400000c000b */
[----:B01----:R-:W-:Y:S01]  /*31e30*/  ENDCOLLECTIVE ;  /* 0x000000000000791b */ /* 0x003fe20003800000 */
.L_x_2156:
[----:B------:R-:W-:Y:S05]  /*31e40*/  BSYNC B0 ;  /* 0x0000000000007941 */ /* 0x000fea0003800000 */
.L_x_2155:
        /* <DEDUP_REMOVED lines=8> */
.L_x_2157:
[----:B------:R-:W-:Y:S01]  /*31ed0*/  IMAD.MOV.U32 R12, RZ, RZ, 0x4 ;  /* 0x00000004ff0c7424 */ /* 0x000fe200078e00ff */
[----:B------:R-:W-:-:S05]  /*31ee0*/  SEL R2, R14, RZ, P2 ;  /* 0x000000ff0e027207 */ /* 0x000fca0001000000 */
[----:B------:R-:W-:-:S04]  /*31ef0*/  IMAD.IADD R2, R13, 0x1, R2 ;  /* 0x000000010d027824 */ /* 0x000fc800078e0202 */
[----:B------:R-:W-:-:S07]  /*31f00*/  IMAD.MOV.U32 R13, RZ, RZ, R2 ;  /* 0x000000ffff0d7224 */ /* 0x000fce00078e0002 */
[----:B------:R-:W-:Y:S05]  /*31f10*/  WARPSYNC.COLLECTIVE R15, `(.L_x_2158) ;  /* 0x000000000f087348 */ /* 0x000fea0003c00000 */
[----:B------:R0:W1:Y:S02]  /*31f20*/  SHFL.UP P6, R14, R13, R12, R11 ;  /* 0x0400000c0d0e7389 */ /* 0x00006400000c000b */
[----:B01----:R-:W-:Y:S01]  /*31f30*/  ENDCOLLECTIVE ;  /* 0x000000000000791b */ /* 0x003fe20003800000 */
.L_x_2158:
[----:B------:R-:W-:Y:S01]  /*31f40*/  IMAD.MOV.U32 R12, RZ, RZ, 0x8 ;  /* 0x00000008ff0c7424 */ /* 0x000fe200078e00ff */
[----:B------:R-:W-:-:S05]  /*31f50*/  SEL R3, R14, RZ, P3 ;  /* 0x000000ff0e037207 */ /* 0x000fca0001800000 */
[----:B------:R-:W-:-:S04]  /*31f60*/  IMAD.IADD R3, R2, 0x1, R3 ;  /* 0x0000000102037824 */ /* 0x000fc800078e0203 */
[----:B------:R-:W-:-:S07]  /*31f70*/  IMAD.MOV.U32 R13, RZ, RZ, R3 ;  /* 0x000000ffff0d7224 */ /* 0x000fce00078e0003 */
[----:B------:R-:W-:Y:S05]  /*31f80*/  WARPSYNC.COLLECTIVE R15, `(.L_x_2159) ;  /* 0x000000000f087348 */ /* 0x000fea0003c00000 */
[----:B------:R0:W1:Y:S02]  /*31f90*/  SHFL.UP P6, R14, R13, R12, R11 ;  /* 0x0400000c0d0e7389 */ /* 0x00006400000c000b */
[----:B01----:R-:W-:Y:S01]  /*31fa0*/  ENDCOLLECTIVE ;  /* 0x000000000000791b */ /* 0x003fe20003800000 */
.L_x_2159:
[----:B------:R-:W-:Y:S01]  /*31fb0*/  IMAD.MOV.U32 R12, RZ, RZ, 0x10 ;  /* 0x00000010ff0c7424 */ /* 0x000fe200078e00ff */
[----:B------:R-:W-:-:S05]  /*31fc0*/  SEL R14, R14, RZ, P4 ;  /* 0x000000ff0e0e7207 */ /* 0x000fca0002000000 */
[----:B------:R-:W-:-:S04]  /*31fd0*/  IMAD.IADD R5, R3, 0x1, R14 ;  /* 0x0000000103057824 */ /* 0x000fc800078e020e */
[----:B------:R-:W-:-:S07]  /*31fe0*/  IMAD.MOV.U32 R13, RZ, RZ, R5 ;  /* 0x000000ffff0d7224 */ /* 0x000fce00078e0005 */
[----:B------:R-:W-:Y:S05]  /*31ff0*/  WARPSYNC.COLLECTIVE R15, `(.L_x_2160) ;  /* 0x000000000f087348 */ /* 0x000fea0003c00000 */
[----:B------:R0:W1:Y:S02]  /*32000*/  SHFL.UP P6, R14, R13, R12, R11 ;  /* 0x0400000c0d0e7389 */ /* 0x00006400000c000b */
[----:B01----:R-:W-:Y:S01]  /*32010*/  ENDCOLLECTIVE ;  /* 0x000000000000791b */ /* 0x003fe20003800000 */
.L_x_2160:
        /* <DEDUP_REMOVED lines=8> */
.L_x_2161:
[----:B------:R-:W-:Y:S05]  /*320a0*/  BRA `(.L_x_2162) ;  /* 0xffffffa400d47947 */ /* 0x000fea000383ffff */
.L_x_1982:
[----:B------:R-:W-:Y:S01]  /*320b0*/  BSSY B0, `(.L_x_2163) ;  /* 0x0000006000007945 */ /* 0x000fe20003800000 */
[----:B------:R-:W-:Y:S01]  /*320c0*/  PLOP3.LUT P6, PT, P6, PT, PT, 0x8, 0x0 ;  /* 0x000000000000781c */ /* 0x000fe200037ce170 */
[----:B------:R-:W-:-:S12]  /*320d0*/  IMAD.MOV.U32 R15, RZ, RZ, -0x1 ;  /* 0xffffffffff0f7424 */ /* 0x000fd800078e00ff */
[----:B0-----:R-:W-:Y:S05]  /*320e0*/  WARPSYNC.COLLECTIVE R15, `(.L_x_2164) ;  /* 0x000000000f087348 */ /* 0x001fea0003c00000 */
[----:B------:R-:W-:Y:S01]  /*320f0*/  VOTE.ANY R14, PT, P6 ;  /* 0x00000000000e7806 */ /* 0x000fe200030e0100 */
[----:B0-----:R-:W-:Y:S06]  /*32100*/  ENDCOLLECTIVE ;  /* 0x000000000000791b */ /* 0x001fec0003800000 */
.L_x_2164:
[----:B------:R-:W-:Y:S05]  /*32110*/  BSYNC B0 ;  /* 0x0000000000007941 */ /* 0x000fea0003800000 */
.L_x_2163:
        /* <DEDUP_REMOVED lines=8> */
.L_x_2165:
[----:B------:R-:W-:Y:S02]  /*321a0*/  IMAD.IADD R27, R12, 0x1, R27 ;  /* 0x000000010c1b7824 */ /* 0x000fe400078e021b */
[----:B------:R-:W-:Y:S02]  /*321b0*/  IMAD.MOV.U32 R13, RZ, RZ, R4 ;  /* 0x000000ffff0d7224 */ /* 0x000fe400078e0004 */
[----:B------:R-:W-:-:S07]  /*321c0*/  IMAD.MOV.U32 R25, RZ, RZ, R14 ;  /* 0x000000ffff197224 */ /* 0x000fce00078e000e */
[----:B------:R-:W-:Y:S05]  /*321d0*/  WARPSYNC.COLLECTIVE R15, `(.L_x_2166) ;  /* 0x000000000f087348 */ /* 0x000fea0003c00000 */
[----:B------:R0:W1:Y:S02]  /*321e0*/  SHFL.IDX P6, R14, R13, R12, R11 ;  /* 0x0000000c0d0e7389 */ /* 0x00006400000c000b */
[----:B01----:R-:W-:Y:S01]  /*321f0*/  ENDCOLLECTIVE ;  /* 0x000000000000791b */ /* 0x003fe20003800000 */
.L_x_2166:
[----:B------:R-:W-:Y:S01]  /*32200*/  IMAD.MOV.U32 R4, RZ, RZ, R14 ;  /* 0x000000ffff047224 */ /* 0x000fe200078e000e */
[----:B------:R-:W-:Y:S06]  /*32210*/  BRA `(.L_x_2167) ;  /* 0xffffffa400b87947 */ /* 0x000fec000383ffff */
.L_x_1984:
[----:B------:R-:W-:Y:S01]  /*32220*/  BSSY B0, `(.L_x_2168) ;  /* 0x0000007000007945 */ /* 0x000fe20003800000 */
[----:B------:R-:W-:Y:S02]  /*32230*/  IMAD.MOV.U32 R13, RZ, RZ, R2 ;  /* 0x000000ffff0d7224 */ /* 0x000fe400078e0002 */
[----:B------:R-:W-:Y:S02]  /*32240*/  IMAD.MOV.U32 R11, RZ, RZ, 0x1f ;  /* 0x0000001fff0b7424 */ /* 0x000fe400078e00ff */
[----:B------:R-:W-:-:S07]  /*32250*/  IMAD.MOV.U32 R15, RZ, RZ, -0x1 ;  /* 0xffffffffff0f7424 */ /* 0x000fce00078e00ff */
[----:B0-23--:R-:W-:Y:S05]  /*32260*/  WARPSYNC.COLLECTIVE R15, `(.L_x_2169) ;  /* 0x000000000f087348 */ /* 0x00dfea0003c00000 */
[----:B------:R1:W4:Y:S02]  /*32270*/  SHFL.IDX P6, R14, R13, R12, R11 ;  /* 0x0000000c0d0e7389 */ /* 0x00032400000c000b */
[----:B01234-:R-:W-:Y:S01]  /*32280*/  ENDCOLLECTIVE ;  /* 0x000000000000791b */ /* 0x01ffe20003800000 */
.L_x_2169:
[----:B------:R-:W-:Y:S05]  /*32290*/  BSYNC B0 ;  /* 0x0000000000007941 */ /* 0x000fea0003800000 */
.L_x_2168:
[----:B------:R-:W-:Y:S01]  /*322a0*/  IMAD.MOV.U32 R6, RZ, RZ, R14 ;  /* 0x000000ffff067224 */ /* 0x000fe200078e000e */
[----:B------:R-:W-:Y:S06]  /*322b0*/  BRA `(.L_x_1983) ;  /* 0xffffffa400a87947 */ /* 0x000fec000383ffff */
.L_x_1990:
[----:B0-----:R0:W3:Y:S02]  /*322c0*/  SYNCS.PHASECHK.TRANS64.TRYWAIT P0, [R5+URZ+0x30820], R0 ;  /* 0x03082000050075a7 */ /* 0x0010e4000800017f */
[----:B---3--:R-:W-:Y:S05]  /*322d0*/  @!P0 NANOSLEEP.SYNCS 0x989680 ;  /* 0x009896800000895d */ /* 0x008fea0003900000 */
[----:B------:R-:W3:Y:S02]  /*322e0*/  @!P0 SYNCS.PHASECHK.TRANS64 P0, [R5+URZ+0x30820], R0 ;  /* 0x03082000050085a7 */ /* 0x000ee4000800007f */
[----:B---3--:R-:W-:Y:S05]  /*322f0*/  @!P0 BRA `(.L_x_1990) ;  /* 0xfffffffc00f08947 */ /* 0x008fea000383ffff */
[----:B------:R-:W-:Y:S05]  /*32300*/  BRA `(.L_x_2170) ;  /* 0xffffffb000007947 */ /* 0x000fea000383ffff */
.L_x_1991:
        /* <DEDUP_REMOVED lines=11> */
.L_x_2172:
[----:B------:R-:W-:Y:S05]  /*323c0*/  BSYNC B0 ;  /* 0x0000000000007941 */ /* 0x000fea0003800000 */
.L_x_2171:
[----:B------:R-:W-:Y:S05]  /*323d0*/  BRA `(.L_x_2173) ;  /* 0xffffffac00e87947 */ /* 0x000fea000383ffff */
.L_x_1992:
[----:B------:R-:W-:Y:S01]  /*323e0*/  BSSY B0, `(.L_x_2174) ;  /* 0x0000006000007945 */ /* 0x000fe20003800000 */
[----:B------:R-:W-:-:S07]  /*323f0*/  IMAD.MOV.U32 R15, RZ, RZ, -0x1 ;  /* 0xffffffffff0f7424 */ /* 0x000fce00078e00ff */
[----:B012---:R-:W-:Y:S05]  /*32400*/  WARPSYNC.COLLECTIVE R15, `(.L_x_2175) ;  /* 0x000000000f0c7348 */ /* 0x007fea0003c00000 */
[----:B------:R-:W-:Y:S02]  /*32410*/  ELECT P6, UR62, PT ;  /* 0x00000000003e782f */ /* 0x000fe400038c0000 */
[----:B------:R-:W-:Y:S01]  /*32420*/  MOV R14, UR62 ;  /* 0x0000003e000e7c02 */ /* 0x000fe20008000f00 */
[----:B012---:R-:W-:Y:S10]  /*32430*/  ENDCOLLECTIVE ;  /* 0x000000000000791b */ /* 0x007ff40003800000 */
.L_x_2175:
[----:B------:R-:W-:Y:S05]  /*32440*/  BSYNC B0 ;  /* 0x0000000000007941 */ /* 0x000fea0003800000 */
.L_x_2174:
[----:B------:R-:W-:Y:S05]  /*32450*/  BRA `(.L_x_2176) ;  /* 0xffffffac00dc7947 */ /* 0x000fea000383ffff */
.L_x_1994:
[----:B0-----:R0:W3:Y:S02]  /*32460*/  SYNCS.PHASECHK.TRANS64.TRYWAIT P1, [R3+URZ+0x30840], R2 ;  /* 0x03084002030075a7 */ /* 0x0010e4000802017f */
[----:B---3--:R-:W-:Y:S05]  /*32470*/  @!P1 NANOSLEEP.SYNCS 0x989680 ;  /* 0x009896800000995d */ /* 0x008fea0003900000 */
[----:B------:R-:W3:Y:S02]  /*32480*/  @!P1 SYNCS.PHASECHK.TRANS64 P1, [R3+URZ+0x30840], R2 ;  /* 0x03084002030095a7 */ /* 0x000ee4000802007f */
[----:B---3--:R-:W-:Y:S05]  /*32490*/  @!P1 BRA `(.L_x_1994) ;  /* 0xfffffffc00f09947 */ /* 0x008fea000383ffff */
[----:B------:R-:W-:Y:S05]  /*324a0*/  BRA `(.L_x_2177) ;  /* 0xffffffb000047947 */ /* 0x000fea000383ffff */
.L_x_1996:
[----:B---3--:R3:W4:Y:S02]  /*324b0*/  SYNCS.PHASECHK.TRANS64.TRYWAIT P1, [R23+URZ+0x30840], R0 ;  /* 0x03084000170075a7 */ /* 0x008724000802017f */
[----:B----4-:R-:W-:Y:S05]  /*324c0*/  @!P1 NANOSLEEP.SYNCS 0x989680 ;  /* 0x009896800000995d */ /* 0x010fea0003900000 */
[----:B------:R-:W4:Y:S02]  /*324d0*/  @!P1 SYNCS.PHASECHK.TRANS64 P1, [R23+URZ+0x30840], R0 ;  /* 0x03084000170095a7 */ /* 0x000f24000802007f */
[----:B----4-:R-:W-:Y:S05]  /*324e0*/  @!P1 BRA `(.L_x_1996) ;  /* 0xfffffffc00f09947 */ /* 0x010fea000383ffff */
[----:B------:R-:W-:Y:S05]  /*324f0*/  BRA `(.L_x_2178) ;  /* 0xffffffb000107947 */ /* 0x000fea000383ffff */
.L_x_1998:
[----:B----4-:R4:W0:Y:S02]  /*32500*/  SYNCS.PHASECHK.TRANS64.TRYWAIT P1, [R3+URZ+0x30860], R2 ;  /* 0x03086002030075a7 */ /* 0x010824000802017f */
[----:B0-----:R-:W-:Y:S05]  /*32510*/  @!P1 NANOSLEEP.SYNCS 0x989680 ;  /* 0x009896800000995d */ /* 0x001fea0003900000 */
[----:B------:R-:W0:Y:S02]  /*32520*/  @!P1 SYNCS.PHASECHK.TRANS64 P1, [R3+URZ+0x30860], R2 ;  /* 0x03086002030095a7 */ /* 0x000e24000802007f */
[----:B0-----:R-:W-:Y:S05]  /*32530*/  @!P1 BRA `(.L_x_1998) ;  /* 0xfffffffc00f09947 */ /* 0x001fea000383ffff */
[----:B------:R-:W-:Y:S05]  /*32540*/  BRA `(.L_x_2179) ;  /* 0xffffffb0000c7947 */ /* 0x000fea000383ffff */
.L_x_2180:
        /* <DEDUP_REMOVED lines=11> */
.L_x_3215:


//--------------------- .text._ZN7cutlass13device_kernelIN5flash11enable_sm90INS1_16FlashAttnFwdSm90INS1_25CollectiveMainloopFwdSm90ILi2EN4cute5tupleIJNS5_1CILi1EEES8_S8_EEENS6_IJNS7_ILi128EEENS7_ILi96EEENS7_ILi192EEEEEELi192ENS_10bfloat16_tEfNS_4arch4Sm90ELb1ELb0ELb0ELb0ELb1ELb0ELb0ELb1ELb1ELb1ELb1ELb0EEENS1_21CollectiveEpilogueFwdINS6_IJSA_SC_SB_EEES9_SE_SG_Li256ELb0ELb1ELb1ELb0EEENS1_19SingleTileSchedulerILb0ELb1ELb1ELi128EEEEEEEEEvNT_6ParamsE --------------------------
	.section	.text._ZN7cutlass13device_kernelIN5flash11enable_sm90INS1_16FlashAttnFwdSm90INS1_25CollectiveMainloopFwdSm90ILi2EN4cute5tupleIJNS5_1CILi1EEES8_S8_EEENS6_IJNS7_ILi128EEENS7_ILi96EEENS7_ILi192EEEEEELi192ENS_10bfloat16_tEfNS_4arch4Sm90ELb1ELb0ELb0ELb0ELb1ELb0ELb0ELb1ELb1ELb1ELb1ELb0EEENS1_21CollectiveEpilogueFwdINS6_IJSA_SC_SB_EEES9_SE_SG_Li256ELb0ELb1ELb1ELb0EEENS1_19SingleTileSchedulerILb0ELb1ELb1ELi128EEEEEEEEEvNT_6ParamsE,"ax",@progbits
	.align	128
.text._ZN7cutlass13device_kernelIN5flash11enable_sm90INS1_16FlashAttnFwdSm90INS1_25CollectiveMainloopFwdSm90ILi2EN4cute5tupleIJNS5_1CILi1EEES8_S8_EEENS6_IJNS7_ILi128EEENS7_ILi96EEENS7_ILi192EEEEEELi192ENS_10bfloat16_tEfNS_4arch4Sm90ELb1ELb0ELb0ELb0ELb1ELb0ELb0ELb1ELb1ELb1ELb1ELb0EEENS1_21CollectiveEpilogueFwdINS6_IJSA_SC_SB_EEES9_SE_SG_Li256ELb0ELb1ELb1ELb0EEENS1_19SingleTileSchedulerILb0ELb1ELb1ELi128EEEEEEEEEvNT_6ParamsE:
        .type           _ZN7cutlass13device_kernelIN5flash11enable_sm90INS1_16FlashAttnFwdSm90INS1_25CollectiveMainloopFwdSm90ILi2EN4cute5tupleIJNS5_1CILi1EEES8_S8_EEENS6_IJNS7_ILi128EEENS7_ILi96EEENS7_ILi192EEEEEELi192ENS_10bfloat16_tEfNS_4arch4Sm90ELb1ELb0ELb0ELb0ELb1ELb0ELb0ELb1ELb1ELb1ELb1ELb0EEENS1_21CollectiveEpilogueFwdINS6_IJSA_SC_SB_EEES9_SE_SG_Li256ELb0ELb1ELb1ELb0EEENS1_19SingleTileSchedulerILb0ELb1ELb1ELi128EEEEEEEEEvNT_6ParamsE,@function
        .size           _ZN7cutlass13device_kernelIN5flash11enable_sm90INS1_16FlashAttnFwdSm90INS1_25CollectiveMainloopFwdSm90ILi2EN4cute5tupleIJNS5_1CILi1EEES8_S8_EEENS6_IJNS7_ILi128EEENS7_ILi96EEENS7_ILi192EEEEEELi192ENS_10bfloat16_tEfNS_4arch4Sm90ELb1ELb0ELb0ELb0ELb1ELb0ELb0ELb1ELb1ELb1ELb1ELb0EEENS1_21CollectiveEpilogueFwdINS6_IJSA_SC_SB_EEES9_SE_SG_Li256ELb0ELb1ELb1ELb0EEENS1_19SingleTileSchedulerILb0ELb1ELb1ELi128EEEEEEEEEvNT_6ParamsE,(.L_x_3216 - _ZN7cutlass13device_kernelIN5flash11enable_sm90INS1_16FlashAttnFwdSm90INS1_25CollectiveMainloopFwdSm90ILi2EN4cute5tupleIJNS5_1CILi1EEES8_S8_EEENS6_IJNS7_ILi128EEENS7_ILi96EEENS7_ILi192EEEEEELi192ENS_10bfloat16_tEfNS_4arch4Sm90ELb1ELb0ELb0ELb0ELb1ELb0ELb0ELb1ELb1ELb1ELb1ELb0EEENS1_21CollectiveEpilogueFwdINS6_IJSA_SC_SB_EEES9_SE_SG_Li256ELb0ELb1ELb1ELb0EEENS1_19SingleTileSchedulerILb0ELb1ELb1ELi128EEEEEEEEEvNT_6ParamsE)
        .other          _ZN7cutlass13device_kernelIN5flash11enable_sm90INS1_16FlashAttnFwdSm90INS1_25CollectiveMainloopFwdSm90ILi2EN4cute5tupleIJNS5_1CILi1EEES8_S8_EEENS6_IJNS7_ILi128EEENS7_ILi96EEENS7_ILi192EEEEEELi192ENS_10bfloat16_tEfNS_4arch4Sm90ELb1ELb0ELb0ELb0ELb1ELb0ELb0ELb1ELb1ELb1ELb1ELb0EEENS1_21CollectiveEpilogueFwdINS6_IJSA_SC_SB_EEES9_SE_SG_Li256ELb0ELb1ELb1ELb0EEENS1_19SingleTileSchedulerILb0ELb1ELb1ELi128EEEEEEEEEvNT_6ParamsE,@"STO_CUDA_ENTRY STV_DEFAULT"
_ZN7cutlass13device_kernelIN5flash11enable_sm90INS1_16FlashAttnFwdSm90INS1_25CollectiveMainloopFwdSm90ILi2EN4cute5tupleIJNS5_1CILi1EEES8_S8_EEENS6_IJNS7_ILi128EEENS7_ILi96EEENS7_ILi192EEEEEELi192ENS_10bfloat16_tEfNS_4arch4Sm90ELb1ELb0ELb0ELb0ELb1ELb0ELb0ELb1ELb1ELb1ELb1ELb0EEENS1_21CollectiveEpilogueFwdINS6_IJSA_SC_SB_EEES9_SE_SG_Li256ELb0ELb1ELb1ELb0EEENS1_19SingleTileSchedulerILb0ELb1ELb1ELi128EEEEEEEEEvNT_6ParamsE:
        /* <DEDUP_REMOVED lines=45> */
.L_x_2181:
        /* <DEDUP_REMOVED lines=22> */
.L_x_2182:
        /* <DEDUP_REMOVED lines=18> */
.L_x_2183:
        /* <DEDUP_REMOVED lines=22> */
.L_x_2184:
        /* <DEDUP_REMOVED lines=23> */
.L_x_2185:
        /* <DEDUP_REMOVED lines=11> */
.L_x_2188:
        /* <DEDUP_REMOVED lines=19> */
[----:B------:R-:W1:Y:S01]  /*0a00*/  S2UR UR38, SR_CTAID.X ;  /* 0x00000000002679c3 */ /* 0x000e620000002500 */
[----:B------:R-:W-:Y:S01]  /*0a10*/  ULDC UR4, c[0x0][0x448] ;  /* 0x0001120000047ab9 */ /* 0x000fe20000000800 */
[----:B------:R-:W-:Y:S01]  /*0a20*/  ULDC UR6, c[0x0][0x424] ;  /* 0x0001090000067ab9 */ /* 0x000fe20000000800 */
[----:B------:R-:W-:Y:S01]  /*0a30*/  UISETP.NE.AND UP1, UPT, UR4, 0x1, UPT ;  /* 0x000000010400788c */ /* 0x000fe2000bf25270 */
[----:B------:R-:W-:Y:S02]  /*0a40*/  ULDC UR7, c[0x0][0x288] ;  /* 0x0000a20000077ab9 */ /* 0x000fe40000000800 */
[----:B------:R-:W-:Y:S01]  /*0a50*/  ULDC.64 UR4, c[0x0][0x418] ;  /* 0x0001060000047ab9 */ /* 0x000fe20000000a00 */
[----:B------:R-:W-:Y:S02]  /*0a60*/  UIADD3 UR7, -UR7, 0x60, URZ ;  /* 0x0000006007077890 */ /* 0x000fe4000fffe13f */
[----:B------:R-:W-:Y:S02]  /*0a70*/  UISETP.NE.U32.AND UP0, UPT, UR4, URZ, UPT ;  /* 0x0000003f0400728c */ /* 0x000fe4000bf05070 */
[----:B------:R-:W-:-:S02]  /*0a80*/  UP2UR UR4, UPR, URZ, 0x2 ;  /* 0x000000023f047883 */ /* 0x000fc40008000000 */
[----:B------:R-:W-:Y:S01]  /*0a90*/  UISETP.NE.AND.EX UP0, UPT, UR5, URZ, UPT, UP0 ;  /* 0x0000003f0500728c */ /* 0x000fe2000bf05300 */
[----:B------:R-:W-:Y:S02]  /*0aa0*/  ULDC UR42, c[0x0][0x2f0] ;  /* 0x0000bc00002a7ab9 */ /* 0x000fe40000000800 */
[----:B------:R-:W-:Y:S01]  /*0ab0*/  @UP1 ULDC UR5, c[0x0][0x44c] ;  /* 0x0001130000051ab9 */ /* 0x000fe20000000800 */
[----:B------:R-:W-:Y:S01]  /*0ac0*/  MOV R17, UR4 ;  /* 0x0000000400117c02 */ /* 0x000fe20008000f00 */
[----:B------:R-:W-:Y:S01]  /*0ad0*/  USEL UR10, UR6, 0x1, UP0 ;  /* 0x00000001060a7887 */ /* 0x000fe20008000000 */
[----:B------:R-:W-:Y:S01]  /*0ae0*/  @UP1 ULDC UR9, c[0x0][0x450] ;  /* 0x0001140000091ab9 */ /* 0x000fe20000000800 */
[----:B------:R-:W-:Y:S02]  /*0af0*/  USHF.R.U32.HI UR11, URZ, 0x10, UR8 ;  /* 0x000000103f0b7899 */ /* 0x000fe40008011608 */
[----:B------:R-:W-:Y:S02]  /*0b00*/  UIMAD UR7, UR10, UR42, UR7 ;  /* 0x0000002a0a0772a4 */ /* 0x000fe4000f8e0207 */
[----:B------:R-:W-:Y:S01]  /*0b10*/  IMAD.U32 R16, RZ, RZ, UR10 ;  /* 0x0000000aff107e24 */ /* 0x000fe2000f8e00ff */
[----:B-1----:R-:W-:-:S04]  /*0b20*/  USHF.L.U32 UR38, UR38, 0x7, URZ ;  /* 0x0000000726267899 */ /* 0x002fc8000800063f */
[----:B------:R-:W-:Y:S02]  /*0b30*/  @UP1 UIADD3 UR4, UR38, 0x7f, URZ ;  /* 0x0000007f26041890 */ /* 0x000fe4000fffe03f */
[----:B------:R-:W-:Y:S02]  /*0b40*/  UIADD3 UR6, UR38, 0x7f, URZ ;  /* 0x0000007f26067890 */ /* 0x000fe4000fffe03f */
[----:B------:R-:W-:Y:S02]  /*0b50*/  UIMAD.WIDE.U32 UR4, UR4, UR5, URZ ;  /* 0x00000005040472a5 */ /* 0x000fe4000f8e003f */
[----:B------:R-:W-:Y:S02]  /*0b60*/  UIMAD UR4, UR10, UR42, 0x5f ;  /* 0x0000005f0a0474a4 */ /* 0x000fe4000f8e022a */
[----:B------:R-:W-:Y:S02]  /*0b70*/  @UP1 USHF.R.U32.HI UR6, URZ, UR9, UR5 ;  /* 0x000000093f061299 */ /* 0x000fe40008011605 */
[----:B------:R-:W-:-:S02]  /*0b80*/  UIMAD.WIDE UR4, UR4, 0x2aaaaaab, URZ ;  /* 0x2aaaaaab040478a5 */ /* 0x000fc4000f8e023f */
[----:B------:R-:W-:Y:S02]  /*0b90*/  UIADD3 UR6, UR7, UR6, URZ ;  /* 0x0000000607067290 */ /* 0x000fe4000fffe03f */
[----:B------:R-:W-:Y:S02]  /*0ba0*/  USHF.R.U32.HI UR4, URZ, 0x1f, UR5 ;  /* 0x0000001f3f047899 */ /* 0x000fe40008011605 */
[----:B------:R-:W-:Y:S02]  /*0bb0*/  UIMAD.WIDE UR6, UR6, 0x2aaaaaab, URZ ;  /* 0x2aaaaaab060678a5 */ /* 0x000fe4000f8e023f */
[----:B------:R-:W-:Y:S02]  /*0bc0*/  ULEA.HI.SX32 UR4, UR5, UR4, 0x1c ;  /* 0x0000000405047291 */ /* 0x000fe4000f8fe23f */
[----:B------:R-:W-:-:S04]  /*0bd0*/  USHF.R.U32.HI UR6, URZ, 0x1f, UR7 ;  /* 0x0000001f3f067899 */ /* 0x000fc80008011607 */
[----:B------:R-:W-:Y:S02]  /*0be0*/  ULEA.HI.SX32 UR6, UR7, UR6, 0x1c ;  /* 0x0000000607067291 */ /* 0x000fe4000f8fe23f */
[----:B------:R-:W-:Y:S02]  /*0bf0*/  ULOP3.LUT UR7, UR8, 0xffff, URZ, 0xc0, !UPT ;  /* 0x0000ffff08077892 */ /* 0x000fe4000f8ec03f */
[----:B------:R-:W-:-:S04]  /*0c00*/  UISETP.LT.AND UP0, UPT, UR4, UR6, UPT ;  /* 0x000000060400728c */ /* 0x000fc8000bf01270 */
[----:B------:R-:W-:Y:S02]  /*0c10*/  USEL UR10, UR4, UR6, UP0 ;  /* 0x00000006040a7287 */ /* 0x000fe40008000000 */
[----:B------:R-:W-:Y:S02]  /*0c20*/  UISETP.NE.AND UP0, UPT, UR11, URZ, UPT ;  /* 0x0000003f0b00728c */ /* 0x000fe4000bf05270 */
[----:B------:R-:W-:Y:S01]  /*0c30*/  UISETP.GE.AND UP1, UPT, UR10, 0x1, UPT ;  /* 0x000000010a00788c */ /* 0x000fe2000bf26270 */
[----:B------:R-:W-:-:S05]  /*0c40*/  UMOV UR4, URZ ;  /* 0x0000003f00047c82 */ /* 0x000fca0008000000 */
[----:B------:R-:W-:-:S03]  /*0c50*/  PLOP3.LUT P0, PT, PT, PT, UP1, 0x80, 0x0 ;  /* 0x000000000000781c */ /* 0x000fc60003f0f018 */
[----:B------:R-:W-:-:S10]  /*0c60*/  @!UP0 ULDC UR11, c[0x0][0x9f0] ;  /* 0x00027c00000b8ab9 */ /* 0x000fd40000000800 */
[----:B------:R-:W-:Y:S05]  /*0c70*/  @!P0 BRA `(.L_x_2190) ;  /* 0x0000000000848947 */ /* 0x000fea0003800000 */
[----:B------:R-:W-:Y:S01]  /*0c80*/  IMAD.U32 R3, RZ, RZ, UR11 ;  /* 0x0000000bff037e24 */ /* 0x000fe2000f8e00ff */
[----:B------:R-:W-:Y:S01]  /*0c90*/  UIADD3 UR6, UR11, -0x1, UR10 ;  /* 0xffffffff0b067890 */ /* 0x000fe2000fffe00a */
[----:B------:R-:W-:-:S03]  /*0ca0*/  UMOV UR4, URZ ;  /* 0x0000003f00047c82 */ /* 0x000fc60008000000 */
[-C--:B------:R-:W-:Y:S02]  /*0cb0*/  IABS R0, R3.reuse ;  /* 0x0000000300007213 */ /* 0x080fe40000000000 */
[----:B------:R-:W-:Y:S01]  /*0cc0*/  MOV R4, UR6 ;  /* 0x0000000600047c02 */ /* 0x000fe20008000f00 */
[----:B------:R-:W-:Y:S01]  /*0cd0*/  ULOP3.LUT UR6, UR6, UR11, URZ, 0x3c, !UPT ;  /* 0x0000000b06067292 */ /* 0x000fe2000f8e3c3f */
[----:B------:R-:W-:Y:S02]  /*0ce0*/  R2UR UR12, R0 ;  /* 0x00000000000c72ca */ /* 0x000fe400000e0000 */
[----:B------:R-:W-:Y:S02]  /*0cf0*/  IABS R4, R4 ;  /* 0x0000000400047213 */ /* 0x000fe40000000000 */
[----:B------:R-:W-:-:S03]  /*0d00*/  IABS R5, R3 ;  /* 0x0000000300057213 */ /* 0x000fc60000000000 */
[----:B------:R-:W-:-:S05]  /*0d10*/  IMAD.MOV.U32 R3, RZ, RZ, R4 ;  /* 0x000000ffff037224 */ /* 0x000fca00078e0004 */
[----:B------:R-:W-:Y:S01]  /*0d20*/  R2UR UR9, R3 ;  /* 0x00000000030972ca */ /* 0x000fe200000e0000 */
[----:B------:R-:W1:Y:S08]  /*0d30*/  I2F.RP R0, UR12 ;  /* 0x0000000c00007d06 */ /* 0x000e700008209400 */
[----:B-1----:R-:W0:Y:S02]  /*0d40*/  MUFU.RCP R0, R0 ;  /* 0x0000000000007308 */ /* 0x002e240000001000 */
        /* <DEDUP_REMOVED lines=20> */
.L_x_2190:
[----:B------:R-:W-:Y:S01]  /*0e90*/  UIMAD UR6, UR7, UR4, URZ ;  /* 0x00000004070672a4 */ /* 0x000fe2000f8e023f */
[----:B------:R-:W-:Y:S01]  /*0ea0*/  IMAD.U32 R0, RZ, RZ, UR10 ;  /* 0x0000000aff007e24 */ /* 0x000fe2000f8e00ff */
[----:B------:R-:W-:Y:S01]  /*0eb0*/  MOV R3, UR4 ;  /* 0x0000000400037c02 */ /* 0x000fe20008000f00 */
[----:B------:R-:W-:Y:S01]  /*0ec0*/  VIADD R22, R25, 0xffffff80 ;  /* 0xffffff8019167836 */ /* 0x000fe20000000000 */
[----:B------:R-:W-:Y:S02]  /*0ed0*/  R2UR UR5, R16 ;  /* 0x00000000100572ca */ /* 0x000fe400000e0000 */
[----:B------:R-:W-:Y:S02]  /*0ee0*/  CS2R R118, SRZ ;  /* 0x0000000000767805 */ /* 0x000fe4000001ff00 */
[----:B------:R-:W-:Y:S01]  /*0ef0*/  VIADDMNMX R0, R3, UR6, R0, PT ;  /* 0x0000000603007c46 */ /* 0x000fe2000b800100 */
[----:B------:R-:W-:Y:S01]  /*0f00*/  IMAD.U32 R18, RZ, RZ, UR6 ;  /* 0x00000006ff127e24 */ /* 0x000fe2000f8e00ff */
[----:B------:R-:W-:-:S02]  /*0f10*/  PLOP3.LUT P0, PT, PT, PT, PT, 0x80, 0x0 ;  /* 0x000000000000781c */ /* 0x000fc40003f0f070 */
[----:B------:R-:W-:Y:S02]  /*0f20*/  CS2R R116, SRZ ;  /* 0x0000000000747805 */ /* 0x000fe4000001ff00 */
[----:B------:R-:W-:Y:S01]  /*0f30*/  R2UR UR60, R0 ;  /* 0x00000000003c72ca */ /* 0x000fe200000e0000 */
[----:B------:R-:W-:Y:S01]  /*0f40*/  IMAD.MOV.U32 R0, RZ, RZ, RZ ;  /* 0x000000ffff007224 */ /* 0x000fe200078e00ff */
[----:B------:R-:W-:Y:S02]  /*0f50*/  MOV R3, RZ ;  /* 0x000000ff00037202 */ /* 0x000fe40000000f00 */
[----:B------:R-:W-:Y:S02]  /*0f60*/  CS2R R114, SRZ ;  /* 0x0000000000727805 */ /* 0x000fe4000001ff00 */
[----:B------:R-:W-:Y:S02]  /*0f70*/  CS2R R112, SRZ ;  /* 0x0000000000707805 */ /* 0x000fe4000001ff00 */
[----:B------:R-:W-:-:S02]  /*0f80*/  CS2R R110, SRZ ;  /* 0x00000000006e7805 */ /* 0x000fc4000001ff00 */
[----:B------:R-:W-:Y:S01]  /*0f90*/  CS2R R108, SRZ ;  /* 0x00000000006c7805 */ /* 0x000fe2000001ff00 */
[----:B------:R-:W-:Y:S01]  /*0fa0*/  UIMAD UR42, UR5, UR42, URZ ;  /* 0x0000002a052a72a4 */ /* 0x000fe2000f8e023f */
[----:B------:R-:W-:Y:S02]  /*0fb0*/  CS2R R106, SRZ ;  /* 0x00000000006a7805 */ /* 0x000fe4000001ff00 */
[----:B------:R-:W-:Y:S02]  /*0fc0*/  CS2R R104, SRZ ;  /* 0x0000000000687805 */ /* 0x000fe4000001ff00 */
[----:B------:R-:W-:Y:S02]  /*0fd0*/  CS2R R102, SRZ ;  /* 0x0000000000667805 */ /* 0x000fe4000001ff00 */
[----:B------:R-:W-:Y:S02]  /*0fe0*/  CS2R R100, SRZ ;  /* 0x0000000000647805 */ /* 0x000fe4000001ff00 */
[----:B------:R-:W-:Y:S01]  /*0ff0*/  CS2R R98, SRZ ;  /* 0x0000000000627805 */ /* 0x000fe2000001ff00 */
[----:B------:R-:W-:Y:S01]  /*1000*/  UISETP.GT.AND UP0, UPT, UR60, UR6, UPT ;  /* 0x000000063c00728c */ /* 0x000fe2000bf04270 */
[----:B------:R-:W-:-:S02]  /*1010*/  CS2R R96, SRZ ;  /* 0x0000000000607805 */ /* 0x000fc4000001ff00 */
[----:B------:R-:W-:Y:S02]  /*1020*/  CS2R R94, SRZ ;  /* 0x00000000005e7805 */ /* 0x000fe4000001ff00 */
[----:B------:R-:W-:Y:S02]  /*1030*/  CS2R R92, SRZ ;  /* 0x00000000005c7805 */ /* 0x000fe4000001ff00 */
[----:B------:R-:W-:Y:S02]  /*1040*/  CS2R R90, SRZ ;  /* 0x00000000005a7805 */ /* 0x000fe4000001ff00 */
[----:B------:R-:W-:Y:S02]  /*1050*/  CS2R R88, SRZ ;  /* 0x0000000000587805 */ /* 0x000fe4000001ff00 */
[----:B------:R-:W-:Y:S02]  /*1060*/  PLOP3.LUT P1, PT, PT, PT, UP0, 0x80, 0x0 ;  /* 0x000000000000781c */ /* 0x000fe40003f2f008 */
        /* <DEDUP_REMOVED lines=32> */
[----:B------:R-:W-:Y:S06]  /*1270*/  @!P1 BRA `(.L_x_2191) ;  /* 0x0000007800c89947 */ /* 0x000fec0003800000 */
[----:B------:R-:W-:Y:S01]  /*1280*/  SHF.R.S32.HI R23, RZ, 0x1f, R22 ;  /* 0x0000001fff177819 */ /* 0x000fe20000011416 */
[----:B------:R-:W1:Y:S01]  /*1290*/  S2UR UR6, SR_CgaCtaId ;  /* 0x00000000000679c3 */ /* 0x000e620000008800 */
[----:B------:R-:W-:Y:S02]  /*12a0*/  UMOV UR39, 0x400 ;  /* 0x0000040000277882 */ /* 0x000fe40000000000 */
[----:B------:R-:W-:-:S04]  /*12b0*/  LEA.HI R72, R23, R22, RZ, 0x7 ;  /* 0x0000001617487211 */ /* 0x000fc800078f38ff */
[----:B------:R-:W-:-:S05]  /*12c0*/  SHF.R.S32.HI R73, RZ, 0x7, R72 ;  /* 0x00000007ff497819 */ /* 0x000fca0000011448 */
[----:B------:R-:W2:Y:S01]  /*12d0*/  SHFL.IDX PT, R0, R73, RZ, 0x1f ;  /* 0x00001fff49007589 */ /* 0x000ea200000e0000 */
[----:B-1----:R-:W-:-:S04]  /*12e0*/  ULEA UR39, UR6, UR39, 0x18 ;  /* 0x0000002706277291 */ /* 0x002fc8000f8ec03f */
[----:B------:R-:W-:-:S04]  /*12f0*/  UIADD3 UR6, UR39, 0x12400, URZ ;  /* 0x0001240027067890 */ /* 0x000fc8000fffe03f */
[----:B------:R-:W-:Y:S01]  /*1300*/  ULOP3.LUT UP0, URZ, UR6, 0x1bf, URZ, 0xc0, !UPT ;  /* 0x000001bf063f7892 */ /* 0x000fe2000f80c03f */
[----:B--2---:R-:W-:-:S05]  /*1310*/  R2UR UR4, R0 ;  /* 0x00000000000472ca */ /* 0x004fca00000e0000 */
        /* <DEDUP_REMOVED lines=12> */
[----:B0-----:R0:W1:Y:S01]  /*13e0*/  LDC.64 R2, c[0x4][R0] ;  /* 0x0100000000027b82 */ /* 0x0010620000000a00 */
        /* <DEDUP_REMOVED lines=11> */
.L_x_2192:
[----:B------:R-:W-:-:S04]  /*14a0*/  SHF.L.U32 R0, RZ, 0x1f, RZ ;  /* 0x0000001fff007819 */ /* 0x000fc800000006ff */
[----:B------:R-:W1:Y:S02]  /*14b0*/  SYNCS.PHASECHK.TRANS64.TRYWAIT P0, [UR39+0x30800], R0 ;  /* 0x03080000ff0075a7 */ /* 0x000e640008000167 */
[----:B-1----:R-:W-:Y:S05]  /*14c0*/  @!P0 BRA `(.L_x_2193) ;  /* 0x000000d400248947 */ /* 0x002fea0003800000 */
.L_x_2278:
[----:B0-----:R-:W2:Y:S02]  /*14d0*/  LDL R2, [R1+0x4] ;  /* 0x0000040001027983 */ /* 0x001ea40000100800 */
[----:B--2---:R-:W-:-:S13]  /*14e0*/  R2UR UR4, R2 ;  /* 0x00000000020472ca */ /* 0x004fda00000e0000 */
[----:B------:R-:W-:-:S06]  /*14f0*/  ULOP3.LUT UR4, UR4, 0x1, URZ, 0xfc, !UPT ;  /* 0x0000000104047892 */ /* 0x000fcc000f8efc3f */
[----:B------:R-:W-:-:S05]  /*1500*/  IMAD.U32 R2, RZ, RZ, UR4 ;  /* 0x00000004ff027e24 */ /* 0x000fca000f8e00ff */
[----:B------:R-:W-:-:S13]  /*1510*/  ISETP.NE.AND P0, PT, R2, 0x3, PT ;  /* 0x000000030200780c */ /* 0x000fda0003f05270 */
[----:B------:R-:W-:Y:S05]  /*1520*/  @!P0 BRA `(.L_x_2194) ;  /* 0x0000000000048947 */ /* 0x000fea0003800000 */
[----:B------:R-:W-:Y:S01]  /*1530*/  BPT.TRAP 0x1 ;  /* 0x000000040000795c */ /* 0x000fe20000300000 */
.L_x_2194:
[----:B------:R0:W2:Y:S01]  /*1540*/  SYNCS.PHASECHK.TRANS64.TRYWAIT P1, [UR39+0x30830], R0 ;  /* 0x03083000ff0075a7 */ /* 0x0000a20008020167 */
[----:B------:R-:W-:Y:S05]  /*1550*/  @!P0 BRA `(.L_x_2195) ;  /* 0x0000000000048947 */ /* 0x000fea0003800000 */
[----:B------:R-:W-:Y:S01]  /*1560*/  BPT.TRAP 0x1 ;  /* 0x000000040000795c */ /* 0x000fe20000300000 */
.L_x_2195:
[----:B------:R-:W-:-:S05]  /*1570*/  IMAD.U32 R6, RZ, RZ, UR40 ;  /* 0x00000028ff067e24 */ /* 0x000fca000f8e00ff */
[----:B------:R-:W-:Y:S01]  /*1580*/  LOP3.LUT R6, R6, 0x10000, RZ, 0xfc, !PT ;  /* 0x0001000006067812 */ /* 0x000fe200078efcff */
[----:B--2---:R-:W-:Y:S06]  /*1590*/  @P1 BRA `(.L_x_2196) ;  /* 0x0000000000081947 */ /* 0x004fec0003800000 */
[----:B------:R-:W2:Y:S02]  /*15a0*/  SYNCS.PHASECHK.TRANS64.TRYWAIT P1, [UR39+0x30830], R0 ;  /* 0x03083000ff0075a7 */ /* 0x000ea40008020167 */
[----:B--2---:R-:W-:Y:S05]  /*15b0*/  @!P1 BRA `(.L_x_2197) ;  /* 0x000000d400009947 */ /* 0x004fea0003800000 */
.L_x_2196:
[----:B------:R-:W-:Y:S05]  /*15c0*/  WARPSYNC.ALL ;  /* 0x0000000000007948 */ /* 0x000fea0003800000 */
[----:B------:R-:W-:Y:S01]  /*15d0*/  MOV R7, 0x40000040 ;  /* 0x4000004000077802 */ /* 0x000fe20000000f00 */
[----:B------:R-:W-:Y:S01]  /*15e0*/  UIADD3 UR4, UR39, 0x1e400, URZ ;  /* 0x0001e40027047890 */ /* 0x000fe2000fffe03f */
        /* <DEDUP_REMOVED lines=14> */
[----:B------:R-:W-:Y:S01]  /*16d0*/  IMAD.U32 R10, RZ, RZ, UR18 ;  /* 0x00000012ff0a7e24 */ /* 0x000fe2000f8e00ff */
[----:B------:R-:W-:Y:S01]  /*16e0*/  UMOV UR10, UR18 ;  /* 0x00000012000a7c82 */ /* 0x000fe20008000000 */
[----:B------:R-:W-:Y:S01]  /*16f0*/  UMOV UR25, 0x40000040 ;  /* 0x4000004000197882 */ /* 0x000fe20000000000 */
[----:B------:R-:W-:Y:S01]  /*1700*/  HGMMA.64x96x16.F32.BF16 R24, gdesc[UR8], RZ, !UPT, gsb0 ;  /* 0x01600000081879f0 */ /* 0x000fe2000c0018ff */
[----:B------:R-:W-:Y:S01]  /*1710*/  R2UR UR10, R6 ;  /* 0x00000000060a72ca */ /* 0x000fe200000e0000 */
[----:B------:R-:W-:Y:S01]  /*1720*/  UMOV UR9, 0x40000040 ;  /* 0x4000004000097882 */ /* 0x000fe20000000000 */
[----:B------:R-:W-:Y:S01]  /*1730*/  UMOV UR29, 0x40000040 ;  /* 0x40000040001d7882 */ /* 0x000fe20000000000 */
[----:B------:R-:W-:Y:S01]  /*1740*/  UMOV UR5, UR9 ;  /* 0x0000000900057c82 */ /* 0x000fe20008000000 */
[----:B------:R-:W-:Y:S01]  /*1750*/  UMOV UR33, 0x40000040 ;  /* 0x4000004000217882 */ /* 0x000fe20000000000 */
[----:B------:R-:W-:Y:S01]  /*1760*/  UMOV UR41, 0x40000040 ;  /* 0x4000004000297882 */ /* 0x000fe20000000000 */
[----:B------:R-:W-:Y:S01]  /*1770*/  UMOV UR45, 0x40000040 ;  /* 0x40000040002d7882 */ /* 0x000fe20000000000 */
[----:B------:R-:W-:Y:S01]  /*1780*/  UMOV UR49, 0x40000040 ;  /* 0x4000004000317882 */ /* 0x000fe20000000000 */
[----:B------:R-:W-:-:S05]  /*1790*/  UMOV UR53, 0x40000040 ;  /* 0x4000004000357882 */ /* 0x000fca0000000000 */
        /* <DEDUP_REMOVED lines=8> */
[----:B------:R-:W-:Y:S02]  /*1820*/  UIADD3 UR40, UR10, 0x800, URZ ;  /* 0x000008000a287890 */ /* 0x000fe4000fffe03f */
[----:B------:R-:W-:Y:S02]  /*1830*/  UIADD3 UR44, UR10, 0x802, URZ ;  /* 0x000008020a2c7890 */ /* 0x000fe4000fffe03f */
[----:B------:R-:W-:Y:S02]  /*1840*/  UIADD3 UR48, UR10, 0x804, URZ ;  /* 0x000008040a307890 */ /* 0x000fe4000fffe03f */
[----:B------:R-:W-:Y:S01]  /*1850*/  UIADD3 UR52, UR10, 0x806, URZ ;  /* 0x000008060a347890 */ /* 0x000fe2000fffe03f */
        /* <DEDUP_REMOVED lines=72> */
.L_x_2198:
[----:B-1----:R-:W-:Y:S01]  /*1ce0*/  LOP3.LUT R3, R72, 0xffffff80, RZ, 0xc0, !PT ;  /* 0xffffff8048037812 */ /* 0x002fe200078ec0ff */
[----:B------:R-:W-:Y:S01]  /*1cf0*/  UMOV UR5, 0xffffffa0 ;  /* 0xffffffa000057882 */ /* 0x000fe20000000000 */
[----:B------:R-:W-:Y:S01]  /*1d00*/  R2UR UR4, R17 ;  /* 0x00000000110472ca */ /* 0x000fe200000e0000 */
[----:B------:R-:W-:Y:S01]  /*1d10*/  UIMAD UR5, UR60, UR5, 0x61 ;  /* 0x000000613c0574a4 */ /* 0x000fe2000f8e0205 */
[----:B------:R-:W-:Y:S01]  /*1d20*/  LEA.HI R23, R23, R22, RZ, 0x2 ;  /* 0x0000001617177211 */ /* 0x000fe200078f10ff */
[----:B------:R-:W-:Y:S01]  /*1d30*/  IMAD.IADD R3, R22, 0x1, -R3 ;  /* 0x0000000116037824 */ /* 0x000fe200078e0a03 */
[----:B------:R-:W-:Y:S01]  /*1d40*/  LEA.HI R8, R73, R73, RZ, 0x1 ;  /* 0x0000004949087211 */ /* 0x000fe200078f08ff */
[----:B------:R-:W-:Y:S01]  /*1d50*/  ULDC UR7, c[0x0][0x288] ;  /* 0x0000a20000077ab9 */ /* 0x000fe20000000800 */
[----:B------:R-:W-:Y:S01]  /*1d60*/  LOP3.LUT R23, R23, 0xfffffffc, RZ, 0xc0, !PT ;  /* 0xfffffffc17177812 */ /* 0x000fe200078ec0ff */
[----:B------:R-:W1:Y:S01]  /*1d70*/  S2UR UR14, SR_CgaCtaId ;  /* 0x00000000000e79c3 */ /* 0x000e620000008800 */
[----:B0-----:R-:W-:Y:S01]  /*1d80*/  SHF.R.S32.HI R0, RZ, 0x1f, R3 ;  /* 0x0000001fff007819 */ /* 0x001fe20000011403 */
[----:B------:R-:W-:Y:S01]  /*1d90*/  UIADD3 UR6, UR39, 0x30840, URZ ;  /* 0x0003084027067890 */ /* 0x000fe2000fffe03f */
[----:B------:R-:W-:Y:S01]  /*1da0*/  LOP3.LUT R8, R8, 0x3fffffe, RZ, 0xc0, !PT ;  /* 0x03fffffe08087812 */ /* 0x000fe200078ec0ff */
[----:B------:R-:W-:Y:S01]  /*1db0*/  IMAD.IADD R23, R22, 0x1, -R23 ;  /* 0x0000000116177824 */ /* 0x000fe200078e0a17 */
[CC--:B------:R-:W-:Y:S01]  /*1dc0*/  LEA.HI R2, R0.reuse, R3.reuse, RZ, 0x2 ;  /* 0x0000000300027211 */ /* 0x0c0fe200078f10ff */
[----:B------:R-:W-:Y:S01]  /*1dd0*/  UISETP.NE.AND UP0, UPT, UR4, URZ, UPT ;  /* 0x0000003f0400728c */ /* 0x000fe2000bf05270 */
[----:B------:R-:W-:-:S02]  /*1de0*/  LEA.HI R4, R0, R3, RZ, 0x5 ;  /* 0x0000000300047211 */ /* 0x000fc400078f28ff */
[----:B------:R-:W-:Y:S02]  /*1df0*/  CS2R R118, SRZ ;  /* 0x0000000000767805 */ /* 0x000fe4000001ff00 */
[--C-:B------:R-:W-:Y:S02]  /*1e00*/  SHF.R.S32.HI R0, RZ, 0x2, R2.reuse ;  /* 0x00000002ff007819 */ /* 0x100fe40000011402 */
[----:B------:R-:W-:Y:S02]  /*1e10*/  CS2R R116, SRZ ;  /* 0x0000000000747805 */ /* 0x000fe4000001ff00 */
[----:B------:R-:W-:Y:S02]  /*1e20*/  SHF.R.S32.HI R5, RZ, 0x1f, R2 ;  /* 0x0000001fff057819 */ /* 0x000fe40000011402 */
[----:B------:R-:W-:Y:S02]  /*1e30*/  CS2R R114, SRZ ;  /* 0x0000000000727805 */ /* 0x000fe4000001ff00 */
[----:B------:R-:W-:-:S02]  /*1e40*/  SHF.R.S32.HI R4, RZ, 0x5, R4 ;  /* 0x00000005ff047819 */ /* 0x000fc40000011404 */
[----:B------:R-:W-:Y:S02]  /*1e50*/  CS2R R112, SRZ ;  /* 0x0000000000707805 */ /* 0x000fe4000001ff00 */
[----:B------:R-:W-:Y:S02]  /*1e60*/  LEA.HI R5, R5, R0, RZ, 0x3 ;  /* 0x0000000005057211 */ /* 0x000fe400078f18ff */
[----:B------:R-:W-:Y:S02]  /*1e70*/  CS2R R110, SRZ ;  /* 0x00000000006e7805 */ /* 0x000fe4000001ff00 */
[----:B------:R-:W-:Y:S01]  /*1e80*/  LEA.HI R9, R23, R23, RZ, 0x1 ;  /* 0x0000001717097211 */ /* 0x000fe200078f08ff */
[----:B------:R-:W-:Y:S01]  /*1e90*/  @UP0 ULDC UR4, c[0x0][0x44c] ;  /* 0x0001130000040ab9 */ /* 0x000fe20000000800 */
[----:B------:R-:W-:Y:S01]  /*1ea0*/  LEA R11, R4, UR38, 0x4 ;  /* 0x00000026040b7c11 */ /* 0x000fe2000f8e20ff */
[----:B------:R-:W-:Y:S01]  /*1eb0*/  @UP0 ULDC UR10, c[0x0][0x450] ;  /* 0x00011400000a0ab9 */ /* 0x000fe20000000800 */
[----:B------:R-:W-:-:S02]  /*1ec0*/  LOP3.LUT R5, R5, 0xfffffff8, RZ, 0xc0, !PT ;  /* 0xfffffff805057812 */ /* 0x000fc400078ec0ff */
[----:B------:R-:W-:Y:S02]  /*1ed0*/  CS2R R108, SRZ ;  /* 0x00000000006c7805 */ /* 0x000fe4000001ff00 */
[----:B------:R-:W-:Y:S01]  /*1ee0*/  IADD3 R8, R73, -R8, RZ ;  /* 0x8000000849087210 */ /* 0x000fe20007ffe0ff */
[----:B-1----:R-:W-:Y:S01]  /*1ef0*/  UPRMT UR6, UR14, 0x654, UR6 ;  /* 0x000006540e067896 */ /* 0x002fe20008000006 */
[----:B------:R-:W-:Y:S02]  /*1f00*/  LOP3.LUT R4, R9, 0x1ffffffe, RZ, 0xc0, !PT ;  /* 0x1ffffffe09047812 */ /* 0x000fe400078ec0ff */
[----:B------:R-:W-:Y:S02]  /*1f10*/  CS2R R106, SRZ ;  /* 0x00000000006a7805 */ /* 0x000fe4000001ff00 */
[----:B------:R-:W-:Y:S02]  /*1f20*/  IADD3 R5, R11, R0, -R5 ;  /* 0x000000000b057210 */ /* 0x000fe40007ffe805 */
[----:B------:R-:W-:-:S02]  /*1f30*/  CS2R R104, SRZ ;  /* 0x0000000000687805 */ /* 0x000fc4000001ff00 */
[----:B------:R-:W-:Y:S01]  /*1f40*/  PLOP3.LUT P1, PT, PT, PT, UP0, 0x80, 0x0 ;  /* 0x000000000000781c */ /* 0x000fe20003f2f008 */
[----:B------:R-:W-:Y:S01]  /*1f50*/  IMAD.IADD R4, R23, 0x1, -R4 ;  /* 0x0000000117047824 */ /* 0x000fe200078e0a04 */
[----:B------:R-:W-:Y:S01]  /*1f60*/  PLOP3.LUT P2, PT, PT, PT, UP0, 0x80, 0x0 ;  /* 0x000000000000781c */ /* 0x000fe20003f4f008 */
[----:B------:R-:W-:Y:S01]  /*1f70*/  IMAD R5, R8, 0x40, R5 ;  /* 0x0000004008057824 */ /* 0x000fe200078e0205 */
[----:B------:R-:W-:Y:S01]  /*1f80*/  LOP3.LUT R12, R2, 0x7ffffffc, RZ, 0xc0, !PT ;  /* 0x7ffffffc020c7812 */ /* 0x000fe200078ec0ff */
[----:B------:R-:W-:Y:S01]  /*1f90*/  SYNCS.ARRIVE.TRANS64.RED.A1T0 RZ, [UR6], RZ ;  /* 0x000000ffffff79a7 */ /* 0x000fe20008100406 */
[----:B------:R-:W-:Y:S01]  /*1fa0*/  MOV R8, UR42 ;  /* 0x0000002a00087c02 */ /* 0x000fe20008000f00 */
[----:B------:R-:W-:Y:S01]  /*1fb0*/  IMAD R11, R4, 0x8, R5 ;  /* 0x00000008040b7824 */ /* 0x000fe200078e0205 */
[----:B------:R-:W-:Y:S01]  /*1fc0*/  R2UR UR11, R18 ;  /* 0x00000000120b72ca */ /* 0x000fe200000e0000 */
[----:B------:R-:W-:Y:S01]  /*1fd0*/  IMAD.IADD R12, R3, 0x1, -R12 ;  /* 0x00000001030c7824 */ /* 0x000fe200078e0a0c */
[----:B------:R-:W-:Y:S01]  /*1fe0*/  UMOV UR6, URZ ;  /* 0x0000003f00067c82 */ /* 0x000fe20008000000 */
[----:B------:R-:W-:Y:S01]  /*1ff0*/  IMAD.U32 R3, RZ, RZ, UR5 ;  /* 0x00000005ff037e24 */ /* 0x000fe2000f8e00ff */
[----:B------:R-:W-:Y:S01]  /*2000*/  MOV R0, R11 ;  /* 0x0000000b00007202 */ /* 0x000fe20000000f00 */
[----:B------:R-:W-:Y:S01]  /*2010*/  @P1 IMAD.HI.U32 R4, R11, UR4, RZ ;  /* 0x000000040b041c27 */ /* 0x000fe2000f8e00ff */
[----:B------:R-:W-:-:S03]  /*2020*/  @UP0 ULDC UR4, c[0x0][0x450] ;  /* 0x0001140000040ab9 */ /* 0x000fc60000000800 */
[----:B------:R-:W-:Y:S01]  /*2030*/  IMAD R3, R12, -0x2, R3 ;  /* 0xfffffffe0c037824 */ /* 0x000fe200078e0203 */
[----:B------:R-:W-:Y:S01]  /*2040*/  @P2 SHF.R.U32.HI R0, RZ, UR4, R4 ;  /* 0x00000004ff002c19 */ /* 0x000fe20008011604 */
[----:B------:R-:W-:Y:S02]  /*2050*/  UIMAD UR4, UR60, -0x60, UR42 ;  /* 0xffffffa03c0478a4 */ /* 0x000fe4000f8e022a */
[----:B------:R-:W-:Y:S01]  /*2060*/  UIADD3 UR60, UR60, -0x2, URZ ;  /* 0xfffffffe3c3c7890 */ /* 0x000fe2000fffe03f */
[----:B------:R-:W-:Y:S01]  /*2070*/  IADD3 R3, R3, -UR7, R8 ;  /* 0x8000000703037c10 */ /* 0x000fe2000fffe008 */
[----:B------:R-:W0:Y:S01]  /*2080*/  SHFL.IDX PT, R4, R0, 0x1, 0x1c1f ;  /* 0x003c1f0000047f89 */ /* 0x000e2200000e0000 */
[----:B------:R-:W-:-:S03]  /*2090*/  UIADD3 UR4, UR4, 0x60, URZ ;  /* 0x0000006004047890 */ /* 0x000fc6000fffe03f */
[----:B------:R-:W1:Y:S03]  /*20a0*/  SHFL.IDX PT, R0, R0, RZ, 0x1c1f ;  /* 0x001c1fff00007589 */ /* 0x000e6600000e0000 */
[----:B------:R-:W-:Y:S01]  /*20b0*/  IMAD.U32 R5, RZ, RZ, UR4 ;  /* 0x00000004ff057e24 */ /* 0x000fe2000f8e00ff */
[----:B------:R-:W-:-:S03]  /*20c0*/  ULDC UR4, c[0x0][0x988] ;  /* 0x0002620000047ab9 */ /* 0x000fc60000000800 */
[----:B------:R-:W-:-:S05]  /*20d0*/  IMAD R2, R12, -0x2, R5 ;  /* 0xfffffffe0c027824 */ /* 0x000fca00078e0205 */
[----:B0-----:R-:W-:-:S04]  /*20e0*/  VIADDMNMX R4, R4, R3, R2, PT ;  /* 0x0000000304047246 */ /* 0x001fc80003800102 */
        /* <DEDUP_REMOVED lines=8> */
[C---:B------:R-:W-:Y:S02]  /*2170*/  ISETP.GT.AND P2, PT, R4.reuse, 0x10, PT ;  /* 0x000000100400780c */ /* 0x040fe40003f44270 */
[----:B------:R-:W-:Y:S02]  /*2180*/  FSEL R75, R31, -INF , P1 ;  /* 0xff8000001f4b7808 */ /* 0x000fe40000800000 */
[----:B------:R-:W-:Y:S02]  /*2190*/  FMNMX.FTZ R8, R73, R8, !PT ;  /* 0x0000000849087209 */ /* 0x000fe40007810000 */
        /* <DEDUP_REMOVED lines=57> */
[----:B------:R-:W-:Y:S02]  /*2530*/  FSEL R71, R71, -INF , P1 ;  /* 0xff80000047477808 */ /* 0x000fe40000800000 */
[----:B------:R-:W-:Y:S02]  /*2540*/  FMNMX.FTZ R8, R103, R8, !PT ;  /* 0x0000000867087209 */ /* 0x000fe40007810000 */
[----:B-1----:R-:W-:Y:S01]  /*2550*/  VIADDMNMX R3, R0, R3, R2, PT ;  /* 0x0000000300037246 */ /* 0x002fe20003800102 */
[----:B------:R-:W-:Y:S01]  /*2560*/  IMAD.U32 R2, RZ, RZ, UR4 ;  /* 0x00000004ff027e24 */ /* 0x000fe2000f8e00ff */
[----:B------:R-:W-:Y:S01]  /*2570*/  FMNMX.FTZ R8, R71, R8, !PT ;  /* 0x0000000847087209 */ /* 0x000fe20007810000 */
[----:B------:R-:W-:Y:S01]  /*2580*/  @UP0 ULDC UR4, c[0x0][0x44c] ;  /* 0x0001130000040ab9 */ /* 0x000fe20000000800 */
[C---:B------:R-:W-:Y:S01]  /*2590*/  ISETP.GT.AND P1, PT, R3.reuse, RZ, PT ;  /* 0x000000ff0300720c */ /* 0x040fe20003f24270 */
[----:B------:R-:W-:Y:S01]  /*25a0*/  UIMAD.WIDE.U32 UR4, UR38, UR4, URZ ;  /* 0x00000004260472a5 */ /* 0x000fe2000f8e003f */
[C---:B------:R-:W-:Y:S01]  /*25b0*/  ISETP.GT.AND P2, PT, R3.reuse, 0x1, PT ;  /* 0x000000010300780c */ /* 0x040fe20003f44270 */
[----:B------:R-:W0:Y:S01]  /*25c0*/  SHFL.BFLY PT, R9, R8, 0x2, 0x1f ;  /* 0x0c401f0008097f89 */ /* 0x000e2200000e0000 */
[----:B------:R-:W-:Y:S01]  /*25d0*/  ISETP.GT.AND P3, PT, R3, 0x8, PT ;  /* 0x000000080300780c */ /* 0x000fe20003f64270 */
[----:B------:R-:W-:Y:S01]  /*25e0*/  @UP0 USHF.R.U32.HI UR38, URZ, UR10, UR5 ;  /* 0x0000000a3f260299 */ /* 0x000fe20008011605 */
[----:B------:R-:W-:-:S02]  /*25f0*/  FSEL R25, R25, -INF , P2 ;  /* 0xff80000019197808 */ /* 0x000fc40001000000 */
[----:B------:R-:W-:Y:S01]  /*2600*/  FSEL R13, R28, -INF , P3 ;  /* 0xff8000001c0d7808 */ /* 0x000fe20001800000 */
[----:B------:R-:W-:Y:S01]  /*2610*/  UIADD3 UR4, UR38, -UR7, UR42 ;  /* 0x8000000726047290 */ /* 0x000fe2000fffe02a */
[C---:B------:R-:W-:Y:S02]  /*2620*/  ISETP.GT.AND P2, PT, R3.reuse, 0x10, PT ;  /* 0x000000100300780c */ /* 0x040fe40003f44270 */
[----:B------:R-:W-:Y:S01]  /*2630*/  ISETP.GT.AND P3, PT, R3, 0x18, PT ;  /* 0x000000180300780c */ /* 0x000fe20003f64270 */
[----:B------:R-:W-:Y:S01]  /*2640*/  UIMAD.WIDE UR4, UR4, 0x2aaaaaab, URZ ;  /* 0x2aaaaaab040478a5 */ /* 0x000fe2000f8e023f */
[----:B------:R-:W-:Y:S02]  /*2650*/  FSEL R15, R32, -INF , P2 ;  /* 0xff800000200f7808 */ /* 0x000fe40001000000 */
[----:B------:R-:W-:Y:S01]  /*2660*/  FSEL R21, R36, -INF , P3 ;  /* 0xff80000024157808 */ /* 0x000fe20001800000 */
[----:B------:R-:W-:-:S04]  /*2670*/  USHF.R.U32.HI UR4, URZ, 0x1f, UR5 ;  /* 0x0000001f3f047899 */ /* 0x000fc80008011605 */
[----:B------:R-:W-:-:S04]  /*2680*/  ULEA.HI.SX32 UR4, UR5, UR4, 0x1c ;  /* 0x0000000405047291 */ /* 0x000fc8000f8fe23f */
[----:B------:R-:W-:Y:S01]  /*2690*/  UISETP.LT.AND UP0, UPT, UR11, UR4, UPT ;  /* 0x000000040b00728c */ /* 0x000fe2000bf01270 */
[----:B0-----:R-:W-:-:S03]  /*26a0*/  FMNMX.FTZ R14, R8, R9, !PT ;  /* 0x00000009080e7209 */ /* 0x001fc60007810000 */
[----:B------:R-:W-:Y:S02]  /*26b0*/  USEL UR61, UR11, UR4, !UP0 ;  /* 0x000000040b3d7287 */ /* 0x000fe4000c000000 */
[----:B------:R-:W0:Y:S02]  /*26c0*/  SHFL.BFLY PT, R9, R14, 0x1, 0x1f ;  /* 0x0c201f000e097f89 */ /* 0x000e2400000e0000 */
[----:B------:R-:W-:Y:S01]  /*26d0*/  UISETP.GE.AND UP0, UPT, UR60, UR61, UPT ;  /* 0x0000003d3c00728c */ /* 0x000fe2000bf06270 */
[----:B------:R-:W-:Y:S01]  /*26e0*/  UMOV UR4, URZ ;  /* 0x0000003f00047c82 */ /* 0x000fe20008000000 */
[----:B0-----:R-:W-:Y:S02]  /*26f0*/  FMNMX.FTZ R4, R14, R9, !PT ;  /* 0x000000090e047209 */ /* 0x001fe40007810000 */
[----:B------:R-:W-:Y:S02]  /*2700*/  FSEL R9, R24, -INF , P1 ;  /* 0xff80000018097808 */ /* 0x000fe40000800000 */
[----:B------:R-:W-:Y:S01]  /*2710*/  ISETP.GT.AND P1, PT, R3, 0x9, PT ;  /* 0x000000090300780c */ /* 0x000fe20003f24270 */
[----:B------:R-:W-:Y:S01]  /*2720*/  FMUL.FTZ R8, R4, R2 ;  /* 0x0000000204087220 */ /* 0x000fe20000410000 */
[----:B------:R-:W-:-:S02]  /*2730*/  FMNMX.FTZ R0, R9, R25, !PT ;  /* 0x0000001909007209 */ /* 0x000fc40007810000 */
[----:B------:R-:W-:Y:S02]  /*2740*/  FSEL R29, R29, -INF , P1 ;  /* 0xff8000001d1d7808 */ /* 0x000fe40000800000 */
[----:B------:R-:W-:Y:S02]  /*2750*/  FMNMX.FTZ R0, R13, R0, !PT ;  /* 0x000000000d007209 */ /* 0x000fe40007810000 */
[----:B------:R-:W-:Y:S02]  /*2760*/  ISETP.GT.AND P1, PT, R3, 0x11, PT ;  /* 0x000000110300780c */ /* 0x000fe40003f24270 */
[----:B------:R-:W-:Y:S02]  /*2770*/  FMNMX.FTZ R0, R29, R0, !PT ;  /* 0x000000001d007209 */ /* 0x000fe40007810000 */
[----:B------:R-:W-:Y:S02]  /*2780*/  FSEL R33, R33, -INF , P1 ;  /* 0xff80000021217808 */ /* 0x000fe40000800000 */
[----:B------:R-:W-:-:S02]  /*2790*/  FMNMX.FTZ R0, R15, R0, !PT ;  /* 0x000000000f007209 */ /* 0x000fc40007810000 */
[----:B------:R-:W-:Y:S02]  /*27a0*/  FSETP.NEU.FTZ.AND P2, PT, R4, -INF , PT ;  /* 0xff8000000400780b */ /* 0x000fe40003f5d000 */
[----:B------:R-:W-:Y:S02]  /*27b0*/  ISETP.GT.AND P1, PT, R3, 0x19, PT ;  /* 0x000000190300780c */ /* 0x000fe40003f24270 */
[----:B------:R-:W-:Y:S02]  /*27c0*/  FMNMX.FTZ R0, R33, R0, !PT ;  /* 0x0000000021007209 */ /* 0x000fe40007810000 */
[----:B------:R-:W-:Y:S02]  /*27d0*/  FSEL R14, R8, RZ, P2 ;  /* 0x000000ff080e7208 */ /* 0x000fe40001000000 */
[----:B------:R-:W-:Y:S02]  /*27e0*/  ISETP.GT.AND P2, PT, R3, 0x20, PT ;  /* 0x000000200300780c */ /* 0x000fe40003f44270 */
[----:B------:R-:W-:Y:S01]  /*27f0*/  FSEL R37, R37, -INF , P1 ;  /* 0xff80000025257808 */ /* 0x000fe20000800000 */
[--C-:B------:R-:W-:Y:S01]  /*2800*/  FFMA.FTZ R8, R27, R2, -R14.reuse ;  /* 0x000000021b087223 */ /* 0x100fe2000001080e */
[----:B------:R-:W-:Y:S01]  /*2810*/  FMNMX.FTZ R0, R21, R0, !PT ;  /* 0x0000000015007209 */ /* 0x000fe20007810000 */
[-CC-:B------:R-:W-:Y:S01]  /*2820*/  FFMA.FTZ R5, R5, R2.reuse, -R14.reuse ;  /* 0x0000000205057223 */ /* 0x180fe2000001080e */
[----:B------:R-:W-:Y:S01]  /*2830*/  ISETP.GT.AND P1, PT, R3, 0x21, PT ;  /* 0x000000210300780c */ /* 0x000fe20003f24270 */
[----:B------:R-:W-:Y:S01]  /*2840*/  MUFU.EX2 R20, R8 ;  /* 0x0000000800147308 */ /* 0x000fe20000000800 */
[----:B------:R-:W-:Y:S01]  /*2850*/  FSEL R23, R40, -INF , P2 ;  /* 0xff80000028177808 */ /* 0x000fe20001000000 */
[--C-:B------:R-:W-:Y:S01]  /*2860*/  FFMA.FTZ R73, R73, R2, -R14.reuse ;  /* 0x0000000249497223 */ /* 0x100fe2000001080e */
[----:B------:R-:W-:Y:S01]  /*2870*/  FMNMX.FTZ R0, R37, R0, !PT ;  /* 0x0000000025007209 */ /* 0x000fe20007810000 */
[-CC-:B------:R-:W-:Y:S01]  /*2880*/  FFMA.FTZ R75, R75, R2.reuse, -R14.reuse ;  /* 0x000000024b4b7223 */ /* 0x180fe2000001080e */
[----:B------:R-:W-:Y:S01]  /*2890*/  ISETP.GT.AND P2, PT, R3, 0x28, PT ;  /* 0x000000280300780c */ /* 0x000fe20003f44270 */
[--C-:B------:R-:W-:Y:S01]  /*28a0*/  FFMA.FTZ R77, R77, R2, -R14.reuse ;  /* 0x000000024d4d7223 */ /* 0x100fe2000001080e */
[----:B------:R-:W-:Y:S01]  /*28b0*/  FSEL R41, R41, -INF , P1 ;  /* 0xff80000029297808 */ /* 0x000fe20000800000 */
[----:B------:R-:W-:Y:S01]  /*28c0*/  MUFU.EX2 R189, R5 ;  /* 0x0000000500bd7308 */ /* 0x000fe20000000800 */
[----:B------:R-:W-:Y:S01]  /*28d0*/  FMNMX.FTZ R0, R23, R0, !PT ;  /* 0x0000000017007209 */ /* 0x000fe20007810000 */
[-CC-:B------:R-:W-:Y:S01]  /*28e0*/  FFMA.FTZ R79, R79, R2.reuse, -R14.reuse ;  /* 0x000000024f4f7223 */ /* 0x180fe2000001080e */
[----:B------:R-:W-:Y:S01]  /*28f0*/  ISETP.GT.AND P1, PT, R3, 0x29, PT ;  /* 0x000000290300780c */ /* 0x000fe20003f24270 */
[-CC-:B------:R-:W-:Y:S01]  /*2900*/  FFMA.FTZ R81, R81, R2.reuse, -R14.reuse ;  /* 0x0000000251517223 */ /* 0x180fe2000001080e */
[----:B------:R-:W-:Y:S01]  /*2910*/  FSEL R27, R44, -INF , P2 ;  /* 0xff8000002c1b7808 */ /* 0x000fe20001000000 */
[--C-:B------:R-:W-:Y:S01]  /*2920*/  FFMA.FTZ R83, R83, R2, -R14.reuse ;  /* 0x0000000253537223 */ /* 0x100fe2000001080e */
[----:B------:R-:W-:Y:S01]  /*2930*/  FMNMX.FTZ R0, R41, R0, !PT ;  /* 0x0000000029007209 */ /* 0x000fe20007810000 */
[----:B------:R-:W-:Y:S01]  /*2940*/  MUFU.EX2 R73, R73 ;  /* 0x0000004900497308 */ /* 0x000fe20000000800 */
[----:B------:R-:W-:Y:S01]  /*2950*/  ISETP.GT.AND P2, PT, R3, 0x30, PT ;  /* 0x000000300300780c */ /* 0x000fe20003f44270 */
[-CC-:B------:R-:W-:Y:S01]  /*2960*/  FFMA.FTZ R85, R85, R2.reuse, -R14.reuse ;  /* 0x0000000255557223 */ /* 0x180fe2000001080e */
[----:B------:R-:W-:Y:S01]  /*2970*/  FSEL R45, R45, -INF , P1 ;  /* 0xff8000002d2d7808 */ /* 0x000fe20000800000 */
[--C-:B------:R-:W-:Y:S01]  /*2980*/  FFMA.FTZ R87, R87, R2, -R14.reuse ;  /* 0x0000000257577223 */ /* 0x100fe2000001080e */
[----:B------:R-:W-:Y:S01]  /*2990*/  FMNMX.FTZ R0, R27, R0, !PT ;  /* 0x000000001b007209 */ /* 0x000fe20007810000 */
[-CC-:B------:R-:W-:Y:S01]  /*29a0*/  FFMA.FTZ R89, R89, R2.reuse, -R14.reuse ;  /* 0x0000000259597223 */ /* 0x180fe2000001080e */
[----:B------:R-:W-:Y:S01]  /*29b0*/  ISETP.GT.AND P1, PT, R3, 0x31, PT ;  /* 0x000000310300780c */ /* 0x000fe20003f24270 */
[----:B------:R-:W0:Y:S01]  /*29c0*/  MUFU.EX2 R22, R75 ;  /* 0x0000004b00167308 */ /* 0x000e220000000800 */
        /* <DEDUP_REMOVED lines=15> */
[----:B------:R1:W2:Y:S01]  /*2ac0*/  MUFU.EX2 R24, R79 ;  /* 0x0000004f00187308 */ /* 0x0002a20000000800 */
[----:B------:R-:W-:Y:S01]  /*2ad0*/  ISETP.GT.AND P2, PT, R3, 0x40, PT ;  /* 0x000000400300780c */ /* 0x000fe20003f44270 */
[-CC-:B------:R-:W-:Y:S01]  /*2ae0*/  FFMA.FTZ R59, R59, R2.reuse, -R14.reuse ;  /* 0x000000023b3b7223 */ /* 0x180fe2000001080e */
        /* <DEDUP_REMOVED lines=13> */
[----:B------:R3:W4:Y:S01]  /*2bc0*/  MUFU.EX2 R26, R83 ;  /* 0x00000053001a7308 */ /* 0x0007220000000800 */
[----:B------:R-:W-:Y:S01]  /*2bd0*/  FMNMX.FTZ R0, R39, R0, !PT ;  /* 0x0000000027007209 */ /* 0x000fe20007810000 */
[----:B------:R-:W-:Y:S01]  /*2be0*/  FFMA.FTZ R14, R71, R2, -R14 ;  /* 0x00000002470e7223 */ /* 0x000fe2000001080e */
[----:B------:R-:W-:-:S02]  /*2bf0*/  ISETP.GT.AND P1, PT, R3, 0x49, PT ;  /* 0x000000490300780c */ /* 0x000fc40003f24270 */
[----:B-1----:R-:W-:Y:S02]  /*2c00*/  CS2R R78, SRZ ;  /* 0x00000000004e7805 */ /* 0x002fe4000001ff00 */
[----:B------:R-:W-:Y:S02]  /*2c10*/  FSEL R43, R60, -INF , P2 ;  /* 0xff8000003c2b7808 */ /* 0x000fe40001000000 */
[----:B------:R-:W-:Y:S02]  /*2c20*/  CS2R R74, SRZ ;  /* 0x00000000004a7805 */ /* 0x000fe4000001ff00 */
[----:B------:R-:W-:Y:S01]  /*2c30*/  FMNMX.FTZ R0, R57, R0, !PT ;  /* 0x0000000039007209 */ /* 0x000fe20007810000 */
[----:B------:R-:W-:Y:S01]  /*2c40*/  MUFU.EX2 R85, R85 ;  /* 0x0000005500557308 */ /* 0x000fe20000000800 */
[----:B------:R-:W-:Y:S02]  /*2c50*/  ISETP.GT.AND P2, PT, R3, 0x50, PT ;  /* 0x000000500300780c */ /* 0x000fe40003f44270 */
[----:B---3--:R-:W-:-:S02]  /*2c60*/  CS2R R82, SRZ ;  /* 0x0000000000527805 */ /* 0x008fc4000001ff00 */
[----:B------:R-:W-:Y:S02]  /*2c70*/  FSEL R61, R61, -INF , P1 ;  /* 0xff8000003d3d7808 */ /* 0x000fe40000800000 */
[----:B------:R-:W-:Y:S02]  /*2c80*/  CS2R R70, SRZ ;  /* 0x0000000000467805 */ /* 0x000fe4000001ff00 */
[----:B------:R-:W-:Y:S02]  /*2c90*/  FMNMX.FTZ R0, R43, R0, !PT ;  /* 0x000000002b007209 */ /* 0x000fe40007810000 */
[----:B------:R-:W-:Y:S01]  /*2ca0*/  ISETP.GT.AND P1, PT, R3, 0x51, PT ;  /* 0x000000510300780c */ /* 0x000fe20003f24270 */
[----:B------:R1:W3:Y:S01]  /*2cb0*/  MUFU.EX2 R28, R87 ;  /* 0x00000057001c7308 */ /* 0x0002e20000000800 */
[----:B------:R-:W-:Y:S02]  /*2cc0*/  FSEL R47, R64, -INF , P2 ;  /* 0xff800000402f7808 */ /* 0x000fe40001000000 */
[----:B------:R-:W-:-:S02]  /*2cd0*/  FMNMX.FTZ R0, R61, R0, !PT ;  /* 0x000000003d007209 */ /* 0x000fc40007810000 */
[----:B------:R-:W-:Y:S02]  /*2ce0*/  ISETP.GT.AND P2, PT, R3, 0x58, PT ;  /* 0x000000580300780c */ /* 0x000fe40003f44270 */
[----:B------:R-:W-:Y:S01]  /*2cf0*/  FSEL R65, R65, -INF , P1 ;  /* 0xff80000041417808 */ /* 0x000fe20000800000 */
[----:B------:R-:W-:Y:S01]  /*2d00*/  MUFU.EX2 R89, R89 ;  /* 0x0000005900597308 */ /* 0x000fe20000000800 */
[----:B------:R-:W-:Y:S02]  /*2d10*/  FMNMX.FTZ R0, R47, R0, !PT ;  /* 0x000000002f007209 */ /* 0x000fe40007810000 */
[----:B-1----:R-:W-:Y:S02]  /*2d20*/  CS2R R86, SRZ ;  /* 0x0000000000567805 */ /* 0x002fe4000001ff00 */
[----:B------:R-:W-:Y:S02]  /*2d30*/  ISETP.GT.AND P1, PT, R3, 0x59, PT ;  /* 0x000000590300780c */ /* 0x000fe40003f24270 */
[----:B------:R-:W-:-:S02]  /*2d40*/  FSEL R3, R68, -INF , P2 ;  /* 0xff80000044037808 */ /* 0x000fc40001000000 */
[----:B------:R-:W-:Y:S01]  /*2d50*/  FMNMX.FTZ R0, R65, R0, !PT ;  /* 0x0000000041007209 */ /* 0x000fe20007810000 */
[----:B------:R1:W5:Y:S01]  /*2d60*/  MUFU.EX2 R30, R91 ;  /* 0x0000005b001e7308 */ /* 0x0003620000000800 */
[----:B------:R-:W-:Y:S02]  /*2d70*/  FSEL R69, R69, -INF , P1 ;  /* 0xff80000045457808 */ /* 0x000fe40000800000 */
[----:B------:R-:W-:Y:S02]  /*2d80*/  FMNMX.FTZ R0, R3, R0, !PT ;  /* 0x0000000003007209 */ /* 0x000fe40007810000 */
[----:B0-----:R-:W-:Y:S02]  /*2d90*/  F2FP.BF16.F32.PACK_AB R191, R22, R73 ;  /* 0x0000004916bf723e */ /* 0x001fe400000010ff */
[----:B------:R-:W-:Y:S01]  /*2da0*/  FMNMX.FTZ R0, R69, R0, !PT ;  /* 0x0000000045007209 */ /* 0x000fe20007810000 */
[----:B------:R-:W-:Y:S01]  /*2db0*/  MUFU.EX2 R93, R93 ;  /* 0x0000005d005d7308 */ /* 0x000fe20000000800 */
[----:B--2---:R-:W-:-:S02]  /*2dc0*/  F2FP.BF16.F32.PACK_AB R185, R24, R77 ;  /* 0x0000004d18b9723e */ /* 0x004fc400000010ff */
[----:B-1----:R-:W-:Y:S02]  /*2dd0*/  CS2R R90, SRZ ;  /* 0x00000000005a7805 */ /* 0x002fe4000001ff00 */
[----:B----4-:R-:W-:Y:S01]  /*2de0*/  F2FP.BF16.F32.PACK_AB R187, R26, R81 ;  /* 0x000000511abb723e */ /* 0x010fe200000010ff */
[----:B------:R-:W0:Y:S01]  /*2df0*/  SHFL.BFLY PT, R5, R0, 0x2, 0x1f ;  /* 0x0c401f0000057f89 */ /* 0x000e2200000e0000 */
[----:B---3--:R-:W-:Y:S01]  /*2e00*/  F2FP.BF16.F32.PACK_AB R181, R28, R85 ;  /* 0x000000551cb5723e */ /* 0x008fe200000010ff */
[----:B------:R1:W2:Y:S01]  /*2e10*/  MUFU.EX2 R32, R51 ;  /* 0x0000003300207308 */ /* 0x0002a20000000800 */
[----:B-----5:R-:W-:-:S07]  /*2e20*/  F2FP.BF16.F32.PACK_AB R183, R30, R89 ;  /* 0x000000591eb7723e */ /* 0x020fce00000010ff */
[----:B------:R-:W-:Y:S01]  /*2e30*/  MUFU.EX2 R95, R95 ;  /* 0x0000005f005f7308 */ /* 0x000fe20000000800 */
[----:B-1----:R-:W-:-:S07]  /*2e40*/  CS2R R50, SRZ ;  /* 0x0000000000327805 */ /* 0x002fce000001ff00 */
[----:B------:R1:W3:Y:S01]  /*2e50*/  MUFU.EX2 R34, R55 ;  /* 0x0000003700227308 */ /* 0x0002e20000000800 */
[----:B--2---:R-:W-:Y:S02]  /*2e60*/  F2FP.BF16.F32.PACK_AB R177, R32, R93 ;  /* 0x0000005d20b1723e */ /* 0x004fe400000010ff */
[----:B0-----:R-:W-:-:S05]  /*2e70*/  FMNMX.FTZ R8, R0, R5, !PT ;  /* 0x0000000500087209 */ /* 0x001fca0007810000 */
[----:B------:R-:W-:Y:S01]  /*2e80*/  MUFU.EX2 R97, R97 ;  /* 0x0000006100617308 */ /* 0x000fe20000000800 */
[----:B------:R-:W0:Y:S01]  /*2e90*/  SHFL.BFLY PT, R5, R8, 0x1, 0x1f ;  /* 0x0c201f0008057f89 */ /* 0x000e2200000e0000 */
[----:B-1----:R-:W-:-:S06]  /*2ea0*/  CS2R R54, SRZ ;  /* 0x0000000000367805 */ /* 0x002fcc000001ff00 */
[----:B------:R1:W2:Y:S01]  /*2eb0*/  MUFU.EX2 R36, R59 ;  /* 0x0000003b00247308 */ /* 0x0002a20000000800 */
[----:B---3--:R-:W-:-:S07]  /*2ec0*/  F2FP.BF16.F32.PACK_AB R179, R34, R95 ;  /* 0x0000005f22b3723e */ /* 0x008fce00000010ff */
[----:B------:R-:W-:Y:S01]  /*2ed0*/  MUFU.EX2 R99, R99 ;  /* 0x0000006300637308 */ /* 0x000fe20000000800 */
[----:B-1----:R-:W-:-:S07]  /*2ee0*/  CS2R R58, SRZ ;  /* 0x00000000003a7805 */ /* 0x002fce000001ff00 */
[----:B------:R1:W3:Y:S01]  /*2ef0*/  MUFU.EX2 R38, R63 ;  /* 0x0000003f00267308 */ /* 0x0002e20000000800 */
[----:B0-----:R-:W-:Y:S02]  /*2f00*/  FMNMX.FTZ R5, R8, R5, !PT ;  /* 0x0000000508057209 */ /* 0x001fe40007810000 */
[----:B--2---:R-:W-:Y:S02]  /*2f10*/  F2FP.BF16.F32.PACK_AB R173, R36, R97 ;  /* 0x0000006124ad723e */ /* 0x004fe400000010ff */
[C---:B------:R-:W-:Y:S01]  /*2f20*/  FSETP.NEU.FTZ.AND P1, PT, R5.reuse, -INF , PT ;  /* 0xff8000000500780b */ /* 0x040fe20003f3d000 */
[----:B------:R-:W-:Y:S02]  /*2f30*/  FMUL.FTZ R0, R5, R2 ;  /* 0x0000000205007220 */ /* 0x000fe40000410000 */
[----:B------:R-:W-:Y:S01]  /*2f40*/  MUFU.EX2 R101, R101 ;  /* 0x0000006500657308 */ /* 0x000fe20000000800 */
[----:B-1----:R-:W-:Y:S02]  /*2f50*/  CS2R R62, SRZ ;  /* 0x00000000003e7805 */ /* 0x002fe4000001ff00 */
[----:B------:R-:W-:-:S02]  /*2f60*/  FSEL R0, R0, RZ, P1 ;  /* 0x000000ff00007208 */ /* 0x000fc40000800000 */
[----:B------:R-:W-:-:S03]  /*2f70*/  PLOP3.LUT P1, PT, PT, PT, UP0, 0x80, 0x0 ;  /* 0x000000000000781c */ /* 0x000fc60003f2f008 */
        /* <DEDUP_REMOVED lines=26> */
[----:B------:R-:W-:Y:S01]  /*3120*/  FFMA.FTZ R0, R69, R2, -R0 ;  /* 0x0000000245007223 */ /* 0x000fe20000010800 */
[----:B---3--:R-:W-:-:S02]  /*3130*/  F2FP.BF16.F32.PACK_AB R175, R38, R99 ;  /* 0x0000006326af723e */ /* 0x008fc400000010ff */
[----:B------:R-:W-:Y:S01]  /*3140*/  CS2R R68, SRZ ;  /* 0x0000000000447805 */ /* 0x000fe2000001ff00 */
[----:B------:R-:W2:Y:S01]  /*3150*/  MUFU.EX2 R190, R29 ;  /* 0x0000001d00be7308 */ /* 0x000ea20000000800 */
[----:B0-----:R-:W-:Y:S01]  /*3160*/  FADD.FTZ R40, R9, R188 ;  /* 0x000000bc09287221 */ /* 0x001fe20000010000 */
[----:B------:R-:W-:-:S06]  /*3170*/  F2FP.BF16.F32.PACK_AB R188, R188, R9 ;  /* 0x00000009bcbc723e */ /* 0x000fcc00000010ff */
[----:B------:R-:W0:Y:S01]  /*3180*/  MUFU.EX2 R15, R15 ;  /* 0x0000000f000f7308 */ /* 0x000e220000000800 */
[----:B-1----:R-:W-:Y:S01]  /*3190*/  FADD.FTZ R25, R13, R40 ;  /* 0x000000280d197221 */ /* 0x002fe20000010000 */
[----:B------:R-:W-:Y:S01]  /*31a0*/  FADD.FTZ R40, R189, R20 ;  /* 0x00000014bd287221 */ /* 0x000fe20000010000 */
[----:B------:R-:W-:-:S05]  /*31b0*/  F2FP.BF16.F32.PACK_AB R189, R20, R189 ;  /* 0x000000bd14bd723e */ /* 0x000fca00000010ff */
[----:B------:R-:W1:Y:S01]  /*31c0*/  MUFU.EX2 R184, R33 ;  /* 0x0000002100b87308 */ /* 0x000e620000000800 */
[C---:B--2---:R-:W-:Y:S01]  /*31d0*/  FADD.FTZ R42, R190.reuse, R25 ;  /* 0x00000019be2a7221 */ /* 0x044fe20000010000 */
[----:B------:R-:W-:Y:S01]  /*31e0*/  FADD.FTZ R25, R73, R40 ;  /* 0x0000002849197221 */ /* 0x000fe20000010000 */
[----:B------:R-:W-:Y:S02]  /*31f0*/  F2FP.BF16.F32.PACK_AB R190, R190, R13 ;  /* 0x0000000dbebe723e */ /* 0x000fe400000010ff */
[----:B------:R-:W-:Y:S01]  /*3200*/  CS2R R72, SRZ ;  /* 0x0000000000487805 */ /* 0x000fe2000001ff00 */
[----:B------:R-:W-:Y:S02]  /*3210*/  FADD.FTZ R40, R22, R25 ;  /* 0x0000001916287221 */ /* 0x000fe40000010000 */
[----:B------:R-:W2:Y:S01]  /*3220*/  MUFU.EX2 R21, R21 ;  /* 0x0000001500157308 */ /* 0x000ea20000000800 */
[----:B0-----:R-:W-:Y:S01]  /*3230*/  FADD.FTZ R29, R15, R42 ;  /* 0x0000002a0f1d7221 */ /* 0x001fe20000010000 */
[----:B------:R-:W-:Y:S01]  /*3240*/  FADD.FTZ R25, R77, R40 ;  /* 0x000000284d197221 */ /* 0x000fe20000010000 */
[----:B------:R-:W-:-:S03]  /*3250*/  CS2R R76, SRZ ;  /* 0x00000000004c7805 */ /* 0x000fc6000001ff00 */
[----:B------:R-:W-:Y:S02]  /*3260*/  FADD.FTZ R40, R24, R25 ;  /* 0x0000001918287221 */ /* 0x000fe40000010000 */
[----:B------:R-:W0:Y:S01]  /*3270*/  MUFU.EX2 R186, R37 ;  /* 0x0000002500ba7308 */ /* 0x000e220000000800 */
[C---:B-1----:R-:W-:Y:S01]  /*3280*/  FADD.FTZ R42, R184.reuse, R29 ;  /* 0x0000001db82a7221 */ /* 0x042fe20000010000 */
[----:B------:R-:W-:Y:S01]  /*3290*/  FADD.FTZ R25, R81, R40 ;  /* 0x0000002851197221 */ /* 0x000fe20000010000 */
[----:B------:R-:W-:Y:S02]  /*32a0*/  F2FP.BF16.F32.PACK_AB R184, R184, R15 ;  /* 0x0000000fb8b8723e */ /* 0x000fe400000010ff */
[----:B------:R-:W-:Y:S01]  /*32b0*/  CS2R R80, SRZ ;  /* 0x0000000000507805 */ /* 0x000fe2000001ff00 */
[----:B------:R-:W-:Y:S02]  /*32c0*/  FADD.FTZ R40, R26, R25 ;  /* 0x000000191a287221 */ /* 0x000fe40000010000 */
[----:B------:R-:W1:Y:S01]  /*32d0*/  MUFU.EX2 R23, R23 ;  /* 0x0000001700177308 */ /* 0x000e620000000800 */
[----:B--2---:R-:W-:Y:S01]  /*32e0*/  FADD.FTZ R29, R21, R42 ;  /* 0x0000002a151d7221 */ /* 0x004fe20000010000 */
[----:B------:R-:W-:Y:S01]  /*32f0*/  FADD.FTZ R25, R85, R40 ;  /* 0x0000002855197221 */ /* 0x000fe20000010000 */
[----:B------:R-:W-:-:S03]  /*3300*/  CS2R R84, SRZ ;  /* 0x0000000000547805 */ /* 0x000fc6000001ff00 */
[----:B------:R-:W-:Y:S02]  /*3310*/  FADD.FTZ R20, R28, R25 ;  /* 0x000000191c147221 */ /* 0x000fe40000010000 */
[----:B------:R2:W3:Y:S01]  /*3320*/  MUFU.EX2 R180, R41 ;  /* 0x0000002900b47308 */ /* 0x0004e20000000800 */
[C---:B0-----:R-:W-:Y:S01]  /*3330*/  FADD.FTZ R42, R186.reuse, R29 ;  /* 0x0000001dba2a7221 */ /* 0x041fe20000010000 */
[----:B------:R-:W-:Y:S01]  /*3340*/  FADD.FTZ R25, R89, R20 ;  /* 0x0000001459197221 */ /* 0x000fe20000010000 */
[----:B------:R-:W-:Y:S02]  /*3350*/  F2FP.BF16.F32.PACK_AB R186, R186, R21 ;  /* 0x00000015baba723e */ /* 0x000fe400000010ff */
[----:B------:R-:W-:Y:S01]  /*3360*/  CS2R R88, SRZ ;  /* 0x0000000000587805 */ /* 0x000fe2000001ff00 */
[----:B------:R-:W-:Y:S01]  /*3370*/  FADD.FTZ R20, R30, R25 ;  /* 0x000000191e147221 */ /* 0x000fe20000010000 */
[----:B------:R-:W-:Y:S01]  /*3380*/  CS2R R24, SRZ ;  /* 0x0000000000187805 */ /* 0x000fe2000001ff00 */
[----:B------:R-:W0:Y:S01]  /*3390*/  MUFU.EX2 R27, R27 ;  /* 0x0000001b001b7308 */ /* 0x000e220000000800 */
[----:B-1----:R-:W-:Y:S01]  /*33a0*/  FADD.FTZ R29, R23, R42 ;  /* 0x0000002a171d7221 */ /* 0x002fe20000010000 */
[----:B------:R-:W-:Y:S01]  /*33b0*/  FADD.FTZ R9, R93, R20 ;  /* 0x000000145d097221 */ /* 0x000fe20000010000 */
[----:B------:R-:W-:-:S02]  /*33c0*/  CS2R R92, SRZ ;  /* 0x00000000005c7805 */ /* 0x000fc4000001ff00 */
[----:B--2---:R-:W-:Y:S01]  /*33d0*/  CS2R R40, SRZ ;  /* 0x0000000000287805 */ /* 0x004fe2000001ff00 */
[----:B------:R-:W-:Y:S01]  /*33e0*/  FADD.FTZ R20, R32, R9 ;  /* 0x0000000920147221 */ /* 0x000fe20000010000 */
[----:B------:R-:W-:Y:S01]  /*33f0*/  CS2R R32, SRZ ;  /* 0x0000000000207805 */ /* 0x000fe2000001ff00 */
[----:B------:R1:W2:Y:S01]  /*3400*/  MUFU.EX2 R182, R45 ;  /* 0x0000002d00b67308 */ /* 0x0002a20000000800 */
[C---:B---3--:R-:W-:Y:S01]  /*3410*/  FADD.FTZ R42, R180.reuse, R29 ;  /* 0x0000001db42a7221 */ /* 0x048fe20000010000 */
[----:B------:R-:W-:Y:S01]  /*3420*/  FADD.FTZ R9, R95, R20 ;  /* 0x000000145f097221 */ /* 0x000fe20000010000 */
[----:B------:R-:W-:Y:S02]  /*3430*/  F2FP.BF16.F32.PACK_AB R180, R180, R23 ;  /* 0x00000017b4b4723e */ /* 0x000fe400000010ff */
[----:B------:R-:W-:Y:S01]  /*3440*/  CS2R R94, SRZ ;  /* 0x00000000005e7805 */ /* 0x000fe2000001ff00 */
[----:B------:R-:W-:Y:S02]  /*3450*/  FADD.FTZ R20, R34, R9 ;  /* 0x0000000922147221 */ /* 0x000fe40000010000 */
[----:B------:R-:W3:Y:S01]  /*3460*/  MUFU.EX2 R31, R31 ;  /* 0x0000001f001f7308 */ /* 0x000ee20000000800 */
[----:B0-----:R-:W-:Y:S01]  /*3470*/  FADD.FTZ R29, R27, R42 ;  /* 0x0000002a1b1d7221 */ /* 0x001fe20000010000 */
[----:B------:R-:W-:Y:S01]  /*3480*/  FADD.FTZ R9, R97, R20 ;  /* 0x0000001461097221 */ /* 0x000fe20000010000 */
[----:B------:R-:W-:-:S02]  /*3490*/  CS2R R96, SRZ ;  /* 0x0000000000607805 */ /* 0x000fc4000001ff00 */
[----:B-1----:R-:W-:Y:S01]  /*34a0*/  CS2R R44, SRZ ;  /* 0x00000000002c7805 */ /* 0x002fe2000001ff00 */
[----:B------:R-:W-:Y:S01]  /*34b0*/  FADD.FTZ R20, R36, R9 ;  /* 0x0000000924147221 */ /* 0x000fe20000010000 */
[----:B------:R-:W-:Y:S01]  /*34c0*/  CS2R R36, SRZ ;  /* 0x0000000000247805 */ /* 0x000fe2000001ff00 */
[----:B------:R0:W1:Y:S01]  /*34d0*/  MUFU.EX2 R176, R49 ;  /* 0x0000003100b07308 */ /* 0x0000620000000800 */
[C---:B--2---:R-:W-:Y:S01]  /*34e0*/  FADD.FTZ R22, R182.reuse, R29 ;  /* 0x0000001db6167221 */ /* 0x044fe20000010000 */
[----:B------:R-:W-:Y:S01]  /*34f0*/  FADD.FTZ R9, R99, R20 ;  /* 0x0000001463097221 */ /* 0x000fe20000010000 */
[----:B------:R-:W-:Y:S02]  /*3500*/  F2FP.BF16.F32.PACK_AB R182, R182, R27 ;  /* 0x0000001bb6b6723e */ /* 0x000fe400000010ff */
[----:B------:R-:W-:Y:S02]  /*3510*/  CS2R R98, SRZ ;  /* 0x0000000000627805 */ /* 0x000fe4000001ff00 */
[----:B------:R-:W-:Y:S01]  /*3520*/  CS2R R26, SRZ ;  /* 0x00000000001a7805 */ /* 0x000fe2000001ff00 */
[----:B------:R-:W-:Y:S01]  /*3530*/  FADD.FTZ R20, R38, R9 ;  /* 0x0000000926147221 */ /* 0x000fe20000010000 */
[----:B------:R-:W2:Y:S01]  /*3540*/  MUFU.EX2 R35, R35 ;  /* 0x0000002300237308 */ /* 0x000ea20000000800 */
[----:B---3--:R-:W-:-:S02]  /*3550*/  FADD.FTZ R29, R31, R22 ;  /* 0x000000161f1d7221 */ /* 0x008fc40000010000 */
[----:B------:R-:W-:Y:S01]  /*3560*/  FADD.FTZ R9, R101, R20 ;  /* 0x0000001465097221 */ /* 0x000fe20000010000 */
[----:B0-----:R-:W-:-:S04]  /*3570*/  CS2R R48, SRZ ;  /* 0x0000000000307805 */ /* 0x001fc8000001ff00 */
[----:B------:R0:W3:Y:S01]  /*3580*/  MUFU.EX2 R178, R53 ;  /* 0x0000003500b27308 */ /* 0x0000e20000000800 */
[C---:B-1----:R-:W-:Y:S01]  /*3590*/  FADD.FTZ R22, R176.reuse, R29 ;  /* 0x0000001db0167221 */ /* 0x042fe20000010000 */
[----:B------:R-:W-:Y:S02]  /*35a0*/  F2FP.BF16.F32.PACK_AB R176, R176, R31 ;  /* 0x0000001fb0b0723e */ /* 0x000fe400000010ff */
[----:B------:R-:W-:Y:S02]  /*35b0*/  CS2R R30, SRZ ;  /* 0x00000000001e7805 */ /* 0x000fe4000001ff00 */
[----:B------:R-:W-:Y:S02]  /*35c0*/  CS2R R28, SRZ ;  /* 0x00000000001c7805 */ /* 0x000fe4000001ff00 */
[----:B------:R-:W1:Y:S01]  /*35d0*/  MUFU.EX2 R39, R39 ;  /* 0x0000002700277308 */ /* 0x000e620000000800 */
[----:B--2---:R-:W-:Y:S01]  /*35e0*/  FADD.FTZ R13, R35, R22 ;  /* 0x00000016230d7221 */ /* 0x004fe20000010000 */
[----:B0-----:R-:W-:-:S06]  /*35f0*/  CS2R R52, SRZ ;  /* 0x0000000000347805 */ /* 0x001fcc000001ff00 */
[----:B------:R0:W2:Y:S01]  /*3600*/  MUFU.EX2 R172, R57 ;  /* 0x0000003900ac7308 */ /* 0x0000a20000000800 */
[C---:B---3--:R-:W-:Y:S01]  /*3610*/  FADD.FTZ R22, R178.reuse, R13 ;  /* 0x0000000db2167221 */ /* 0x048fe20000010000 */
[----:B------:R-:W-:Y:S02]  /*3620*/  F2FP.BF16.F32.PACK_AB R178, R178, R35 ;  /* 0x00000023b2b2723e */ /* 0x000fe400000010ff */
[----:B------:R-:W-:-:S04]  /*3630*/  CS2R R34, SRZ ;  /* 0x0000000000227805 */ /* 0x000fc8000001ff00 */
[----:B------:R-:W3:Y:S01]  /*3640*/  MUFU.EX2 R43, R43 ;  /* 0x0000002b002b7308 */ /* 0x000ee20000000800 */
[----:B-1----:R-:W-:Y:S01]  /*3650*/  FADD.FTZ R13, R39, R22 ;  /* 0x00000016270d7221 */ /* 0x002fe20000010000 */
[----:B0-----:R-:W-:-:S06]  /*3660*/  CS2R R56, SRZ ;  /* 0x0000000000387805 */ /* 0x001fcc000001ff00 */
[----:B------:R0:W1:Y:S01]  /*3670*/  MUFU.EX2 R174, R61 ;  /* 0x0000003d00ae7308 */ /* 0x0000620000000800 */
[C---:B--2---:R-:W-:Y:S01]  /*3680*/  FADD.FTZ R22, R172.reuse, R13 ;  /* 0x0000000dac167221 */ /* 0x044fe20000010000 */
[----:B------:R-:W-:Y:S02]  /*3690*/  F2FP.BF16.F32.PACK_AB R172, R172, R39 ;  /* 0x00000027acac723e */ /* 0x000fe400000010ff */
[----:B------:R-:W-:-:S04]  /*36a0*/  CS2R R38, SRZ ;  /* 0x0000000000267805 */ /* 0x000fc8000001ff00 */
[----:B------:R-:W2:Y:S01]  /*36b0*/  MUFU.EX2 R47, R47 ;  /* 0x0000002f002f7308 */ /* 0x000ea20000000800 */
[----:B---3--:R-:W-:Y:S01]  /*36c0*/  FADD.FTZ R13, R43, R22 ;  /* 0x000000162b0d7221 */ /* 0x008fe20000010000 */
[----:B0-----:R-:W-:-:S06]  /*36d0*/  CS2R R60, SRZ ;  /* 0x00000000003c7805 */ /* 0x001fcc000001ff00 */
[----:B------:R0:W3:Y:S01]  /*36e0*/  MUFU.EX2 R168, R65 ;  /* 0x0000004100a87308 */ /* 0x0000e20000000800 */
[C---:B-1----:R-:W-:Y:S01]  /*36f0*/  FADD.FTZ R22, R174.reuse, R13 ;  /* 0x0000000dae167221 */ /* 0x042fe20000010000 */
[----:B------:R-:W-:Y:S02]  /*3700*/  F2FP.BF16.F32.PACK_AB R174, R174, R43 ;  /* 0x0000002baeae723e */ /* 0x000fe400000010ff */
[----:B------:R-:W-:-:S04]  /*3710*/  CS2R R42, SRZ ;  /* 0x00000000002a7805 */ /* 0x000fc8000001ff00 */
[----:B------:R1:W4:Y:S01]  /*3720*/  MUFU.EX2 R8, R67 ;  /* 0x0000004300087308 */ /* 0x0003220000000800 */
[----:B--2---:R-:W-:Y:S01]  /*3730*/  FADD.FTZ R13, R47, R22 ;  /* 0x000000162f0d7221 */ /* 0x004fe20000010000 */
[----:B0-----:R-:W-:-:S06]  /*3740*/  CS2R R64, SRZ ;  /* 0x0000000000407805 */ /* 0x001fcc000001ff00 */
[----:B------:R-:W0:Y:S01]  /*3750*/  MUFU.EX2 R3, R3 ;  /* 0x0000000300037308 */ /* 0x000e220000000800 */
[C---:B---3--:R-:W-:Y:S01]  /*3760*/  FADD.FTZ R22, R168.reuse, R13 ;  /* 0x0000000da8167221 */ /* 0x048fe20000010000 */
[----:B------:R-:W-:Y:S02]  /*3770*/  F2FP.BF16.F32.PACK_AB R168, R168, R47 ;  /* 0x0000002fa8a8723e */ /* 0x000fe400000010ff */
[----:B-1----:R-:W-:Y:S02]  /*3780*/  CS2R R66, SRZ ;  /* 0x0000000000427805 */ /* 0x002fe4000001ff00 */
[----:B------:R-:W-:Y:S02]  /*3790*/  CS2R R46, SRZ ;  /* 0x00000000002e7805 */ /* 0x000fe4000001ff00 */
[----:B------:R-:W1:Y:S01]  /*37a0*/  MUFU.EX2 R0, R0 ;  /* 0x0000000000007308 */ /* 0x000e620000000800 */
[C---:B----4-:R-:W-:Y:S01]  /*37b0*/  FADD.FTZ R20, R8.reuse, R9 ;  /* 0x0000000908147221 */ /* 0x050fe20000010000 */
[----:B------:R-:W-:-:S02]  /*37c0*/  F2FP.BF16.F32.PACK_AB R169, R8, R101 ;  /* 0x0000006508a9723e */ /* 0x000fc400000010ff */
[----:B------:R-:W-:-:S04]  /*37d0*/  CS2R R100, SRZ ;  /* 0x0000000000647805 */ /* 0x000fc8000001ff00 */
[----:B------:R-:W2:Y:S01]  /*37e0*/  MUFU.EX2 R103, R103 ;  /* 0x0000006700677308 */ /* 0x000ea20000000800 */
[----:B0-----:R-:W-:-:S07]  /*37f0*/  FADD.FTZ R13, R3, R22 ;  /* 0x00000016030d7221 */ /* 0x001fce0000010000 */
[----:B------:R-:W0:Y:S01]  /*3800*/  MUFU.EX2 R14, R14 ;  /* 0x0000000e000e7308 */ /* 0x000e220000000800 */
[C---:B-1----:R-:W-:Y:S01]  /*3810*/  F2FP.BF16.F32.PACK_AB R170, R0.reuse, R3 ;  /* 0x0000000300aa723e */ /* 0x042fe200000010ff */
[----:B------:R-:W-:Y:S01]  /*3820*/  FADD.FTZ R9, R0, R13 ;  /* 0x0000000d00097221 */ /* 0x000fe20000010000 */
[----:B------:R-:W-:Y:S02]  /*3830*/  IMAD.MOV.U32 R0, RZ, RZ, 0x3f800000 ;  /* 0x3f800000ff007424 */ /* 0x000fe400078e00ff */
[----:B--2---:R-:W-:-:S04]  /*3840*/  FADD.FTZ R3, R103, R20 ;  /* 0x0000001467037221 */ /* 0x004fc80000010000 */
[C---:B0-----:R-:W-:Y:S01]  /*3850*/  FADD.FTZ R8, R14.reuse, R3 ;  /* 0x000000030e087221 */ /* 0x041fe20000010000 */
[----:B------:R-:W-:Y:S01]  /*3860*/  F2FP.BF16.F32.PACK_AB R171, R14, R103 ;  /* 0x000000670eab723e */ /* 0x000fe200000010ff */
[----:B------:R-:W-:Y:S01]  /*3870*/  IMAD.MOV.U32 R3, RZ, RZ, 0x3f800000 ;  /* 0x3f800000ff037424 */ /* 0x000fe200078e00ff */
[----:B------:R-:W-:Y:S01]  /*3880*/  CS2R R102, SRZ ;  /* 0x0000000000667805 */ /* 0x000fe2000001ff00 */
[----:B------:R-:W-:Y:S06]  /*3890*/  @!P1 BRA `(.L_x_2199) ;  /* 0x0000002400789947 */ /* 0x000fec0003800000 */
[----:B------:R-:W-:Y:S01]  /*38a0*/  MOV R13, R4 ;  /* 0x00000004000d7202 */ /* 0x000fe20000000f00 */
[----:B------:R-:W-:Y:S01]  /*38b0*/  IMAD.MOV.U32 R14, RZ, RZ, R5 ;  /* 0x000000ffff0e7224 */ /* 0x000fe200078e0005 */
[----:B------:R-:W-:Y:S01]  /*38c0*/  UMOV UR5, URZ ;  /* 0x0000003f00057c82 */ /* 0x000fe20008000000 */
[----:B------:R-:W-:Y:S01]  /*38d0*/  IMAD.MOV.U32 R3, RZ, RZ, 0x3f800000 ;  /* 0x3f800000ff037424 */ /* 0x000fe200078e00ff */
[----:B------:R-:W-:Y:S01]  /*38e0*/  UMOV UR7, URZ ;  /* 0x0000003f00077c82 */ /* 0x000fe20008000000 */
[----:B------:R-:W-:-:S07]  /*38f0*/  IMAD.MOV.U32 R119, RZ, RZ, RZ ;  /* 0x000000ffff777224 */ /* 0x000fce00078e00ff */
.L_x_2210:
[----:B------:R-:W-:-:S04]  /*3900*/  UISETP.NE.AND UP0, UPT, UR7, 0x1, UPT ;  /* 0x000000010700788c */ /* 0x000fc8000bf05270 */
[----:B------:R-:W-:-:S04]  /*3910*/  USEL UR6, URZ, 0x1, UP0 ;  /* 0x000000013f067887 */ /* 0x000fc80008000000 */
[----:B------:R-:W-:Y:S01]  /*3920*/  ULOP3.LUT UR6, UR5, UR6, URZ, 0x3c, !UPT ;  /* 0x0000000605067292 */ /* 0x000fe2000f8e3c3f */
[----:B------:R-:W-:Y:S11]  /*3930*/  @!P0 BRA `(.L_x_2200) ;  /* 0x0000000000048947 */ /* 0x000ff60003800000 */
[----:B------:R-:W-:Y:S01]  /*3940*/  BPT.TRAP 0x1 ;  /* 0x000000040000795c */ /* 0x000fe20000300000 */
.L_x_2200:
[----:B------:R-:W-:Y:S01]  /*3950*/  UIADD3 UR4, UR7, 0x1, URZ ;  /* 0x0000000107047890 */ /* 0x000fe2000fffe03f */
[----:B------:R-:W-:-:S03]  /*3960*/  MOV R2, UR6 ;  /* 0x0000000600027c02 */ /* 0x000fc60008000f00 */
[----:B------:R-:W-:Y:S01]  /*3970*/  UISETP.NE.AND UP0, UPT, UR4, 0x2, UPT ;  /* 0x000000020400788c */ /* 0x000fe2000bf05270 */
[----:B------:R-:W-:-:S03]  /*3980*/  SHF.L.U32 R2, R2, 0x1f, RZ ;  /* 0x0000001f02027819 */ /* 0x000fc600000006ff */
[----:B------:R-:W-:-:S04]  /*3990*/  USEL UR4, UR4, URZ, UP0 ;  /* 0x0000003f04047287 */ /* 0x000fc80008000000 */
[----:B------:R-:W-:-:S09]  /*39a0*/  ULEA UR38, UR4, UR39, 0x3 ;  /* 0x0000002704267291 */ /* 0x000fd2000f8e183f */
[----:B------:R0:W1:Y:S01]  /*39b0*/  SYNCS.PHASECHK.TRANS64.TRYWAIT P1, [UR38+0x30830], R2 ;  /* 0x03083002ff0075a7 */ /* 0x0000620008020166 */
[----:B------:R-:W-:Y:S05]  /*39c0*/  @!P0 BRA `(.L_x_2201) ;  /* 0x0000000000048947 */ /* 0x000fea0003800000 */
[----:B------:R-:W-:Y:S01]  /*39d0*/  BPT.TRAP 0x1 ;  /* 0x000000040000795c */ /* 0x000fe20000300000 */
.L_x_2201:
[----:B-1----:R-:W-:Y:S05]  /*39e0*/  @P1 BRA `(.L_x_2202) ;  /* 0x0000000000081947 */ /* 0x002fea0003800000 */
[----:B------:R-:W1:Y:S02]  /*39f0*/  SYNCS.PHASECHK.TRANS64.TRYWAIT P1, [UR38+0x30830], R2 ;  /* 0x03083002ff0075a7 */ /* 0x000e640008020166 */
[----:B-1----:R-:W-:Y:S05]  /*3a00*/  @!P1 BRA `(.L_x_2203) ;  /* 0x000000b000049947 */ /* 0x002fea0003800000 */
.L_x_2202:
        /* <DEDUP_REMOVED lines=162> */
.L_x_2204:
[----:B------:R-:W-:Y:S01]  /*4430*/  ULEA UR14, UR7, UR39, 0x3 ;  /* 0x00000027070e7291 */ /* 0x000fe2000f8e183f */
[----:B------:R-:W-:-:S05]  /*4440*/  IMAD.U32 R0, RZ, RZ, UR5 ;  /* 0x00000005ff007e24 */ /* 0x000fca000f8e00ff */
[----:B------:R-:W-:-:S04]  /*4450*/  SHF.L.U32 R0, R0, 0x1f, RZ ;  /* 0x0000001f00007819 */ /* 0x000fc800000006ff */
[----:B------:R2:W3:Y:S01]  /*4460*/  SYNCS.PHASECHK.TRANS64.TRYWAIT P1, [UR14+0x30850], R0 ;  /* 0x03085000ff0075a7 */ /* 0x0004e2000802014e */
[----:B------:R-:W-:Y:S05]  /*4470*/  @!P0 BRA `(.L_x_2205) ;  /* 0x0000000000048947 */ /* 0x000fea0003800000 */
[----:B------:R-:W-:Y:S01]  /*4480*/  BPT.TRAP 0x1 ;  /* 0x000000040000795c */ /* 0x000fe20000300000 */
.L_x_2205:
[----:B---3--:R-:W-:Y:S05]  /*4490*/  @P1 BRA `(.L_x_2206) ;  /* 0x0000000000081947 */ /* 0x008fea0003800000 */
[----:B------:R-:W3:Y:S02]  /*44a0*/  SYNCS.PHASECHK.TRANS64.TRYWAIT P1, [UR14+0x30850], R0 ;  /* 0x03085000ff0075a7 */ /* 0x000ee4000802014e */
[----:B---3--:R-:W-:Y:S05]  /*44b0*/  @!P1 BRA `(.L_x_2207) ;  /* 0x000000a400709947 */ /* 0x008fea0003800000 */
.L_x_2206:
        /* <DEDUP_REMOVED lines=37> */
.L_x_2208:
[----:B------:R-:W-:Y:S01]  /*4710*/  R2UR UR5, R17 ;  /* 0x00000000110572ca */ /* 0x000fe200000e0000 */
[----:B--23--:R-:W-:Y:S01]  /*4720*/  IMAD.MOV.U32 R0, RZ, RZ, R11 ;  /* 0x000000ffff007224 */ /* 0x00cfe200078e000b */
[----:B------:R-:W-:Y:S01]  /*4730*/  R2UR UR10, R16 ;  /* 0x00000000100a72ca */ /* 0x000fe200000e0000 */
[----:B------:R-:W-:Y:S01]  /*4740*/  ULDC UR11, c[0x0][0x2f0] ;  /* 0x0000bc00000b7ab9 */ /* 0x000fe20000000800 */
[----:B------:R-:W-:Y:S01]  /*4750*/  ULDC UR7, c[0x0][0x288] ;  /* 0x0000a20000077ab9 */ /* 0x000fe20000000800 */
[----:B------:R-:W-:Y:S01]  /*4760*/  MOV R15, UR11 ;  /* 0x0000000b000f7c02 */ /* 0x000fe20008000f00 */
[----:B------:R-:W-:-:S07]  /*4770*/  UIADD3 UR38, UR38, 0x30840, URZ ;  /* 0x0003084026267890 */ /* 0x000fce000fffe03f */
[----:B------:R-:W-:-:S06]  /*4780*/  UISETP.NE.AND UP0, UPT, UR5, URZ, UPT ;  /* 0x0000003f0500728c */ /* 0x000fcc000bf05270 */
[----:B------:R-:W-:Y:S02]  /*4790*/  PLOP3.LUT P1, PT, PT, PT, UP0, 0x80, 0x0 ;  /* 0x000000000000781c */ /* 0x000fe40003f2f008 */
[----:B------:R-:W-:-:S03]  /*47a0*/  PLOP3.LUT P2, PT, PT, PT, UP0, 0x80, 0x0 ;  /* 0x000000000000781c */ /* 0x000fc60003f4f008 */
[----:B------:R-:W-:-:S08]  /*47b0*/  @UP0 ULDC UR5, c[0x0][0x44c] ;  /* 0x0001130000050ab9 */ /* 0x000fd00000000800 */
[----:B01----:R-:W-:Y:S01]  /*47c0*/  @P1 IMAD.HI.U32 R2, R11, UR5, RZ ;  /* 0x000000050b021c27 */ /* 0x003fe2000f8e00ff */
[----:B------:R-:W-:-:S04]  /*47d0*/  @UP0 ULDC UR5, c[0x0][0x450] ;  /* 0x0001140000050ab9 */ /* 0x000fc80000000800 */
[----:B------:R-:W-:Y:S01]  /*47e0*/  @P2 SHF.R.U32.HI R0, RZ, UR5, R2 ;  /* 0x00000005ff002c19 */ /* 0x000fe20008011602 */
[----:B------:R-:W-:Y:S02]  /*47f0*/  UMOV UR5, 0x1 ;  /* 0x0000000100057882 */ /* 0x000fe40000000000 */
[----:B------:R-:W-:Y:S02]  /*4800*/  UIMAD UR5, UR60, -0x60, UR5 ;  /* 0xffffffa03c0578a4 */ /* 0x000fe4000f8e0205 */
[----:B------:R-:W0:Y:S04]  /*4810*/  SHFL.IDX PT, R3, R0, RZ, 0x1c1f ;  /* 0x001c1fff00037589 */ /* 0x000e2800000e0000 */
[----:B------:R-:W-:-:S04]  /*4820*/  IMAD.U32 R5, RZ, RZ, UR5 ;  /* 0x00000005ff057e24 */ /* 0x000fc8000f8e00ff */
[----:B------:R-:W-:Y:S01]  /*4830*/  IMAD R2, R12, -0x2, R5 ;  /* 0xfffffffe0c027824 */ /* 0x000fe200078e0205 */
[----:B------:R-:W1:Y:S01]  /*4840*/  S2UR UR5, SR_CgaCtaId ;  /* 0x00000000000579c3 */ /* 0x000e620000008800 */
[----:B------:R-:W2:Y:S02]  /*4850*/  SHFL.IDX PT, R5, R0, 0x1, 0x1c1f ;  /* 0x003c1f0000057f89 */ /* 0x000ea400000e0000 */
[----:B------:R-:W-:-:S05]  /*4860*/  IMAD R4, R15, UR10, R2 ;  /* 0x0000000a0f047c24 */ /* 0x000fca000f8e0202 */
[----:B0-----:R-:W-:-:S04]  /*4870*/  IADD3 R2, R3, -UR7, R4 ;  /* 0x8000000703027c10 */ /* 0x001fc8000fffe004 */
[C---:B------:R-:W-:Y:S02]  /*4880*/  ISETP.GT.AND P1, PT, R2.reuse, RZ, PT ;  /* 0x000000ff0200720c */ /* 0x040fe40003f24270 */
[----:B------:R-:W-:Y:S02]  /*4890*/  ISETP.GT.AND P2, PT, R2, 0x1, PT ;  /* 0x000000010200780c */ /* 0x000fe40003f44270 */
[----:B------:R-:W-:Y:S01]  /*48a0*/  FSEL R15, R120, -INF , P1 ;  /* 0xff800000780f7808 */ /* 0x000fe20000800000 */
[----:B-1----:R-:W-:Y:S01]  /*48b0*/  UPRMT UR38, UR5, 0x654, UR38 ;  /* 0x0000065405267896 */ /* 0x002fe20008000026 */
[----:B------:R-:W-:Y:S02]  /*48c0*/  ISETP.GT.AND P1, PT, R2, 0x8, PT ;  /* 0x000000080200780c */ /* 0x000fe40003f24270 */
[----:B------:R-:W-:Y:S02]  /*48d0*/  FSEL R191, R121, -INF , P2 ;  /* 0xff80000079bf7808 */ /* 0x000fe40001000000 */
[----:B------:R-:W-:-:S02]  /*48e0*/  FMNMX.FTZ R20, R15, R14, !PT ;  /* 0x0000000e0f147209 */ /* 0x000fc40007810000 */
[----:B------:R-:W-:Y:S02]  /*48f0*/  ISETP.GT.AND P2, PT, R2, 0x9, PT ;  /* 0x000000090200780c */ /* 0x000fe40003f44270 */
[----:B------:R-:W-:Y:S01]  /*4900*/  FSEL R189, R124, -INF , P1 ;  /* 0xff8000007cbd7808 */ /* 0x000fe20000800000 */
[----:B------:R-:W-:Y:S01]  /*4910*/  SYNCS.ARRIVE.TRANS64.RED.A1T0 RZ, [UR38], RZ ;  /* 0x000000ffffff79a7 */ /* 0x000fe20008100426 */
[----:B------:R-:W-:Y:S02]  /*4920*/  FMNMX.FTZ R20, R191, R20, !PT ;  /* 0x00000014bf147209 */ /* 0x000fe40007810000 */
[----:B------:R-:W-:Y:S02]  /*4930*/  ISETP.GT.AND P1, PT, R2, 0x10, PT ;  /* 0x000000100200780c */ /* 0x000fe40003f24270 */
[----:B------:R-:W-:Y:S02]  /*4940*/  FSEL R183, R125, -INF , P2 ;  /* 0xff8000007db77808 */ /* 0x000fe40001000000 */
[----:B------:R-:W-:-:S02]  /*4950*/  FMNMX.FTZ R20, R189, R20, !PT ;  /* 0x00000014bd147209 */ /* 0x000fc40007810000 */
[----:B------:R-:W-:Y:S02]  /*4960*/  ISETP.GT.AND P2, PT, R2, 0x11, PT ;  /* 0x000000110200780c */ /* 0x000fe40003f44270 */
[----:B------:R-:W-:Y:S02]  /*4970*/  FSEL R177, R128, -INF , P1 ;  /* 0xff80000080b17808 */ /* 0x000fe40000800000 */
        /* <DEDUP_REMOVED lines=53> */
[----:B------:R-:W-:Y:S01]  /*4cd0*/  FSEL R175, R164, -INF , P1 ;  /* 0xff800000a4af7808 */ /* 0x000fe20000800000 */
[----:B------:R-:W0:Y:S01]  /*4ce0*/  LDC R2, c[0x0][0x988] ;  /* 0x00026200ff027b82 */ /* 0x000e220000000800 */
[----:B------:R-:W-:Y:S02]  /*4cf0*/  FMNMX.FTZ R20, R161, R20, !PT ;  /* 0x00000014a1147209 */ /* 0x000fe40007810000 */
[----:B------:R-:W-:Y:S02]  /*4d00*/  FSEL R165, R165, -INF , P2 ;  /* 0xff800000a5a57808 */ /* 0x000fe40001000000 */
[----:B------:R-:W-:Y:S02]  /*4d10*/  FMNMX.FTZ R20, R175, R20, !PT ;  /* 0x00000014af147209 */ /* 0x000fe40007810000 */
[----:B--2---:R-:W-:-:S02]  /*4d20*/  IADD3 R4, R5, -UR7, R4 ;  /* 0x8000000705047c10 */ /* 0x004fc4000fffe004 */
[----:B------:R-:W-:Y:S02]  /*4d30*/  FMNMX.FTZ R20, R165, R20, !PT ;  /* 0x00000014a5147209 */ /* 0x000fe40007810000 */
[C---:B------:R-:W-:Y:S02]  /*4d40*/  ISETP.GT.AND P1, PT, R4.reuse, RZ, PT ;  /* 0x000000ff0400720c */ /* 0x040fe40003f24270 */
[----:B------:R-:W-:Y:S01]  /*4d50*/  ISETP.GT.AND P2, PT, R4, 0x1, PT ;  /* 0x000000010400780c */ /* 0x000fe20003f44270 */
[----:B------:R-:W1:Y:S01]  /*4d60*/  SHFL.BFLY PT, R179, R20, 0x2, 0x1f ;  /* 0x0c401f0014b37f89 */ /* 0x000e6200000e0000 */
[----:B------:R-:W-:Y:S02]  /*4d70*/  FSEL R122, R122, -INF , P1 ;  /* 0xff8000007a7a7808 */ /* 0x000fe40000800000 */
[----:B------:R-:W-:Y:S02]  /*4d80*/  ISETP.GT.AND P3, PT, R4, 0x8, PT ;  /* 0x000000080400780c */ /* 0x000fe40003f64270 */
[----:B------:R-:W-:-:S02]  /*4d90*/  FSEL R123, R123, -INF , P2 ;  /* 0xff8000007b7b7808 */ /* 0x000fc40001000000 */
[----:B------:R-:W-:Y:S02]  /*4da0*/  FMNMX.FTZ R0, R122, R13, !PT ;  /* 0x0000000d7a007209 */ /* 0x000fe40007810000 */
[C---:B------:R-:W-:Y:S02]  /*4db0*/  ISETP.GT.AND P4, PT, R4.reuse, 0x9, PT ;  /* 0x000000090400780c */ /* 0x040fe40003f84270 */
[----:B------:R-:W-:Y:S02]  /*4dc0*/  ISETP.GT.AND P2, PT, R4, 0x10, PT ;  /* 0x000000100400780c */ /* 0x000fe40003f44270 */
[----:B------:R-:W-:Y:S02]  /*4dd0*/  FSEL R127, R127, -INF , P4 ;  /* 0xff8000007f7f7808 */ /* 0x000fe40002000000 */
[----:B------:R-:W-:Y:S02]  /*4de0*/  FSEL R181, R130, -INF , P2 ;  /* 0xff80000082b57808 */ /* 0x000fe40001000000 */
[----:B------:R-:W-:-:S04]  /*4df0*/  ISETP.GT.AND P2, PT, R4, 0x18, PT ;  /* 0x000000180400780c */ /* 0x000fc80003f44270 */
[----:B------:R-:W-:Y:S02]  /*4e00*/  FSEL R187, R134, -INF , P2 ;  /* 0xff80000086bb7808 */ /* 0x000fe40001000000 */
[----:B------:R-:W-:Y:S02]  /*4e10*/  ISETP.GT.AND P2, PT, R4, 0x20, PT ;  /* 0x000000200400780c */ /* 0x000fe40003f44270 */
[----:B-1----:R-:W-:Y:S02]  /*4e20*/  FMNMX.FTZ R179, R20, R179, !PT ;  /* 0x000000b314b37209 */ /* 0x002fe40007810000 */
[----:B------:R-:W-:-:S03]  /*4e30*/  FMNMX.FTZ R20, R123, R0, !PT ;  /* 0x000000007b147209 */ /* 0x000fc60007810000 */
[----:B------:R-:W1:Y:S02]  /*4e40*/  SHFL.BFLY PT, R22, R179, 0x1, 0x1f ;  /* 0x0c201f00b3167f89 */ /* 0x000e6400000e0000 */
[----:B-1----:R-:W-:Y:S02]  /*4e50*/  FMNMX.FTZ R5, R179, R22, !PT ;  /* 0x00000016b3057209 */ /* 0x002fe40007810000 */
[----:B------:R-:W-:Y:S02]  /*4e60*/  FSEL R179, R126, -INF , P3 ;  /* 0xff8000007eb37808 */ /* 0x000fe40001800000 */
[----:B------:R-:W-:Y:S01]  /*4e70*/  ISETP.GT.AND P3, PT, R4, 0x11, PT ;  /* 0x000000110400780c */ /* 0x000fe20003f64270 */
[----:B0-----:R-:W-:Y:S01]  /*4e80*/  FMUL.FTZ R22, R5, R2 ;  /* 0x0000000205167220 */ /* 0x001fe20000410000 */
[----:B------:R-:W-:Y:S02]  /*4e90*/  FMNMX.FTZ R20, R179, R20, !PT ;  /* 0x00000014b3147209 */ /* 0x000fe40007810000 */
[----:B------:R-:W-:-:S02]  /*4ea0*/  FSEL R185, R131, -INF , P3 ;  /* 0xff80000083b97808 */ /* 0x000fc40001800000 */
[----:B------:R-:W-:Y:S02]  /*4eb0*/  FMNMX.FTZ R20, R127, R20, !PT ;  /* 0x000000147f147209 */ /* 0x000fe40007810000 */
[----:B------:R-:W-:Y:S02]  /*4ec0*/  FSETP.NEU.FTZ.AND P1, PT, R5, -INF , PT ;  /* 0xff8000000500780b */ /* 0x000fe40003f3d000 */
[----:B------:R-:W-:Y:S02]  /*4ed0*/  FMNMX.FTZ R20, R181, R20, !PT ;  /* 0x00000014b5147209 */ /* 0x000fe40007810000 */
[----:B------:R-:W-:Y:S02]  /*4ee0*/  ISETP.GT.AND P3, PT, R4, 0x19, PT ;  /* 0x000000190400780c */ /* 0x000fe40003f64270 */
[----:B------:R-:W-:Y:S02]  /*4ef0*/  FMNMX.FTZ R20, R185, R20, !PT ;  /* 0x00000014b9147209 */ /* 0x000fe40007810000 */
[----:B------:R-:W-:-:S02]  /*4f00*/  FSEL R0, R22, RZ, P1 ;  /* 0x000000ff16007208 */ /* 0x000fc40000800000 */
[----:B------:R-:W-:Y:S02]  /*4f10*/  FSEL R135, R135, -INF , P3 ;  /* 0xff80000087877808 */ /* 0x000fe40001800000 */
[----:B------:R-:W-:Y:S01]  /*4f20*/  FMNMX.FTZ R20, R187, R20, !PT ;  /* 0x00000014bb147209 */ /* 0x000fe20007810000 */
[-CC-:B------:R-:W-:Y:S01]  /*4f30*/  FFMA.FTZ R188, R191, R2.reuse, -R0.reuse ;  /* 0x00000002bfbc7223 */ /* 0x180fe20000010800 */
[----:B------:R-:W-:Y:S01]  /*4f40*/  ISETP.GT.AND P3, PT, R4, 0x21, PT ;  /* 0x000000210400780c */ /* 0x000fe20003f64270 */
[-CC-:B------:R-:W-:Y:S01]  /*4f50*/  FFMA.FTZ R190, R189, R2.reuse, -R0.reuse ;  /* 0x00000002bdbe7223 */ /* 0x180fe20000010800 */
[----:B------:R-:W-:Y:S01]  /*4f60*/  FSEL R191, R138, -INF , P2 ;  /* 0xff8000008abf7808 */ /* 0x000fe20001000000 */
[--C-:B------:R-:W-:Y:S01]  /*4f70*/  FFMA.FTZ R131, R183, R2, -R0.reuse ;  /* 0x00000002b7837223 */ /* 0x100fe20000010800 */
[----:B------:R-:W-:Y:S01]  /*4f80*/  FMNMX.FTZ R20, R135, R20, !PT ;  /* 0x0000001487147209 */ /* 0x000fe20007810000 */
[-CC-:B------:R-:W-:Y:S01]  /*4f90*/  FFMA.FTZ R184, R177, R2.reuse, -R0.reuse ;  /* 0x00000002b1b87223 */ /* 0x180fe20000010800 */
[C---:B------:R-:W-:Y:S01]  /*4fa0*/  ISETP.GT.AND P2, PT, R4.reuse, 0x28, PT ;  /* 0x000000280400780c */ /* 0x040fe20003f44270 */
[-CC-:B------:R-:W-:Y:S01]  /*4fb0*/  FFMA.FTZ R186, R121, R2.reuse, -R0.reuse ;  /* 0x0000000279ba7223 */ /* 0x180fe20000010800 */
[----:B------:R-:W-:Y:S01]  /*4fc0*/  FSEL R189, R139, -INF , P3 ;  /* 0xff8000008bbd7808 */ /* 0x000fe20001800000 */
[--C-:B------:R-:W-:Y:S01]  /*4fd0*/  FFMA.FTZ R139, R169, R2, -R0.reuse ;  /* 0x00000002a98b7223 */ /* 0x100fe20000010800 */
        /* <DEDUP_REMOVED lines=35> */
[----:B------:R-:W-:Y:S01]  /*5210*/  FFMA.FTZ R149, R165, R2, -R0 ;  /* 0x00000002a5957223 */ /* 0x000fe20000010800 */
[----:B------:R-:W-:Y:S01]  /*5220*/  FMNMX.FTZ R20, R177, R20, !PT ;  /* 0x00000014b1147209 */ /* 0x000fe20007810000 */
[----:B------:R-:W-:Y:S01]  /*5230*/  MUFU.EX2 R15, R15 ;  /* 0x0000000f000f7308 */ /* 0x000fe20000000800 */
[----:B------:R-:W-:-:S02]  /*5240*/  ISETP.GT.AND P3, PT, R4, 0x41, PT ;  /* 0x000000410400780c */ /* 0x000fc40003f64270 */
[----:B------:R-:W-:Y:S02]  /*5250*/  FSEL R169, R154, -INF , P2 ;  /* 0xff8000009aa97808 */ /* 0x000fe40001000000 */
[----:B------:R-:W-:Y:S02]  /*5260*/  FMNMX.FTZ R20, R151, R20, !PT ;  /* 0x0000001497147209 */ /* 0x000fe40007810000 */
[C---:B------:R-:W-:Y:S01]  /*5270*/  ISETP.GT.AND P2, PT, R4.reuse, 0x48, PT ;  /* 0x000000480400780c */ /* 0x040fe20003f44270 */
[----:B------:R-:W-:Y:S01]  /*5280*/  MUFU.EX2 R188, R188 ;  /* 0x000000bc00bc7308 */ /* 0x000fe20000000800 */
[----:B------:R-:W-:Y:S02]  /*5290*/  FSEL R155, R155, -INF , P3 ;  /* 0xff8000009b9b7808 */ /* 0x000fe40001800000 */
[----:B------:R-:W-:Y:S02]  /*52a0*/  FMNMX.FTZ R20, R169, R20, !PT ;  /* 0x00000014a9147209 */ /* 0x000fe40007810000 */
[----:B------:R-:W-:-:S02]  /*52b0*/  ISETP.GT.AND P3, PT, R4, 0x49, PT ;  /* 0x000000490400780c */ /* 0x000fc40003f64270 */
[----:B------:R-:W-:Y:S01]  /*52c0*/  FSEL R195, R158, -INF , P2 ;  /* 0xff8000009ec37808 */ /* 0x000fe20001000000 */
[----:B------:R-:W-:Y:S01]  /*52d0*/  MUFU.EX2 R190, R190 ;  /* 0x000000be00be7308 */ /* 0x000fe20000000800 */
[----:B------:R-:W-:Y:S02]  /*52e0*/  FMNMX.FTZ R20, R155, R20, !PT ;  /* 0x000000149b147209 */ /* 0x000fe40007810000 */
[C---:B------:R-:W-:Y:S02]  /*52f0*/  ISETP.GT.AND P2, PT, R4.reuse, 0x50, PT ;  /* 0x000000500400780c */ /* 0x040fe40003f44270 */
[----:B------:R-:W-:Y:S02]  /*5300*/  FSEL R159, R159, -INF , P3 ;  /* 0xff8000009f9f7808 */ /* 0x000fe40001800000 */
        /* <DEDUP_REMOVED lines=13> */
[----:B------:R-:W-:Y:S02]  /*53e0*/  FSEL R167, R167, -INF , P3 ;  /* 0xff800000a7a77808 */ /* 0x000fe40001800000 */
        /* <DEDUP_REMOVED lines=13> */
[----:B0-----:R-:W-:-:S02]  /*54c0*/  FMNMX.FTZ R4, R3, R4, !PT ;  /* 0x0000000403047209 */ /* 0x001fc40007810000 */
[----:B------:R-:W-:Y:S02]  /*54d0*/  FSEL R3, R5, RZ, P1 ;  /* 0x000000ff05037208 */ /* 0x000fe40000800000 */
[C---:B------:R-:W-:Y:S01]  /*54e0*/  FSETP.NEU.FTZ.AND P2, PT, R4.reuse, -INF , PT ;  /* 0xff8000000400780b */ /* 0x040fe20003f5d000 */
[CC--:B------:R-:W-:Y:S02]  /*54f0*/  FMUL.FTZ R20, R4.reuse, R2.reuse ;  /* 0x0000000204147220 */ /* 0x0c0fe40000410000 */
[----:B------:R-:W-:Y:S01]  /*5500*/  MUFU.EX2 R178, R178 ;  /* 0x000000b200b27308 */ /* 0x000fe20000000800 */
[----:B------:R-:W-:Y:S01]  /*5510*/  FADD.FTZ R3, -R3, R14 ;  /* 0x0000000e03037221 */ /* 0x000fe20000010100 */
[----:B------:R-:W-:Y:S02]  /*5520*/  FSEL R128, R4, RZ, P2 ;  /* 0x000000ff04807208 */ /* 0x000fe40001000000 */
[----:B------:R-:W-:Y:S01]  /*5530*/  FSEL R20, R20, RZ, P2 ;  /* 0x000000ff14147208 */ /* 0x000fe20001000000 */
[----:B------:R-:W-:-:S02]  /*5540*/  FMUL.FTZ R0, R3, R2 ;  /* 0x0000000203007220 */ /* 0x000fc40000410000 */
[----:B------:R-:W-:Y:S01]  /*5550*/  FADD.FTZ R3, -R128, R13 ;  /* 0x0000000d80037221 */ /* 0x000fe20000010100 */
        /* <DEDUP_REMOVED lines=46> */
[----:B0-----:R-:W-:Y:S01]  /*5840*/  FADD.FTZ R132, R122, R143 ;  /* 0x0000008f7a847221 */ /* 0x001fe20000010000 */
[----:B------:R-:W-:-:S06]  /*5850*/  FADD.FTZ R143, R121, R8 ;  /* 0x00000008798f7221 */ /* 0x000fcc0000010000 */
[----:B------:R-:W0:Y:S01]  /*5860*/  MUFU.EX2 R124, R124 ;  /* 0x0000007c007c7308 */ /* 0x000e220000000800 */
[----:B--2---:R-:W-:-:S07]  /*5870*/  FADD.FTZ R132, R185, R132 ;  /* 0x00000084b9847221 */ /* 0x004fce0000010000 */
[----:B------:R-:W2:Y:S01]  /*5880*/  MUFU.EX2 R181, R181 ;  /* 0x000000b500b57308 */ /* 0x000ea20000000800 */
[----:B-1----:R-:W-:Y:S01]  /*5890*/  FADD.FTZ R9, R187, R132 ;  /* 0x00000084bb097221 */ /* 0x002fe20000010000 */
[----:B------:R-:W-:-:S04]  /*58a0*/  FADD.FTZ R132, R180, R143 ;  /* 0x0000008fb4847221 */ /* 0x000fc80000010000 */
[----:B------:R-:W-:Y:S02]  /*58b0*/  FADD.FTZ R143, R21, R132 ;  /* 0x00000084158f7221 */ /* 0x000fe40000010000 */
[----:B------:R-:W1:Y:S01]  /*58c0*/  MUFU.EX2 R126, R126 ;  /* 0x0000007e007e7308 */ /* 0x000e620000000800 */
[----:B0-----:R-:W-:-:S07]  /*58d0*/  FADD.FTZ R8, R124, R9 ;  /* 0x000000097c087221 */ /* 0x001fce0000010000 */
[----:B------:R-:W0:Y:S01]  /*58e0*/  MUFU.EX2 R14, R14 ;  /* 0x0000000e000e7308 */ /* 0x000e220000000800 */
[----:B--2---:R-:W-:Y:S01]  /*58f0*/  FADD.FTZ R9, R181, R8 ;  /* 0x00000008b5097221 */ /* 0x004fe20000010000 */
[----:B------:R-:W-:-:S06]  /*5900*/  FADD.FTZ R8, R182, R143 ;  /* 0x0000008fb6087221 */ /* 0x000fcc0000010000 */
[----:B------:R-:W2:Y:S01]  /*5910*/  MUFU.EX2 R13, R13 ;  /* 0x0000000d000d7308 */ /* 0x000ea20000000800 */
[----:B-1----:R-:W-:-:S07]  /*5920*/  FADD.FTZ R9, R126, R9 ;  /* 0x000000097e097221 */ /* 0x002fce0000010000 */
        /* <DEDUP_REMOVED lines=49> */
.L_x_2209:
[----:B------:R-:W0:Y:S01]  /*5c40*/  S2UR UR5, SR_CgaCtaId ;  /* 0x00000000000579c3 */ /* 0x000e220000008800 */
        /* <DEDUP_REMOVED lines=35> */
.L_x_2199:
[----:B------:R-:W-:-:S13]  /*5e80*/  R2UR UR5, R18 ;  /* 0x00000000120572ca */ /* 0x000fda00000e0000 */
[----:B------:R-:W-:-:S06]  /*5e90*/  UISETP.GE.AND UP0, UPT, UR60, UR5, UPT ;  /* 0x000000053c00728c */ /* 0x000fcc000bf06270 */
[----:B------:R-:W-:-:S13]  /*5ea0*/  PLOP3.LUT P1, PT, PT, PT, UP0, 0x80, 0x0 ;  /* 0x000000000000781c */ /* 0x000fda0003f2f008 */
[----:B------:R-:W-:Y:S05]  /*5eb0*/  @!P1 BRA `(.L_x_2211) ;  /* 0x0000001c007c9947 */ /* 0x000fea0003800000 */
[----:B------:R-:W-:Y:S01]  /*5ec0*/  IMAD.MOV.U32 R13, RZ, RZ, R4 ;  /* 0x000000ffff0d7224 */ /* 0x000fe200078e0004 */
[----:B------:R-:W-:Y:S01]  /*5ed0*/  MOV R11, R5 ;  /* 0x00000005000b7202 */ /* 0x000fe20000000f00 */
[----:B------:R-:W-:Y:S01]  /*5ee0*/  UMOV UR61, UR6 ;  /* 0x00000006003d7c82 */ /* 0x000fe20008000000 */
[----:B------:R-:W-:-:S05]  /*5ef0*/  UMOV UR7, UR4 ;  /* 0x0000000400077c82 */ /* 0x000fca0008000000 */
.L_x_2222:
[----:B------:R-:W-:-:S04]  /*5f00*/  UIADD3 UR4, UR7, 0x1, URZ ;  /* 0x0000000107047890 */ /* 0x000fc8000fffe03f */
[----:B------:R-:W-:-:S04]  /*5f10*/  UISETP.NE.AND UP0, UPT, UR4, 0x2, UPT ;  /* 0x000000020400788c */ /* 0x000fc8000bf05270 */
[----:B------:R-:W-:Y:S02]  /*5f20*/  USEL UR6, URZ, 0x1, UP0 ;  /* 0x000000013f067887 */ /* 0x000fe40008000000 */
[----:B------:R-:W-:Y:S02]  /*5f30*/  USEL UR4, UR4, URZ, UP0 ;  /* 0x0000003f04047287 */ /* 0x000fe40008000000 */
[----:B------:R-:W-:Y:S01]  /*5f40*/  ULOP3.LUT UR6, UR61, UR6, URZ, 0x3c, !UPT ;  /* 0x000000063d067292 */ /* 0x000fe2000f8e3c3f */
[----:B------:R-:W-:Y:S11]  /*5f50*/  @!P0 BRA `(.L_x_2212) ;  /* 0x0000000000048947 */ /* 0x000ff60003800000 */
[----:B------:R-:W-:Y:S01]  /*5f60*/  BPT.TRAP 0x1 ;  /* 0x000000040000795c */ /* 0x000fe20000300000 */
.L_x_2212:
[----:B------:R-:W-:Y:S01]  /*5f70*/  ULEA UR38, UR4, UR39, 0x3 ;  /* 0x0000002704267291 */ /* 0x000fe2000f8e183f */
[----:B------:R-:W-:-:S05]  /*5f80*/  IMAD.U32 R2, RZ, RZ, UR6 ;  /* 0x00000006ff027e24 */ /* 0x000fca000f8e00ff */
[----:B------:R-:W-:-:S04]  /*5f90*/  SHF.L.U32 R2, R2, 0x1f, RZ ;  /* 0x0000001f02027819 */ /* 0x000fc800000006ff */
[----:B------:R0:W1:Y:S01]  /*5fa0*/  SYNCS.PHASECHK.TRANS64.TRYWAIT P1, [UR38+0x30830], R2 ;  /* 0x03083002ff0075a7 */ /* 0x0000620008020166 */
[----:B------:R-:W-:Y:S05]  /*5fb0*/  @!P0 BRA `(.L_x_2213) ;  /* 0x0000000000048947 */ /* 0x000fea0003800000 */
[----:B------:R-:W-:Y:S01]  /*5fc0*/  BPT.TRAP 0x1 ;  /* 0x000000040000795c */ /* 0x000fe20000300000 */
.L_x_2213:
[----:B-1----:R-:W-:Y:S05]  /*5fd0*/  @P1 BRA `(.L_x_2214) ;  /* 0x0000000000081947 */ /* 0x002fea0003800000 */
[----:B------:R-:W1:Y:S02]  /*5fe0*/  SYNCS.PHASECHK.TRANS64.TRYWAIT P1, [UR38+0x30830], R2 ;  /* 0x03083002ff0075a7 */ /* 0x000e640008020166 */
[----:B-1----:R-:W-:Y:S05]  /*5ff0*/  @!P1 BRA `(.L_x_2215) ;  /* 0x0000008800b89947 */ /* 0x002fea0003800000 */
.L_x_2214:
        /* <DEDUP_REMOVED lines=162> */
.L_x_2216:
[----:B------:R-:W-:Y:S01]  /*6a20*/  ULEA UR5, UR7, UR39, 0x3 ;  /* 0x0000002707057291 */ /* 0x000fe2000f8e183f */
[----:B------:R-:W-:-:S05]  /*6a30*/  IMAD.U32 R0, RZ, RZ, UR61 ;  /* 0x0000003dff007e24 */ /* 0x000fca000f8e00ff */
[----:B------:R-:W-:-:S04]  /*6a40*/  SHF.L.U32 R0, R0, 0x1f, RZ ;  /* 0x0000001f00007819 */ /* 0x000fc800000006ff */
[----:B------:R2:W3:Y:S01]  /*6a50*/  SYNCS.PHASECHK.TRANS64.TRYWAIT P1, [UR5+0x30850], R0 ;  /* 0x03085000ff0075a7 */ /* 0x0004e20008020145 */
[----:B------:R-:W-:Y:S05]  /*6a60*/  @!P0 BRA `(.L_x_2217) ;  /* 0x0000000000048947 */ /* 0x000fea0003800000 */
[----:B------:R-:W-:Y:S01]  /*6a70*/  BPT.TRAP 0x1 ;  /* 0x000000040000795c */ /* 0x000fe20000300000 */
.L_x_2217:
[----:B---3--:R-:W-:Y:S05]  /*6a80*/  @P1 BRA `(.L_x_2218) ;  /* 0x0000000000081947 */ /* 0x008fea0003800000 */
[----:B------:R-:W3:Y:S02]  /*6a90*/  SYNCS.PHASECHK.TRANS64.TRYWAIT P1, [UR5+0x30850], R0 ;  /* 0x03085000ff0075a7 */ /* 0x000ee40008020145 */
[----:B---3--:R-:W-:Y:S05]  /*6aa0*/  @!P1 BRA `(.L_x_2219) ;  /* 0x0000008000249947 */ /* 0x008fea0003800000 */
.L_x_2218:
        /* <DEDUP_REMOVED lines=36> */
.L_x_2220:
[----:B--23--:R-:W-:Y:S01]  /*6cf0*/  FMNMX.FTZ R0, R120, R11, !PT ;  /* 0x0000000b78007209 */ /* 0x00cfe20007810000 */
[----:B------:R-:W2:Y:S01]  /*6d00*/  S2UR UR7, SR_CgaCtaId ;  /* 0x00000000000779c3 */ /* 0x000ea20000008800 */
[----:B01----:R-:W-:Y:S01]  /*6d10*/  FMNMX.FTZ R2, R122, R13, !PT ;  /* 0x0000000d7a027209 */ /* 0x003fe20007810000 */
        /* <DEDUP_REMOVED lines=12> */
[----:B--2---:R-:W-:Y:S01]  /*6de0*/  UPRMT UR38, UR7, 0x654, UR38 ;  /* 0x0000065407267896 */ /* 0x004fe20008000026 */
        /* <DEDUP_REMOVED lines=40> */
[----:B------:R-:W0:Y:S01]  /*7070*/  SHFL.BFLY PT, R5, R12, 0x1, 0x1f ;  /* 0x0c201f000c057f89 */ /* 0x000e2200000e0000 */
[----:B------:R-:W1:Y:S03]  /*7080*/  LDC R2, c[0x0][0x988] ;  /* 0x00026200ff027b82 */ /* 0x000e660000000800 */
[----:B------:R-:W2:Y:S01]  /*7090*/  SHFL.BFLY PT, R15, R14, 0x1, 0x1f ;  /* 0x0c201f000e0f7f89 */ /* 0x000ea200000e0000 */
[----:B0-----:R-:W-:Y:S02]  /*70a0*/  FMNMX.FTZ R5, R12, R5, !PT ;  /* 0x000000050c057209 */ /* 0x001fe40007810000 */
[----:B--2---:R-:W-:-:S03]  /*70b0*/  FMNMX.FTZ R4, R14, R15, !PT ;  /* 0x0000000f0e047209 */ /* 0x004fc60007810000 */
[C---:B------:R-:W-:Y:S01]  /*70c0*/  FADD.FTZ R11, -R5.reuse, R11 ;  /* 0x0000000b050b7221 */ /* 0x040fe20000010100 */
[----:B-1----:R-:W-:-:S03]  /*70d0*/  FMUL.FTZ R169, R5, R2 ;  /* 0x0000000205a97220 */ /* 0x002fc60000410000 */
[-C--:B------:R-:W-:Y:S01]  /*70e0*/  FMUL.FTZ R15, R11, R2.reuse ;  /* 0x000000020b0f7220 */ /* 0x080fe20000410000 */
[C---:B------:R-:W-:Y:S01]  /*70f0*/  FADD.FTZ R11, -R4.reuse, R13 ;  /* 0x0000000d040b7221 */ /* 0x040fe20000010100 */
[-CC-:B------:R-:W-:Y:S01]  /*7100*/  FFMA.FTZ R188, R121, R2.reuse, -R169.reuse ;  /* 0x0000000279bc7223 */ /* 0x180fe200000108a9 */
[-CC-:B------:R-:W-:Y:S01]  /*7110*/  FFMA.FTZ R121, R145, R2.reuse, -R169.reuse ;  /* 0x0000000291797223 */ /* 0x180fe200000108a9 */
[-C--:B------:R-:W-:Y:S01]  /*7120*/  FMUL.FTZ R145, R4, R2.reuse ;  /* 0x0000000204917220 */ /* 0x080fe20000410000 */
[-C--:B------:R-:W-:Y:S01]  /*7130*/  FMUL.FTZ R3, R11, R2.reuse ;  /* 0x000000020b037220 */ /* 0x080fe20000410000 */
[-C--:B------:R-:W-:Y:S01]  /*7140*/  FFMA.FTZ R11, R120, R2.reuse, -R169 ;  /* 0x00000002780b7223 */ /* 0x080fe200000108a9 */
[----:B------:R0:W-:Y:S01]  /*7150*/  MUFU.EX2 R0, R15 ;  /* 0x0000000f00007308 */ /* 0x0001e20000000800 */
[-CC-:B------:R-:W-:Y:S01]  /*7160*/  FFMA.FTZ R12, R122, R2.reuse, -R145.reuse ;  /* 0x000000027a0c7223 */ /* 0x180fe20000010891 */
        /* <DEDUP_REMOVED lines=8> */
[-C--:B0-----:R-:W-:Y:S01]  /*71f0*/  FFMA.FTZ R15, R129, R2.reuse, -R169 ;  /* 0x00000002810f7223 */ /* 0x081fe200000108a9 */
        /* <DEDUP_REMOVED lines=9> */
[-C--:B------:R-:W-:Y:S01]  /*7290*/  FFMA.FTZ R22, R139, R2.reuse, -R145 ;  /* 0x000000028b167223 */ /* 0x080fe20000010891 */
[-C--:B------:R-:W-:Y:S01]  /*72a0*/  FFMA.FTZ R182, R140, R2.reuse, -R169 ;  /* 0x000000028cb67223 */ /* 0x080fe200000108a9 */
[-C--:B------:R-:W-:Y:S01]  /*72b0*/  FFMA.FTZ R183, R142, R2.reuse, -R145 ;  /* 0x000000028eb77223 */ /* 0x080fe20000010891 */
[-C--:B------:R-:W-:Y:S01]  /*72c0*/  FFMA.FTZ R23, R141, R2.reuse, -R169 ;  /* 0x000000028d177223 */ /* 0x080fe200000108a9 */
[----:B------:R-:W0:Y:S01]  /*72d0*/  MUFU.EX2 R12, R12 ;  /* 0x0000000c000c7308 */ /* 0x000e220000000800 */
[----:B-1----:R-:W-:Y:S01]  /*72e0*/  FFMA.FTZ R9, R0, R9, R11 ;  /* 0x0000000900097223 */ /* 0x002fe2000001000b */
[-C--:B------:R-:W-:Y:S01]  /*72f0*/  FFMA.FTZ R120, R143, R2.reuse, -R145 ;  /* 0x000000028f787223 */ /* 0x080fe20000010891 */
[-C--:B------:R-:W-:Y:S01]  /*7300*/  FFMA.FTZ R176, R144, R2.reuse, -R169 ;  /* 0x0000000290b07223 */ /* 0x080fe200000108a9 */
[-CC-:B------:R-:W-:Y:S01]  /*7310*/  FFMA.FTZ R177, R146, R2.reuse, -R145.reuse ;  /* 0x0000000292b17223 */ /* 0x180fe20000010891 */
        /* <DEDUP_REMOVED lines=23> */
[-C--:B------:R-:W-:Y:S01]  /*7490*/  FFMA.FTZ R166, R166, R2.reuse, -R145 ;  /* 0x00000002a6a67223 */ /* 0x080fe20000010891 */
[-C--:B------:R-:W-:Y:S01]  /*74a0*/  FFMA.FTZ R141, R165, R2.reuse, -R169 ;  /* 0x00000002a58d7223 */ /* 0x080fe200000108a9 */
[----:B------:R-:W-:-:S02]  /*74b0*/  FFMA.FTZ R145, R167, R2, -R145 ;  /* 0x00000002a7917223 */ /* 0x000fc40000010891 */
        /* <DEDUP_REMOVED lines=90> */
.L_x_2221:
[----:B------:R-:W0:Y:S01]  /*7a60*/  S2UR UR10, SR_CgaCtaId ;  /* 0x00000000000a79c3 */ /* 0x000e220000008800 */
[----:B------:R-:W-:Y:S01]  /*7a70*/  R2UR UR7, R18 ;  /* 0x00000000120772ca */ /* 0x000fe200000e0000 */
[----:B------:R-:W-:Y:S01]  /*7a80*/  UIADD3 UR5, UR5, 0x30860, URZ ;  /* 0x0003086005057890 */ /* 0x000fe2000fffe03f */
[----:B------:R-:W-:Y:S01]  /*7a90*/  F2FP.BF16.F32.PACK_AB R188, R188, R11 ;  /* 0x0000000bbcbc723e */ /* 0x000fe200000010ff */
[----:B------:R-:W-:Y:S01]  /*7aa0*/  UMOV UR61, UR6 ;  /* 0x00000006003d7c82 */ /* 0x000fe20008000000 */
[----:B------:R-:W-:Y:S01]  /*7ab0*/  F2FP.BF16.F32.PACK_AB R190, R13, R190 ;  /* 0x000000be0dbe723e */ /* 0x000fe200000010ff */
[----:B------:R-:W-:Y:S01]  /*7ac0*/  IMAD.MOV.U32 R13, RZ, RZ, R4 ;  /* 0x000000ffff0d7224 */ /* 0x000fe200078e0004 */
[----:B------:R-:W-:Y:S02]  /*7ad0*/  F2FP.BF16.F32.PACK_AB R189, R189, R12 ;  /* 0x0000000cbdbd723e */ /* 0x000fe400000010ff */
[----:B------:R-:W-:Y:S02]  /*7ae0*/  F2FP.BF16.F32.PACK_AB R191, R14, R191 ;  /* 0x000000bf0ebf723e */ /* 0x000fe400000010ff */
[----:B------:R-:W-:-:S02]  /*7af0*/  F2FP.BF16.F32.PACK_AB R184, R15, R184 ;  /* 0x000000b80fb8723e */ /* 0x000fc400000010ff */
[----:B------:R-:W-:Y:S01]  /*7b00*/  F2FP.BF16.F32.PACK_AB R185, R16, R185 ;  /* 0x000000b910b9723e */ /* 0x000fe200000010ff */
[----:B------:R-:W-:Y:S01]  /*7b10*/  UISETP.GT.AND UP0, UPT, UR60, UR7, UPT ;  /* 0x000000073c00728c */ /* 0x000fe2000bf04270 */
[----:B------:R-:W-:Y:S01]  /*7b20*/  F2FP.BF16.F32.PACK_AB R186, R17, R186 ;  /* 0x000000ba11ba723e */ /* 0x000fe200000010ff */
[----:B------:R-:W-:Y:S01]  /*7b30*/  UIADD3 UR60, UR60, -0x1, URZ ;  /* 0xffffffff3c3c7890 */ /* 0x000fe2000fffe03f */
[----:B------:R-:W-:Y:S01]  /*7b40*/  F2FP.BF16.F32.PACK_AB R187, R20, R187 ;  /* 0x000000bb14bb723e */ /* 0x000fe200000010ff */
[----:B------:R-:W-:Y:S01]  /*7b50*/  UMOV UR7, UR4 ;  /* 0x0000000400077c82 */ /* 0x000fe20008000000 */
[----:B------:R-:W-:Y:S02]  /*7b60*/  F2FP.BF16.F32.PACK_AB R180, R21, R180 ;  /* 0x000000b415b4723e */ /* 0x000fe400000010ff */
[----:B------:R-:W-:Y:S02]  /*7b70*/  PLOP3.LUT P1, PT, PT, PT, UP0, 0x80, 0x0 ;  /* 0x000000000000781c */ /* 0x000fe40003f2f008 */
        /* <DEDUP_REMOVED lines=17> */
[----:B------:R-:W-:Y:S01]  /*7c90*/  MOV R11, R5 ;  /* 0x00000005000b7202 */ /* 0x000fe20000000f00 */
[----:B------:R-:W-:Y:S06]  /*7ca0*/  @P1 BRA `(.L_x_2222) ;  /* 0xffffffe000941947 */ /* 0x000fec000383ffff */
.L_x_2211:
        /* <DEDUP_REMOVED lines=99> */
.L_x_2223:
[----:B------:R-:W-:Y:S01]  /*82e0*/  ULEA UR5, UR4, UR39, 0x3 ;  /* 0x0000002704057291 */ /* 0x000fe2000f8e183f */
[----:B------:R-:W-:-:S05]  /*82f0*/  IMAD.U32 R0, RZ, RZ, UR6 ;  /* 0x00000006ff007e24 */ /* 0x000fca000f8e00ff */
[----:B------:R-:W-:-:S04]  /*8300*/  SHF.L.U32 R0, R0, 0x1f, RZ ;  /* 0x0000001f00007819 */ /* 0x000fc800000006ff */
[----:B------:R0:W1:Y:S01]  /*8310*/  SYNCS.PHASECHK.TRANS64.TRYWAIT P1, [UR5+0x30850], R0 ;  /* 0x03085000ff0075a7 */ /* 0x0000620008020145 */
[----:B------:R-:W-:Y:S05]  /*8320*/  @!P0 BRA `(.L_x_2224) ;  /* 0x0000000000048947 */ /* 0x000fea0003800000 */
[----:B------:R-:W-:Y:S01]  /*8330*/  BPT.TRAP 0x1 ;  /* 0x000000040000795c */ /* 0x000fe20000300000 */
.L_x_2224:
[----:B-1----:R-:W-:Y:S05]  /*8340*/  @P1 BRA `(.L_x_2225) ;  /* 0x0000000000081947 */ /* 0x002fea0003800000 */
[----:B------:R-:W1:Y:S02]  /*8350*/  SYNCS.PHASECHK.TRANS64.TRYWAIT P1, [UR5+0x30850], R0 ;  /* 0x03085000ff0075a7 */ /* 0x000e640008020145 */
[----:B-1----:R-:W-:Y:S05]  /*8360*/  @!P1 BRA `(.L_x_2226) ;  /* 0x00000068000c9947 */ /* 0x002fea0003800000 */
.L_x_2225:
        /* <DEDUP_REMOVED lines=19> */
[----:B------:R-:W-:Y:S01]  /*84a0*/  MOV R3, 0xff800000 ;  /* 0xff80000000037802 */ /* 0x000fe20000000f00 */
[----:B------:R-:W-:-:S02]  /*84b0*/  IMAD.MOV.U32 R0, RZ, RZ, -0x800000 ;  /* 0xff800000ff007424 */ /* 0x000fc400078e00ff */
        /* <DEDUP_REMOVED lines=41> */
.L_x_2227:
        /* <DEDUP_REMOVED lines=101> */
.L_x_2191:
[----:B------:R-:W-:Y:S05]  /*8da0*/  @P0 BRA `(.L_x_2228) ;  /* 0x0000001800d00947 */ /* 0x000fea0003800000 */
[----:B0-----:R-:W0:Y:S01]  /*8db0*/  S2R R2, SR_TID.X ;  /* 0x0000000000027919 */ /* 0x001e220000002100 */
[----:B------:R-:W1:Y:S01]  /*8dc0*/  LDC R17, c[0x0][0xbe8] ;  /* 0x0002fa00ff117b82 */ /* 0x000e620000000800 */
[----:B------:R-:W-:Y:S01]  /*8dd0*/  R2UR UR13, R19 ;  /* 0x00000000130d72ca */ /* 0x000fe200000e0000 */
[----:B------:R-:W-:Y:S01]  /*8de0*/  ULDC.64 UR8, c[0x0][0xbd0] ;  /* 0x0002f40000087ab9 */ /* 0x000fe20000000a00 */
[----:B------:R-:W2:Y:S01]  /*8df0*/  S2R R21, SR_CTAID.X ;  /* 0x0000000000157919 */ /* 0x000ea20000002500 */
[----:B------:R-:W-:Y:S04]  /*8e00*/  BSSY B0, `(.L_x_2229) ;  /* 0x000011a000007945 */ /* 0x000fe80003800000 */
[----:B------:R-:W3:Y:S06]  /*8e10*/  S2UR UR12, SR_CTAID.Z ;  /* 0x00000000000c79c3 */ /* 0x000eec0000002700 */
[----:B------:R-:W-:-:S02]  /*8e20*/  USHF.R.S32.HI UR7, URZ, 0x1f, UR13 ;  /* 0x0000001f3f077899 */ /* 0x000fc4000801140d */
[----:B------:R-:W-:Y:S01]  /*8e30*/  IMAD R16, RZ, RZ, -UR13 ;  /* 0x8000000dff107e24 */ /* 0x000fe2000f8e02ff */
[----:B------:R-:W4:Y:S01]  /*8e40*/  S2UR UR11, SR_CTAID.Y ;  /* 0x00000000000b79c3 */ /* 0x000f220000002600 */
[----:B------:R-:W-:Y:S02]  /*8e50*/  UIMAD.WIDE.U32 UR4, UR13, UR8, URZ ;  /* 0x000000080d0472a5 */ /* 0x000fe4000f8e003f */
[----:B------:R-:W-:-:S04]  /*8e60*/  UIMAD UR6, UR7, UR8, URZ ;  /* 0x00000008070672a4 */ /* 0x000fc8000f8e023f */
[----:B------:R-:W-:Y:S01]  /*8e70*/  UIMAD UR6, UR13, UR9, UR6 ;  /* 0x000000090d0672a4 */ /* 0x000fe2000f8e0206 */
[----:B------:R-:W-:Y:S01]  /*8e80*/  BAR.SYNC.DEFER_BLOCKING 0x1, 0x100 ;  /* 0x0044000000007b1d */ /* 0x000fe20000010000 */
[----:B-1----:R-:W-:Y:S02]  /*8e90*/  ISETP.NE.AND P0, PT, R17, 0x1, PT ;  /* 0x000000011100780c */ /* 0x002fe40003f05270 */
[----:B------:R-:W-:-:S05]  /*8ea0*/  UIADD3 UR6, UR5, UR6, URZ ;  /* 0x0000000605067290 */ /* 0x000fca000fffe03f */
[----:B------:R-:W4:Y:S01]  /*8eb0*/  LDC R23, c[0x0][0xc50] ;  /* 0x00031400ff177b82 */ /* 0x000f220000000800 */
[----:B0-----:R-:W-:Y:S01]  /*8ec0*/  VIADD R4, R2, 0xffffff80 ;  /* 0xffffff8002047836 */ /* 0x001fe20000000000 */
[----:B---3--:R-:W-:Y:S01]  /*8ed0*/  USHF.R.S32.HI UR10, URZ, 0x1f, UR12 ;  /* 0x0000001f3f0a7899 */ /* 0x008fe2000801140c */
[----:B------:R-:W-:-:S03]  /*8ee0*/  ULDC.64 UR8, c[0x0][0xb38] ;  /* 0x0002ce0000087ab9 */ /* 0x000fc60000000a00 */
[----:B------:R-:W-:Y:S01]  /*8ef0*/  SHF.R.S32.HI R5, RZ, 0x1f, R4 ;  /* 0x0000001fff057819 */ /* 0x000fe20000011404 */
[----:B------:R-:W-:Y:S01]  /*8f00*/  UIMAD UR7, UR7, UR8, URZ ;  /* 0x00000008070772a4 */ /* 0x000fe2000f8e023f */
[----:B------:R-:W0:Y:S02]  /*8f10*/  LDC.64 R14, c[0x0][0xb40] ;  /* 0x0002d000ff0e7b82 */ /* 0x000e240000000a00 */
[CC--:B------:R-:W-:Y:S02]  /*8f20*/  LEA.HI R2, R5.reuse, R4.reuse, RZ, 0x7 ;  /* 0x0000000405027211 */ /* 0x0c0fe400078f38ff */
[----:B------:R-:W-:Y:S02]  /*8f30*/  LEA.HI R5, R5, R4, RZ, 0x2 ;  /* 0x0000000405057211 */ /* 0x000fe400078f10ff */
[----:B------:R-:W-:Y:S02]  /*8f40*/  LOP3.LUT R7, R2, 0xffffff80, RZ, 0xc0, !PT ;  /* 0xffffff8002077812 */ /* 0x000fe400078ec0ff */
[----:B------:R-:W-:Y:S01]  /*8f50*/  LOP3.LUT R5, R5, 0xfffffffc, RZ, 0xc0, !PT ;  /* 0xfffffffc05057812 */ /* 0x000fe200078ec0ff */
[----:B------:R-:W1:Y:S02]  /*8f60*/  @P0 LDC R13, c[0x0][0xbf0] ;  /* 0x0002fc00ff0d0b82 */ /* 0x000e640000000800 */
[----:B------:R-:W-:Y:S01]  /*8f70*/  IMAD.IADD R18, R4, 0x1, -R7 ;  /* 0x0000000104127824 */ /* 0x000fe200078e0a07 */
[----:B------:R-:W-:-:S02]  /*8f80*/  SHF.R.S32.HI R7, RZ, 0x7, R2 ;  /* 0x00000007ff077819 */ /* 0x000fc40000011402 */
[----:B------:R-:W-:Y:S02]  /*8f90*/  IADD3 R5, R4, -R5, RZ ;  /* 0x8000000504057210 */ /* 0x000fe40007ffe0ff */
[----:B------:R-:W-:Y:S01]  /*8fa0*/  SHF.R.S32.HI R9, RZ, 0x1f, R18 ;  /* 0x0000001fff097819 */ /* 0x000fe20000011412 */
[----:B------:R-:W3:Y:S01]  /*8fb0*/  @P0 LDC R123, c[0x0][0xbec] ;  /* 0x0002fb00ff7b0b82 */ /* 0x000ee20000000800 */
[----:B------:R-:W-:Y:S01]  /*8fc0*/  LEA.HI R2, R2, R7, RZ, 0x1 ;  /* 0x0000000702027211 */ /* 0x000fe200078f08ff */
[----:B----4-:R-:W-:Y:S01]  /*8fd0*/  IMAD R23, R23, R16, UR11 ;  /* 0x0000000b17177e24 */ /* 0x010fe2000f8e0210 */
[-C--:B------:R-:W-:Y:S02]  /*8fe0*/  LEA.HI R20, R9, R18.reuse, RZ, 0x2 ;  /* 0x0000001209147211 */ /* 0x080fe400078f10ff */
[----:B------:R-:W-:Y:S02]  /*8ff0*/  LOP3.LUT R2, R2, 0x3fffffe, RZ, 0xc0, !PT ;  /* 0x03fffffe02027812 */ /* 0x000fe400078ec0ff */
[--C-:B------:R-:W-:Y:S01]  /*9000*/  SHF.R.S32.HI R6, RZ, 0x2, R20.reuse ;  /* 0x00000002ff067819 */ /* 0x100fe20000011414 */
[----:B------:R-:W4:Y:S01]  /*9010*/  @P0 LDC R22, c[0x0][0xbf0] ;  /* 0x0002fc00ff160b82 */ /* 0x000f220000000800 */
[----:B------:R-:W-:Y:S01]  /*9020*/  SHF.R.S32.HI R11, RZ, 0x1f, R20 ;  /* 0x0000001fff0b7819 */ /* 0x000fe20000011414 */
[----:B------:R-:W-:Y:S01]  /*9030*/  IMAD.IADD R2, R7, 0x1, -R2 ;  /* 0x0000000107027824 */ /* 0x000fe200078e0a02 */
[----:B------:R-:W-:Y:S01]  /*9040*/  LEA.HI R9, R9, R18, RZ, 0x5 ;  /* 0x0000001209097211 */ /* 0x000fe200078f28ff */
[----:B0-----:R-:W-:Y:S01]  /*9050*/  IMAD R12, R14, UR10, RZ ;  /* 0x0000000a0e0c7c24 */ /* 0x001fe2000f8e02ff */
[----:B------:R-:W-:-:S02]  /*9060*/  LEA.HI R11, R11, R6, RZ, 0x3 ;  /* 0x000000060b0b7211 */ /* 0x000fc400078f18ff */
[----:B------:R-:W-:Y:S02]  /*9070*/  SHF.R.S32.HI R7, RZ, 0x5, R9 ;  /* 0x00000005ff077819 */ /* 0x000fe40000011409 */
[----:B------:R-:W-:Y:S01]  /*9080*/  LOP3.LUT R11, R11, 0xfffffff8, RZ, 0xc0, !PT ;  /* 0xfffffff80b0b7812 */ /* 0x000fe200078ec0ff */
[----:B------:R-:W0:Y:S04]  /*9090*/  @P0 LDC R9, c[0x0][0xbec] ;  /* 0x0002fb00ff090b82 */ /* 0x000e280000000800 */
[----:B------:R-:W-:Y:S01]  /*90a0*/  IMAD.IADD R4, R6, 0x1, -R11 ;  /* 0x0000000106047824 */ /* 0x000fe200078e0a0b */
[----:B------:R-:W-:-:S03]  /*90b0*/  LEA.HI R6, R5, R5, RZ, 0x1 ;  /* 0x0000000505067211 */ /* 0x000fc600078f08ff */
[----:B------:R-:W5:Y:S01]  /*90c0*/  LDC.64 R10, c[0x0][0xbd8] ;  /* 0x0002f600ff0a7b82 */ /* 0x000f620000000a00 */
[----:B------:R-:W-:Y:S02]  /*90d0*/  LOP3.LUT R6, R6, 0x1ffffffe, RZ, 0xc0, !PT ;  /* 0x1ffffffe06067812 */ /* 0x000fe400078ec0ff */
[----:B------:R-:W-:Y:S01]  /*90e0*/  LEA R7, R7, R4, 0x4 ;  /* 0x0000000407077211 */ /* 0x000fe200078e20ff */
[----:B------:R-:W-:Y:S02]  /*90f0*/  IMAD.U32 R4, RZ, RZ, UR4 ;  /* 0x00000004ff047e24 */ /* 0x000fe4000f8e00ff */
[----:B------:R-:W-:Y:S01]  /*9100*/  IMAD.IADD R121, R5, 0x1, -R6 ;  /* 0x0000000105797824 */ /* 0x000fe200078e0a06 */
[----:B------:R-:W-:Y:S01]  /*9110*/  LEA R2, R2, R7, 0x6 ;  /* 0x0000000702027211 */ /* 0x000fe200078e30ff */
[----:B------:R-:W-:Y:S01]  /*9120*/  IMAD.U32 R5, RZ, RZ, UR5 ;  /* 0x00000005ff057e24 */ /* 0x000fe2000f8e00ff */
[----:B------:R-:W-:Y:S01]  /*9130*/  UIMAD.WIDE.U32 UR4, UR13, UR8, URZ ;  /* 0x000000080d0472a5 */ /* 0x000fe2000f8e003f */
[----:B------:R-:W-:Y:S01]  /*9140*/  IMAD.U32 R5, RZ, RZ, UR6 ;  /* 0x00000006ff057e24 */ /* 0x000fe2000f8e00ff */
[----:B------:R-:W-:Y:S01]  /*9150*/  UIMAD UR6, UR13, UR9, UR7 ;  /* 0x000000090d0672a4 */ /* 0x000fe2000f8e0207 */
[----:B------:R-:W-:-:S02]  /*9160*/  IMAD R6, R121, 0x8, R2 ;  /* 0x0000000879067824 */ /* 0x000fc400078e0202 */
[----:B------:R-:W-:Y:S01]  /*9170*/  ULDC.64 UR8, c[0x0][0xb28] ;  /* 0x0002ca0000087ab9 */ /* 0x000fe20000000a00 */
[----:B------:R-:W-:Y:S02]  /*9180*/  UIADD3 UR6, UR5, UR6, URZ ;  /* 0x0000000605067290 */ /* 0x000fe4000fffe03f */
[----:B------:R-:W-:Y:S01]  /*9190*/  MOV R7, UR5 ;  /* 0x0000000500077c02 */ /* 0x000fe20008000f00 */
[----:B--2---:R-:W-:-:S03]  /*91a0*/  IMAD R2, R21, 0x80, R2 ;  /* 0x0000008015027824 */ /* 0x004fc600078e0202 */
[----:B------:R-:W-:Y:S01]  /*91b0*/  IMAD.U32 R7, RZ, RZ, UR6 ;  /* 0x00000006ff077e24 */ /* 0x000fe2000f8e00ff */
[----:B------:R-:W-:Y:S01]  /*91c0*/  ULDC.64 UR6, c[0x0][0xb48] ;  /* 0x0002d20000067ab9 */ /* 0x000fe20000000a00 */
[C---:B-----5:R-:W-:Y:S02]  /*91d0*/  IMAD R8, R10.reuse, UR10, RZ ;  /* 0x0000000a0a087c24 */ /* 0x060fe4000f8e02ff */
[----:B------:R-:W-:-:S04]  /*91e0*/  IMAD.WIDE.U32 R4, R10, UR12, R4 ;  /* 0x0000000c0a047c25 */ /* 0x000fc8000f8e0004 */
[----:B------:R-:W-:Y:S02]  /*91f0*/  IMAD R11, R11, UR12, R8 ;  /* 0x0000000c0b0b7c24 */ /* 0x000fe4000f8e0208 */
[----:B------:R-:W-:Y:S02]  /*9200*/  IMAD R8, R21, 0x80, R6 ;  /* 0x0000008015087824 */ /* 0x000fe400078e0206 */
[----:B------:R-:W-:Y:S01]  /*9210*/  IMAD.U32 R6, RZ, RZ, UR4 ;  /* 0x00000004ff067e24 */ /* 0x000fe2000f8e00ff */
[----:B------:R-:W-:Y:S01]  /*9220*/  IADD3 R5, R5, R11, RZ ;  /* 0x0000000b05057210 */ /* 0x000fe20007ffe0ff */
[----:B0-----:R-:W-:Y:S01]  /*9230*/  @P0 IMAD.HI.U32 R10, R8, R9, RZ ;  /* 0x00000009080a0227 */ /* 0x001fe200078e00ff */
[----:B------:R-:W-:-:S03]  /*9240*/  ULDC.64 UR4, c[0x0][0xbe0] ;  /* 0x0002f80000047ab9 */ /* 0x000fc60000000a00 */
[----:B------:R-:W-:Y:S01]  /*9250*/  IMAD.MOV.U32 R9, RZ, RZ, R8 ;  /* 0x000000ffff097224 */ /* 0x000fe200078e0008 */
[----:B-1----:R-:W-:Y:S01]  /*9260*/  @P0 SHF.R.U32.HI R9, RZ, R13, R10 ;  /* 0x0000000dff090219 */ /* 0x002fe2000001160a */
[----:B------:R-:W-:Y:S01]  /*9270*/  IMAD R13, R15, UR12, R12 ;  /* 0x0000000c0f0d7c24 */ /* 0x000fe2000f8e020c */
[----:B------:R-:W-:Y:S01]  /*9280*/  SHF.R.S32.HI R12, RZ, 0x1f, R23 ;  /* 0x0000001fff0c7819 */ /* 0x000fe20000011417 */
[----:B------:R-:W-:-:S04]  /*9290*/  IMAD.WIDE.U32 R6, R14, UR12, R6 ;  /* 0x0000000c0e067c25 */ /* 0x000fc8000f8e0006 */
[----:B---3--:R-:W-:-:S04]  /*92a0*/  @P0 IMAD.HI.U32 R123, R8, R123, RZ ;  /* 0x0000007b087b0227 */ /* 0x008fc800078e00ff */
[----:B------:R-:W-:Y:S02]  /*92b0*/  IMAD.IADD R7, R7, 0x1, R13 ;  /* 0x0000000107077824 */ /* 0x000fe400078e020d */
[----:B------:R-:W-:Y:S02]  /*92c0*/  IMAD R13, R12, UR6, RZ ;  /* 0x000000060c0d7c24 */ /* 0x000fe4000f8e02ff */
[----:B------:R-:W-:-:S04]  /*92d0*/  IMAD.WIDE.U32 R4, R23, UR4, R4 ;  /* 0x0000000417047c25 */ /* 0x000fc8000f8e0004 */
[----:B------:R-:W-:Y:S01]  /*92e0*/  IMAD.MOV.U32 R11, RZ, RZ, R8 ;  /* 0x000000ffff0b7224 */ /* 0x000fe200078e0008 */
[----:B----4-:R-:W-:Y:S01]  /*92f0*/  @P0 SHF.R.U32.HI R11, RZ, R22, R123 ;  /* 0x00000016ff0b0219 */ /* 0x010fe2000001167b */
[----:B------:R-:W-:Y:S01]  /*9300*/  IMAD R10, R12, UR4, RZ ;  /* 0x000000040c0a7c24 */ /* 0x000fe2000f8e02ff */
[----:B------:R-:W-:Y:S01]  /*9310*/  IADD3 R4, P0, R9, R4, RZ ;  /* 0x0000000409047210 */ /* 0x000fe20007f1e0ff */
[----:B------:R-:W-:Y:S01]  /*9320*/  IMAD R15, R23, UR7, R13 ;  /* 0x00000007170f7c24 */ /* 0x000fe2000f8e020d */
[--C-:B------:R-:W-:Y:S01]  /*9330*/  SHF.R.S32.HI R13, RZ, 0x1f, R9.reuse ;  /* 0x0000001fff0d7819 */ /* 0x100fe20000011409 */
[----:B------:R-:W-:Y:S01]  /*9340*/  IMAD.MOV R9, RZ, RZ, -R9 ;  /* 0x000000ffff097224 */ /* 0x000fe200078e0a09 */
[----:B------:R-:W-:Y:S01]  /*9350*/  IADD3 R14, -R11, RZ, RZ ;  /* 0x000000ff0b0e7210 */ /* 0x000fe20007ffe1ff */
[----:B------:R-:W-:Y:S01]  /*9360*/  IMAD R12, R23, UR5, R10 ;  /* 0x00000005170c7c24 */ /* 0x000fe2000f8e020a */
[----:B------:R-:W-:Y:S01]  /*9370*/  SHF.R.S32.HI R10, RZ, 0x1f, R11 ;  /* 0x0000001fff0a7819 */ /* 0x000fe2000001140b */
[----:B------:R-:W-:Y:S01]  /*9380*/  IMAD R9, R17, R9, R8 ;  /* 0x0000000911097224 */ /* 0x000fe200078e0208 */
[----:B------:R-:W-:Y:S01]  /*9390*/  ULDC.64 UR4, c[0x0][0xb30] ;  /* 0x0002cc0000047ab9 */ /* 0x000fe20000000a00 */
[----:B------:R-:W-:Y:S01]  /*93a0*/  IMAD.WIDE.U32 R6, R23, UR6, R6 ;  /* 0x0000000617067c25 */ /* 0x000fe2000f8e0006 */
[----:B------:R-:W-:Y:S01]  /*93b0*/  IADD3.X R5, R13, R5, R12, P0, !PT ;  /* 0x000000050d057210 */ /* 0x000fe200007fe40c */
[----:B------:R-:W-:-:S02]  /*93c0*/  ULDC.64 UR6, c[0x0][0xbc8] ;  /* 0x0002f20000067ab9 */ /* 0x000fc40000000a00 */
        /* <DEDUP_REMOVED lines=42> */
[----:B------:R-:W-:-:S05]  /*9670*/  IMAD.IADD R15, R18, 0x1, -R15 ;  /* 0x00000001120f7824 */ /* 0x000fca00078e0a0f */
[----:B------:R-:W-:Y:S01]  /*9680*/  SHF.L.U32 R2, R15, 0x1, RZ ;  /* 0x000000010f027819 */ /* 0x000fe200000006ff */
[----:B0-----:R3:W-:Y:S04]  /*9690*/  @!P1 ST.E desc[UR36][R10.64], R3 ;  /* 0x000000030a009985 */ /* 0x0017e8000c101924 */
[----:B--2---:R3:W-:Y:S01]  /*96a0*/  @!P0 ST.E desc[UR36][R12.64], R0 ;  /* 0x000000000c008985 */ /* 0x0047e2000c101924 */
[----:B------:R-:W-:Y:S05]  /*96b0*/  @P2 BRA `(.L_x_2230) ;  /* 0x0000000800382947 */ /* 0x000fea0003800000 */
[C---:B---3--:R-:W-:Y:S01]  /*96c0*/  VIADD R3, R2.reuse, 0x10 ;  /* 0x0000001002037836 */ /* 0x048fe20000000000 */
        /* <DEDUP_REMOVED lines=8> */
[C---:B------:R-:W-:Y:S01]  /*9750*/  IADD3 R17, R2.reuse, 0x20, RZ ;  /* 0x0000002002117810 */ /* 0x040fe20007ffe0ff */
[----:B------:R-:W-:Y:S01]  /*9760*/  VIADD R22, R2, 0x50 ;  /* 0x0000005002167836 */ /* 0x000fe20000000000 */
[----:B------:R-:W-:-:S02]  /*9770*/  ISETP.GE.AND P5, PT, R16, UR4, PT ;  /* 0x0000000410007c0c */ /* 0x000fc4000bfa6270 */
[----:B------:R-:W-:Y:S02]  /*9780*/  ISETP.GE.AND P6, PT, R17, UR4, PT ;  /* 0x0000000411007c0c */ /* 0x000fe4000bfc6270 */
[C---:B------:R-:W-:Y:S01]  /*9790*/  IADD3 R20, R2.reuse, 0x40, RZ ;  /* 0x0000004002147810 */ /* 0x040fe20007ffe0ff */
[----:B-1--4-:R-:W-:Y:S01]  /*97a0*/  @!P0 IMAD.WIDE R10, R2, 0x4, R4 ;  /* 0x00000004020a8825 */ /* 0x012fe200078e0204 */
[----:B------:R-:W-:Y:S02]  /*97b0*/  ISETP.GE.AND P3, PT, R18, UR4, PT ;  /* 0x0000000412007c0c */ /* 0x000fe4000bf66270 */
[----:B------:R-:W-:Y:S02]  /*97c0*/  @!P2 LEA.HI R3, R3, R3, RZ, 0x1 ;  /* 0x000000030303a211 */ /* 0x000fe400078f08ff */
[----:B------:R-:W-:Y:S01]  /*97d0*/  @!P1 LEA.HI R0, R0, R0, RZ, 0x1 ;  /* 0x0000000000009211 */ /* 0x000fe200078f08ff */
[----:B------:R0:W-:Y:S01]  /*97e0*/  @!P0 ST.E.64 desc[UR36][R10.64], R24 ;  /* 0x000000180a008985 */ /* 0x0001e2000c101b24 */
[----:B------:R-:W-:-:S02]  /*97f0*/  @!P2 LOP3.LUT R3, R3, 0xfffffffe, RZ, 0xc0, !PT ;  /* 0xfffffffe0303a812 */ /* 0x000fc400078ec0ff */
[----:B------:R-:W-:Y:S01]  /*9800*/  @!P1 LOP3.LUT R13, R0, 0xfffffffe, RZ, 0xc0, !PT ;  /* 0xfffffffe000d9812 */ /* 0x000fe200078ec0ff */
[----:B------:R-:W-:Y:S01]  /*9810*/  VIADD R0, R2, 0x28 ;  /* 0x0000002802007836 */ /* 0x000fe20000000000 */
[----:B------:R-:W-:Y:S01]  /*9820*/  @!P5 LEA.HI R16, R16, R16, RZ, 0x1 ;  /* 0x000000101010d211 */ /* 0x000fe200078f08ff */
[--C-:B------:R-:W-:Y:S01]  /*9830*/  @!P2 IMAD.WIDE R14, R3, 0x4, R4.reuse ;  /* 0x00000004030ea825 */ /* 0x100fe200078e0204 */
[----:B------:R-:W-:Y:S02]  /*9840*/  @!P6 LEA.HI R17, R17, R17, RZ, 0x1 ;  /* 0x000000111111e211 */ /* 0x000fe400078f08ff */
[----:B------:R-:W-:Y:S01]  /*9850*/  ISETP.GE.AND P0, PT, R0, UR4, PT ;  /* 0x0000000400007c0c */ /* 0x000fe2000bf06270 */
[----:B------:R-:W-:Y:S01]  /*9860*/  @!P1 IMAD.WIDE R12, R13, 0x4, R4 ;  /* 0x000000040d0c9825 */ /* 0x000fe200078e0204 */
[----:B------:R-:W-:-:S03]  /*9870*/  @!P3 LEA.HI R18, R18, R18, RZ, 0x1 ;  /* 0x000000121212b211 */ /* 0x000fc600078f08ff */
[C---:B------:R-:W-:Y:S01]  /*9880*/  VIADD R3, R2.reuse, 0x30 ;  /* 0x0000003002037836 */ /* 0x040fe20000000000 */
[----:B------:R1:W-:Y:S01]  /*9890*/  @!P1 ST.E.64 desc[UR36][R12.64], R28 ;  /* 0x0000001c0c009985 */ /* 0x0003e2000c101b24 */
[----:B------:R-:W-:Y:S01]  /*98a0*/  ISETP.GE.AND P1, PT, R21, UR4, PT ;  /* 0x0000000415007c0c */ /* 0x000fe2000bf26270 */
[----:B0-----:R-:W-:Y:S01]  /*98b0*/  VIADD R24, R2, 0x58 ;  /* 0x0000005802187836 */ /* 0x001fe20000000000 */
[----:B------:R-:W-:Y:S01]  /*98c0*/  @!P5 LOP3.LUT R11, R16, 0xfffffffe, RZ, 0xc0, !PT ;  /* 0xfffffffe100bd812 */ /* 0x000fe200078ec0ff */
[----:B------:R0:W-:Y:S01]  /*98d0*/  @!P2 ST.E.64 desc[UR36][R14.64], R32 ;  /* 0x000000200e00a985 */ /* 0x0001e2000c101b24 */
[----:B------:R-:W-:Y:S02]  /*98e0*/  ISETP.GE.AND P4, PT, R3, UR4, PT ;  /* 0x0000000403007c0c */ /* 0x000fe4000bf86270 */
[----:B------:R-:W-:Y:S01]  /*98f0*/  ISETP.GE.AND P2, PT, R20, UR4, PT ;  /* 0x0000000414007c0c */ /* 0x000fe2000bf46270 */
[----:B------:R-:W-:Y:S01]  /*9900*/  @!P5 IMAD.WIDE R10, R11, 0x4, R4 ;  /* 0x000000040b0ad825 */ /* 0x000fe200078e0204 */
[----:B------:R-:W-:-:S02]  /*9910*/  @!P0 LEA.HI R0, R0, R0, RZ, 0x1 ;  /* 0x0000000000008211 */ /* 0x000fc400078f08ff */
[----:B------:R-:W-:Y:S02]  /*9920*/  IADD3 R25, R2, 0x80, RZ ;  /* 0x0000008002197810 */ /* 0x000fe40007ffe0ff */
[----:B------:R2:W-:Y:S01]  /*9930*/  @!P5 ST.E.64 desc[UR36][R10.64], R36 ;  /* 0x000000240a00d985 */ /* 0x0005e2000c101b24 */
[----:B-1----:R-:W-:Y:S02]  /*9940*/  @!P6 LOP3.LUT R13, R17, 0xfffffffe, RZ, 0xc0, !PT ;  /* 0xfffffffe110de812 */ /* 0x002fe400078ec0ff */
[----:B------:R-:W-:Y:S02]  /*9950*/  @!P1 LEA.HI R16, R21, R21, RZ, 0x1 ;  /* 0x0000001515109211 */ /* 0x000fe400078f08ff */
[----:B0-----:R-:W-:Y:S01]  /*9960*/  @!P4 LEA.HI R14, R3, R3, RZ, 0x1 ;  /* 0x00000003030ec211 */ /* 0x001fe200078f08ff */
[----:B------:R-:W-:Y:S01]  /*9970*/  @!P6 IMAD.WIDE R12, R13, 0x4, R4 ;  /* 0x000000040d0ce825 */ /* 0x000fe200078e0204 */
[----:B------:R-:W-:Y:S02]  /*9980*/  @!P2 LEA.HI R20, R20, R20, RZ, 0x1 ;  /* 0x000000141414a211 */ /* 0x000fe400078f08ff */
[----:B------:R-:W-:-:S02]  /*9990*/  @!P0 LOP3.LUT R3, R0, 0xfffffffe, RZ, 0xc0, !PT ;  /* 0xfffffffe00038812 */ /* 0x000fc400078ec0ff */
[----:B------:R-:W-:Y:S01]  /*99a0*/  @!P4 LOP3.LUT R15, R14, 0xfffffffe, RZ, 0xc0, !PT ;  /* 0xfffffffe0e0fc812 */ /* 0x000fe200078ec0ff */
[----:B------:R0:W-:Y:S01]  /*99b0*/  @!P6 ST.E.64 desc[UR36][R12.64], R40 ;  /* 0x000000280c00e985 */ /* 0x0001e2000c101b24 */
[----:B------:R-:W-:Y:S01]  /*99c0*/  @!P3 LOP3.LUT R17, R18, 0xfffffffe, RZ, 0xc0, !PT ;  /* 0xfffffffe1211b812 */ /* 0x000fe200078ec0ff */
[----:B--2---:R-:W-:Y:S01]  /*99d0*/  @!P0 IMAD.WIDE R10, R3, 0x4, R4 ;  /* 0x00000004030a8825 */ /* 0x004fe200078e0204 */
[----:B------:R-:W-:Y:S02]  /*99e0*/  @!P2 LOP3.LUT R21, R20, 0xfffffffe, RZ, 0xc0, !PT ;  /* 0xfffffffe1415a812 */ /* 0x000fe400078ec0ff */
[----:B------:R-:W-:Y:S01]  /*99f0*/  @!P1 LOP3.LUT R23, R16, 0xfffffffe, RZ, 0xc0, !PT ;  /* 0xfffffffe10179812 */ /* 0x000fe200078ec0ff */
[----:B------:R-:W-:Y:S01]  /*9a00*/  VIADD R3, R2, 0x68 ;  /* 0x0000006802037836 */ /* 0x000fe20000000000 */
[----:B------:R-:W-:Y:S01]  /*9a10*/  ISETP.GE.AND P5, PT, R22, UR4, PT ;  /* 0x0000000416007c0c */ /* 0x000fe2000bfa6270 */
[----:B------:R1:W-:Y:S01]  /*9a20*/  @!P0 ST.E.64 desc[UR36][R10.64], R44 ;  /* 0x0000002c0a008985 */ /* 0x0003e2000c101b24 */
[C---:B------:R-:W-:Y:S01]  /*9a30*/  IADD3 R0, R2.reuse, 0x60, RZ ;  /* 0x0000006002007810 */ /* 0x040fe20007ffe0ff */
[----:B------:R-:W-:Y:S01]  /*9a40*/  VIADD R18, R2, 0x70 ;  /* 0x0000007002127836 */ /* 0x000fe20000000000 */
[----:B------:R-:W-:-:S02]  /*9a50*/  ISETP.GE.AND P6, PT, R24, UR4, PT ;  /* 0x0000000418007c0c */ /* 0x000fc4000bfc6270 */
[----:B------:R-:W-:Y:S01]  /*9a60*/  ISETP.GE.AND P0, PT, R0, UR4, PT ;  /* 0x0000000400007c0c */ /* 0x000fe2000bf06270 */
[----:B0-----:R-:W-:-:S04]  /*9a70*/  @!P4 IMAD.WIDE R12, R15, 0x4, R4 ;  /* 0x000000040f0cc825 */ /* 0x001fc800078e0204 */
[--C-:B------:R-:W-:Y:S01]  /*9a80*/  @!P3 IMAD.WIDE R14, R17, 0x4, R4.reuse ;  /* 0x00000004110eb825 */ /* 0x100fe200078e0204 */
[----:B------:R0:W-:Y:S01]  /*9a90*/  @!P4 ST.E.64 desc[UR36][R12.64], R48 ;  /* 0x000000300c00c985 */ /* 0x0001e2000c101b24 */
[----:B------:R-:W-:Y:S02]  /*9aa0*/  ISETP.GE.AND P4, PT, R25, UR4, PT ;  /* 0x0000000419007c0c */ /* 0x000fe4000bf86270 */
[--C-:B------:R-:W-:Y:S01]  /*9ab0*/  @!P2 IMAD.WIDE R16, R21, 0x4, R4.reuse ;  /* 0x000000041510a825 */ /* 0x100fe200078e0204 */
[----:B------:R2:W-:Y:S01]  /*9ac0*/  @!P3 ST.E.64 desc[UR36][R14.64], R52 ;  /* 0x000000340e00b985 */ /* 0x0005e2000c101b24 */
[----:B------:R-:W-:Y:S02]  /*9ad0*/  @!P5 LEA.HI R22, R22, R22, RZ, 0x1 ;  /* 0x000000161616d211 */ /* 0x000fe400078f08ff */
[----:B------:R-:W-:Y:S01]  /*9ae0*/  @!P1 IMAD.WIDE R20, R23, 0x4, R4 ;  /* 0x0000000417149825 */ /* 0x000fe200078e0204 */
[----:B------:R3:W-:Y:S01]  /*9af0*/  @!P2 ST.E.64 desc[UR36][R16.64], R56 ;  /* 0x000000381000a985 */ /* 0x0007e2000c101b24 */
[----:B------:R-:W-:-:S02]  /*9b00*/  ISETP.GE.AND P2, PT, R18, UR4, PT ;  /* 0x0000000412007c0c */ /* 0x000fc4000bf46270 */
[----:B------:R-:W-:Y:S01]  /*9b10*/  VIADD R23, R2, 0x78 ;  /* 0x0000007802177836 */ /* 0x000fe20000000000 */
[----:B------:R4:W-:Y:S01]  /*9b20*/  @!P1 ST.E.64 desc[UR36][R20.64], R60 ;  /* 0x0000003c14009985 */ /* 0x0009e2000c101b24 */
[----:B------:R-:W-:Y:S02]  /*9b30*/  ISETP.GE.AND P1, PT, R3, UR4, PT ;  /* 0x0000000403007c0c */ /* 0x000fe4000bf26270 */
[----:B------:R-:W-:Y:S02]  /*9b40*/  @!P6 LEA.HI R24, R24, R24, RZ, 0x1 ;  /* 0x000000181818e211 */ /* 0x000fe400078f08ff */
[----:B------:R-:W-:Y:S02]  /*9b50*/  ISETP.GE.AND P3, PT, R23, UR4, PT ;  /* 0x0000000417007c0c */ /* 0x000fe4000bf66270 */
[----:B-1----:R-:W-:Y:S02]  /*9b60*/  @!P5 LOP3.LUT R11, R22, 0xfffffffe, RZ, 0xc0, !PT ;  /* 0xfffffffe160bd812 */ /* 0x002fe400078ec0ff */
[----:B------:R-:W-:-:S02]  /*9b70*/  @!P0 LEA.HI R0, R0, R0, RZ, 0x1 ;  /* 0x0000000000008211 */ /* 0x000fc400078f08ff */
[----:B0-----:R-:W-:Y:S01]  /*9b80*/  @!P6 LOP3.LUT R13, R24, 0xfffffffe, RZ, 0xc0, !PT ;  /* 0xfffffffe180de812 */ /* 0x001fe200078ec0ff */
[--C-:B------:R-:W-:Y:S01]  /*9b90*/  @!P5 IMAD.WIDE R10, R11, 0x4, R4.reuse ;  /* 0x000000040b0ad825 */ /* 0x100fe200078e0204 */
[----:B--2---:R-:W-:Y:S02]  /*9ba0*/  @!P0 LOP3.LUT R15, R0, 0xfffffffe, RZ, 0xc0, !PT ;  /* 0xfffffffe000f8812 */ /* 0x004fe400078ec0ff */
[----:B------:R-:W-:Y:S01]  /*9bb0*/  @!P1 LEA.HI R3, R3, R3, RZ, 0x1 ;  /* 0x0000000303039211 */ /* 0x000fe200078f08ff */
[--C-:B------:R-:W-:Y:S01]  /*9bc0*/  @!P6 IMAD.WIDE R12, R13, 0x4, R4.reuse ;  /* 0x000000040d0ce825 */ /* 0x100fe200078e0204 */
[----:B------:R-:W-:Y:S01]  /*9bd0*/  @!P2 LEA.HI R18, R18, R18, RZ, 0x1 ;  /* 0x000000121212a211 */ /* 0x000fe200078f08ff */
[----:B------:R0:W-:Y:S01]  /*9be0*/  @!P5 ST.E.64 desc[UR36][R10.64], R64 ;  /* 0x000000400a00d985 */ /* 0x0001e2000c101b24 */
[----:B------:R-:W-:Y:S01]  /*9bf0*/  @!P1 LOP3.LUT R3, R3, 0xfffffffe, RZ, 0xc0, !PT ;  /* 0xfffffffe03039812 */ /* 0x000fe200078ec0ff */
[----:B------:R-:W-:Y:S01]  /*9c00*/  @!P0 IMAD.WIDE R14, R15, 0x4, R4 ;  /* 0x000000040f0e8825 */ /* 0x000fe200078e0204 */
[----:B------:R-:W-:Y:S01]  /*9c10*/  @!P3 LEA.HI R23, R23, R23, RZ, 0x1 ;  /* 0x000000171717b211 */ /* 0x000fe200078f08ff */
[----:B------:R1:W-:Y:S01]  /*9c20*/  @!P6 ST.E.64 desc[UR36][R12.64], R68 ;  /* 0x000000440c00e985 */ /* 0x0003e2000c101b24 */
[----:B------:R-:W-:Y:S01]  /*9c30*/  @!P4 LEA.HI R25, R25, R25, RZ, 0x1 ;  /* 0x000000191919c211 */ /* 0x000fe200078f08ff */
[----:B------:R-:W-:Y:S01]  /*9c40*/  VIADD R0, R2, 0x88 ;  /* 0x0000008802007836 */ /* 0x000fe20000000000 */
[----:B---3--:R-:W-:Y:S01]  /*9c50*/  @!P2 LOP3.LUT R17, R18, 0xfffffffe, RZ, 0xc0, !PT ;  /* 0xfffffffe1211a812 */ /* 0x008fe200078ec0ff */
[----:B------:R2:W-:Y:S01]  /*9c60*/  @!P0 ST.E.64 desc[UR36][R14.64], R72 ;  /* 0x000000480e008985 */ /* 0x0005e2000c101b24 */
[----:B------:R-:W-:Y:S01]  /*9c70*/  @!P3 LOP3.LUT R23, R23, 0xfffffffe, RZ, 0xc0, !PT ;  /* 0xfffffffe1717b812 */ /* 0x000fe200078ec0ff */
[----:B------:R-:W-:Y:S01]  /*9c80*/  VIADD R18, R2, 0x98 ;  /* 0x0000009802127836 */ /* 0x000fe20000000000 */
[----:B----4-:R-:W-:-:S02]  /*9c90*/  @!P4 LOP3.LUT R21, R25, 0xfffffffe, RZ, 0xc0, !PT ;  /* 0xfffffffe1915c812 */ /* 0x010fc400078ec0ff */
[----:B------:R-:W-:Y:S01]  /*9ca0*/  IADD3 R22, R2, 0xa0, RZ ;  /* 0x000000a002167810 */ /* 0x000fe20007ffe0ff */
[----:B0-----:R-:W-:Y:S01]  /*9cb0*/  @!P1 IMAD.WIDE R10, R3, 0x4, R4 ;  /* 0x00000004030a9825 */ /* 0x001fe200078e0204 */
[----:B------:R-:W-:-:S03]  /*9cc0*/  ISETP.GE.AND P0, PT, R0, UR4, PT ;  /* 0x0000000400007c0c */ /* 0x000fc6000bf06270 */
        /* <DEDUP_REMOVED lines=9> */
[----:B------:R-:W-:-:S02]  /*9d60*/  ISETP.GE.AND P3, PT, R22, UR4, PT ;  /* 0x0000000416007c0c */ /* 0x000fc4000bf66270 */
[C---:B--2---:R-:W-:Y:S01]  /*9d70*/  VIADD R14, R2.reuse, 0xa8 ;  /* 0x000000a8020e7836 */ /* 0x044fe20000000000 */
[----:B------:R2:W-:Y:S01]  /*9d80*/  @!P4 ST.E.64 desc[UR36][R20.64], R88 ;  /* 0x000000581400c985 */ /* 0x0005e2000c101b24 */
[----:B0-----:R-:W-:Y:S01]  /*9d90*/  VIADD R11, R2, 0xb8 ;  /* 0x000000b8020b7836 */ /* 0x001fe20000000000 */
[----:B------:R-:W-:Y:S01]  /*9da0*/  @!P0 LEA.HI R0, R0, R0, RZ, 0x1 ;  /* 0x0000000000008211 */ /* 0x000fe200078f08ff */
[----:B------:R-:W-:Y:S01]  /*9db0*/  VIADD R15, R2, 0xb0 ;  /* 0x000000b0020f7836 */ /* 0x000fe20000000000 */
[----:B------:R-:W-:Y:S02]  /*9dc0*/  ISETP.GE.AND P4, PT, R14, UR4, PT ;  /* 0x000000040e007c0c */ /* 0x000fe4000bf86270 */
[----:B------:R-:W-:Y:S02]  /*9dd0*/  ISETP.GE.AND P6, PT, R11, UR4, PT ;  /* 0x000000040b007c0c */ /* 0x000fe4000bfc6270 */
[----:B------:R-:W-:Y:S02]  /*9de0*/  ISETP.GE.AND P5, PT, R15, UR4, PT ;  /* 0x000000040f007c0c */ /* 0x000fe4000bfa6270 */
[----:B------:R-:W-:-:S02]  /*9df0*/  @!P1 LEA.HI R3, R3, R3, RZ, 0x1 ;  /* 0x0000000303039211 */ /* 0x000fc400078f08ff */
[----:B------:R-:W-:Y:S02]  /*9e00*/  @!P2 LEA.HI R18, R18, R18, RZ, 0x1 ;  /* 0x000000121212a211 */ /* 0x000fe400078f08ff */
[----:B------:R-:W-:Y:S02]  /*9e10*/  @!P3 LEA.HI R22, R22, R22, RZ, 0x1 ;  /* 0x000000161616b211 */ /* 0x000fe400078f08ff */
[----:B------:R-:W-:Y:S02]  /*9e20*/  @!P1 LOP3.LUT R3, R3, 0xfffffffe, RZ, 0xc0, !PT ;  /* 0xfffffffe03039812 */ /* 0x000fe400078ec0ff */
[----:B------:R-:W-:Y:S02]  /*9e30*/  @!P4 LEA.HI R14, R14, R14, RZ, 0x1 ;  /* 0x0000000e0e0ec211 */ /* 0x000fe400078f08ff */
[----:B-1----:R-:W-:Y:S02]  /*9e40*/  @!P6 LEA.HI R12, R11, R11, RZ, 0x1 ;  /* 0x0000000b0b0ce211 */ /* 0x002fe400078f08ff */
[----:B------:R-:W-:-:S02]  /*9e50*/  @!P5 LEA.HI R10, R15, R15, RZ, 0x1 ;  /* 0x0000000f0f0ad211 */ /* 0x000fc400078f08ff */
[----:B------:R-:W-:Y:S02]  /*9e60*/  @!P0 LOP3.LUT R11, R0, 0xfffffffe, RZ, 0xc0, !PT ;  /* 0xfffffffe000b8812 */ /* 0x000fe400078ec0ff */
[----:B------:R-:W-:Y:S02]  /*9e70*/  @!P2 LOP3.LUT R15, R18, 0xfffffffe, RZ, 0xc0, !PT ;  /* 0xfffffffe120fa812 */ /* 0x000fe400078ec0ff */
[----:B---3--:R-:W-:Y:S02]  /*9e80*/  @!P3 LOP3.LUT R17, R22, 0xfffffffe, RZ, 0xc0, !PT ;  /* 0xfffffffe1611b812 */ /* 0x008fe400078ec0ff */
[----:B--2---:R-:W-:Y:S01]  /*9e90*/  @!P4 LOP3.LUT R21, R14, 0xfffffffe, RZ, 0xc0, !PT ;  /* 0xfffffffe0e15c812 */ /* 0x004fe200078ec0ff */
        /* <DEDUP_REMOVED lines=16> */
.L_x_2230:
[----:B------:R-:W-:Y:S05]  /*9fa0*/  BSYNC B0 ;  /* 0x0000000000007941 */ /* 0x000fea0003800000 */
.L_x_2229:
[----:B------:R-:W-:Y:S01]  /*9fb0*/  ISETP.GE.AND P0, PT, R8, R7, PT ;  /* 0x000000070800720c */ /* 0x000fe20003f06270 */
[----:B01----:R2:W0:Y:S04]  /*9fc0*/  SHFL.IDX PT, R5, R9, 0x1, 0x1c1f ;  /* 0x003c1f0009057f89 */ /* 0x00342800000e0000 */
[----:B----4-:R2:W4:Y:S08]  /*9fd0*/  SHFL.IDX PT, R4, R6, 0x1, 0x1c1f ;  /* 0x003c1f0006047f89 */ /* 0x01053000000e0000 */
[----:B--2---:R-:W-:Y:S05]  /*9fe0*/  @P0 BRA `(.L_x_2189) ;  /* 0x0000004800540947 */ /* 0x004fea0003800000 */
[C---:B---3--:R-:W-:Y:S01]  /*9ff0*/  IADD3 R0, R2.reuse, 0x8, RZ ;  /* 0x0000000802007810 */ /* 0x048fe20007ffe0ff */
        /* <DEDUP_REMOVED lines=15> */
[----:B0---4-:R-:W-:Y:S01]  /*a0f0*/  @!P2 IMAD.WIDE R6, R2, 0x4, R4 ;  /* 0x000000040206a825 */ /* 0x011fe200078e0204 */
[----:B------:R-:W-:-:S02]  /*a100*/  ISETP.GE.AND P6, PT, R14, UR4, PT ;  /* 0x000000040e007c0c */ /* 0x000fc4000bfc6270 */
[----:B------:R-:W-:Y:S01]  /*a110*/  @!P3 LEA.HI R0, R0, R0, RZ, 0x1 ;  /* 0x000000000000b211 */ /* 0x000fe200078f08ff */
[----:B------:R-:W-:Y:S01]  /*a120*/  VIADD R21, R2, 0x78 ;  /* 0x0000007802157836 */ /* 0x000fe20000000000 */
[----:B------:R0:W-:Y:S01]  /*a130*/  @!P2 ST.E.64 desc[UR36][R6.64], R26 ;  /* 0x0000001a0600a985 */ /* 0x0001e2000c101b24 */
[----:B------:R-:W-:Y:S02]  /*a140*/  @!P0 LEA.HI R3, R3, R3, RZ, 0x1 ;  /* 0x0000000303038211 */ /* 0x000fe400078f08ff */
[----:B------:R-:W-:Y:S01]  /*a150*/  @!P3 LOP3.LUT R9, R0, 0xfffffffe, RZ, 0xc0, !PT ;  /* 0xfffffffe0009b812 */ /* 0x000fe200078ec0ff */
[----:B------:R-:W-:Y:S01]  /*a160*/  VIADD R0, R2, 0x20 ;  /* 0x0000002002007836 */ /* 0x000fe20000000000 */
[----:B------:R-:W-:Y:S02]  /*a170*/  @!P1 LEA.HI R10, R10, R10, RZ, 0x1 ;  /* 0x0000000a0a0a9211 */ /* 0x000fe400078f08ff */
[----:B------:R-:W-:Y:S01]  /*a180*/  @!P0 LOP3.LUT R3, R3, 0xfffffffe, RZ, 0xc0, !PT ;  /* 0xfffffffe03038812 */ /* 0x000fe200078ec0ff */
[----:B------:R-:W-:Y:S01]  /*a190*/  @!P3 IMAD.WIDE R8, R9, 0x4, R4 ;  /* 0x000000040908b825 */ /* 0x000fe200078e0204 */
[----:B------:R-:W-:-:S02]  /*a1a0*/  ISETP.GE.AND P2, PT, R0, UR4, PT ;  /* 0x0000000400007c0c */ /* 0x000fc4000bf46270 */
[----:B------:R-:W-:Y:S02]  /*a1b0*/  @!P4 LEA.HI R12, R12, R12, RZ, 0x1 ;  /* 0x0000000c0c0cc211 */ /* 0x000fe400078f08ff */
[----:B------:R1:W-:Y:S01]  /*a1c0*/  @!P3 ST.E.64 desc[UR36][R8.64], R30 ;  /* 0x0000001e0800b985 */ /* 0x0003e2000c101b24 */
[----:B------:R-:W-:Y:S01]  /*a1d0*/  ISETP.GE.AND P3, PT, R11, UR4, PT ;  /* 0x000000040b007c0c */ /* 0x000fe2000bf66270 */
[----:B0-----:R-:W-:Y:S01]  /*a1e0*/  @!P0 IMAD.WIDE R6, R3, 0x4, R4 ;  /* 0x0000000403068825 */ /* 0x001fe200078e0204 */
[----:B------:R-:W-:Y:S02]  /*a1f0*/  @!P6 LEA.HI R14, R14, R14, RZ, 0x1 ;  /* 0x0000000e0e0ee211 */ /* 0x000fe400078f08ff */
[----:B------:R-:W-:Y:S02]  /*a200*/  IADD3 R16, R2, 0x48, RZ ;  /* 0x0000004802107810 */ /* 0x000fe40007ffe0ff */
[----:B------:R0:W-:Y:S01]  /*a210*/  @!P0 ST.E.64 desc[UR36][R6.64], R34 ;  /* 0x0000002206008985 */ /* 0x0001e2000c101b24 */
[----:B------:R-:W-:-:S02]  /*a220*/  @!P6 LOP3.LUT R17, R14, 0xfffffffe, RZ, 0xc0, !PT ;  /* 0xfffffffe0e11e812 */ /* 0x000fc400078ec0ff */
[----:B------:R-:W-:Y:S02]  /*a230*/  @!P2 LEA.HI R0, R0, R0, RZ, 0x1 ;  /* 0x000000000000a211 */ /* 0x000fe400078f08ff */
[----:B------:R-:W-:Y:S02]  /*a240*/  ISETP.GE.AND P0, PT, R18, UR4, PT ;  /* 0x0000000412007c0c */ /* 0x000fe4000bf06270 */
[----:B-1----:R-:W-:Y:S02]  /*a250*/  @!P1 LOP3.LUT R9, R10, 0xfffffffe, RZ, 0xc0, !PT ;  /* 0xfffffffe0a099812 */ /* 0x002fe400078ec0ff */
[----:B------:R-:W-:Y:S02]  /*a260*/  @!P3 LEA.HI R11, R11, R11, RZ, 0x1 ;  /* 0x0000000b0b0bb211 */ /* 0x000fe400078f08ff */
[----:B------:R-:W-:Y:S01]  /*a270*/  @!P5 LEA.HI R10, R13, R13, RZ, 0x1 ;  /* 0x0000000d0d0ad211 */ /* 0x000fe200078f08ff */
[----:B------:R-:W-:Y:S01]  /*a280*/  @!P1 IMAD.WIDE R8, R9, 0x4, R4 ;  /* 0x0000000409089825 */ /* 0x000fe200078e0204 */
[----:B------:R-:W-:-:S02]  /*a290*/  @!P2 LOP3.LUT R3, R0, 0xfffffffe, RZ, 0xc0, !PT ;  /* 0xfffffffe0003a812 */ /* 0x000fc400078ec0ff */
[----:B------:R-:W-:Y:S01]  /*a2a0*/  @!P3 LOP3.LUT R11, R11, 0xfffffffe, RZ, 0xc0, !PT ;  /* 0xfffffffe0b0bb812 */ /* 0x000fe200078ec0ff */
[----:B------:R-:W-:Y:S01]  /*a2b0*/  VIADD R0, R2, 0x58 ;  /* 0x0000005802007836 */ /* 0x000fe20000000000 */
[----:B------:R-:W-:Y:S01]  /*a2c0*/  @!P4 LOP3.LUT R13, R12, 0xfffffffe, RZ, 0xc0, !PT ;  /* 0xfffffffe0c0dc812 */ /* 0x000fe200078ec0ff */
[----:B------:R1:W-:Y:S01]  /*a2d0*/  @!P1 ST.E.64 desc[UR36][R8.64], R38 ;  /* 0x0000002608009985 */ /* 0x0003e2000c101b24 */
[----:B------:R-:W-:Y:S01]  /*a2e0*/  @!P5 LOP3.LUT R15, R10, 0xfffffffe, RZ, 0xc0, !PT ;  /* 0xfffffffe0a0fd812 */ /* 0x000fe200078ec0ff */
[--C-:B0-----:R-:W-:Y:S01]  /*a2f0*/  @!P2 IMAD.WIDE R6, R3, 0x4, R4.reuse ;  /* 0x000000040306a825 */ /* 0x101fe200078e0204 */
[----:B------:R-:W-:Y:S02]  /*a300*/  ISETP.GE.AND P1, PT, R16, UR4, PT ;  /* 0x0000000410007c0c */ /* 0x000fe4000bf26270 */
[----:B------:R-:W-:Y:S01]  /*a310*/  @!P0 LEA.HI R18, R18, R18, RZ, 0x1 ;  /* 0x0000001212128211 */ /* 0x000fe200078f08ff */
[----:B------:R-:W-:Y:S01]  /*a320*/  VIADD R3, R2, 0x60 ;  /* 0x0000006002037836 */ /* 0x000fe20000000000 */
[----:B------:R0:W-:Y:S01]  /*a330*/  @!P2 ST.E.64 desc[UR36][R6.64], R42 ;  /* 0x0000002a0600a985 */ /* 0x0001e2000c101b24 */
[----:B------:R-:W-:Y:S01]  /*a340*/  ISETP.GE.AND P2, PT, R0, UR4, PT ;  /* 0x0000000400007c0c */ /* 0x000fe2000bf46270 */
[----:B-1----:R-:W-:-:S07]  /*a350*/  @!P3 IMAD.WIDE R8, R11, 0x4, R4 ;  /* 0x000000040b08b825 */ /* 0x002fce00078e0204 */
[----:B------:R-:W-:Y:S01]  /*a360*/  @!P1 LEA.HI R16, R16, R16, RZ, 0x1 ;  /* 0x0000001010109211 */ /* 0x000fe200078f08ff */
[--C-:B------:R-:W-:Y:S01]  /*a370*/  @!P4 IMAD.WIDE R10, R13, 0x4, R4.reuse ;  /* 0x000000040d0ac825 */ /* 0x100fe200078e0204 */
[----:B------:R1:W-:Y:S01]  /*a380*/  @!P3 ST.E.64 desc[UR36][R8.64], R46 ;  /* 0x0000002e0800b985 */ /* 0x0003e2000c101b24 */
[----:B------:R-:W-:Y:S02]  /*a390*/  ISETP.GE.AND P3, PT, R21, UR4, PT ;  /* 0x0000000415007c0c */ /* 0x000fe4000bf66270 */
[--C-:B------:R-:W-:Y:S01]  /*a3a0*/  @!P5 IMAD.WIDE R12, R15, 0x4, R4.reuse ;  /* 0x000000040f0cd825 */ /* 0x100fe200078e0204 */
[----:B------:R-:W-:Y:S01]  /*a3b0*/  @!P4 ST.E.64 desc[UR36][R10.64], R50 ;  /* 0x000000320a00c985 */ /* 0x000fe2000c101b24 */
[----:B------:R-:W-:Y:S02]  /*a3c0*/  ISETP.GE.AND P4, PT, R20, UR4, PT ;  /* 0x0000000414007c0c */ /* 0x000fe4000bf86270 */
[--C-:B------:R-:W-:Y:S01]  /*a3d0*/  @!P6 IMAD.WIDE R14, R17, 0x4, R4.reuse ;  /* 0x00000004110ee825 */ /* 0x100fe200078e0204 */
[----:B------:R-:W-:Y:S01]  /*a3e0*/  IADD3 R17, R2, 0x68, RZ ;  /* 0x0000006802117810 */ /* 0x000fe20007ffe0ff */
[----:B------:R2:W-:Y:S01]  /*a3f0*/  @!P5 ST.E.64 desc[UR36][R12.64], R54 ;  /* 0x000000360c00d985 */ /* 0x0005e2000c101b24 */
[----:B0-----:R-:W-:Y:S01]  /*a400*/  @!P1 LOP3.LUT R7, R16, 0xfffffffe, RZ, 0xc0, !PT ;  /* 0xfffffffe10079812 */ /* 0x001fe200078ec0ff */
[----:B------:R-:W-:Y:S01]  /*a410*/  VIADD R16, R2, 0x80 ;  /* 0x0000008002107836 */ /* 0x000fe20000000000 */
[----:B------:R-:W-:Y:S01]  /*a420*/  ISETP.GE.AND P5, PT, R17, UR4, PT ;  /* 0x0000000411007c0c */ /* 0x000fe2000bfa6270 */
[----:B------:R0:W-:Y:S01]  /*a430*/  @!P6 ST.E.64 desc[UR36][R14.64], R58 ;  /* 0x0000003a0e00e985 */ /* 0x0001e2000c101b24 */
[----:B------:R-:W-:Y:S01]  /*a440*/  ISETP.GE.AND P6, PT, R3, UR4, PT ;  /* 0x0000000403007c0c */ /* 0x000fe2000bfc6270 */
[----:B------:R-:W-:Y:S01]  /*a450*/  @!P1 IMAD.WIDE R6, R7, 0x4, R4 ;  /* 0x0000000407069825 */ /* 0x000fe200078e0204 */
[----:B-1----:R-:W-:-:S02]  /*a460*/  @!P0 LOP3.LUT R9, R18, 0xfffffffe, RZ, 0xc0, !PT ;  /* 0xfffffffe12098812 */ /* 0x002fc400078ec0ff */
[----:B------:R-:W-:Y:S02]  /*a470*/  @!P2 LEA.HI R0, R0, R0, RZ, 0x1 ;  /* 0x000000000000a211 */ /* 0x000fe400078f08ff */
[----:B------:R-:W-:Y:S01]  /*a480*/  @!P4 LEA.HI R20, R20, R20, RZ, 0x1 ;  /* 0x000000141414c211 */ /* 0x000fe200078f08ff */
[--C-:B------:R-:W-:Y:S01]  /*a490*/  @!P0 IMAD.WIDE R8, R9, 0x4, R4.reuse ;  /* 0x0000000409088825 */ /* 0x100fe200078e0204 */
[----:B------:R-:W-:Y:S01]  /*a4a0*/  @!P3 LEA.HI R21, R21, R21, RZ, 0x1 ;  /* 0x000000151515b211 */ /* 0x000fe200078f08ff */
[----:B------:R1:W-:Y:S01]  /*a4b0*/  @!P1 ST.E.64 desc[UR36][R6.64], R62 ;  /* 0x0000003e06009985 */ /* 0x0003e2000c101b24 */
[----:B--2---:R-:W-:Y:S02]  /*a4c0*/  @!P4 LOP3.LUT R13, R20, 0xfffffffe, RZ, 0xc0, !PT ;  /* 0xfffffffe140dc812 */ /* 0x004fe400078ec0ff */
[----:B------:R-:W-:Y:S01]  /*a4d0*/  @!P5 LEA.HI R17, R17, R17, RZ, 0x1 ;  /* 0x000000111111d211 */ /* 0x000fe200078f08ff */
[----:B------:R2:W-:Y:S01]  /*a4e0*/  @!P0 ST.E.64 desc[UR36][R8.64], R66 ;  /* 0x0000004208008985 */ /* 0x0005e2000c101b24 */
[----:B------:R-:W-:Y:S01]  /*a4f0*/  @!P6 LEA.HI R10, R3, R3, RZ, 0x1 ;  /* 0x00000003030ae211 */ /* 0x000fe200078f08ff */
[----:B------:R-:W-:Y:S01]  /*a500*/  @!P4 IMAD.WIDE R12, R13, 0x4, R4 ;  /* 0x000000040d0cc825 */ /* 0x000fe200078e0204 */
[----:B------:R-:W-:-:S02]  /*a510*/  @!P2 LOP3.LUT R3, R0, 0xfffffffe, RZ, 0xc0, !PT ;  /* 0xfffffffe0003a812 */ /* 0x000fc400078ec0ff */
[----:B------:R-:W-:Y:S01]  /*a520*/  @!P6 LOP3.LUT R11, R10, 0xfffffffe, RZ, 0xc0, !PT ;  /* 0xfffffffe0a0be812 */ /* 0x000fe200078ec0ff */
[C---:B------:R-:W-:Y:S01]  /*a530*/  VIADD R0, R2.reuse, 0x90 ;  /* 0x0000009002007836 */ /* 0x040fe20000000000 */
[----:B------:R-:W-:Y:S02]  /*a540*/  @!P5 LOP3.LUT R17, R17, 0xfffffffe, RZ, 0xc0, !PT ;  /* 0xfffffffe1111d812 */ /* 0x000fe400078ec0ff */
[----:B0-----:R-:W-:Y:S01]  /*a550*/  @!P3 LOP3.LUT R15, R21, 0xfffffffe, RZ, 0xc0, !PT ;  /* 0xfffffffe150fb812 */ /* 0x001fe200078ec0ff */
[--C-:B-1----:R-:W-:Y:S01]  /*a560*/  @!P2 IMAD.WIDE R6, R3, 0x4, R4.reuse ;  /* 0x000000040306a825 */ /* 0x102fe200078e0204 */
[----:B------:R-:W-:Y:S02]  /*a570*/  IADD3 R18, R2, 0x88, RZ ;  /* 0x0000008802127810 */ /* 0x000fe40007ffe0ff */
[----:B------:R-:W-:Y:S01]  /*a580*/  ISETP.GE.AND P0, PT, R16, UR4, PT ;  /* 0x0000000410007c0c */ /* 0x000fe2000bf06270 */
[--C-:B--2---:R-:W-:Y:S01]  /*a590*/  @!P6 IMAD.WIDE R8, R11, 0x4, R4.reuse ;  /* 0x000000040b08e825 */ /* 0x104fe200078e0204 */
[----:B------:R-:W-:Y:S01]  /*a5a0*/  ISETP.GE.AND P1, PT, R18, UR4, PT ;  /* 0x0000000412007c0c */ /* 0x000fe2000bf26270 */
[----:B------:R0:W-:Y:S01]  /*a5b0*/  @!P2 ST.E.64 desc[UR36][R6.64], R70 ;  /* 0x000000460600a985 */ /* 0x0001e2000c101b24 */
[----:B------:R-:W-:Y:S01]  /*a5c0*/  IADD3 R20, R2, 0xa8, RZ ;  /* 0x000000a802147810 */ /* 0x000fe20007ffe0ff */
[--C-:B------:R-:W-:Y:S01]  /*a5d0*/  @!P5 IMAD.WIDE R10, R17, 0x4, R4.reuse ;  /* 0x00000004110ad825 */ /* 0x100fe200078e0204 */
[----:B------:R-:W-:Y:S01]  /*a5e0*/  ISETP.GE.AND P2, PT, R0, UR4, PT ;  /* 0x0000000400007c0c */ /* 0x000fe2000bf46270 */
[----:B------:R1:W-:Y:S02]  /*a5f0*/  @!P6 ST.E.64 desc[UR36][R8.64], R74 ;  /* 0x0000004a0800e985 */ /* 0x0003e4000c101b24 */
[----:B------:R-:W-:-:S02]  /*a600*/  @!P3 IMAD.WIDE R14, R15, 0x4, R4 ;  /* 0x000000040f0eb825 */ /* 0x000fc400078e0204 */
[----:B------:R2:W-:Y:S01]  /*a610*/  @!P5 ST.E.64 desc[UR36][R10.64], R78 ;  /* 0x0000004e0a00d985 */ /* 0x0005e2000c101b24 */
[----:B------:R-:W-:Y:S01]  /*a620*/  ISETP.GE.AND P5, PT, R20, UR4, PT ;  /* 0x0000000414007c0c */ /* 0x000fe2000bfa6270 */
[----:B------:R-:W-:Y:S01]  /*a630*/  VIADD R3, R2, 0x98 ;  /* 0x0000009802037836 */ /* 0x000fe20000000000 */
[----:B------:R-:W-:Y:S01]  /*a640*/  @!P0 LEA.HI R16, R16, R16, RZ, 0x1 ;  /* 0x0000001010108211 */ /* 0x000fe200078f08ff */
[C---:B------:R-:W-:Y:S01]  /*a650*/  VIADD R17, R2.reuse, 0xa0 ;  /* 0x000000a002117836 */ /* 0x040fe20000000000 */
[----:B------:R3:W-:Y:S01]  /*a660*/  @!P4 ST.E.64 desc[UR36][R12.64], R82 ;  /* 0x000000520c00c985 */ /* 0x0007e2000c101b24 */
[----:B------:R-:W-:Y:S01]  /*a670*/  VIADD R21, R2, 0xb0 ;  /* 0x000000b002157836 */ /* 0x000fe20000000000 */
[----:B------:R-:W-:Y:S01]  /*a680*/  @!P1 LEA.HI R18, R18, R18, RZ, 0x1 ;  /* 0x0000001212129211 */ /* 0x000fe200078f08ff */
[----:B------:R-:W-:Y:S01]  /*a690*/  VIADD R2, R2, 0xb8 ;  /* 0x000000b802027836 */ /* 0x000fe20000000000 */
[----:B------:R4:W-:Y:S01]  /*a6a0*/  @!P3 ST.E.64 desc[UR36][R14.64], R86 ;  /* 0x000000560e00b985 */ /* 0x0009e2000c101b24 */
[----:B------:R-:W-:-:S02]  /*a6b0*/  ISETP.GE.AND P3, PT, R3, UR4, PT ;  /* 0x0000000403007c0c */ /* 0x000fc4000bf66270 */
[----:B------:R-:W-:Y:S02]  /*a6c0*/  ISETP.GE.AND P4, PT, R17, UR4, PT ;  /* 0x0000000411007c0c */ /* 0x000fe4000bf86270 */
[----:B------:R-:W-:Y:S02]  /*a6d0*/  ISETP.GE.AND P6, PT, R21, UR4, PT ;  /* 0x0000000415007c0c */ /* 0x000fe4000bfc6270 */
[----:B0-----:R-:W-:Y:S02]  /*a6e0*/  @!P0 LOP3.LUT R7, R16, 0xfffffffe, RZ, 0xc0, !PT ;  /* 0xfffffffe10078812 */ /* 0x001fe400078ec0ff */
[----:B-1----:R-:W-:Y:S02]  /*a6f0*/  @!P1 LOP3.LUT R9, R18, 0xfffffffe, RZ, 0xc0, !PT ;  /* 0xfffffffe12099812 */ /* 0x002fe400078ec0ff */
[----:B------:R-:W-:Y:S01]  /*a700*/  @!P2 LEA.HI R0, R0, R0, RZ, 0x1 ;  /* 0x000000000000a211 */ /* 0x000fe200078f08ff */
[----:B------:R-:W-:Y:S01]  /*a710*/  @!P0 IMAD.WIDE R6, R7, 0x4, R4 ;  /* 0x0000000407068825 */ /* 0x000fe200078e0204 */
[----:B------:R-:W-:-:S02]  /*a720*/  @!P5 LEA.HI R20, R20, R20, RZ, 0x1 ;  /* 0x000000141414d211 */ /* 0x000fc400078f08ff */
[----:B--2---:R-:W-:Y:S01]  /*a730*/  @!P3 LEA.HI R10, R3, R3, RZ, 0x1 ;  /* 0x00000003030ab211 */ /* 0x004fe200078f08ff */
[----:B------:R-:W-:Y:S01]  /*a740*/  @!P1 IMAD.WIDE R8, R9, 0x4, R4 ;  /* 0x0000000409089825 */ /* 0x000fe200078e0204 */
[----:B------:R-:W-:Y:S01]  /*a750*/  @!P4 LEA.HI R17, R17, R17, RZ, 0x1 ;  /* 0x000000111111c211 */ /* 0x000fe200078f08ff */
[----:B------:R0:W-:Y:S01]  /*a760*/  @!P0 ST.E.64 desc[UR36][R6.64], R90 ;  /* 0x0000005a06008985 */ /* 0x0001e2000c101b24 */
[----:B------:R-:W-:Y:S02]  /*a770*/  @!P6 LEA.HI R21, R21, R21, RZ, 0x1 ;  /* 0x000000151515e211 */ /* 0x000fe400078f08ff */
[----:B------:R-:W-:Y:S01]  /*a780*/  @!P2 LOP3.LUT R3, R0, 0xfffffffe, RZ, 0xc0, !PT ;  /* 0xfffffffe0003a812 */ /* 0x000fe200078ec0ff */
[----:B------:R1:W-:Y:S01]  /*a790*/  @!P1 ST.E.64 desc[UR36][R8.64], R94 ;  /* 0x0000005e08009985 */ /* 0x0003e2000c101b24 */
[----:B------:R-:W-:Y:S02]  /*a7a0*/  @!P3 LOP3.LUT R11, R10, 0xfffffffe, RZ, 0xc0, !PT ;  /* 0xfffffffe0a0bb812 */ /* 0x000fe400078ec0ff */
[----:B------:R-:W-:-:S02]  /*a7b0*/  @!P4 LOP3.LUT R17, R17, 0xfffffffe, RZ, 0xc0, !PT ;  /* 0xfffffffe1111c812 */ /* 0x000fc400078ec0ff */
        /* <DEDUP_REMOVED lines=15> */
[----:B------:R-:W-:-:S05]  /*a8b0*/  LOP3.LUT R3, R2, 0xfffffffe, RZ, 0xc0, !PT ;  /* 0xfffffffe02037812 */ /* 0x000fca00078ec0ff */
[----:B------:R-:W-:-:S05]  /*a8c0*/  IMAD.WIDE R4, R3, 0x4, R4 ;  /* 0x0000000403047825 */ /* 0x000fca00078e0204 */
[----:B------:R0:W-:Y:S01]  /*a8d0*/  ST.E.64 desc[UR36][R4.64], R118 ;  /* 0x0000007604007985 */ /* 0x0001e2000c101b24 */
[----:B------:R-:W-:Y:S05]  /*a8e0*/  BRA `(.L_x_2189) ;  /* 0x0000004000147947 */ /* 0x000fea0003800000 */
.L_x_2228:
[----:B------:R-:W0:Y:S02]  /*a8f0*/  S2R R0, SR_TID.X ;  /* 0x0000000000007919 */ /* 0x000e240000002100 */
[----:B0-----:R-:W-:-:S05]  /*a900*/  VIADD R2, R0, 0xffffff80 ;  /* 0xffffff8000027836 */ /* 0x001fca0000000000 */
[----:B------:R-:W-:-:S13]  /*a910*/  ISETP.GT.AND P0, PT, R2, 0x7f, PT ;  /* 0x0000007f0200780c */ /* 0x000fda0003f04270 */
[----:B------:R-:W-:Y:S05]  /*a920*/  @P0 BRA `(.L_x_2189) ;  /* 0x0000004000040947 */ /* 0x000fea0003800000 */
[----:B------:R-:W0:Y:S01]  /*a930*/  S2R R3, SR_CTAID.X ;  /* 0x0000000000037919 */ /* 0x000e220000002500 */
[----:B------:R-:W1:Y:S01]  /*a940*/  LDC R6, c[0x0][0xbe8] ;  /* 0x0002fa00ff067b82 */ /* 0x000e620000000800 */
[----:B------:R-:W-:Y:S01]  /*a950*/  ULDC UR4, c[0x0][0xa88] ;  /* 0x0002a20000047ab9 */ /* 0x000fe20000000800 */
[----:B0-----:R-:W-:Y:S01]  /*a960*/  LEA R0, R3, R0, 0x7 ;  /* 0x0000000003007211 */ /* 0x001fe200078e38ff */
[----:B-1----:R-:W-:-:S04]  /*a970*/  IMAD R3, R6, UR4, RZ ;  /* 0x0000000406037c24 */ /* 0x002fc8000f8e02ff */
[----:B------:R-:W-:-:S05]  /*a980*/  VIADD R0, R0, 0xffffff80 ;  /* 0xffffff8000007836 */ /* 0x000fca0000000000 */
[----:B------:R-:W-:-:S13]  /*a990*/  ISETP.GE.AND P0, PT, R0, R3, PT ;  /* 0x000000030000720c */ /* 0x000fda0003f06270 */
[----:B------:R-:W-:Y:S05]  /*a9a0*/  @P0 BRA `(.L_x_2189) ;  /* 0x0000003c00e40947 */ /* 0x000fea0003800000 */
[----:B------:R-:W-:Y:S01]  /*a9b0*/  ISETP.NE.AND P0, PT, R6, 0x1, PT ;  /* 0x000000010600780c */ /* 0x000fe20003f05270 */
[----:B------:R-:W0:Y:S01]  /*a9c0*/  S2UR UR7, SR_CTAID.Z ;  /* 0x00000000000779c3 */ /* 0x000e220000002700 */
[----:B------:R-:W-:Y:S01]  /*a9d0*/  R2UR UR11, R19 ;  /* 0x00000000130b72ca */ /* 0x000fe200000e0000 */
[----:B------:R-:W-:Y:S01]  /*a9e0*/  ULDC.64 UR8, c[0x0][0xbd0] ;  /* 0x0002f40000087ab9 */ /* 0x000fe20000000a00 */
[----:B------:R-:W-:-:S05]  /*a9f0*/  IMAD.MOV.U32 R5, RZ, RZ, R0 ;  /* 0x000000ffff057224 */ /* 0x000fca00078e0000 */
        /* <DEDUP_REMOVED lines=8> */
[----:B------:R-:W-:Y:S01]  /*aa80*/  MOV R3, UR5 ;  /* 0x0000000500037c02 */ /* 0x000fe20008000f00 */
[----:B------:R-:W-:Y:S01]  /*aa90*/  UIADD3 UR6, UR5, UR6, URZ ;  /* 0x0000000605067290 */ /* 0x000fe2000fffe03f */
[----:B------:R-:W-:Y:S02]  /*aaa0*/  IMAD.U32 R2, RZ, RZ, UR4 ;  /* 0x00000004ff027e24 */ /* 0x000fe4000f8e00ff */
[----:B------:R-:W-:Y:S02]  /*aab0*/  ULDC.64 UR4, c[0x0][0xbe0] ;  /* 0x0002f80000047ab9 */ /* 0x000fe40000000a00 */
[----:B------:R-:W0:Y:S01]  /*aac0*/  S2UR UR10, SR_CTAID.Y ;  /* 0x00000000000a79c3 */ /* 0x000e220000002600 */
[----:B------:R-:W-:-:S02]  /*aad0*/  IMAD.U32 R3, RZ, RZ, UR6 ;  /* 0x00000006ff037e24 */ /* 0x000fc4000f8e00ff */
[C---:B-1----:R-:W-:Y:S02]  /*aae0*/  IMAD R12, R10.reuse, UR8, RZ ;  /* 0x000000080a0c7c24 */ /* 0x042fe4000f8e02ff */
[----:B------:R-:W-:-:S03]  /*aaf0*/  IMAD.WIDE.U32 R2, R10, UR7, R2 ;  /* 0x000000070a027c25 */ /* 0x000fc6000f8e0002 */
[----:B------:R-:W0:Y:S01]  /*ab00*/  LDC R8, c[0x0][0xc50] ;  /* 0x00031400ff087b82 */ /* 0x000e220000000800 */
[----:B--2---:R-:W-:-:S04]  /*ab10*/  @P0 IMAD.HI.U32 R4, R0, R7, RZ ;  /* 0x0000000700040227 */ /* 0x004fc800078e00ff */
[----:B------:R-:W-:Y:S02]  /*ab20*/  IMAD R7, RZ, RZ, -UR11 ;  /* 0x8000000bff077e24 */ /* 0x000fe4000f8e02ff */
[----:B------:R-:W-:Y:S01]  /*ab30*/  IMAD R11, R11, UR7, R12 ;  /* 0x000000070b0b7c24 */ /* 0x000fe2000f8e020c */
        /* <DEDUP_REMOVED lines=24> */
.L_x_2187:
        /* <DEDUP_REMOVED lines=18> */
.L_x_2231:
[----:B------:R-:W-:Y:S01]  /*ade0*/  ULDC UR44, c[0x0][0xc50] ;  /* 0x00031400002c7ab9 */ /* 0x000fe20000000800 */
[----:B------:R-:W-:Y:S01]  /*adf0*/  UMOV UR41, UR6 ;  /* 0x0000000600297c82 */ /* 0x000fe20008000000 */
[----:B------:R-:W-:-:S11]  /*ae00*/  UISETP.NE.AND UP0, UPT, UR44, 0x1, UPT ;  /* 0x000000012c00788c */ /* 0x000fd6000bf05270 */
[----:B------:R-:W-:Y:S01]  /*ae10*/  @UP0 ULDC UR4, c[0x0][0xc54] ;  /* 0x0003150000040ab9 */ /* 0x000fe20000000800 */
[----:B------:R-:W-:Y:S01]  /*ae20*/  @UP0 ULDC UR7, c[0x0][0xc58] ;  /* 0x0003160000070ab9 */ /* 0x000fe20000000800 */
[----:B------:R-:W-:-:S04]  /*ae30*/  UIMAD.WIDE.U32 UR4, UR6, UR4, URZ ;  /* 0x00000004060472a5 */ /* 0x000fc8000f8e003f */
[----:B------:R-:W-:-:S12]  /*ae40*/  @UP0 USHF.R.U32.HI UR41, URZ, UR7, UR5 ;  /* 0x000000073f290299 */ /* 0x000fd80008011605 */
.L_x_2232:
[----:B------:R-:W-:Y:S01]  /*ae50*/  ISETP.GE.AND P0, PT, R26, RZ, PT ;  /* 0x000000ff1a00720c */ /* 0x000fe20003f06270 */
[----:B------:R-:W-:Y:S01]  /*ae60*/  UIADD3 UR4, -UR41, URZ, URZ ;  /* 0x0000003f29047290 */ /* 0x000fe2000fffe13f */
[----:B------:R-:W-:Y:S01]  /*ae70*/  IMAD.MOV.U32 R28, RZ, RZ, 0x1 ;  /* 0x00000001ff1c7424 */ /* 0x000fe200078e00ff */
[----:B------:R-:W-:Y:S01]  /*ae80*/  MOV R0, RZ ;  /* 0x000000ff00007202 */ /* 0x000fe20000000f00 */
[----:B------:R-:W-:Y:S01]  /*ae90*/  IMAD.MOV.U32 R6, RZ, RZ, 0x1 ;  /* 0x00000001ff067424 */ /* 0x000fe200078e00ff */
[----:B------:R-:W-:-:S08]  /*aea0*/  UIMAD UR44, UR44, UR4, UR6 ;  /* 0x000000042c2c72a4 */ /* 0x000fd0000f8e0206 */
[----:B------:R-:W-:Y:S05]  /*aeb0*/  @!P0 BRA `(.L_x_2233) ;  /* 0x0000003400d88947 */ /* 0x000fea0003800000 */
[----:B------:R-:W0:Y:S01]  /*aec0*/  LDC.64 R2, c[0x0][0xa28] ;  /* 0x00028a00ff027b82 */ /* 0x000e220000000a00 */
[----:B------:R-:W-:Y:S01]  /*aed0*/  ULDC UR4, c[0x0][0x448] ;  /* 0x0001120000047ab9 */ /* 0x000fe20000000800 */
[----:B------:R-:W-:Y:S01]  /*aee0*/  ULDC UR7, c[0x0][0x2f0] ;  /* 0x0000bc0000077ab9 */ /* 0x000fe20000000800 */
[----:B------:R-:W-:-:S05]  /*aef0*/  IMAD.MOV.U32 R22, RZ, RZ, RZ ;  /* 0x000000ffff167224 */ /* 0x000fca00078e00ff */
[----:B------:R-:W1:Y:S01]  /*af00*/  S2UR UR48, SR_CTAID.X ;  /* 0x00000000003079c3 */ /* 0x000e620000002500 */
[----:B------:R-:W-:Y:S01]  /*af10*/  UISETP.NE.AND UP1, UPT, UR4, 0x1, UPT ;  /* 0x000000010400788c */ /* 0x000fe2000bf25270 */
[----:B------:R-:W-:Y:S02]  /*af20*/  ULDC UR8, c[0x0][0x288] ;  /* 0x0000a20000087ab9 */ /* 0x000fe40000000800 */
[----:B------:R-:W-:Y:S02]  /*af30*/  ULDC.64 UR4, c[0x0][0x418] ;  /* 0x0001060000047ab9 */ /* 0x000fe40000000a00 */
[----:B------:R-:W-:-:S03]  /*af40*/  UISETP.NE.U32.AND UP0, UPT, UR4, URZ, UPT ;  /* 0x0000003f0400728c */ /* 0x000fc6000bf05070 */
[----:B------:R-:W-:Y:S01]  /*af50*/  ULDC UR4, c[0x0][0x424] ;  /* 0x0001090000047ab9 */ /* 0x000fe20000000800 */
[----:B------:R-:W-:-:S03]  /*af60*/  UISETP.NE.AND.EX UP0, UPT, UR5, URZ, UPT, UP0 ;  /* 0x0000003f0500728c */ /* 0x000fc6000bf05300 */
[----:B------:R-:W-:Y:S01]  /*af70*/  @UP1 ULDC UR5, c[0x0][0x44c] ;  /* 0x0001130000051ab9 */ /* 0x000fe20000000800 */
[----:B0-----:R-:W-:Y:S01]  /*af80*/  ISETP.NE.U32.AND P0, PT, R2, RZ, PT ;  /* 0x000000ff0200720c */ /* 0x001fe20003f05070 */
[----:B------:R-:W-:-:S03]  /*af90*/  USEL UR42, UR4, 0x1, UP0 ;  /* 0x00000001042a7887 */ /* 0x000fc60008000000 */
[----:B------:R-:W-:Y:S01]  /*afa0*/  ISETP.NE.AND.EX P0, PT, R3, RZ, PT, P0 ;  /* 0x000000ff0300720c */ /* 0x000fe20003f05300 */
[----:B-1----:R-:W-:Y:S02]  /*afb0*/  ULEA UR6, UR48, 0x7f, 0x7 ;  /* 0x0000007f30067891 */ /* 0x002fe4000f8e383f */
[----:B------:R-:W-:Y:S02]  /*afc0*/  UIMAD UR42, UR42, UR7, URZ ;  /* 0x000000072a2a72a4 */ /* 0x000fe4000f8e023f */
[----:B------:R-:W-:Y:S01]  /*afd0*/  UIMAD.WIDE.U32 UR4, UR6, UR5, URZ ;  /* 0x00000005060472a5 */ /* 0x000fe2000f8e003f */
[----:B------:R-:W-:-:S03]  /*afe0*/  @UP1 ULDC UR7, c[0x0][0x450] ;  /* 0x0001140000071ab9 */ /* 0x000fc60000000800 */
[----:B------:R-:W-:-:S04]  /*aff0*/  @UP1 USHF.R.U32.HI UR6, URZ, UR7, UR5 ;  /* 0x000000073f061299 */ /* 0x000fc80008011605 */
[----:B------:R-:W0:Y:S01]  /*b000*/  @P0 LDC.64 R2, c[0x0][0xa28] ;  /* 0x00028a00ff020b82 */ /* 0x000e220000000a00 */
[----:B------:R-:W-:Y:S02]  /*b010*/  UIADD3 UR5, UR42, 0x60, -UR8 ;  /* 0x000000602a057890 */ /* 0x000fe4000fffe808 */
[----:B------:R-:W-:Y:S02]  /*b020*/  UIADD3 UR4, UR42, 0x5f, URZ ;  /* 0x0000005f2a047890 */ /* 0x000fe4000fffe03f */
[----:B------:R-:W-:Y:S02]  /*b030*/  UIADD3 UR6, UR5, UR6, URZ ;  /* 0x0000000605067290 */ /* 0x000fe4000fffe03f */
[----:B------:R-:W-:Y:S02]  /*b040*/  UIMAD.WIDE UR4, UR4, 0x2aaaaaab, URZ ;  /* 0x2aaaaaab040478a5 */ /* 0x000fe4000f8e023f */
[----:B------:R-:W-:Y:S02]  /*b050*/  UIMAD.WIDE UR6, UR6, 0x2aaaaaab, URZ ;  /* 0x2aaaaaab060678a5 */ /* 0x000fe4000f8e023f */
[----:B------:R-:W-:-:S02]  /*b060*/  USHF.R.U32.HI UR43, URZ, 0x1f, UR5 ;  /* 0x0000001f3f2b7899 */ /* 0x000fc40008011605 */
[----:B------:R-:W-:Y:S02]  /*b070*/  USHF.R.U32.HI UR45, URZ, 0x1f, UR7 ;  /* 0x0000001f3f2d7899 */ /* 0x000fe40008011607 */
[----:B------:R-:W-:Y:S02]  /*b080*/  ULEA.HI.SX32 UR43, UR5, UR43, 0x1c ;  /* 0x0000002b052b7291 */ /* 0x000fe4000f8fe23f */
[----:B------:R-:W-:-:S04]  /*b090*/  ULEA.HI.SX32 UR45, UR7, UR45, 0x1c ;  /* 0x0000002d072d7291 */ /* 0x000fc8000f8fe23f */
[----:B------:R-:W-:Y:S02]  /*b0a0*/  UISETP.LT.AND UP0, UPT, UR43, UR45, UPT ;  /* 0x0000002d2b00728c */ /* 0x000fe4000bf01270 */
[----:B------:R-:W-:Y:S01]  /*b0b0*/  UP2UR UR49, UPR, URZ, 0x2 ;  /* 0x000000023f317883 */ /* 0x000fe20008000000 */
[----:B0-----:R-:W-:Y:S01]  /*b0c0*/  @P0 IMAD.WIDE R2, R26, 0x4, R2 ;  /* 0x000000041a020825 */ /* 0x001fe200078e0202 */
[----:B------:R-:W-:-:S04]  /*b0d0*/  USEL UR11, UR43, UR45, UP0 ;  /* 0x0000002d2b0b7287 */ /* 0x000fc80008000000 */
[----:B------:R-:W-:Y:S01]  /*b0e0*/  UISETP.GE.AND UP1, UPT, UR11, 0x1, UPT ;  /* 0x000000010b00788c */ /* 0x000fe2000bf26270 */
[----:B------:R0:W5:Y:S01]  /*b0f0*/  @P0 LDG.E R22, desc[UR36][R2.64] ;  /* 0x0000002402160981 */ /* 0x000162000c1e1900 */
[----:B------:R-:W-:Y:S02]  /*b100*/  USHF.R.U32.HI UR9, URZ, 0x10, UR44 ;  /* 0x000000103f097899 */ /* 0x000fe4000801162c */
[----:B------:R-:W-:Y:S02]  /*b110*/  ULOP3.LUT UR44, UR44, 0xffff, URZ, 0xc0, !UPT ;  /* 0x0000ffff2c2c7892 */ /* 0x000fe4000f8ec03f */
[----:B------:R-:W-:Y:S01]  /*b120*/  PLOP3.LUT P0, PT, PT, PT, UP1, 0x80, 0x0 ;  /* 0x000000000000781c */ /* 0x000fe20003f0f018 */
[----:B------:R-:W-:Y:S01]  /*b130*/  UISETP.NE.AND UP0, UPT, UR9, URZ, UPT ;  /* 0x0000003f0900728c */ /* 0x000fe2000bf05270 */
[----:B------:R-:W-:-:S10]  /*b140*/  UMOV UR40, URZ ;  /* 0x0000003f00287c82 */ /* 0x000fd40008000000 */
[----:B------:R-:W-:Y:S01]  /*b150*/  @!UP0 ULDC UR9, c[0x0][0x9f0] ;  /* 0x00027c0000098ab9 */ /* 0x000fe20000000800 */
[----:B0-----:R-:W-:Y:S05]  /*b160*/  @!P0 BRA `(.L_x_2234) ;  /* 0x0000000000788947 */ /* 0x001fea0003800000 */
[----:B------:R-:W-:Y:S01]  /*b170*/  IABS R0, UR9 ;  /* 0x0000000900007c13 */ /* 0x000fe20008000000 */
[----:B------:R-:W-:Y:S02]  /*b180*/  UIADD3 UR6, UR9, -0x1, UR11 ;  /* 0xffffffff09067890 */ /* 0x000fe4000fffe00b */
[----:B------:R-:W-:Y:S01]  /*b190*/  IABS R4, UR9 ;  /* 0x0000000900047c13 */ /* 0x000fe20008000000 */
[----:B------:R-:W-:Y:S01]  /*b1a0*/  UMOV UR4, URZ ;  /* 0x0000003f00047c82 */ /* 0x000fe20008000000 */
[----:B------:R-:W-:Y:S02]  /*b1b0*/  R2UR UR10, R0 ;  /* 0x00000000000a72ca */ /* 0x000fe400000e0000 */
[----:B------:R-:W-:Y:S01]  /*b1c0*/  IABS R3, UR6 ;  /* 0x0000000600037c13 */ /* 0x000fe20008000000 */
[----:B------:R-:W-:-:S03]  /*b1d0*/  ULOP3.LUT UR6, UR6, UR9, URZ, 0x3c, !UPT ;  /* 0x0000000906067292 */ /* 0x000fc6000f8e3c3f */
[----:B------:R-:W-:-:S07]  /*b1e0*/  R2UR UR8, R3 ;  /* 0x00000000030872ca */ /* 0x000fce00000e0000 */
[----:B------:R-:W0:Y:S08]  /*b1f0*/  I2F.RP R0, UR10 ;  /* 0x0000000a00007d06 */ /* 0x000e300008209400 */
[----:B0-----:R-:W0:Y:S02]  /*b200*/  MUFU.RCP R0, R0 ;  /* 0x0000000000007308 */ /* 0x001e240000001000 */
        /* <DEDUP_REMOVED lines=20> */
.L_x_2234:
[----:B------:R-:W-:Y:S02]  /*b350*/  UIMAD UR50, UR44, UR40, URZ ;  /* 0x000000282c3272a4 */ /* 0x000fe4000f8e023f */
[----:B------:R-:W-:Y:S01]  /*b360*/  IMAD.U32 R0, RZ, RZ, UR40 ;  /* 0x00000028ff007e24 */ /* 0x000fe2000f8e00ff */
[----:B------:R-:W-:-:S03]  /*b370*/  MOV R6, 0x1 ;  /* 0x0000000100067802 */ /* 0x000fc60000000f00 */
        /* <DEDUP_REMOVED lines=21> */
[----:B------:R-:W-:Y:S01]  /*b4d0*/  MOV R12, 0x1 ;  /* 0x00000001000c7802 */ /* 0x000fe20000000f00 */
[----:B------:R-:W-:-:S02]  /*b4e0*/  IMAD.U32 R10, RZ, RZ, UR4 ;  /* 0x00000004ff0a7e24 */ /* 0x000fc4000f8e00ff */
[----:B------:R-:W-:Y:S02]  /*b4f0*/  IMAD.U32 R11, RZ, RZ, UR5 ;  /* 0x00000005ff0b7e24 */ /* 0x000fe4000f8e00ff */
[----:B------:R-:W-:Y:S02]  /*b500*/  IMAD.MOV.U32 R8, RZ, RZ, 0x70 ;  /* 0x00000070ff087424 */ /* 0x000fe400078e00ff */
[----:B------:R-:W-:-:S07]  /*b510*/  IMAD.MOV.U32 R13, RZ, RZ, RZ ;  /* 0x000000ffff0d7224 */ /* 0x000fce00078e00ff */
[----:B------:R-:W-:-:S07]  /*b520*/  LEPC R20, `(.L_x_2235) ;  /* 0x000000001014794e */ /* 0x000fce0000000000 */
[----:B0----5:R-:W-:Y:S05]  /*b530*/  CALL.ABS.NOINC R2 ;  /* 0x0000000002007343 */ /* 0x021fea0003c00000 */
.L_x_2235:
        /* <DEDUP_REMOVED lines=13> */
[----:B------:R-:W-:Y:S01]  /*b610*/  MOV R8, 0x70 ;  /* 0x0000007000087802 */ /* 0x000fe20000000f00 */
[----:B------:R-:W-:-:S02]  /*b620*/  IMAD.U32 R10, RZ, RZ, UR4 ;  /* 0x00000004ff0a7e24 */ /* 0x000fc4000f8e00ff */
[----:B------:R-:W-:Y:S02]  /*b630*/  IMAD.U32 R11, RZ, RZ, UR5 ;  /* 0x00000005ff0b7e24 */ /* 0x000fe4000f8e00ff */
[----:B------:R-:W-:Y:S02]  /*b640*/  IMAD.MOV.U32 R12, RZ, RZ, 0x1 ;  /* 0x00000001ff0c7424 */ /* 0x000fe400078e00ff */
[----:B0-----:R-:W-:-:S07]  /*b650*/  IMAD.MOV.U32 R13, RZ, RZ, RZ ;  /* 0x000000ffff0d7224 */ /* 0x001fce00078e00ff */
[----:B------:R-:W-:-:S07]  /*b660*/  LEPC R20, `(.L_x_2237) ;  /* 0x000000001014794e */ /* 0x000fce0000000000 */
[----:B-1---5:R-:W-:Y:S05]  /*b670*/  CALL.ABS.NOINC R2 ;  /* 0x0000000002007343 */ /* 0x022fea0003c00000 */
.L_x_2237:
[----:B------:R0:W1:Y:S01]  /*b680*/  LDC.64 R2, c[0x4][R16] ;  /* 0x0100000010027b82 */ /* 0x0000620000000a00 */
[----:B------:R-:W-:Y:S01]  /*b690*/  ULDC.64 UR4, c[0x4][0x88] ;  /* 0x0100220000047ab9 */ /* 0x000fe20000000a00 */
[----:B------:R-:W-:Y:S01]  /*b6a0*/  ULDC.64 UR6, c[0x4][0x90] ;  /* 0x0100240000067ab9 */ /* 0x000fe20000000a00 */
[----:B------:R-:W-:Y:S01]  /*b6b0*/  IMAD.U32 R4, RZ, RZ, UR4 ;  /* 0x00000004ff047e24 */ /* 0x000fe2000f8e00ff */
[----:B------:R-:W-:Y:S01]  /*b6c0*/  MOV R5, UR5 ;  /* 0x0000000500057c02 */ /* 0x000fe20008000f00 */
        /* <DEDUP_REMOVED lines=10> */
.L_x_2236:
[----:B------:R-:W0:Y:S01]  /*b770*/  LDC.64 R2, c[0x0][0x9f8] ;  /* 0x00027e00ff027b82 */ /* 0x000e220000000a00 */
[----:B------:R-:W-:-:S07]  /*b780*/  MOV R36, R26 ;  /* 0x0000001a00247202 */ /* 0x000fce0000000f00 */
        /* <DEDUP_REMOVED lines=19> */
[----:B------:R-:W-:Y:S02]  /*b8c0*/  @P1 LOP3.LUT R16, R16, 0x20, RZ, 0xfc, !PT ;  /* 0x0000002010101812 */ /* 0x000fe400078efcff */
[----:B------:R-:W-:Y:S02]  /*b8d0*/  ISETP.GT.U32.OR P0, PT, R37, 0x5f, P0 ;  /* 0x0000005f2500780c */ /* 0x000fe40000704470 */
[----:B------:R-:W-:-:S03]  /*b8e0*/  MOV R9, R10 ;  /* 0x0000000a00097202 */ /* 0x000fc60000000f00 */
        /* <DEDUP_REMOVED lines=19> */
[----:B-1----:R-:W-:-:S04]  /*ba20*/  SHF.L.U32 R4, R25, 0x3, RZ ;  /* 0x0000000319047819 */ /* 0x002fc800000006ff */
        /* <DEDUP_REMOVED lines=12> */
.L_x_2280:
        /* <DEDUP_REMOVED lines=16> */
.L_x_2239:
[----:B------:R-:W-:Y:S01]  /*bbf0*/  SHF.R.S32.HI R6, RZ, 0x1f, R10 ;  /* 0x0000001fff067819 */ /* 0x000fe2000001140a */
[----:B------:R-:W-:Y:S01]  /*bc00*/  ULDC.64 UR4, c[0x0][0x328] ;  /* 0x0000ca0000047ab9 */ /* 0x000fe20000000a00 */
[----:B------:R-:W-:-:S03]  /*bc10*/  R2UR UR6, R35 ;  /* 0x00000000230672ca */ /* 0x000fc600000e0000 */
[----:B------:R-:W-:-:S04]  /*bc20*/  IMAD R3, R6, UR4, RZ ;  /* 0x0000000406037c24 */ /* 0x000fc8000f8e02ff */
[C---:B------:R-:W-:Y:S02]  /*bc30*/  IMAD R5, R10.reuse, UR5, R3 ;  /* 0x000000050a057c24 */ /* 0x040fe4000f8e0203 */
[----:B------:R-:W-:Y:S01]  /*bc40*/  IMAD.WIDE.U32 R2, R10, UR4, RZ ;  /* 0x000000040a027c25 */ /* 0x000fe2000f8e00ff */
[----:B------:R-:W-:-:S04]  /*bc50*/  ULDC.64 UR4, c[0x0][0x338] ;  /* 0x0000ce0000047ab9 */ /* 0x000fc80000000a00 */
[----:B------:R-:W-:Y:S02]  /*bc60*/  IADD3 R3, R3, R5, RZ ;  /* 0x0000000503037210 */ /* 0x000fe40007ffe0ff */
        /* <DEDUP_REMOVED lines=18> */
.L_x_2281:
        /* <DEDUP_REMOVED lines=26> */
[----:B------:R-:W-:Y:S01]  /*bf30*/  IADD3 R7, R3, UR4, RZ ;  /* 0x0000000403077c10 */ /* 0x000fe2000fffe0ff */
[----:B------:R-:W-:Y:S01]  /*bf40*/  UMOV UR4, 0xffffffff ;  /* 0xffffffff00047882 */ /* 0x000fe20000000000 */
[----:B------:R-:W-:Y:S02]  /*bf50*/  LOP3.LUT R3, R4, 0x1c0, RZ, 0xc0, !PT ;  /* 0x000001c004037812 */ /* 0x000fe400078ec0ff */
[----:B------:R-:W-:Y:S02]  /*bf60*/  LEA.HI.X R7, R2, UR7, R7, 0x1, P0 ;  /* 0x0000000702077c11 */ /* 0x000fe400080f0c07 */
[----:B------:R-:W-:Y:S02]  /*bf70*/  LOP3.LUT R4, R3, 0x38, R4, 0xf8, !PT ;  /* 0x0000003803047812 */ /* 0x000fe400078ef804 */
[----:B------:R-:W-:-:S02]  /*bf80*/  ISETP.GE.AND P0, PT, R6, 0x1, PT ;  /* 0x000000010600780c */ /* 0x000fc40003f06270 */
[----:B------:R-:W-:-:S04]  /*bf90*/  LOP3.LUT R25, R4, 0x38, R25, 0x78, !PT ;  /* 0x0000003804197812 */ /* 0x000fc800078e7819 */
[----:B------:R-:W-:Y:S01]  /*bfa0*/  LOP3.LUT R30, R25, 0x200, R30, 0xf8, !PT ;  /* 0x00000200191e7812 */ /* 0x000fe200078ef81e */
[----:B------:R-:W-:Y:S06]  /*bfb0*/  BRA.DIV UR4, `(.L_x_2241) ;  /* 0x0000002e04487947 */ /* 0x000fec000b800000 */
        /* <DEDUP_REMOVED lines=17> */
[----:B------:R-:W1:Y:S02]  /*c0d0*/  SHFL.IDX PT, R14, R0, 0x4, 0x181f ;  /* 0x00981f00000e7f89 */ /* 0x000e6400000e0000 */
[----:B--2---:R-:W-:Y:S02]  /*c0e0*/  IMAD.MOV.U32 R3, RZ, RZ, R8 ;  /* 0x000000ffff037224 */ /* 0x004fe400078e0008 */
[----:B------:R-:W-:Y:S04]  /*c0f0*/  @P0 LDGSTS.E.BYPASS.LTC128B.128 [R21+0x1ec00], desc[UR36][R4.64], !P3 ;  /* 0x1ec0000004150fae */ /* 0x000fe8000d901d64 */
[----:B------:R-:W-:Y:S04]  /*c100*/  @P0 LDGSTS.E.BYPASS.LTC128B.128 [R21+0x21c00], desc[UR36][R4.64+0x80], !P2 ;  /* 0x21c0008004150fae */ /* 0x000fe8000d101d64 */
[----:B------:R3:W-:Y:S01]  /*c110*/  @P0 LDGSTS.E.BYPASS.LTC128B.128 [R21+0x24c00], desc[UR36][R4.64+0x100], !P1 ;  /* 0x24c0010004150fae */ /* 0x0007e2000c901d64 */
[----:B------:R-:W-:-:S03]  /*c120*/  ISETP.GE.AND P0, PT, R6, 0x21, PT ;  /* 0x000000210600780c */ /* 0x000fc60003f06270 */
[----:B------:R-:W2:Y:S04]  /*c130*/  SHFL.IDX PT, R8, R7, 0x4, 0x181f ;  /* 0x00981f0007087f89 */ /* 0x000ea800000e0000 */
[----:B------:R-:W4:Y:S01]  /*c140*/  SHFL.IDX PT, R7, R7, 0x5, 0x181f ;  /* 0x00b81f0007077f89 */ /* 0x000f2200000e0000 */
        /* <DEDUP_REMOVED lines=9> */
[----:B--2---:R-:W-:-:S10]  /*c1e0*/  IMAD.MOV.U32 R3, RZ, RZ, R8 ;  /* 0x000000ffff037224 */ /* 0x004fd400078e0008 */
        /* <DEDUP_REMOVED lines=12> */
.L_x_2295:
        /* <DEDUP_REMOVED lines=18> */
.L_x_2242:
        /* <DEDUP_REMOVED lines=18> */
[----:B------:R-:W-:Y:S01]  /*c4f0*/  MOV R4, UR6 ;  /* 0x0000000600047c02 */ /* 0x000fe20008000f00 */
[----:B------:R-:W-:Y:S01]  /*c500*/  IMAD.U32 R5, RZ, RZ, UR7 ;  /* 0x00000007ff057e24 */ /* 0x000fe2000f8e00ff */
        /* <DEDUP_REMOVED lines=10> */
.L_x_2243:
[----:B------:R-:W-:Y:S01]  /*c5b0*/  UISETP.NE.AND UP0, UPT, UR49, URZ, UPT ;  /* 0x0000003f3100728c */ /* 0x000fe2000bf05270 */
[----:B------:R-:W-:Y:S01]  /*c5c0*/  IMAD.U32 R0, RZ, RZ, UR48 ;  /* 0x00000030ff007e24 */ /* 0x000fe2000f8e00ff */
[----:B------:R-:W-:Y:S01]  /*c5d0*/  MOV R4, UR38 ;  /* 0x0000002600047c02 */ /* 0x000fe20008000f00 */
[----:B------:R-:W-:Y:S01]  /*c5e0*/  IMAD.U32 R3, RZ, RZ, UR47 ;  /* 0x0000002fff037e24 */ /* 0x000fe2000f8e00ff */
[----:B------:R-:W-:Y:S01]  /*c5f0*/  ULDC.64 UR4, c[0x0][0x2e0] ;  /* 0x0000b80000047ab9 */ /* 0x000fe20000000a00 */
[----:B------:R-:W-:Y:S01]  /*c600*/  IMAD R7, R0, 0x80, R37 ;  /* 0x0000008000077824 */ /* 0x000fe200078e0225 */
[----:B------:R-:W-:Y:S01]  /*c610*/  PLOP3.LUT P0, PT, PT, PT, UP0, 0x80, 0x0 ;  /* 0x000000000000781c */ /* 0x000fe20003f0f008 */
[----:B------:R-:W0:Y:S01]  /*c620*/  LDC R0, c[0x0][0x448] ;  /* 0x00011200ff007b82 */ /* 0x000e220000000800 */
[----:B------:R-:W-:Y:S02]  /*c630*/  IMAD.MOV.U32 R2, RZ, RZ, R4 ;  /* 0x000000ffff027224 */ /* 0x000fe400078e0004 */
[----:B------:R-:W-:Y:S01]  /*c640*/  IMAD R25, R25, UR4, RZ ;  /* 0x0000000419197c24 */ /* 0x000fe2000f8e02ff */
[----:B------:R-:W-:Y:S01]  /*c650*/  @UP0 ULDC UR6, c[0x0][0x44c] ;  /* 0x0001130000060ab9 */ /* 0x000fe20000000800 */
[----:B------:R-:W-:Y:S01]  /*c660*/  IMAD.WIDE.U32 R2, R26, UR4, R2 ;  /* 0x000000041a027c25 */ /* 0x000fe2000f8e0002 */
[----:B------:R-:W-:-:S03]  /*c670*/  @UP0 ULDC UR4, c[0x0][0x450] ;  /* 0x0001140000040ab9 */ /* 0x000fc60000000800 */
[----:B------:R-:W-:Y:S02]  /*c680*/  IMAD.U32 R5, RZ, RZ, UR39 ;  /* 0x00000027ff057e24 */ /* 0x000fe4000f8e00ff */
[----:B------:R-:W-:Y:S02]  /*c690*/  IMAD.MOV.U32 R5, RZ, RZ, R7 ;  /* 0x000000ffff057224 */ /* 0x000fe400078e0007 */
[----:B------:R-:W-:Y:S01]  /*c6a0*/  @P0 IMAD.HI.U32 R6, R7, UR6, RZ ;  /* 0x0000000607060c27 */ /* 0x000fe2000f8e00ff */
[----:B------:R-:W-:-:S03]  /*c6b0*/  PLOP3.LUT P0, PT, PT, PT, UP0, 0x80, 0x0 ;  /* 0x000000000000781c */ /* 0x000fc60003f0f008 */
[----:B------:R-:W-:-:S05]  /*c6c0*/  IMAD R25, R26, UR5, R25 ;  /* 0x000000051a197c24 */ /* 0x000fca000f8e0219 */
[----:B------:R-:W-:-:S05]  /*c6d0*/  IADD3 R3, R3, R25, RZ ;  /* 0x0000001903037210 */ /* 0x000fca0007ffe0ff */
        /* <DEDUP_REMOVED lines=25> */
[----:B------:R-:W-:Y:S01]  /*c870*/  MOV R7, UR48 ;  /* 0x0000003000077c02 */ /* 0x000fe20008000f00 */
[----:B------:R-:W-:Y:S02]  /*c880*/  ULDC UR4, c[0x0][0x288] ;  /* 0x0000a20000047ab9 */ /* 0x000fe40000000800 */
[----:B------:R-:W0:Y:S01]  /*c890*/  SHFL.IDX PT, R2, R6, RZ, 0x181f ;  /* 0x00181fff06027589 */ /* 0x000e2200000e0000 */
[----:B------:R-:W-:Y:S02]  /*c8a0*/  IMAD R0, R0, UR4, RZ ;  /* 0x0000000400007c24 */ /* 0x000fe4000f8e02ff */
[----:B------:R-:W-:Y:S01]  /*c8b0*/  IMAD R7, R7, 0x80, R27 ;  /* 0x0000008007077824 */ /* 0x000fe200078e021b */
[----:B------:R-:W-:Y:S03]  /*c8c0*/  SHFL.IDX PT, R5, R8, 0x1, 0x181f ;  /* 0x00381f0008057f89 */ /* 0x000fe600000e0000 */
[C---:B------:R-:W-:Y:S01]  /*c8d0*/  VIADD R11, R7.reuse, 0x10 ;  /* 0x00000010070b7836 */ /* 0x040fe20000000000 */
[----:B------:R-:W-:Y:S01]  /*c8e0*/  ISETP.GE.AND P1, PT, R7, R0, PT ;  /* 0x000000000700720c */ /* 0x000fe20003f26270 */
[----:B------:R-:W1:Y:S04]  /*c8f0*/  SHFL.IDX PT, R4, R6, 0x1, 0x181f ;  /* 0x00381f0006047f89 */ /* 0x000e6800000e0000 */
[----:B------:R-:W-:Y:S08]  /*c900*/  SHFL.IDX PT, R14, R6, 0x7, 0x181f ;  /* 0x00f81f00060e7f89 */ /* 0x000ff000000e0000 */
[----:B------:R-:W-:Y:S01]  /*c910*/  @!P1 LEA R9, R30, UR46, 0x1 ;  /* 0x0000002e1e099c11 */ /* 0x000fe2000f8e08ff */
[----:B0-----:R-:W-:-:S05]  /*c920*/  @!P1 IMAD.WIDE.U32 R2, R23, 0x2, R2 ;  /* 0x0000000217029825 */ /* 0x001fca00078e0002 */
[----:B------:R-:W-:Y:S04]  /*c930*/  @!P1 LDGSTS.E.BYPASS.LTC128B.128 [R9+0x12400], desc[UR36][R2.64], !P3 ;  /* 0x1240000002099fae */ /* 0x000fe8000d901d64 */
[----:B------:R-:W-:Y:S04]  /*c940*/  @!P1 LDGSTS.E.BYPASS.LTC128B.128 [R9+0x16400], desc[UR36][R2.64+0x80], !P2 ;  /* 0x1640008002099fae */ /* 0x000fe8000d101d64 */
[----:B------:R0:W-:Y:S01]  /*c950*/  @!P1 LDGSTS.E.BYPASS.LTC128B.128 [R9+0x1a400], desc[UR36][R2.64+0x100], !P0 ;  /* 0x1a40010002099fae */ /* 0x0001e2000c101d64 */
[----:B------:R-:W-:Y:S02]  /*c960*/  ISETP.GE.AND P1, PT, R11, R0, PT ;  /* 0x000000000b00720c */ /* 0x000fe40003f26270 */
[C---:B------:R-:W-:Y:S01]  /*c970*/  IADD3 R11, R7.reuse, 0x30, RZ ;  /* 0x00000030070b7810 */ /* 0x040fe20007ffe0ff */
        /* <DEDUP_REMOVED lines=50> */
.L_x_2312:
        /* <DEDUP_REMOVED lines=14> */
.L_x_2246:
[----:B------:R-:W-:Y:S05]  /*cd80*/  BSYNC B0 ;  /* 0x0000000000007941 */ /* 0x000fea0003800000 */
.L_x_2245:
[----:B------:R-:W-:Y:S01]  /*cd90*/  NOP ;  /* 0x0000000000007918 */ /* 0x000fe20000000000 */
[----:B------:R-:W-:Y:S01]  /*cda0*/  SYNCS.ARRIVE.TRANS64.RED.A0T1 RZ, [UR46+0x30800], RZ ;  /* 0x030800ffffff79a7 */ /* 0x000fe2000820042e */
[----:B------:R-:W-:Y:S01]  /*cdb0*/  IMAD.MOV.U32 R0, RZ, RZ, 0x1 ;  /* 0x00000001ff007424 */ /* 0x000fe200078e00ff */
[----:B------:R-:W-:Y:S04]  /*cdc0*/  ARRIVES.LDGSTSBAR.64.TRANSCNT [UR46+0x30800] ;  /* 0x03080000ff0079b0 */ /* 0x000fe80008000aae */
[----:B------:R-:W-:Y:S01]  /*cdd0*/  SHF.L.U32 R0, R0, 0x1f, RZ ;  /* 0x0000001f00007819 */ /* 0x000fe200000006ff */
[----:B------:R-:W-:Y:S01]  /*cde0*/  NOP ;  /* 0x0000000000007918 */ /* 0x000fe20000000000 */
[----:B------:R-:W-:Y:S01]  /*cdf0*/  SYNCS.ARRIVE.TRANS64.A1T0 RZ, [UR46+0x30800], RZ ;  /* 0x030800ffffff79a7 */ /* 0x000fe2000810002e */
[----:B------:R-:W-:Y:S01]  /*ce00*/  IADD3 R19, R19, -0x2, RZ ;  /* 0xfffffffe13137810 */ /* 0x000fe20007ffe0ff */
[----:B------:R-:W1:Y:S02]  /*ce10*/  SYNCS.PHASECHK.TRANS64.TRYWAIT P0, [UR46+0x30820], R0 ;  /* 0x03082000ff0075a7 */ /* 0x000e64000800016e */
[----:B-1----:R-:W-:Y:S05]  /*ce20*/  @!P0 BRA `(.L_x_2247) ;  /* 0x00000030001c8947 */ /* 0x002fea0003800000 */
.L_x_2313:
[----:B------:R-:W-:Y:S01]  /*ce30*/  ISETP.GE.AND P0, PT, R19, UR50, PT ;  /* 0x0000003213007c0c */ /* 0x000fe2000bf06270 */
[----:B------:R-:W-:Y:S02]  /*ce40*/  IMAD.MOV.U32 R28, RZ, RZ, 0x1 ;  /* 0x00000001ff1c7424 */ /* 0x000fe400078e00ff */
[----:B------:R-:W-:-:S10]  /*ce50*/  IMAD.MOV.U32 R26, RZ, RZ, RZ ;  /* 0x000000ffff1a7224 */ /* 0x000fd400078e00ff */
[----:B------:R-:W-:Y:S05]  /*ce60*/  @!P0 BRA `(.L_x_2248) ;  /* 0x0000001000388947 */ /* 0x000fea0003800000 */
[----:B0-----:R-:W0:Y:S01]  /*ce70*/  S2R R2, SR_TID.X ;  /* 0x0000000000027919 */ /* 0x001e220000002100 */
[----:B------:R-:W-:Y:S01]  /*ce80*/  UIADD3 UR4, UR44, 0x1, URZ ;  /* 0x000000012c047890 */ /* 0x000fe2000fffe03f */
[----:B------:R-:W-:Y:S01]  /*ce90*/  LOP3.LUT R0, RZ, UR43, RZ, 0x33, !PT ;  /* 0x0000002bff007c12 */ /* 0x000fe2000f8e33ff */
[----:B------:R-:W-:Y:S01]  /*cea0*/  ULOP3.LUT UR5, URZ, UR45, URZ, 0x33, !UPT ;  /* 0x0000002d3f057292 */ /* 0x000fe2000f8e333f */
[----:B------:R-:W-:Y:S01]  /*ceb0*/  BSSY B0, `(.L_x_2248) ;  /* 0x0000109000007945 */ /* 0x000fe20003800000 */
[----:B------:R-:W-:Y:S01]  /*cec0*/  UIMAD UR4, UR4, UR40, URZ ;  /* 0x00000028040472a4 */ /* 0x000fe2000f8e023f */
[----:B------:R-:W-:Y:S02]  /*ced0*/  IMAD.MOV.U32 R27, RZ, RZ, 0x1 ;  /* 0x00000001ff1b7424 */ /* 0x000fe400078e00ff */
[----:B------:R-:W-:-:S03]  /*cee0*/  IMAD.MOV.U32 R25, RZ, RZ, RZ ;  /* 0x000000ffff197224 */ /* 0x000fc600078e00ff */
[----:B------:R-:W-:Y:S01]  /*cef0*/  LOP3.LUT R3, RZ, UR4, RZ, 0x33, !PT ;  /* 0x00000004ff037c12 */ /* 0x000fe2000f8e33ff */
[----:B------:R-:W-:Y:S02]  /*cf00*/  ULDC UR4, c[0x0][0x2f4] ;  /* 0x0000bd0000047ab9 */ /* 0x000fe40000000800 */
[----:B------:R-:W-:Y:S02]  /*cf10*/  ISETP.GE.AND P3, PT, R23, UR4, PT ;  /* 0x0000000417007c0c */ /* 0x000fe4000bf66270 */
[----:B------:R-:W-:Y:S02]  /*cf20*/  VIMNMX3 R0, R0, UR5, R3, !PT ;  /* 0x0000000500007c0f */ /* 0x000fe4000f800103 */
[----:B------:R-:W-:Y:S02]  /*cf30*/  ISETP.GE.AND P2, PT, R34, UR4, PT ;  /* 0x0000000422007c0c */ /* 0x000fe4000bf46270 */
[----:B------:R-:W-:Y:S02]  /*cf40*/  IADD3 R31, -R0, -0x2, RZ ;  /* 0xfffffffe001f7810 */ /* 0x000fe40007ffe1ff */
[----:B------:R-:W-:-:S02]  /*cf50*/  ISETP.GE.AND P1, PT, R33, UR4, PT ;  /* 0x0000000421007c0c */ /* 0x000fc4000bf26270 */
[----:B0-----:R-:W-:-:S04]  /*cf60*/  LOP3.LUT R2, R2, 0x7f, RZ, 0xc0, !PT ;  /* 0x0000007f02027812 */ /* 0x001fc800078ec0ff */
[----:B------:R-:W-:-:S04]  /*cf70*/  SHF.R.U32.HI R2, RZ, 0x3, R2 ;  /* 0x00000003ff027819 */ /* 0x000fc80000011602 */
[----:B------:R-:W-:Y:S02]  /*cf80*/  IADD3 R22, R24, R22, R2 ;  /* 0x0000001618167210 */ /* 0x000fe40007ffe002 */
[----:B------:R-:W-:Y:S01]  /*cf90*/  IADD3 R5, -R2, UR42, RZ ;  /* 0x0000002a02057c10 */ /* 0x000fe2000fffe1ff */
[----:B------:R-:W-:Y:S01]  /*cfa0*/  IMAD.SHL.U32 R2, R23, 0x2, RZ ;  /* 0x0000000217027824 */ /* 0x000fe200078e00ff */
[----:B------:R-:W-:-:S03]  /*cfb0*/  IADD3 R3, R22, -0x120, RZ ;  /* 0xfffffee016037810 */ /* 0x000fc60007ffe0ff */
[C---:B------:R-:W-:Y:S02]  /*cfc0*/  IMAD R5, R0.reuse, 0x60, R5 ;  /* 0x0000006000057824 */ /* 0x040fe400078e0205 */
[----:B------:R-:W-:Y:S02]  /*cfd0*/  IMAD R20, R0, -0x60, R3 ;  /* 0xffffffa000147824 */ /* 0x000fe400078e0203 */
[----:B------:R-:W-:-:S07]  /*cfe0*/  VIADD R0, R5, 0xc0 ;  /* 0x000000c005007836 */ /* 0x000fce0000000000 */
.L_x_2261:
[----:B------:R-:W2:Y:S01]  /*cff0*/  LDL R8, [R1] ;  /* 0x0000000001087983 */ /* 0x000ea20000100800 */
[----:B------:R-:W0:Y:S01]  /*d000*/  LDC R2, c[0x0][0x430] ;  /* 0x00010c00ff027b82 */ /* 0x000e220000000800 */
[----:B------:R-:W-:-:S13]  /*d010*/  ISETP.GT.U32.AND P5, PT, R37, 0x5f, PT ;  /* 0x0000005f2500780c */ /* 0x000fda0003fa4070 */
[----:B------:R-:W2:Y:S01]  /*d020*/  @!P5 LDC.64 R4, c[0x0][0x428] ;  /* 0x00010a00ff04db82 */ /* 0x000ea20000000a00 */
[----:B0-----:R-:W-:-:S13]  /*d030*/  ISETP.NE.AND P0, PT, R2, 0x1, PT ;  /* 0x000000010200780c */ /* 0x001fda0003f05270 */
[----:B------:R-:W0:Y:S08]  /*d040*/  @P0 LDC R3, c[0x0][0x434] ;  /* 0x00010d00ff030b82 */ /* 0x000e300000000800 */
[----:B------:R-:W1:Y:S01]  /*d050*/  @P0 LDC R7, c[0x0][0x438] ;  /* 0x00010e00ff070b82 */ /* 0x000e620000000800 */
[----:B------:R-:W-:Y:S01]  /*d060*/  MOV R9, R20 ;  /* 0x0000001400097202 */ /* 0x000fe20000000f00 */
        /* <DEDUP_REMOVED lines=21> */
.L_x_2249:
[----:B------:R-:W-:Y:S01]  /*d1c0*/  LEA R19, R26, UR46, 0x3 ;  /* 0x0000002e1a137c11 */ /* 0x000fe2000f8e18ff */
[----:B------:R-:W-:Y:S01]  /*d1d0*/  BSSY B1, `(.L_x_2250) ;  /* 0x0000004000017945 */ /* 0x000fe20003800000 */
[----:B------:R-:W-:-:S04]  /*d1e0*/  SHF.L.U32 R2, R28, 0x1f, RZ ;  /* 0x0000001f1c027819 */ /* 0x000fc800000006ff */
[----:B------:R-:W0:Y:S02]  /*d1f0*/  SYNCS.PHASECHK.TRANS64.TRYWAIT P0, [R19+URZ+0x30840], R2 ;  /* 0x03084002130075a7 */ /* 0x000e24000800017f */
[----:B0-----:R-:W-:Y:S05]  /*d200*/  @!P0 BRA `(.L_x_2251) ;  /* 0x0000002c003c8947 */ /* 0x001fea0003800000 */
.L_x_2314:
[----:B------:R-:W-:Y:S05]  /*d210*/  BSYNC B1 ;  /* 0x0000000000017941 */ /* 0x000fea0003800000 */
.L_x_2250:
        /* <DEDUP_REMOVED lines=26> */
[----:B------:R-:W-:Y:S01]  /*d3c0*/  IADD3 R3, R3, UR4, RZ ;  /* 0x0000000403037c10 */ /* 0x000fe2000fffe0ff */
[----:B------:R-:W-:-:S03]  /*d3d0*/  UMOV UR4, 0xffffffff ;  /* 0xffffffff00047882 */ /* 0x000fc60000000000 */
        /* <DEDUP_REMOVED lines=25> */
[----:B0-----:R-:W-:-:S02]  /*d570*/  IADD3.X R11, RZ, R7, RZ, P0, !PT ;  /* 0x00000007ff0b7210 */ /* 0x001fc400007fe4ff */
[-C--:B------:R-:W-:Y:S02]  /*d580*/  IADD3 R6, P0, R2, R12.reuse, RZ ;  /* 0x0000000c02067210 */ /* 0x080fe40007f1e0ff */
        /* <DEDUP_REMOVED lines=15> */
.L_x_2328:
        /* <DEDUP_REMOVED lines=12> */
.L_x_2253:
        /* <DEDUP_REMOVED lines=10> */
.L_x_2254:
[----:B------:R1:W-:Y:S01]  /*d7e0*/  SYNCS.ARRIVE.TRANS64.A1T0 RZ, [R19+URZ+0x30830], RZ ;  /* 0x030830ff13ff79a7 */ /* 0x0003e2000810003f */
[----:B------:R-:W-:Y:S05]  /*d7f0*/  @!P5 BRA `(.L_x_2255) ;  /* 0x000000000004d947 */ /* 0x000fea0003800000 */
[----:B------:R-:W-:Y:S01]  /*d800*/  BPT.TRAP 0x1 ;  /* 0x000000040000795c */ /* 0x000fe20000300000 */
.L_x_2255:
[----:B0-----:R-:W-:Y:S01]  /*d810*/  SHF.L.U32 R3, R27, 0x1f, RZ ;  /* 0x0000001f1b037819 */ /* 0x001fe200000006ff */
[----:B------:R-:W-:Y:S01]  /*d820*/  BSSY B1, `(.L_x_2256) ;  /* 0x0000004000017945 */ /* 0x000fe20003800000 */
[----:B------:R-:W-:-:S04]  /*d830*/  LEA R6, R25, UR46, 0x3 ;  /* 0x0000002e19067c11 */ /* 0x000fc8000f8e18ff */
[----:B------:R-:W0:Y:S02]  /*d840*/  SYNCS.PHASECHK.TRANS64.TRYWAIT P0, [R6+URZ+0x30860], R3 ;  /* 0x03086003060075a7 */ /* 0x000e24000800017f */
[----:B0-----:R-:W-:Y:S05]  /*d850*/  @!P0 BRA `(.L_x_2257) ;  /* 0x0000002c008c8947 */ /* 0x001fea0003800000 */
.L_x_2329:
[----:B------:R-:W-:Y:S05]  /*d860*/  BSYNC B1 ;  /* 0x0000000000017941 */ /* 0x000fea0003800000 */
.L_x_2256:
        /* <DEDUP_REMOVED lines=28> */
[----:B------:R-:W0:Y:S02]  /*da30*/  SHFL.IDX PT, R14, R17, 0x3, 0x181f ;  /* 0x00781f00110e7f89 */ /* 0x000e2400000e0000 */
[----:B--2---:R-:W-:Y:S02]  /*da40*/  IADD3.X R3, RZ, R8, RZ, P0, !PT ;  /* 0x00000008ff037210 */ /* 0x004fe400007fe4ff */
        /* <DEDUP_REMOVED lines=18> */
[----:B------:R3:W4:Y:S03]  /*db70*/  SHFL.IDX PT, R14, R17, 0x5, 0x181f ;  /* 0x00b81f00110e7f89 */ /* 0x00072600000e0000 */
[----:B--2---:R-:W-:Y:S01]  /*db80*/  IMAD.X R3, RZ, RZ, R8, P0 ;  /* 0x000000ffff037224 */ /* 0x004fe200000e0608 */
[----:B------:R-:W-:Y:S01]  /*db90*/  ISETP.LT.OR P0, PT, R0, 0x41, P3 ;  /* 0x000000410000780c */ /* 0x000fe20001f01670 */
[----:B------:R3:W2:-:S12]  /*dba0*/  SHFL.IDX PT, R8, R18, 0x5, 0x181f ;  /* 0x00b81f0012087f89 */ /* 0x00069800000e0000 */
[----:B------:R3:W-:Y:S01]  /*dbb0*/  LDGSTS.E.BYPASS.LTC128B.128 [R7+0x2400], desc[UR36][R2.64], !P0 ;  /* 0x0240000002077fae */ /* 0x0007e2000c101d64 */
[----:B------:R-:W-:-:S13]  /*dbc0*/  ISETP.LT.OR P0, PT, R0, 0x41, P2 ;  /* 0x000000410000780c */ /* 0x000fda0001701670 */
[----:B------:R3:W-:Y:S01]  /*dbd0*/  LDGSTS.E.BYPASS.LTC128B.128 [R7+0x5400], desc[UR36][R2.64+0x80], !P0 ;  /* 0x0540008002077fae */ /* 0x0007e2000c101d64 */
[----:B------:R-:W-:-:S13]  /*dbe0*/  ISETP.LT.OR P0, PT, R0, 0x41, P1 ;  /* 0x000000410000780c */ /* 0x000fda0000f01670 */
[----:B--2-4-:R3:W-:Y:S02]  /*dbf0*/  LDGSTS.E.BYPASS.LTC128B.128 [R7+0x8400], desc[UR36][R2.64+0x100], !P0 ;  /* 0x0840010002077fae */ /* 0x0147e4000c101d64 */
.L_x_2343:
[----:B0--3--:R-:W-:Y:S01]  /*dc00*/  IADD3 R2, P0, R14, R9, RZ ;  /* 0x000000090e027210 */ /* 0x009fe20007f1e0ff */
        /* <DEDUP_REMOVED lines=17> */
[----:B------:R-:W-:Y:S01]  /*dd20*/  IMAD R5, R32, UR4, RZ ;  /* 0x0000000420057c24 */ /* 0x000fe2000f8e02ff */
[----:B------:R-:W-:-:S03]  /*dd30*/  IADD3 R3, R3, R9, RZ ;  /* 0x0000000903037210 */ /* 0x000fc60007ffe0ff */
[C---:B------:R-:W-:Y:S02]  /*dd40*/  IMAD R5, R4.reuse, UR5, R5 ;  /* 0x0000000504057c24 */ /* 0x040fe4000f8e0205 */
[----:B------:R-:W-:-:S04]  /*dd50*/  IMAD.WIDE.U32 R2, R4, UR4, R2 ;  /* 0x0000000404027c25 */ /* 0x000fc8000f8e0002 */
[----:B-1----:R-:W-:-:S07]  /*dd60*/  IMAD.IADD R19, R3, 0x1, R5 ;  /* 0x0000000103137824 */ /* 0x002fce00078e0205 */
.L_x_2259:
        /* <DEDUP_REMOVED lines=10> */
.L_x_2260:
[----:B------:R-:W-:Y:S01]  /*de10*/  R2UR UR4, R35 ;  /* 0x00000000230472ca */ /* 0x000fe200000e0000 */
[----:B------:R-:W-:Y:S01]  /*de20*/  ULDC.64 UR6, c[0x0][0x330] ;  /* 0x0000cc0000067ab9 */ /* 0x000fe20000000a00 */
[----:B------:R-:W-:Y:S01]  /*de30*/  IMAD.MOV.U32 R18, RZ, RZ, R2 ;  /* 0x000000ffff127224 */ /* 0x000fe200078e0002 */
[----:B------:R0:W-:Y:S01]  /*de40*/  SYNCS.ARRIVE.TRANS64.A1T0 RZ, [R6+URZ+0x30850], RZ ;  /* 0x030850ff06ff79a7 */ /* 0x0001e2000810003f */
[----:B------:R-:W-:Y:S01]  /*de50*/  IMAD.U32 R3, RZ, RZ, UR6 ;  /* 0x00000006ff037e24 */ /* 0x000fe2000f8e00ff */
[----:B------:R-:W-:Y:S01]  /*de60*/  MOV R25, R26 ;  /* 0x0000001a00197202 */ /* 0x000fe20000000f00 */
[----:B------:R-:W-:Y:S02]  /*de70*/  VIADD R31, R31, 0xffffffff ;  /* 0xffffffff1f1f7836 */ /* 0x000fe40000000000 */
[----:B------:R-:W-:-:S04]  /*de80*/  IMAD.WIDE.U32 R18, R3, UR41, R18 ;  /* 0x0000002903127c25 */ /* 0x000fc8000f8e0012 */
[----:B------:R-:W-:Y:S01]  /*de90*/  VIADD R0, R0, 0x60 ;  /* 0x0000006000007836 */ /* 0x000fe20000000000 */
[----:B------:R-:W-:Y:S01]  /*dea0*/  UIMAD UR4, UR4, UR6, URZ ;  /* 0x00000006040472a4 */ /* 0x000fe2000f8e023f */
[----:B------:R-:W-:Y:S02]  /*deb0*/  VIADD R20, R20, 0xffffffa0 ;  /* 0xffffffa014147836 */ /* 0x000fe40000000000 */
        /* <DEDUP_REMOVED lines=9> */
.L_x_2248:
[----:B------:R-:W-:-:S13]  /*df50*/  LOP3.LUT P0, RZ, R16, 0x10, RZ, 0xc0, !PT ;  /* 0x0000001010ff7812 */ /* 0x000fda000780c0ff */
[----:B------:R-:W-:Y:S05]  /*df60*/  @!P0 BRA `(.L_x_2262) ;  /* 0x0000000000048947 */ /* 0x000fea0003800000 */
[----:B------:R-:W-:Y:S01]  /*df70*/  BPT.TRAP 0x1 ;  /* 0x000000040000795c */ /* 0x000fe20000300000 */
.L_x_2262:
        /* <DEDUP_REMOVED lines=12> */
.L_x_2344:
[----:B------:R-:W-:Y:S05]  /*e040*/  BSYNC B0 ;  /* 0x0000000000007941 */ /* 0x000fea0003800000 */
.L_x_2263:
        /* <DEDUP_REMOVED lines=25> */
[----:B------:R-:W0:Y:S03]  /*e1e0*/  SHFL.IDX PT, R14, R17, 0x3, 0x181f ;  /* 0x00781f00110e7f89 */ /* 0x000e2600000e0000 */
[----:B------:R-:W-:Y:S01]  /*e1f0*/  IMAD.WIDE.U32 R2, R23, 0x2, R2 ;  /* 0x0000000217027825 */ /* 0x000fe200078e0002 */
[----:B------:R-:W1:Y:S04]  /*e200*/  SHFL.IDX PT, R6, R18, 0x3, 0x181f ;  /* 0x00781f0012067f89 */ /* 0x000e6800000e0000 */
        /* <DEDUP_REMOVED lines=18> */
[----:B0-----:R-:W-:Y:S01]  /*e330*/  MOV R2, R14 ;  /* 0x0000000e00027202 */ /* 0x001fe20000000f00 */
[----:B-1----:R-:W-:Y:S02]  /*e340*/  IMAD.MOV.U32 R3, RZ, RZ, R6 ;  /* 0x000000ffff037224 */ /* 0x002fe400078e0006 */
[----:B------:R0:W1:Y:S01]  /*e350*/  SHFL.IDX PT, R14, R17, 0x5, 0x181f ;  /* 0x00b81f00110e7f89 */ /* 0x00006200000e0000 */
[----:B------:R-:W-:Y:S01]  /*e360*/  MOV R6, RZ ;  /* 0x000000ff00067202 */ /* 0x000fe20000000f00 */
        /* <DEDUP_REMOVED lines=13> */
.L_x_2358:
        /* <DEDUP_REMOVED lines=14> */
.L_x_2266:
        /* <DEDUP_REMOVED lines=10> */
.L_x_2267:
[----:B------:R1:W-:Y:S02]  /*e5c0*/  SYNCS.ARRIVE.TRANS64.A1T0 RZ, [R0+URZ+0x30850], RZ ;  /* 0x030850ff00ff79a7 */ /* 0x0003e4000810003f */
[----:B-1----:R-:W-:-:S05]  /*e5d0*/  VIADD R0, R26, 0x1 ;  /* 0x000000011a007836 */ /* 0x002fca0000000000 */
[----:B------:R-:W-:-:S04]  /*e5e0*/  ISETP.NE.AND P0, PT, R0, 0x2, PT ;  /* 0x000000020000780c */ /* 0x000fc80003f05270 */
[----:B0-----:R-:W-:Y:S02]  /*e5f0*/  SEL R3, RZ, 0x1, P0 ;  /* 0x00000001ff037807 */ /* 0x001fe40000000000 */
[----:B------:R-:W-:Y:S02]  /*e600*/  SEL R0, R0, RZ, P0 ;  /* 0x000000ff00007207 */ /* 0x000fe40000000000 */
[----:B------:R-:W-:-:S07]  /*e610*/  LOP3.LUT R28, R28, R3, RZ, 0x3c, !PT ;  /* 0x000000031c1c7212 */ /* 0x000fce00078e3cff */
.L_x_2233:
[----:B------:R-:W0:Y:S01]  /*e620*/  S2R R3, SR_CgaCtaId ;  /* 0x0000000000037919 */ /* 0x000e220000008800 */
[----:B------:R-:W-:Y:S02]  /*e630*/  MOV R2, 0x400 ;  /* 0x0000040000027802 */ /* 0x000fe40000000f00 */
[----:B------:R-:W-:Y:S02]  /*e640*/  SHF.L.U32 R6, R6, 0x1f, RZ ;  /* 0x0000001f06067819 */ /* 0x000fe400000006ff */
[----:B0-----:R-:W-:-:S04]  /*e650*/  LEA R7, R3, R2, 0x18 ;  /* 0x0000000203077211 */ /* 0x001fc800078ec0ff */
[----:B------:R-:W0:Y:S02]  /*e660*/  SYNCS.PHASECHK.TRANS64.TRYWAIT P0, [R7+URZ+0x30820], R6 ;  /* 0x03082006070075a7 */ /* 0x000e24000800017f */
[----:B0-----:R-:W-:Y:S05]  /*e670*/  @!P0 BRA `(.L_x_2268) ;  /* 0x0000003000748947 */ /* 0x001fea0003800000 */
.L_x_2359:
[----:B------:R-:W-:-:S03]  /*e680*/  UMOV UR4, 0xffffffff ;  /* 0xffffffff00047882 */ /* 0x000fc60000000000 */
[----:B------:R-:W-:Y:S05]  /*e690*/  BRA.DIV UR4, `(.L_x_2269) ;  /* 0x0000003204807947 */ /* 0x000fea000b800000 */
[----:B------:R-:W1:Y:S02]  /*e6a0*/  S2R R2, SR_TID.X ;  /* 0x0000000000027919 */ /* 0x000e640000002100 */
[----:B-1----:R-:W-:-:S04]  /*e6b0*/  SHF.R.U32.HI R2, RZ, 0x5, R2 ;  /* 0x00000005ff027819 */ /* 0x002fc80000011602 */
[----:B------:R-:W-:-:S05]  /*e6c0*/  LOP3.LUT R2, R2, 0x3, RZ, 0xc0, !PT ;  /* 0x0000000302027812 */ /* 0x000fca00078ec0ff */
[----:B------:R1:W2:Y:S02]  /*e6d0*/  SHFL.IDX PT, R14, R2, RZ, 0x1f ;  /* 0x00001fff020e7589 */ /* 0x0002a400000e0000 */
.L_x_2362:
[----:B--2---:R-:W-:-:S13]  /*e6e0*/  ISETP.NE.AND P0, PT, R14, RZ, PT ;  /* 0x000000ff0e00720c */ /* 0x004fda0003f05270 */
[----:B------:R-:W-:Y:S05]  /*e6f0*/  @P0 BRA `(.L_x_2189) ;  /* 0x0000000000900947 */ /* 0x000fea0003800000 */
[----:B------:R-:W-:-:S03]  /*e700*/  UMOV UR4, 0xffffffff ;  /* 0xffffffff00047882 */ /* 0x000fc60000000000 */
[----:B------:R-:W-:Y:S05]  /*e710*/  BRA.DIV UR4, `(.L_x_2270) ;  /* 0x0000003204947947 */ /* 0x000fea000b800000 */
[----:B------:R-:W-:-:S13]  /*e720*/  ELECT P6, URZ, PT ;  /* 0x00000000003f782f */ /* 0x000fda00038c0000 */
.L_x_2365:
[----:B------:R-:W-:Y:S05]  /*e730*/  @!P6 BRA `(.L_x_2189) ;  /* 0x000000000080e947 */ /* 0x000fea0003800000 */
[----:B-1----:R-:W2:Y:S02]  /*e740*/  LDL R2, [R1+0x4] ;  /* 0x0000040001027983 */ /* 0x002ea40000100800 */
[----:B--2---:R-:W-:-:S13]  /*e750*/  R2UR UR4, R2 ;  /* 0x00000000020472ca */ /* 0x004fda00000e0000 */
[----:B------:R-:W-:-:S06]  /*e760*/  ULOP3.LUT UR4, UR4, 0x2, URZ, 0xfc, !UPT ;  /* 0x0000000204047892 */ /* 0x000fcc000f8efc3f */
[----:B------:R-:W-:-:S04]  /*e770*/  MOV R2, UR4 ;  /* 0x0000000400027c02 */ /* 0x000fc80008000f00 */
[----:B------:R-:W-:-:S13]  /*e780*/  ISETP.NE.AND P0, PT, R2, 0x3, PT ;  /* 0x000000030200780c */ /* 0x000fda0003f05270 */
[----:B------:R-:W-:Y:S05]  /*e790*/  @!P0 BRA `(.L_x_2271) ;  /* 0x0000000000048947 */ /* 0x000fea0003800000 */
[----:B------:R-:W-:Y:S01]  /*e7a0*/  BPT.TRAP 0x1 ;  /* 0x000000040000795c */ /* 0x000fe20000300000 */
.L_x_2271:
[----:B------:R-:W-:Y:S01]  /*e7b0*/  IMAD R5, R0, 0x8, R7 ;  /* 0x0000000800057824 */ /* 0x000fe200078e0207 */
[----:B------:R-:W-:Y:S01]  /*e7c0*/  SHF.L.U32 R2, R28, 0x1f, RZ ;  /* 0x0000001f1c027819 */ /* 0x000fe200000006ff */
[----:B------:R-:W-:-:S03]  /*e7d0*/  VIADD R0, R0, 0x1 ;  /* 0x0000000100007836 */ /* 0x000fc60000000000 */
[----:B------:R-:W1:Y:S02]  /*e7e0*/  SYNCS.PHASECHK.TRANS64.TRYWAIT P1, [R5+URZ+0x30840], R2 ;  /* 0x03084002050075a7 */ /* 0x000e64000802017f */
[----:B------:R-:W-:-:S04]  /*e7f0*/  ISETP.NE.AND P2, PT, R0, 0x2, PT ;  /* 0x000000020000780c */ /* 0x000fc80003f45270 */
[----:B------:R-:W-:Y:S01]  /*e800*/  SEL R3, RZ, 0x1, P2 ;  /* 0x00000001ff037807 */ /* 0x000fe20001000000 */
[----:B-1----:R-:W-:Y:S08]  /*e810*/  @!P1 BRA `(.L_x_2272) ;  /* 0x0000003000749947 */ /* 0x002ff00003800000 */
.L_x_2366:
[----:B------:R-:W-:Y:S02]  /*e820*/  SEL R0, R0, RZ, P2 ;  /* 0x000000ff00007207 */ /* 0x000fe40001000000 */
[----:B------:R-:W-:Y:S01]  /*e830*/  LOP3.LUT R3, R28, R3, RZ, 0x3c, !PT ;  /* 0x000000031c037212 */ /* 0x000fe200078e3cff */
[----:B------:R-:W-:Y:S06]  /*e840*/  @!P0 BRA `(.L_x_2273) ;  /* 0x0000000000048947 */ /* 0x000fec0003800000 */
[----:B------:R-:W-:Y:S01]  /*e850*/  BPT.TRAP 0x1 ;  /* 0x000000040000795c */ /* 0x000fe20000300000 */
.L_x_2273:
[----:B0-----:R-:W-:Y:S01]  /*e860*/  IMAD R7, R0, 0x8, R7 ;  /* 0x0000000800077824 */ /* 0x001fe200078e0207 */
[----:B------:R-:W-:-:S04]  /*e870*/  SHF.L.U32 R0, R3, 0x1f, RZ ;  /* 0x0000001f03007819 */ /* 0x000fc800000006ff */
[----:B------:R-:W0:Y:S02]  /*e880*/  SYNCS.PHASECHK.TRANS64.TRYWAIT P1, [R7+URZ+0x30840], R0 ;  /* 0x03084000070075a7 */ /* 0x000e24000802017f */
[----:B0-----:R-:W-:Y:S05]  /*e890*/  @!P1 BRA `(.L_x_2274) ;  /* 0x0000003000689947 */ /* 0x001fea0003800000 */
.L_x_2367:
[----:B------:R-:W-:Y:S05]  /*e8a0*/  @!P0 BRA `(.L_x_2275) ;  /* 0x0000000000048947 */ /* 0x000fea0003800000 */
[----:B------:R-:W-:Y:S01]  /*e8b0*/  BPT.TRAP 0x1 ;  /* 0x000000040000795c */ /* 0x000fe20000300000 */
.L_x_2275:
[----:B------:R-:W2:Y:S02]  /*e8c0*/  SYNCS.PHASECHK.TRANS64.TRYWAIT P1, [R5+URZ+0x30860], R2 ;  /* 0x03086002050075a7 */ /* 0x000ea4000802017f */
[----:B--2---:R-:W-:Y:S05]  /*e8d0*/  @!P1 BRA `(.L_x_2276) ;  /* 0x00000030006c9947 */ /* 0x004fea0003800000 */
.L_x_2368:
[----:B------:R-:W-:Y:S05]  /*e8e0*/  @!P0 BRA `(.L_x_2277) ;  /* 0x0000000000048947 */ /* 0x000fea0003800000 */
[----:B------:R-:W-:Y:S01]  /*e8f0*/  BPT.TRAP 0x1 ;  /* 0x000000040000795c */ /* 0x000fe20000300000 */
.L_x_2277:
[----:B---3--:R3:W4:Y:S02]  /*e900*/  SYNCS.PHASECHK.TRANS64.TRYWAIT P0, [R7+URZ+0x30860], R0 ;  /* 0x03086000070075a7 */ /* 0x008724000800017f */
[----:B----4-:R-:W-:Y:S05]  /*e910*/  @!P0 NANOSLEEP.SYNCS 0x989680 ;  /* 0x009896800000895d */ /* 0x010fea0003900000 */
[----:B------:R-:W4:Y:S02]  /*e920*/  @!P0 SYNCS.PHASECHK.TRANS64 P0, [R7+URZ+0x30860], R0 ;  /* 0x03086000070085a7 */ /* 0x000f24000800007f */
[----:B----4-:R-:W-:Y:S05]  /*e930*/  @!P0 BRA `(.L_x_2277) ;  /* 0xfffffffc00f08947 */ /* 0x010fea000383ffff */
.L_x_2189:
[----:B------:R-:W-:Y:S05]  /*e940*/  BSYNC B6 ;  /* 0x0000000000067941 */ /* 0x000fea0003800000 */
.L_x_2186:
[----:B------:R-:W-:Y:S05]  /*e950*/  EXIT ;  /* 0x000000000000794d */ /* 0x000fea0003800000 */
.L_x_2193:
[----:B-1----:R-:W-:-:S04]  /*e960*/  MOV R3, UR39 ;  /* 0x0000002700037c02 */ /* 0x002fc80008000f00 */
[----:B------:R1:W2:Y:S03]  /*e970*/  SYNCS.PHASECHK.TRANS64.TRYWAIT P0, [R3+URZ+0x30800], R0 ;  /* 0x03080000030075a7 */ /* 0x0002a6000800017f */
[----:B--2---:R-:W-:Y:S05]  /*e980*/  @!P0 NANOSLEEP.SYNCS 0x989680 ;  /* 0x009896800000895d */ /* 0x004fea0003900000 */
[----:B------:R-:W2:Y:S02]  /*e990*/  @!P0 SYNCS.PHASECHK.TRANS64 P0, [R3+URZ+0x30800], R0 ;  /* 0x03080000030085a7 */ /* 0x000ea4000800007f */
[----:B--2---:R-:W-:Y:S05]  /*e9a0*/  @!P0 BRA `(.L_x_2193) ;  /* 0xfffffffc00ec8947 */ /* 0x004fea000383ffff */
[----:B------:R-:W-:Y:S05]  /*e9b0*/  BRA `(.L_x_2278) ;  /* 0xffffff2800c47947 */ /* 0x000fea000383ffff */
.L_x_2197:
[----:B-1----:R-:W-:-:S04]  /*e9c0*/  IMAD.U32 R3, RZ, RZ, UR39 ;  /* 0x00000027ff037e24 */ /* 0x002fc8000f8e00ff */
[----:B------:R1:W2:Y:S03]  /*e9d0*/  SYNCS.PHASECHK.TRANS64.TRYWAIT P1, [R3+URZ+0x30830], R0 ;  /* 0x03083000030075a7 */ /* 0x0002a6000802017f */
[----:B--2---:R-:W-:Y:S05]  /*e9e0*/  @!P1 NANOSLEEP.SYNCS 0x989680 ;  /* 0x009896800000995d */ /* 0x004fea0003900000 */
[----:B------:R-:W2:Y:S02]  /*e9f0*/  @!P1 SYNCS.PHASECHK.TRANS64 P1, [R3+URZ+0x30830], R0 ;  /* 0x03083000030095a7 */ /* 0x000ea4000802007f */
[----:B--2---:R-:W-:Y:S05]  /*ea00*/  @!P1 BRA `(.L_x_2197) ;  /* 0xfffffffc00ec9947 */ /* 0x004fea000383ffff */
[----:B------:R-:W-:Y:S05]  /*ea10*/  BRA `(.L_x_2196) ;  /* 0xffffff2800e87947 */ /* 0x000fea000383ffff */
.L_x_2203:
[----:B-1----:R-:W-:-:S04]  /*ea20*/  IMAD.U32 R5, RZ, RZ, UR38 ;  /* 0x00000026ff057e24 */ /* 0x002fc8000f8e00ff */
[----:B------:R1:W2:Y:S03]  /*ea30*/  SYNCS.PHASECHK.TRANS64.TRYWAIT P1, [R5+URZ+0x30830], R2 ;  /* 0x03083002050075a7 */ /* 0x0002a6000802017f */
[----:B--2---:R-:W-:Y:S05]  /*ea40*/  @!P1 NANOSLEEP.SYNCS 0x989680 ;  /* 0x009896800000995d */ /* 0x004fea0003900000 */
[----:B------:R-:W2:Y:S02]  /*ea50*/  @!P1 SYNCS.PHASECHK.TRANS64 P1, [R5+URZ+0x30830], R2 ;  /* 0x03083002050095a7 */ /* 0x000ea4000802007f */
[----:B--2---:R-:W-:Y:S05]  /*ea60*/  @!P1 BRA `(.L_x_2203) ;  /* 0xfffffffc00ec9947 */ /* 0x004fea000383ffff */
[----:B------:R-:W-:Y:S05]  /*ea70*/  BRA `(.L_x_2202) ;  /* 0xffffff4c00e47947 */ /* 0x000fea000383ffff */
.L_x_2207:
[----:B---3--:R-:W-:-:S04]  /*ea80*/  IMAD.U32 R3, RZ, RZ, UR14 ;  /* 0x0000000eff037e24 */ /* 0x008fc8000f8e00ff */
[----:B------:R3:W4:Y:S03]  /*ea90*/  SYNCS.PHASECHK.TRANS64.TRYWAIT P1, [R3+URZ+0x30850], R0 ;  /* 0x03085000030075a7 */ /* 0x000726000802017f */
[----:B----4-:R-:W-:Y:S05]  /*eaa0*/  @!P1 NANOSLEEP.SYNCS 0x989680 ;  /* 0x009896800000995d */ /* 0x010fea0003900000 */
[----:B------:R-:W4:Y:S02]  /*eab0*/  @!P1 SYNCS.PHASECHK.TRANS64 P1, [R3+URZ+0x30850], R0 ;  /* 0x03085000030095a7 */ /* 0x000f24000802007f */
[----:B----4-:R-:W-:Y:S05]  /*eac0*/  @!P1 BRA `(.L_x_2207) ;  /* 0xfffffffc00ec9947 */ /* 0x010fea000383ffff */
[----:B------:R-:W-:Y:S05]  /*ead0*/  BRA `(.L_x_2206) ;  /* 0xffffff5800787947 */ /* 0x000fea000383ffff */
.L_x_2215:
[----:B-1----:R-:W-:-:S04]  /*eae0*/  MOV R5, UR38 ;  /* 0x0000002600057c02 */ /* 0x002fc80008000f00 */
[----:B------:R1:W2:Y:S03]  /*eaf0*/  SYNCS.PHASECHK.TRANS64.TRYWAIT P1, [R5+URZ+0x30830], R2 ;  /* 0x03083002050075a7 */ /* 0x0002a6000802017f */
[----:B--2---:R-:W-:Y:S05]  /*eb00*/  @!P1 NANOSLEEP.SYNCS 0x989680 ;  /* 0x009896800000995d */ /* 0x004fea0003900000 */
[----:B------:R-:W2:Y:S02]  /*eb10*/  @!P1 SYNCS.PHASECHK.TRANS64 P1, [R5+URZ+0x30830], R2 ;  /* 0x03083002050095a7 */ /* 0x000ea4000802007f */
[----:B--2---:R-:W-:Y:S05]  /*eb20*/  @!P1 BRA `(.L_x_2215) ;  /* 0xfffffffc00ec9947 */ /* 0x004fea000383ffff */
[----:B------:R-:W-:Y:S05]  /*eb30*/  BRA `(.L_x_2214) ;  /* 0xffffff7400307947 */ /* 0x000fea000383ffff */
.L_x_2219:
[----:B---3--:R-:W-:-:S04]  /*eb40*/  IMAD.U32 R3, RZ, RZ, UR5 ;  /* 0x00000005ff037e24 */ /* 0x008fc8000f8e00ff */
[----:B------:R3:W4:Y:S03]  /*eb50*/  SYNCS.PHASECHK.TRANS64.TRYWAIT P1, [R3+URZ+0x30850], R0 ;  /* 0x03085000030075a7 */ /* 0x000726000802017f */
[----:B----4-:R-:W-:Y:S05]  /*eb60*/  @!P1 NANOSLEEP.SYNCS 0x989680 ;  /* 0x009896800000995d */ /* 0x010fea0003900000 */
[----:B------:R-:W4:Y:S02]  /*eb70*/  @!P1 SYNCS.PHASECHK.TRANS64 P1, [R3+URZ+0x30850], R0 ;  /* 0x03085000030095a7 */ /* 0x000f24000802007f */
[----:B----4-:R-:W-:Y:S05]  /*eb80*/  @!P1 BRA `(.L_x_2219) ;  /* 0xfffffffc00ec9947 */ /* 0x010fea000383ffff */
[----:B------:R-:W-:Y:S05]  /*eb90*/  BRA `(.L_x_2218) ;  /* 0xffffff7c00c47947 */ /* 0x000fea000383ffff */
.L_x_2226:
[----:B-1----:R-:W-:-:S04]  /*eba0*/  IMAD.U32 R3, RZ, RZ, UR5 ;  /* 0x00000005ff037e24 */ /* 0x002fc8000f8e00ff */
[----:B------:R1:W2:Y:S03]  /*ebb0*/  SYNCS.PHASECHK.TRANS64.TRYWAIT P1, [R3+URZ+0x30850], R0 ;  /* 0x03085000030075a7 */ /* 0x0002a6000802017f */
[----:B--2---:R-:W-:Y:S05]  /*ebc0*/  @!P1 NANOSLEEP.SYNCS 0x989680 ;  /* 0x009896800000995d */ /* 0x004fea0003900000 */
[----:B------:R-:W2:Y:S02]  /*ebd0*/  @!P1 SYNCS.PHASECHK.TRANS64 P1, [R3+URZ+0x30850], R0 ;  /* 0x03085000030095a7 */ /* 0x000ea4000802007f */
[----:B--2---:R-:W-:Y:S05]  /*ebe0*/  @!P1 BRA `(.L_x_2226) ;  /* 0xfffffffc00ec9947 */ /* 0x004fea000383ffff */
[----:B------:R-:W-:Y:S05]  /*ebf0*/  BRA `(.L_x_2225) ;  /* 0xffffff9400dc7947 */ /* 0x000fea000383ffff */
.L_x_2238:
[----:B------:R-:W-:Y:S01]  /*ec00*/  IMAD.MOV.U32 R13, RZ, RZ, R18 ;  /* 0x000000ffff0d7224 */ /* 0x000fe200078e0012 */
[----:B------:R-:W-:Y:S01]  /*ec10*/  MOV R12, RZ ;  /* 0x000000ff000c7202 */ /* 0x000fe20000000f00 */
[----:B------:R-:W-:Y:S02]  /*ec20*/  IMAD.MOV.U32 R11, RZ, RZ, 0x1f ;  /* 0x0000001fff0b7424 */ /* 0x000fe400078e00ff */
[----:B------:R-:W-:-:S07]  /*ec30*/  IMAD.MOV.U32 R15, RZ, RZ, -0x1 ;  /* 0xffffffffff0f7424 */ /* 0x000fce00078e00ff */
[----:B-----5:R-:W-:Y:S05]  /*ec40*/  WARPSYNC.COLLECTIVE R15, `(.L_x_2279) ;  /* 0x000000000f087348 */ /* 0x020fea0003c00000 */
[----:B------:R0:W1:Y:S02]  /*ec50*/  SHFL.IDX P6, R14, R13, R12, R11 ;  /* 0x0000000c0d0e7389 */ /* 0x00006400000c000b */
[----:B01---5:R-:W-:Y:S01]  /*ec60*/  ENDCOLLECTIVE ;  /* 0x000000000000791b */ /* 0x023fe20003800000 */
.L_x_2279:
[----:B------:R-:W-:Y:S05]  /*ec70*/  BRA `(.L_x_2280) ;  /* 0xffffffcc009c7947 */ /* 0x000fea000383ffff */
.L_x_2240:
[----:B0-----:R-:W-:-:S04]  /*ec80*/  IMAD.U32 R3, RZ, RZ, UR46 ;  /* 0x0000002eff037e24 */ /* 0x001fc8000f8e00ff */
[----:B------:R0:W1:Y:S03]  /*ec90*/  SYNCS.PHASECHK.TRANS64.TRYWAIT P0, [R3+URZ+0x30840], R2 ;  /* 0x03084002030075a7 */ /* 0x000066000800017f */
[----:B-1----:R-:W-:Y:S05]  /*eca0*/  @!P0 NANOSLEEP.SYNCS 0x989680 ;  /* 0x009896800000895d */ /* 0x002fea0003900000 */
[----:B------:R-:W1:Y:S02]  /*ecb0*/  @!P0 SYNCS.PHASECHK.TRANS64 P0, [R3+URZ+0x30840], R2 ;  /* 0x03084002030085a7 */ /* 0x000e64000800007f */
[----:B-1----:R-:W-:Y:S05]  /*ecc0*/  @!P0 BRA `(.L_x_2240) ;  /* 0xfffffffc00ec8947 */ /* 0x002fea000383ffff */
[----:B------:R-:W-:Y:S05]  /*ecd0*/  BRA `(.L_x_2281) ;  /* 0xffffffd0002c7947 */ /* 0x000fea000383ffff */
.L_x_2241:
[----:B------:R-:W-:Y:S01]  /*ece0*/  BSSY B0, `(.L_x_2282) ;  /* 0x0000008000007945 */ /* 0x000fe20003800000 */
[----:B------:R-:W-:Y:S01]  /*ecf0*/  MOV R13, R7 ;  /* 0x00000007000d7202 */ /* 0x000fe20000000f00 */
[----:B------:R-:W-:Y:S02]  /*ed00*/  IMAD.MOV.U32 R12, RZ, RZ, RZ ;  /* 0x000000ffff0c7224 */ /* 0x000fe400078e00ff */
[----:B------:R-:W-:Y:S02]  /*ed10*/  IMAD.MOV.U32 R11, RZ, RZ, 0x181f ;  /* 0x0000181fff0b7424 */ /* 0x000fe400078e00ff */
[----:B------:R-:W-:-:S07]  /*ed20*/  IMAD.MOV.U32 R15, RZ, RZ, -0x1 ;  /* 0xffffffffff0f7424 */ /* 0x000fce00078e00ff */
[----:B------:R-:W-:Y:S05]  /*ed30*/  WARPSYNC.COLLECTIVE R15, `(.L_x_2283) ;  /* 0x000000000f087348 */ /* 0x000fea0003c00000 */
[----:B------:R0:W1:Y:S02]  /*ed40*/  SHFL.IDX P6, R14, R13, R12, R11 ;  /* 0x0000000c0d0e7389 */ /* 0x00006400000c000b */
[----:B01----:R-:W-:Y:S01]  /*ed50*/  ENDCOLLECTIVE ;  /* 0x000000000000791b */ /* 0x003fe20003800000 */
.L_x_2283:
[----:B------:R-:W-:Y:S05]  /*ed60*/  BSYNC B0 ;  /* 0x0000000000007941 */ /* 0x000fea0003800000 */
.L_x_2282:
[----:B------:R-:W-:Y:S01]  /*ed70*/  IMAD.MOV.U32 R13, RZ, RZ, R0 ;  /* 0x000000ffff0d7224 */ /* 0x000fe200078e0000 */
[----:B------:R-:W-:Y:S01]  /*ed80*/  MOV R15, 0xffffffff ;  /* 0xffffffff000f7802 */ /* 0x000fe20000000f00 */
[----:B------:R-:W-:Y:S01]  /*ed90*/  IMAD.MOV.U32 R12, RZ, RZ, RZ ;  /* 0x000000ffff0c7224 */ /* 0x000fe200078e00ff */
[----:B------:R-:W-:Y:S01]  /*eda0*/  MOV R3, R14 ;  /* 0x0000000e00037202 */ /* 0x000fe20000000f00 */
[----:B------:R-:W-:Y:S01]  /*edb0*/  IMAD.MOV.U32 R11, RZ, RZ, 0x181f ;  /* 0x0000181fff0b7424 */ /* 0x000fe200078e00ff */
[----:B------:R-:W-:-:S07]  /*edc0*/  @P0 LEA R9, R30, UR46, 0x1 ;  /* 0x0000002e1e090c11 */ /* 0x000fce000f8e08ff */
[----:B------:R-:W-:Y:S05]  /*edd0*/  WARPSYNC.COLLECTIVE R15, `(.L_x_2284) ;  /* 0x000000000f087348 */ /* 0x000fea0003c00000 */
[----:B------:R0:W1:Y:S02]  /*ede0*/  SHFL.IDX P6, R14, R13, R12, R11 ;  /* 0x0000000c0d0e7389 */ /* 0x00006400000c000b */
[----:B01----:R-:W-:Y:S01]  /*edf0*/  ENDCOLLECTIVE ;  /* 0x000000000000791b */ /* 0x003fe20003800000 */
.L_x_2284:
[----:B------:R-:W-:Y:S02]  /*ee00*/  IMAD.MOV.U32 R13, RZ, RZ, R7 ;  /* 0x000000ffff0d7224 */ /* 0x000fe400078e0007 */
[----:B------:R-:W-:Y:S02]  /*ee10*/  IMAD.MOV.U32 R12, RZ, RZ, 0x1 ;  /* 0x00000001ff0c7424 */ /* 0x000fe400078e00ff */
[----:B------:R-:W-:-:S07]  /*ee20*/  IMAD.MOV.U32 R2, RZ, RZ, R14 ;  /* 0x000000ffff027224 */ /* 0x000fce00078e000e */
[----:B------:R-:W-:Y:S05]  /*ee30*/  WARPSYNC.COLLECTIVE R15, `(.L_x_2285) ;  /* 0x000000000f087348 */ /* 0x000fea0003c00000 */
[----:B------:R0:W1:Y:S02]  /*ee40*/  SHFL.IDX P6, R14, R13, R12, R11 ;  /* 0x0000000c0d0e7389 */ /* 0x00006400000c000b */
[----:B01----:R-:W-:Y:S01]  /*ee50*/  ENDCOLLECTIVE ;  /* 0x000000000000791b */ /* 0x003fe20003800000 */
.L_x_2285:
        /* <DEDUP_REMOVED lines=13> */
.L_x_2286:
[----:B------:R-:W-:Y:S01]  /*ef30*/  @P0 LEA R21, R30, UR46, 0x1 ;  /* 0x0000002e1e150c11 */ /* 0x000fe2000f8e08ff */
[----:B------:R-:W-:Y:S01]  /*ef40*/  IMAD.MOV.U32 R13, RZ, RZ, R7 ;  /* 0x000000ffff0d7224 */ /* 0x000fe200078e0007 */
[----:B------:R-:W-:Y:S01]  /*ef50*/  MOV R12, 0x2 ;  /* 0x00000002000c7802 */ /* 0x000fe20000000f00 */
[----:B------:R-:W-:-:S07]  /*ef60*/  IMAD.MOV.U32 R4, RZ, RZ, R14 ;  /* 0x000000ffff047224 */ /* 0x000fce00078e000e */
[----:B------:R-:W-:Y:S05]  /*ef70*/  WARPSYNC.COLLECTIVE R15, `(.L_x_2287) ;  /* 0x000000000f087348 */ /* 0x000fea0003c00000 */
[----:B------:R0:W1:Y:S02]  /*ef80*/  SHFL.IDX P6, R14, R13, R12, R11 ;  /* 0x0000000c0d0e7389 */ /* 0x00006400000c000b */
[----:B01----:R-:W-:Y:S01]  /*ef90*/  ENDCOLLECTIVE ;  /* 0x000000000000791b */ /* 0x003fe20003800000 */
.L_x_2287:
        /* <DEDUP_REMOVED lines=13> */
.L_x_2288:
        /* <DEDUP_REMOVED lines=8> */
.L_x_2289:
[----:B------:R-:W-:-:S05]  /*f0f0*/  @P0 IMAD.WIDE.U32 R2, R23, 0x2, R2 ;  /* 0x0000000217020825 */ /* 0x000fca00078e0002 */
[----:B------:R-:W-:Y:S01]  /*f100*/  @!PT LDS RZ, [RZ] ;  /* 0x00000000fffff984 */ /* 0x000fe20000000800 */
[----:B------:R-:W-:Y:S01]  /*f110*/  @!PT LDS RZ, [RZ] ;  /* 0x00000000fffff984 */ /* 0x000fe20000000800 */
[----:B------:R-:W-:Y:S01]  /*f120*/  @!PT LDS RZ, [RZ] ;  /* 0x00000000fffff984 */ /* 0x000fe20000000800 */
[----:B------:R0:W-:Y:S04]  /*f130*/  @P0 LDGSTS.E.BYPASS.LTC128B.128 [R25+0x1f400], desc[UR36][R2.64], !P3 ;  /* 0x1f40000002190fae */ /* 0x0001e8000d901d64 */
[----:B------:R0:W-:Y:S01]  /*f140*/  @P0 LDGSTS.E.BYPASS.LTC128B.128 [R25+0x22400], desc[UR36][R2.64+0x80], !P2 ;  /* 0x2240008002190fae */ /* 0x0001e2000d101d64 */
[----:B------:R-:W-:-:S03]  /*f150*/  MOV R13, R0 ;  /* 0x00000000000d7202 */ /* 0x000fc60000000f00 */
[----:B------:R0:W-:Y:S01]  /*f160*/  @P0 LDGSTS.E.BYPASS.LTC128B.128 [R25+0x25400], desc[UR36][R2.64+0x100], !P1 ;  /* 0x2540010002190fae */ /* 0x0001e2000c901d64 */
[----:B------:R-:W-:Y:S01]  /*f170*/  ISETP.GE.AND P0, PT, R6, 0x31, PT ;  /* 0x000000310600780c */ /* 0x000fe20003f06270 */
[----:B------:R-:W-:-:S12]  /*f180*/  IMAD.MOV.U32 R9, RZ, RZ, R14 ;  /* 0x000000ffff097224 */ /* 0x000fd800078e000e */
[----:B0-----:R-:W-:Y:S05]  /*f190*/  WARPSYNC.COLLECTIVE R15, `(.L_x_2290) ;  /* 0x000000000f087348 */ /* 0x001fea0003c00000 */
[----:B------:R1:W2:Y:S02]  /*f1a0*/  SHFL.IDX P6, R14, R13, R12, R11 ;  /* 0x0000000c0d0e7389 */ /* 0x0002a400000c000b */
[----:B012---:R-:W-:Y:S01]  /*f1b0*/  ENDCOLLECTIVE ;  /* 0x000000000000791b */ /* 0x007fe20003800000 */
.L_x_2290:
[----:B------:R-:W-:Y:S01]  /*f1c0*/  IMAD.MOV.U32 R5, RZ, RZ, R9 ;  /* 0x000000ffff057224 */ /* 0x000fe200078e0009 */
[----:B------:R-:W-:Y:S02]  /*f1d0*/  @P0 LEA R9, R30, UR46, 0x1 ;  /* 0x0000002e1e090c11 */ /* 0x000fe4000f8e08ff */
[----:B------:R-:W-:Y:S01]  /*f1e0*/  MOV R13, R7 ;  /* 0x00000007000d7202 */ /* 0x000fe20000000f00 */
[----:B------:R-:W-:Y:S02]  /*f1f0*/  IMAD.MOV.U32 R12, RZ, RZ, 0x4 ;  /* 0x00000004ff0c7424 */ /* 0x000fe400078e00ff */
[----:B------:R-:W-:-:S07]  /*f200*/  IMAD.MOV.U32 R10, RZ, RZ, R14 ;  /* 0x000000ffff0a7224 */ /* 0x000fce00078e000e */
[----:B------:R-:W-:Y:S05]  /*f210*/  WARPSYNC.COLLECTIVE R15, `(.L_x_2291) ;  /* 0x000000000f087348 */ /* 0x000fea0003c00000 */
[----:B------:R0:W1:Y:S02]  /*f220*/  SHFL.IDX P6, R14, R13, R12, R11 ;  /* 0x0000000c0d0e7389 */ /* 0x00006400000c000b */
[----:B01----:R-:W-:Y:S01]  /*f230*/  ENDCOLLECTIVE ;  /* 0x000000000000791b */ /* 0x003fe20003800000 */
.L_x_2291:
        /* <DEDUP_REMOVED lines=14> */
.L_x_2292:
[----:B------:R-:W-:Y:S01]  /*f320*/  IMAD.MOV.U32 R3, RZ, RZ, R8 ;  /* 0x000000ffff037224 */ /* 0x000fe200078e0008 */
[----:B------:R-:W-:Y:S01]  /*f330*/  @P0 LEA R21, R30, UR46, 0x1 ;  /* 0x0000002e1e150c11 */ /* 0x000fe2000f8e08ff */
[----:B------:R-:W-:Y:S02]  /*f340*/  IMAD.MOV.U32 R13, RZ, RZ, R7 ;  /* 0x000000ffff0d7224 */ /* 0x000fe400078e0007 */
[----:B------:R-:W-:Y:S01]  /*f350*/  IMAD.MOV.U32 R12, RZ, RZ, 0x5 ;  /* 0x00000005ff0c7424 */ /* 0x000fe200078e00ff */
[----:B------:R-:W-:-:S07]  /*f360*/  MOV R2, R14 ;  /* 0x0000000e00027202 */ /* 0x000fce0000000f00 */
[----:B------:R-:W-:Y:S05]  /*f370*/  WARPSYNC.COLLECTIVE R15, `(.L_x_2293) ;  /* 0x000000000f087348 */ /* 0x000fea0003c00000 */
[----:B------:R0:W1:Y:S02]  /*f380*/  SHFL.IDX P6, R14, R13, R12, R11 ;  /* 0x0000000c0d0e7389 */ /* 0x00006400000c000b */
[----:B01----:R-:W-:Y:S01]  /*f390*/  ENDCOLLECTIVE ;  /* 0x000000000000791b */ /* 0x003fe20003800000 */
.L_x_2293:
        /* <DEDUP_REMOVED lines=8> */
[----:B------:R-:W-:-:S07]  /*f420*/  MOV R7, R14 ;  /* 0x0000000e00077202 */ /* 0x000fce0000000f00 */
[----:B0-----:R-:W-:Y:S05]  /*f430*/  WARPSYNC.COLLECTIVE R15, `(.L_x_2294) ;  /* 0x000000000f087348 */ /* 0x001fea0003c00000 */
[----:B------:R1:W2:Y:S02]  /*f440*/  SHFL.IDX P6, R14, R13, R12, R11 ;  /* 0x0000000c0d0e7389 */ /* 0x0002a400000c000b */
[----:B012---:R-:W-:Y:S01]  /*f450*/  ENDCOLLECTIVE ;  /* 0x000000000000791b */ /* 0x007fe20003800000 */
.L_x_2294:
[----:B------:R-:W-:Y:S05]  /*f460*/  BRA `(.L_x_2295) ;  /* 0xffffffcc00907947 */ /* 0x000fea000383ffff */
.L_x_2244:
[----:B------:R-:W-:Y:S01]  /*f470*/  IMAD.MOV.U32 R13, RZ, RZ, R8 ;  /* 0x000000ffff0d7224 */ /* 0x000fe200078e0008 */
[----:B------:R-:W-:Y:S01]  /*f480*/  MOV R11, 0x181f ;  /* 0x0000181f000b7802 */ /* 0x000fe20000000f00 */
[----:B------:R-:W-:Y:S02]  /*f490*/  IMAD.MOV.U32 R12, RZ, RZ, RZ ;  /* 0x000000ffff0c7224 */ /* 0x000fe400078e00ff */
[----:B------:R-:W-:Y:S02]  /*f4a0*/  IMAD.MOV.U32 R15, RZ, RZ, -0x1 ;  /* 0xffffffffff0f7424 */ /* 0x000fe400078e00ff */
[----:B------:R-:W-:-:S07]  /*f4b0*/  IMAD.U32 R7, RZ, RZ, UR48 ;  /* 0x00000030ff077e24 */ /* 0x000fce000f8e00ff */
[----:B------:R-:W-:Y:S05]  /*f4c0*/  WARPSYNC.COLLECTIVE R15, `(.L_x_2296) ;  /* 0x000000000f087348 */ /* 0x000fea0003c00000 */
[----:B------:R0:W1:Y:S02]  /*f4d0*/  SHFL.IDX P6, R14, R13, R12, R11 ;  /* 0x0000000c0d0e7389 */ /* 0x00006400000c000b */
[----:B01----:R-:W-:Y:S01]  /*f4e0*/  ENDCOLLECTIVE ;  /* 0x000000000000791b */ /* 0x003fe20003800000 */
.L_x_2296:
[----:B------:R-:W-:-:S04]  /*f4f0*/  IMAD R7, R7, 0x80, R27 ;  /* 0x0000008007077824 */ /* 0x000fc800078e021b */
[----:B------:R-:W-:Y:S02]  /*f500*/  VIADD R5, R7, 0x10 ;  /* 0x0000001007057836 */ /* 0x000fe40000000000 */
[----:B------:R-:W-:Y:S02]  /*f510*/  IMAD.MOV.U32 R13, RZ, RZ, R6 ;  /* 0x000000ffff0d7224 */ /* 0x000fe400078e0006 */
[----:B------:R-:W-:-:S07]  /*f520*/  IMAD.MOV.U32 R3, RZ, RZ, R14 ;  /* 0x000000ffff037224 */ /* 0x000fce00078e000e */
[----:B------:R-:W-:Y:S05]  /*f530*/  WARPSYNC.COLLECTIVE R15, `(.L_x_2297) ;  /* 0x000000000f087348 */ /* 0x000fea0003c00000 */
[----:B------:R0:W1:Y:S02]  /*f540*/  SHFL.IDX P6, R14, R13, R12, R11 ;  /* 0x0000000c0d0e7389 */ /* 0x00006400000c000b */
[----:B01----:R-:W-:Y:S01]  /*f550*/  ENDCOLLECTIVE ;  /* 0x000000000000791b */ /* 0x003fe20003800000 */
.L_x_2297:
        /* <DEDUP_REMOVED lines=10> */
.L_x_2298:
        /* <DEDUP_REMOVED lines=13> */
.L_x_2299:
[----:B------:R-:W-:Y:S01]  /*f6d0*/  VIADD R3, R7, 0x20 ;  /* 0x0000002007037836 */ /* 0x000fe20000000000 */
[----:B------:R-:W-:Y:S01]  /*f6e0*/  @!P1 LEA R21, R30, UR46, 0x1 ;  /* 0x0000002e1e159c11 */ /* 0x000fe2000f8e08ff */
[----:B------:R-:W-:Y:S02]  /*f6f0*/  IMAD.MOV.U32 R13, RZ, RZ, R8 ;  /* 0x000000ffff0d7224 */ /* 0x000fe400078e0008 */
[----:B------:R-:W-:Y:S01]  /*f700*/  IMAD.MOV.U32 R12, RZ, RZ, 0x2 ;  /* 0x00000002ff0c7424 */ /* 0x000fe200078e00ff */
[----:B------:R-:W-:-:S07]  /*f710*/  MOV R4, R14 ;  /* 0x0000000e00047202 */ /* 0x000fce0000000f00 */
[----:B------:R-:W-:Y:S05]  /*f720*/  WARPSYNC.COLLECTIVE R15, `(.L_x_2300) ;  /* 0x000000000f087348 */ /* 0x000fea0003c00000 */
[----:B------:R0:W1:Y:S02]  /*f730*/  SHFL.IDX P6, R14, R13, R12, R11 ;  /* 0x0000000c0d0e7389 */ /* 0x00006400000c000b */
[----:B01----:R-:W-:Y:S01]  /*f740*/  ENDCOLLECTIVE ;  /* 0x000000000000791b */ /* 0x003fe20003800000 */
.L_x_2300:
        /* <DEDUP_REMOVED lines=8> */
[----:B------:R-:W-:Y:S02]  /*f7d0*/  ISETP.GE.AND P1, PT, R3, R0, PT ;  /* 0x000000000300720c */ /* 0x000fe40003f26270 */
[----:B------:R-:W-:-:S11]  /*f7e0*/  MOV R3, R14 ;  /* 0x0000000e00037202 */ /* 0x000fd60000000f00 */
[----:B0-----:R-:W-:Y:S05]  /*f7f0*/  WARPSYNC.COLLECTIVE R15, `(.L_x_2301) ;  /* 0x000000000f087348 */ /* 0x001fea0003c00000 */
[----:B------:R1:W2:Y:S02]  /*f800*/  SHFL.IDX P6, R14, R13, R12, R11 ;  /* 0x0000000c0d0e7389 */ /* 0x0002a400000c000b */
[----:B012---:R-:W-:Y:S01]  /*f810*/  ENDCOLLECTIVE ;  /* 0x000000000000791b */ /* 0x007fe20003800000 */
.L_x_2301:
        /* <DEDUP_REMOVED lines=8> */
.L_x_2302:
        /* <DEDUP_REMOVED lines=13> */
.L_x_2303:
        /* <DEDUP_REMOVED lines=8> */
.L_x_2304:
        /* <DEDUP_REMOVED lines=13> */
.L_x_2305:
        /* <DEDUP_REMOVED lines=8> */
.L_x_2306:
        /* <DEDUP_REMOVED lines=13> */
.L_x_2307:
        /* <DEDUP_REMOVED lines=8> */
.L_x_2308:
        /* <DEDUP_REMOVED lines=13> */
.L_x_2309:
[----:B------:R-:W-:Y:S01]  /*fd60*/  @!P1 LEA R9, R30, UR46, 0x1 ;  /* 0x0000002e1e099c11 */ /* 0x000fe2000f8e08ff */
[----:B------:R-:W-:Y:S01]  /*fd70*/  IMAD.MOV.U32 R13, RZ, RZ, R8 ;  /* 0x000000ffff0d7224 */ /* 0x000fe200078e0008 */
[----:B------:R-:W-:Y:S01]  /*fd80*/  MOV R12, 0x7 ;  /* 0x00000007000c7802 */ /* 0x000fe20000000f00 */
[----:B------:R-:W-:-:S07]  /*fd90*/  IMAD.MOV.U32 R2, RZ, RZ, R14 ;  /* 0x000000ffff027224 */ /* 0x000fce00078e000e */
[----:B------:R-:W-:Y:S05]  /*fda0*/  WARPSYNC.COLLECTIVE R15, `(.L_x_2310) ;  /* 0x000000000f087348 */ /* 0x000fea0003c00000 */
[----:B------:R0:W1:Y:S02]  /*fdb0*/  SHFL.IDX P6, R14, R13, R12, R11 ;  /* 0x0000000c0d0e7389 */ /* 0x00006400000c000b */
[----:B01----:R-:W-:Y:S01]  /*fdc0*/  ENDCOLLECTIVE ;  /* 0x000000000000791b */ /* 0x003fe20003800000 */
.L_x_2310:
        /* <DEDUP_REMOVED lines=12> */
.L_x_2311:
[----:B------:R-:W-:Y:S05]  /*fe90*/  BRA `(.L_x_2312) ;  /* 0xffffffcc00807947 */ /* 0x000fea000383ffff */
.L_x_2247:
[----:B0-----:R-:W-:-:S04]  /*fea0*/  IMAD.U32 R3, RZ, RZ, UR46 ;  /* 0x0000002eff037e24 */ /* 0x001fc8000f8e00ff */
[----:B------:R0:W1:Y:S03]  /*feb0*/  SYNCS.PHASECHK.TRANS64.TRYWAIT P0, [R3+URZ+0x30820], R0 ;  /* 0x03082000030075a7 */ /* 0x000066000800017f */
[----:B-1----:R-:W-:Y:S05]  /*fec0*/  @!P0 NANOSLEEP.SYNCS 0x989680 ;  /* 0x009896800000895d */ /* 0x002fea0003900000 */
[----:B------:R-:W1:Y:S02]  /*fed0*/  @!P0 SYNCS.PHASECHK.TRANS64 P0, [R3+URZ+0x30820], R0 ;  /* 0x03082000030085a7 */ /* 0x000e64000800007f */
[----:B-1----:R-:W-:Y:S05]  /*fee0*/  @!P0 BRA `(.L_x_2247) ;  /* 0xfffffffc00ec8947 */ /* 0x002fea000383ffff */
[----:B------:R-:W-:Y:S05]  /*fef0*/  BRA `(.L_x_2313) ;  /* 0xffffffcc00cc7947 */ /* 0x000fea000383ffff */
.L_x_2251:
[----:B0-----:R0:W1:Y:S02]  /*ff00*/  SYNCS.PHASECHK.TRANS64.TRYWAIT P0, [R19+URZ+0x30840], R2 ;  /* 0x03084002130075a7 */ /* 0x001064000800017f */
[----:B-1----:R-:W-:Y:S05]  /*ff10*/  @!P0 NANOSLEEP.SYNCS 0x989680 ;  /* 0x009896800000895d */ /* 0x002fea0003900000 */
[----:B------:R-:W1:Y:S02]  /*ff20*/  @!P0 SYNCS.PHASECHK.TRANS64 P0, [R19+URZ+0x30840], R2 ;  /* 0x03084002130085a7 */ /* 0x000e64000800007f */
[----:B-1----:R-:W-:Y:S05]  /*ff30*/  @!P0 BRA `(.L_x_2251) ;  /* 0xfffffffc00f08947 */ /* 0x002fea000383ffff */
[----:B------:R-:W-:Y:S05]  /*ff40*/  BRA `(.L_x_2314) ;  /* 0xffffffd000b07947 */ /* 0x000fea000383ffff */
.L_x_2252:
        /* <DEDUP_REMOVED lines=8> */
.L_x_2316:
[----:B------:R-:W-:Y:S05]  /*ffd0*/  BSYNC B1 ;  /* 0x0000000000017941 */ /* 0x000fea0003800000 */
.L_x_2315:
[----:B------:R-:W-:Y:S01]  /*ffe0*/  IMAD.MOV.U32 R13, RZ, RZ, R21 ;  /* 0x000000ffff0d7224 */ /* 0x000fe200078e0015 */
[----:B------:R-:W-:Y:S01]  /*fff0*/  MOV R3, R14 ;  /* 0x0000000e00037202 */ /* 0x000fe20000000f00 */
[----:B------:R-:W-:Y:S01]  /*10000*/  IMAD.MOV.U32 R12, RZ, RZ, RZ ;  /* 0x000000ffff0c7224 */ /* 0x000fe200078e00ff */
[----:B------:R-:W-:Y:S01]  /*10010*/  SHF.L.U32 R8, R23, 0x1, RZ ;  /* 0x0000000117087819 */ /* 0x000fe200000006ff */
[----:B------:R-:W-:Y:S01]  /*10020*/  IMAD.MOV.U32 R11, RZ, RZ, 0x181f ;  /* 0x0000181fff0b7424 */ /* 0x000fe200078e00ff */
[----:B------:R-:W-:Y:S01]  /*10030*/  P2R R6, PR, RZ, 0x2 ;  /* 0x00000002ff067803 */ /* 0x000fe20000000000 */
[----:B------:R-:W-:Y:S01]  /*10040*/  IMAD.MOV.U32 R15, RZ, RZ, -0x1 ;  /* 0xffffffffff0f7424 */ /* 0x000fe200078e00ff */
[----:B------:R-:W-:Y:S02]  /*10050*/  LOP3.LUT P1, RZ, R16, 0x4, RZ, 0xc0, !PT ;  /* 0x0000000410ff7812 */ /* 0x000fe4000782c0ff */
[----:B------:R-:W-:-:S11]  /*10060*/  LEA R22, R22, UR46, 0x1 ;  /* 0x0000002e16167c11 */ /* 0x000fd6000f8e08ff */
[----:B------:R-:W-:Y:S05]  /*10070*/  WARPSYNC.COLLECTIVE R15, `(.L_x_2317) ;  /* 0x000000000f087348 */ /* 0x000fea0003c00000 */
[----:B------:R0:W1:Y:S02]  /*10080*/  SHFL.IDX P6, R14, R13, R12, R11 ;  /* 0x0000000c0d0e7389 */ /* 0x00006400000c000b */
[----:B01----:R-:W-:Y:S01]  /*10090*/  ENDCOLLECTIVE ;  /* 0x000000000000791b */ /* 0x003fe20003800000 */
.L_x_2317:
[----:B------:R-:W-:Y:S01]  /*100a0*/  IMAD.MOV.U32 R13, RZ, RZ, R24 ;  /* 0x000000ffff0d7224 */ /* 0x000fe200078e0018 */
[----:B------:R-:W-:Y:S02]  /*100b0*/  MOV R12, 0x1 ;  /* 0x00000001000c7802 */ /* 0x000fe40000000f00 */
[----:B------:R-:W-:-:S13]  /*100c0*/  IADD3 R2, P0, R14, R8, RZ ;  /* 0x000000080e027210 */ /* 0x000fda0007f1e0ff */
[----:B------:R-:W-:Y:S05]  /*100d0*/  WARPSYNC.COLLECTIVE R15, `(.L_x_2318) ;  /* 0x000000000f087348 */ /* 0x000fea0003c00000 */
[----:B------:R0:W1:Y:S02]  /*100e0*/  SHFL.IDX P6, R14, R13, R12, R11 ;  /* 0x0000000c0d0e7389 */ /* 0x00006400000c000b */
[----:B01----:R-:W-:Y:S01]  /*100f0*/  ENDCOLLECTIVE ;  /* 0x000000000000791b */ /* 0x003fe20003800000 */
.L_x_2318:
        /* <DEDUP_REMOVED lines=12> */
.L_x_2319:
[----:B------:R-:W-:Y:S01]  /*101c0*/  MOV R13, R24 ;  /* 0x00000018000d7202 */ /* 0x000fe20000000f00 */
[----:B------:R-:W-:Y:S01]  /*101d0*/  IMAD.MOV.U32 R12, RZ, RZ, 0x2 ;  /* 0x00000002ff0c7424 */ /* 0x000fe200078e00ff */
[----:B------:R-:W-:-:S13]  /*101e0*/  IADD3 R2, P0, R14, R8, RZ ;  /* 0x000000080e027210 */ /* 0x000fda0007f1e0ff */
[----:B------:R-:W-:Y:S05]  /*101f0*/  WARPSYNC.COLLECTIVE R15, `(.L_x_2320) ;  /* 0x000000000f087348 */ /* 0x000fea0003c00000 */
[----:B------:R0:W1:Y:S02]  /*10200*/  SHFL.IDX P6, R14, R13, R12, R11 ;  /* 0x0000000c0d0e7389 */ /* 0x00006400000c000b */
[----:B01----:R-:W-:Y:S01]  /*10210*/  ENDCOLLECTIVE ;  /* 0x000000000000791b */ /* 0x003fe20003800000 */
.L_x_2320:
        /* <DEDUP_REMOVED lines=12> */
.L_x_2321:
[----:B------:R-:W-:Y:S01]  /*102e0*/  IMAD.MOV.U32 R13, RZ, RZ, R24 ;  /* 0x000000ffff0d7224 */ /* 0x000fe200078e0018 */
[----:B------:R-:W-:Y:S02]  /*102f0*/  MOV R12, 0x3 ;  /* 0x00000003000c7802 */ /* 0x000fe40000000f00 */
[----:B------:R-:W-:-:S07]  /*10300*/  MOV R10, R14 ;  /* 0x0000000e000a7202 */ /* 0x000fce0000000f00 */
[----:B------:R-:W-:Y:S05]  /*10310*/  WARPSYNC.COLLECTIVE R15, `(.L_x_2322) ;  /* 0x000000000f087348 */ /* 0x000fea0003c00000 */
[----:B------:R0:W1:Y:S02]  /*10320*/  SHFL.IDX P6, R14, R13, R12, R11 ;  /* 0x0000000c0d0e7389 */ /* 0x00006400000c000b */
[----:B01----:R-:W-:Y:S01]  /*10330*/  ENDCOLLECTIVE ;  /* 0x000000000000791b */ /* 0x003fe20003800000 */
.L_x_2322:
        /* <DEDUP_REMOVED lines=13> */
.L_x_2323:
[----:B------:R-:W-:Y:S01]  /*10410*/  IMAD.MOV.U32 R13, RZ, RZ, R24 ;  /* 0x000000ffff0d7224 */ /* 0x000fe200078e0018 */
[----:B------:R-:W-:Y:S02]  /*10420*/  MOV R12, 0x4 ;  /* 0x00000004000c7802 */ /* 0x000fe40000000f00 */
[----:B------:R-:W-:-:S07]  /*10430*/  MOV R2, R14 ;  /* 0x0000000e00027202 */ /* 0x000fce0000000f00 */
[----:B------:R-:W-:Y:S05]  /*10440*/  WARPSYNC.COLLECTIVE R15, `(.L_x_2324) ;  /* 0x000000000f087348 */ /* 0x000fea0003c00000 */
[----:B------:R0:W1:Y:S02]  /*10450*/  SHFL.IDX P6, R14, R13, R12, R11 ;  /* 0x0000000c0d0e7389 */ /* 0x00006400000c000b */
[----:B01----:R-:W-:Y:S01]  /*10460*/  ENDCOLLECTIVE ;  /* 0x000000000000791b */ /* 0x003fe20003800000 */
.L_x_2324:
        /* <DEDUP_REMOVED lines=13> */
.L_x_2325:
[----:B------:R-:W-:Y:S01]  /*10540*/  IMAD.MOV.U32 R13, RZ, RZ, R24 ;  /* 0x000000ffff0d7224 */ /* 0x000fe200078e0018 */
[----:B------:R-:W-:Y:S02]  /*10550*/  MOV R12, 0x5 ;  /* 0x00000005000c7802 */ /* 0x000fe40000000f00 */
[----:B------:R-:W-:-:S07]  /*10560*/  MOV R2, R14 ;  /* 0x0000000e00027202 */ /* 0x000fce0000000f00 */
[----:B------:R-:W-:Y:S05]  /*10570*/  WARPSYNC.COLLECTIVE R15, `(.L_x_2326) ;  /* 0x000000000f087348 */ /* 0x000fea0003c00000 */
[----:B------:R0:W1:Y:S02]  /*10580*/  SHFL.IDX P6, R14, R13, R12, R11 ;  /* 0x0000000c0d0e7389 */ /* 0x00006400000c000b */
[----:B01----:R-:W-:Y:S01]  /*10590*/  ENDCOLLECTIVE ;  /* 0x000000000000791b */ /* 0x003fe20003800000 */
.L_x_2326:
        /* <DEDUP_REMOVED lines=14> */
.L_x_2327:
[----:B------:R-:W-:Y:S05]  /*10680*/  BRA `(.L_x_2328) ;  /* 0xffffffcc00fc7947 */ /* 0x000fea000383ffff */
.L_x_2257:
[----:B0-----:R0:W2:Y:S02]  /*10690*/  SYNCS.PHASECHK.TRANS64.TRYWAIT P0, [R6+URZ+0x30860], R3 ;  /* 0x03086003060075a7 */ /* 0x0010a4000800017f */
[----:B--2---:R-:W-:Y:S05]  /*106a0*/  @!P0 NANOSLEEP.SYNCS 0x989680 ;  /* 0x009896800000895d */ /* 0x004fea0003900000 */
[----:B------:R-:W2:Y:S02]  /*106b0*/  @!P0 SYNCS.PHASECHK.TRANS64 P0, [R6+URZ+0x30860], R3 ;  /* 0x03086003060085a7 */ /* 0x000ea4000800007f */
[----:B--2---:R-:W-:Y:S05]  /*106c0*/  @!P0 BRA `(.L_x_2257) ;  /* 0xfffffffc00f08947 */ /* 0x004fea000383ffff */
[----:B------:R-:W-:Y:S05]  /*106d0*/  BRA `(.L_x_2329) ;  /* 0xffffffd000607947 */ /* 0x000fea000383ffff */
.L_x_2258:
        /* <DEDUP_REMOVED lines=8> */
.L_x_2331:
[----:B------:R-:W-:Y:S05]  /*10760*/  BSYNC B1 ;  /* 0x0000000000017941 */ /* 0x000fea0003800000 */
.L_x_2330:
        /* <DEDUP_REMOVED lines=9> */
.L_x_2332:
[----:B------:R-:W-:Y:S02]  /*10800*/  IMAD.MOV.U32 R13, RZ, RZ, R18 ;  /* 0x000000ffff0d7224 */ /* 0x000fe400078e0012 */
[----:B------:R-:W-:Y:S01]  /*10810*/  IMAD.MOV.U32 R12, RZ, RZ, 0x1 ;  /* 0x00000001ff0c7424 */ /* 0x000fe200078e00ff */
[----:B------:R-:W-:-:S13]  /*10820*/  IADD3 R2, P0, R14, R9, RZ ;  /* 0x000000090e027210 */ /* 0x000fda0007f1e0ff */
[----:B------:R-:W-:Y:S05]  /*10830*/  WARPSYNC.COLLECTIVE R15, `(.L_x_2333) ;  /* 0x000000000f087348 */ /* 0x000fea0003c00000 */
[----:B------:R0:W1:Y:S02]  /*10840*/  SHFL.IDX P6, R14, R13, R12, R11 ;  /* 0x0000000c0d0e7389 */ /* 0x00006400000c000b */
[----:B01----:R-:W-:Y:S01]  /*10850*/  ENDCOLLECTIVE ;  /* 0x000000000000791b */ /* 0x003fe20003800000 */
.L_x_2333:
        /* <DEDUP_REMOVED lines=12> */
.L_x_2334:
        /* <DEDUP_REMOVED lines=12> */
.L_x_2335:
        /* <DEDUP_REMOVED lines=12> */
.L_x_2336:
        /* <DEDUP_REMOVED lines=12> */
.L_x_2337:
        /* <DEDUP_REMOVED lines=12> */
.L_x_2338:
        /* <DEDUP_REMOVED lines=12> */
.L_x_2339:
        /* <DEDUP_REMOVED lines=12> */
.L_x_2340:
        /* <DEDUP_REMOVED lines=12> */
.L_x_2341:
        /* <DEDUP_REMOVED lines=12> */
.L_x_2342:
[----:B------:R-:W-:Y:S01]  /*10f20*/  @!PT LDS RZ, [RZ] ;  /* 0x00000000fffff984 */ /* 0x000fe20000000800 */
[----:B------:R-:W-:Y:S01]  /*10f30*/  @!PT LDS RZ, [RZ] ;  /* 0x00000000fffff984 */ /* 0x000fe20000000800 */
[----:B------:R-:W-:Y:S01]  /*10f40*/  @!PT LDS RZ, [RZ] ;  /* 0x00000000fffff984 */ /* 0x000fe20000000800 */
[----:B------:R0:W-:Y:S01]  /*10f50*/  LDGSTS.E.BYPASS.LTC128B.128 [R7+0x5400], desc[UR36][R2.64+0x80], !P0 ;  /* 0x0540008002077fae */ /* 0x0001e2000c101d64 */
[----:B------:R-:W-:-:S13]  /*10f60*/  ISETP.LT.OR P0, PT, R0, 0x41, P1 ;  /* 0x000000410000780c */ /* 0x000fda0000f01670 */
[----:B------:R0:W-:Y:S01]  /*10f70*/  LDGSTS.E.BYPASS.LTC128B.128 [R7+0x8400], desc[UR36][R2.64+0x100], !P0 ;  /* 0x0840010002077fae */ /* 0x0001e2000c101d64 */
[----:B------:R-:W-:Y:S05]  /*10f80*/  BRA `(.L_x_2343) ;  /* 0xffffffcc001c7947 */ /* 0x000fea000383ffff */
.L_x_2264:
[----:B0-----:R0:W1:Y:S02]  /*10f90*/  SYNCS.PHASECHK.TRANS64.TRYWAIT P0, [R0+URZ+0x30860], R3 ;  /* 0x03086003000075a7 */ /* 0x001064000800017f */
[----:B-1----:R-:W-:Y:S05]  /*10fa0*/  @!P0 NANOSLEEP.SYNCS 0x989680 ;  /* 0x009896800000895d */ /* 0x002fea0003900000 */
[----:B------:R-:W1:Y:S02]  /*10fb0*/  @!P0 SYNCS.PHASECHK.TRANS64 P0, [R0+URZ+0x30860], R3 ;  /* 0x03086003000085a7 */ /* 0x000e64000800007f */
[----:B-1----:R-:W-:Y:S05]  /*10fc0*/  @!P0 BRA `(.L_x_2264) ;  /* 0xfffffffc00f08947 */ /* 0x002fea000383ffff */
[----:B------:R-:W-:Y:S05]  /*10fd0*/  BRA `(.L_x_2344) ;  /* 0xffffffd000187947 */ /* 0x000fea000383ffff */
.L_x_2265:
        /* <DEDUP_REMOVED lines=8> */
.L_x_2346:
[----:B------:R-:W-:Y:S05]  /*11060*/  BSYNC B0 ;  /* 0x0000000000007941 */ /* 0x000fea0003800000 */
.L_x_2345:
        /* <DEDUP_REMOVED lines=9> */
.L_x_2347:
        /* <DEDUP_REMOVED lines=13> */
.L_x_2348:
        /* <DEDUP_REMOVED lines=15> */
.L_x_2349:
[----:B------:R-:W-:Y:S02]  /*112c0*/  IMAD.MOV.U32 R3, RZ, RZ, R6 ;  /* 0x000000ffff037224 */ /* 0x000fe400078e0006 */
[----:B------:R-:W-:Y:S01]  /*112d0*/  IMAD.MOV.U32 R13, RZ, RZ, R18 ;  /* 0x000000ffff0d7224 */ /* 0x000fe200078e0012 */
[----:B------:R-:W-:Y:S02]  /*112e0*/  MOV R12, 0x2 ;  /* 0x00000002000c7802 */ /* 0x000fe40000000f00 */
[----:B------:R-:W-:-:S07]  /*112f0*/  MOV R2, R14 ;  /* 0x0000000e00027202 */ /* 0x000fce0000000f00 */
[----:B------:R-:W-:Y:S05]  /*11300*/  WARPSYNC.COLLECTIVE R15, `(.L_x_2350) ;  /* 0x000000000f087348 */ /* 0x000fea0003c00000 */
[----:B------:R0:W1:Y:S02]  /*11310*/  SHFL.IDX P6, R14, R13, R12, R11 ;  /* 0x0000000c0d0e7389 */ /* 0x00006400000c000b */
[----:B01----:R-:W-:Y:S01]  /*11320*/  ENDCOLLECTIVE ;  /* 0x000000000000791b */ /* 0x003fe20003800000 */
.L_x_2350:
        /* <DEDUP_REMOVED lines=15> */
.L_x_2351:
[----:B------:R-:W-:Y:S01]  /*11420*/  IMAD.MOV.U32 R3, RZ, RZ, R7 ;  /* 0x000000ffff037224 */ /* 0x000fe200078e0007 */
[----:B------:R-:W-:Y:S01]  /*11430*/  MOV R13, R18 ;  /* 0x00000012000d7202 */ /* 0x000fe20000000f00 */
[----:B------:R-:W-:Y:S01]  /*11440*/  IMAD.MOV.U32 R12, RZ, RZ, 0x3 ;  /* 0x00000003ff0c7424 */ /* 0x000fe200078e00ff */
[----:B------:R-:W-:-:S07]  /*11450*/  MOV R8, R14 ;  /* 0x0000000e00087202 */ /* 0x000fce0000000f00 */
[----:B------:R-:W-:Y:S05]  /*11460*/  WARPSYNC.COLLECTIVE R15, `(.L_x_2352) ;  /* 0x000000000f087348 */ /* 0x000fea0003c00000 */
[----:B------:R0:W1:Y:S02]  /*11470*/  SHFL.IDX P6, R14, R13, R12, R11 ;  /* 0x0000000c0d0e7389 */ /* 0x00006400000c000b */
[----:B01----:R-:W-:Y:S01]  /*11480*/  ENDCOLLECTIVE ;  /* 0x000000000000791b */ /* 0x003fe20003800000 */
.L_x_2352:
        /* <DEDUP_REMOVED lines=16> */
.L_x_2353:
        /* <DEDUP_REMOVED lines=8> */
.L_x_2354:
        /* <DEDUP_REMOVED lines=15> */
.L_x_2355:
[----:B------:R-:W-:Y:S01]  /*11700*/  MOV R3, R7 ;  /* 0x0000000700037202 */ /* 0x000fe20000000f00 */
[----:B------:R-:W-:Y:S02]  /*11710*/  IMAD.MOV.U32 R13, RZ, RZ, R18 ;  /* 0x000000ffff0d7224 */ /* 0x000fe400078e0012 */
[----:B------:R-:W-:Y:S02]  /*11720*/  IMAD.MOV.U32 R12, RZ, RZ, 0x5 ;  /* 0x00000005ff0c7424 */ /* 0x000fe400078e00ff */
[----:B------:R-:W-:-:S07]  /*11730*/  IMAD.MOV.U32 R8, RZ, RZ, R14 ;  /* 0x000000ffff087224 */ /* 0x000fce00078e000e */
[----:B------:R-:W-:Y:S05]  /*11740*/  WARPSYNC.COLLECTIVE R15, `(.L_x_2356) ;  /* 0x000000000f087348 */ /* 0x000fea0003c00000 */
[----:B------:R0:W1:Y:S02]  /*11750*/  SHFL.IDX P6, R14, R13, R12, R11 ;  /* 0x0000000c0d0e7389 */ /* 0x00006400000c000b */
[----:B01----:R-:W-:Y:S01]  /*11760*/  ENDCOLLECTIVE ;  /* 0x000000000000791b */ /* 0x003fe20003800000 */
.L_x_2356:
        /* <DEDUP_REMOVED lines=13> */
.L_x_2357:
[----:B------:R-:W-:Y:S05]  /*11840*/  BRA `(.L_x_2358) ;  /* 0xffffffc800fc7947 */ /* 0x000fea000383ffff */
.L_x_2268:
[----:B0-----:R0:W1:Y:S02]  /*11850*/  SYNCS.PHASECHK.TRANS64.TRYWAIT P0, [R7+URZ+0x30820], R6 ;  /* 0x03082006070075a7 */ /* 0x001064000800017f */
[----:B-1----:R-:W-:Y:S05]  /*11860*/  @!P0 NANOSLEEP.SYNCS 0x989680 ;  /* 0x009896800000895d */ /* 0x002fea0003900000 */
[----:B------:R-:W1:Y:S02]  /*11870*/  @!P0 SYNCS.PHASECHK.TRANS64 P0, [R7+URZ+0x30820], R6 ;  /* 0x03082006070085a7 */ /* 0x000e64000800007f */
[----:B-1----:R-:W-:Y:S05]  /*11880*/  @!P0 BRA `(.L_x_2268) ;  /* 0xfffffffc00f08947 */ /* 0x002fea000383ffff */
[----:B------:R-:W-:Y:S05]  /*11890*/  BRA `(.L_x_2359) ;  /* 0xffffffcc00787947 */ /* 0x000fea000383ffff */
.L_x_2269:
        /* <DEDUP_REMOVED lines=11> */
.L_x_2361:
[----:B------:R-:W-:Y:S05]  /*11950*/  BSYNC B0 ;  /* 0x0000000000007941 */ /* 0x000fea0003800000 */
.L_x_2360:
[----:B------:R-:W-:Y:S05]  /*11960*/  BRA `(.L_x_2362) ;  /* 0xffffffcc005c7947 */ /* 0x000fea000383ffff */
.L_x_2270:
[----:B------:R-:W-:Y:S01]  /*11970*/  BSSY B0, `(.L_x_2363) ;  /* 0x0000006000007945 */ /* 0x000fe20003800000 */
[----:B------:R-:W-:-:S07]  /*11980*/  IMAD.MOV.U32 R15, RZ, RZ, -0x1 ;  /* 0xffffffffff0f7424 */ /* 0x000fce00078e00ff */
[----:B01---5:R-:W-:Y:S05]  /*11990*/  WARPSYNC.COLLECTIVE R15, `(.L_x_2364) ;  /* 0x000000000f0c7348 */ /* 0x023fea0003c00000 */
[----:B------:R-:W-:Y:S02]  /*119a0*/  ELECT P6, UR62, PT ;  /* 0x00000000003e782f */ /* 0x000fe400038c0000 */
[----:B------:R-:W-:Y:S01]  /*119b0*/  MOV R14, UR62 ;  /* 0x0000003e000e7c02 */ /* 0x000fe20008000f00 */
[----:B01---5:R-:W-:Y:S10]  /*119c0*/  ENDCOLLECTIVE ;  /* 0x000000000000791b */ /* 0x023ff40003800000 */
.L_x_2364:
[----:B------:R-:W-:Y:S05]  /*119d0*/  BSYNC B0 ;  /* 0x0000000000007941 */ /* 0x000fea0003800000 */
.L_x_2363:
[----:B------:R-:W-:Y:S05]  /*119e0*/  BRA `(.L_x_2365) ;  /* 0xffffffcc00507947 */ /* 0x000fea000383ffff */
.L_x_2272:
[----:B-1----:R1:W2:Y:S02]  /*119f0*/  SYNCS.PHASECHK.TRANS64.TRYWAIT P1, [R5+URZ+0x30840], R2 ;  /* 0x03084002050075a7 */ /* 0x0022a4000802017f */
[----:B--2---:R-:W-:Y:S05]  /*11a00*/  @!P1 NANOSLEEP.SYNCS 0x989680 ;  /* 0x009896800000995d */ /* 0x004fea0003900000 */
[----:B------:R-:W2:Y:S02]  /*11a10*/  @!P1 SYNCS.PHASECHK.TRANS64 P1, [R5+URZ+0x30840], R2 ;  /* 0x03084002050095a7 */ /* 0x000ea4000802007f */
[----:B--2---:R-:W-:Y:S05]  /*11a20*/  @!P1 BRA `(.L_x_2272) ;  /* 0xfffffffc00f09947 */ /* 0x004fea000383ffff */
[----:B------:R-:W-:Y:S05]  /*11a30*/  BRA `(.L_x_2366) ;  /* 0xffffffcc00787947 */ /* 0x000fea000383ffff */
.L_x_2274:
[----:B0-----:R0:W2:Y:S02]  /*11a40*/  SYNCS.PHASECHK.TRANS64.TRYWAIT P1, [R7+URZ+0x30840], R0 ;  /* 0x03084000070075a7 */ /* 0x0010a4000802017f */
[----:B--2---:R-:W-:Y:S05]  /*11a50*/  @!P1 NANOSLEEP.SYNCS 0x989680 ;  /* 0x009896800000995d */ /* 0x004fea0003900000 */
[----:B------:R-:W2:Y:S02]  /*11a60*/  @!P1 SYNCS.PHASECHK.TRANS64 P1, [R7+URZ+0x30840], R0 ;  /* 0x03084000070095a7 */ /* 0x000ea4000802007f */
[----:B--2---:R-:W-:Y:S05]  /*11a70*/  @!P1 BRA `(.L_x_2274) ;  /* 0xfffffffc00f09947 */ /* 0x004fea000383ffff */
[----:B------:R-:W-:Y:S05]  /*11a80*/  BRA `(.L_x_2367) ;  /* 0xffffffcc00847947 */ /* 0x000fea000383ffff */
.L_x_2276:
[----:B--2---:R2:W3:Y:S02]  /*11a90*/  SYNCS.PHASECHK.TRANS64.TRYWAIT P1, [R5+URZ+0x30860], R2 ;  /* 0x03086002050075a7 */ /* 0x0044e4000802017f */
[----:B---3--:R-:W-:Y:S05]  /*11aa0*/  @!P1 NANOSLEEP.SYNCS 0x989680 ;  /* 0x009896800000995d */ /* 0x008fea0003900000 */
[----:B------:R-:W3:Y:S02]  /*11ab0*/  @!P1 SYNCS.PHASECHK.TRANS64 P1, [R5+URZ+0x30860], R2 ;  /* 0x03086002050095a7 */ /* 0x000ee4000802007f */
[----:B---3--:R-:W-:Y:S05]  /*11ac0*/  @!P1 BRA `(.L_x_2276) ;  /* 0xfffffffc00f09947 */ /* 0x008fea000383ffff */
[----:B------:R-:W-:Y:S05]  /*11ad0*/  BRA `(.L_x_2368) ;  /* 0xffffffcc00807947 */ /* 0x000fea000383ffff */
.L_x_2369:
        /* <DEDUP_REMOVED lines=10> */
.L_x_3216:


//--------------------- .text._ZN7cutlass13device_kernelIN5flash11enable_sm90INS1_16FlashAttnFwdSm90INS1_25CollectiveMainloopFwdSm90ILi2EN4cute5tupleIJNS5_1CILi1EEES8_S8_EEENS6_IJNS7_ILi128EEENS7_ILi96EEENS7_ILi192EEEEEELi192ENS_10bfloat16_tEfNS_4arch4Sm90ELb1ELb0ELb0ELb1ELb1ELb0ELb0ELb1ELb1ELb1ELb1ELb0EEENS1_21CollectiveEpilogueFwdINS6_IJSA_SC_SB_EEES9_SE_SG_Li256ELb1ELb1ELb1ELb0EEENS1_36VarlenDynamicPersistentTileSchedulerILi128ELi96ELi256ELi128ELb1ELb1ELb1ELb1ELb1ELb1EEEEEEEEEvNT_6ParamsE --------------------------
	.section	.text._ZN7cutlass13device_kernelIN5flash11enable_sm90INS1_16FlashAttnFwdSm90INS1_25CollectiveMainloopFwdSm90ILi2EN4cute5tupleIJNS5_1CILi1EEES8_S8_EEENS6_IJNS7_ILi128EEENS7_ILi96EEENS7_ILi192EEEEEELi192ENS_10bfloat16_tEfNS_4arch4Sm90ELb1ELb0ELb0ELb1ELb1ELb0ELb0ELb1ELb1ELb1ELb1ELb0EEENS1_21CollectiveEpilogueFwdINS6_IJSA_SC_SB_EEES9_SE_SG_Li256ELb1ELb1ELb1ELb0EEENS1_36VarlenDynamicPersistentTileSchedulerILi128ELi96ELi256ELi128ELb1ELb1ELb1ELb1ELb1ELb1EEEEEEEEEvNT_6ParamsE,"ax",@progbits
	.align	128
.text._ZN7cutlass13device_kernelIN5flash11enable_sm90INS1_16FlashAttnFwdSm90INS1_25CollectiveMainloopFwdSm90ILi2EN4cute5tupleIJNS5_1CILi1EEES8_S8_EEENS6_IJNS7_ILi128EEENS7_ILi96EEENS7_ILi192EEEEEELi192ENS_10bfloat16_tEfNS_4arch4Sm90ELb1ELb0ELb0ELb1ELb1ELb0ELb0ELb1ELb1ELb1ELb1ELb0EEENS1_21CollectiveEpilogueFwdINS6_IJSA_SC_SB_EEES9_SE_SG_Li256ELb1ELb1ELb1ELb0EEENS1_36VarlenDynamicPersistentTileSchedulerILi128ELi96ELi256ELi128ELb1ELb1ELb1ELb1ELb1ELb1EEEEEEEEEvNT_6ParamsE:
        .type           _ZN7cutlass13device_kernelIN5flash11enable_sm90INS1_16FlashAttnFwdSm90INS1_25CollectiveMainloopFwdSm90ILi2EN4cute5tupleIJNS5_1CILi1EEES8_S8_EEENS6_IJNS7_ILi128EEENS7_ILi96EEENS7_ILi192EEEEEELi192ENS_10bfloat16_tEfNS_4arch4Sm90ELb1ELb0ELb0ELb1ELb1ELb0ELb0ELb1ELb1ELb1ELb1ELb0EEENS1_21CollectiveEpilogueFwdINS6_IJSA_SC_SB_EEES9_SE_SG_Li256ELb1ELb1ELb1ELb0EEENS1_36VarlenDynamicPersistentTileSchedulerILi128ELi96ELi256ELi128ELb1ELb1ELb1ELb1ELb1ELb1EEEEEEEEEvNT_6ParamsE,@function
        .size           _ZN7cutlass13device_kernelIN5flash11enable_sm90INS1_16FlashAttnFwdSm90INS1_25CollectiveMainloopFwdSm90ILi2EN4cute5tupleIJNS5_1CILi1EEES8_S8_EEENS6_IJNS7_ILi128EEENS7_ILi96EEENS7_ILi192EEEEEELi192ENS_10bfloat16_tEfNS_4arch4Sm90ELb1ELb0ELb0ELb1ELb1ELb0ELb0ELb1ELb1ELb1ELb1ELb0EEENS1_21CollectiveEpilogueFwdINS6_IJSA_SC_SB_EEES9_SE_SG_Li256ELb1ELb1ELb1ELb0EEENS1_36VarlenDynamicPersistentTileSchedulerILi128ELi96ELi256ELi128ELb1ELb1ELb1ELb1ELb1ELb1EEEEEEEEEvNT_6ParamsE,(.L_x_3217 - _ZN7cutlass13device_kernelIN5flash11enable_sm90INS1_16FlashAttnFwdSm90INS1_25CollectiveMainloopFwdSm90ILi2EN4cute5tupleIJNS5_1CILi1EEES8_S8_EEENS6_IJNS7_ILi128EEENS7_ILi96EEENS7_ILi192EEEEEELi192ENS_10bfloat16_tEfNS_4arch4Sm90ELb1ELb0ELb0ELb1ELb1ELb0ELb0ELb1ELb1ELb1ELb1ELb0EEENS1_21CollectiveEpilogueFwdINS6_IJSA_SC_SB_EEES9_SE_SG_Li256ELb1ELb1ELb1ELb0EEENS1_36VarlenDynamicPersistentTileSchedulerILi128ELi96ELi256ELi128ELb1ELb1ELb1ELb1ELb1ELb1EEEEEEEEEvNT_6ParamsE)
        .other          _ZN7cutlass13device_kernelIN5flash11enable_sm90INS1_16FlashAttnFwdSm90INS1_25CollectiveMainloopFwdSm90ILi2EN4cute5tupleIJNS5_1CILi1EEES8_S8_EEENS6_IJNS7_ILi128EEENS7_ILi96EEENS7_ILi192EEEEEELi192ENS_10bfloat16_tEfNS_4arch4Sm90ELb1ELb0ELb0ELb1ELb1ELb0ELb0ELb1ELb1ELb1ELb1ELb0EEENS1_21CollectiveEpilogueFwdINS6_IJSA_SC_SB_EEES9_SE_SG_Li256ELb1ELb1ELb1ELb0EEENS1_36VarlenDynamicPersistentTileSchedulerILi128ELi96ELi256ELi128ELb1ELb1ELb1ELb1ELb1ELb1EEEEEEEEEvNT_6ParamsE,@"STO_CUDA_ENTRY STV_DEFAULT"
_ZN7cutlass13device_kernelIN5flash11enable_sm90INS1_16FlashAttnFwdSm90INS1_25CollectiveMainloopFwdSm90ILi2EN4cute5tupleIJNS5_1CILi1EEES8_S8_EEENS6_IJNS7_ILi128EEENS7_ILi96EEENS7_ILi192EEEEEELi192ENS_10bfloat16_tEfNS_4arch4Sm90ELb1ELb0ELb0ELb1ELb1ELb0ELb0ELb1ELb1ELb1ELb1ELb0EEENS1_21CollectiveEpilogueFwdINS6_IJSA_SC_SB_EEES9_SE_SG_Li256ELb1ELb1ELb1ELb0EEENS1_36VarlenDynamicPersistentTileSchedulerILi128ELi96ELi256ELi128ELb1ELb1ELb1ELb1ELb1ELb1EEEEEEEEEvNT_6ParamsE:
        /* <DEDUP_REMOVED lines=45> */
.L_x_2370:
        /* <DEDUP_REMOVED lines=22> */
.L_x_2371:
        /* <DEDUP_REMOVED lines=18> */
.L_x_2372:
        /* <DEDUP_REMOVED lines=22> */
.L_x_2373:
        /* <DEDUP_REMOVED lines=23> */
.L_x_2374:
        /* <DEDUP_REMOVED lines=10> */
.L_x_2376:
        /* <DEDUP_REMOVED lines=109> */
[----:B------:R-:W-:Y:S02]  /*0f90*/  VIADD R23, R17, 0x40 ;  /* 0x0000004011177836 */ /* 0x000fe40000000000 */
[----:B------:R-:W-:-:S07]  /*0fa0*/  IMAD R18, R4, 0x8, R5 ;  /* 0x0000000804127824 */ /* 0x000fce00078e0205 */
.L_x_2440:
[----:B------:R-:W-:Y:S01]  /*0fb0*/  ULDC.64 UR8, c[0x0][0xc88] ;  /* 0x0003220000087ab9 */ /* 0x000fe20000000a00 */
[----:B------:R-:W-:Y:S01]  /*0fc0*/  ULDC.64 UR10, c[0x0][0xa18] ;  /* 0x00028600000a7ab9 */ /* 0x000fe20000000a00 */
[----:B------:R-:W-:Y:S02]  /*0fd0*/  UIMAD.WIDE UR8, UR7, 0x4, UR8 ;  /* 0x00000004070878a5 */ /* 0x000fe4000f8e0208 */
[----:B------:R-:W-:Y:S01]  /*0fe0*/  UISETP.NE.U32.AND UP1, UPT, UR10, URZ, UPT ;  /* 0x0000003f0a00728c */ /* 0x000fe2000bf25070 */
[----:B------:R-:W-:-:S03]  /*0ff0*/  ULDC UR7, c[0x0][0x2f0] ;  /* 0x0000bc0000077ab9 */ /* 0x000fc60000000800 */
[----:B0123--:R-:W-:Y:S02]  /*1000*/  IMAD.U32 R2, RZ, RZ, UR8 ;  /* 0x00000008ff027e24 */ /* 0x00ffe4000f8e00ff */
        /* <DEDUP_REMOVED lines=10> */
[----:B------:R-:W-:Y:S01]  /*10b0*/  IMAD.U32 R197, RZ, RZ, UR4 ;  /* 0x00000004ffc57e24 */ /* 0x000fe2000f8e00ff */
        /* <DEDUP_REMOVED lines=8> */
[----:B------:R-:W-:Y:S01]  /*1140*/  IMAD.U32 R4, RZ, RZ, UR10 ;  /* 0x0000000aff047e24 */ /* 0x000fe2000f8e00ff */
[----:B------:R-:W-:Y:S02]  /*1150*/  ULDC UR4, c[0x0][0x424] ;  /* 0x0001090000047ab9 */ /* 0x000fe40000000800 */
[----:B----4-:R-:W-:Y:S01]  /*1160*/  IMAD.U32 R5, RZ, RZ, UR11 ;  /* 0x0000000bff057e24 */ /* 0x010fe2000f8e00ff */
[----:B------:R-:W2:Y:S01]  /*1170*/  @P0 LDG.E R2, desc[UR36][R2.64] ;  /* 0x0000002402020981 */ /* 0x000ea2000c1e1900 */
[----:B------:R-:W-:Y:S01]  /*1180*/  UISETP.NE.U32.AND UP0, UPT, UR8, URZ, UPT ;  /* 0x0000003f0800728c */ /* 0x000fe2000bf05070 */
[----:B------:R-:W-:Y:S02]  /*1190*/  ULDC.64 UR10, c[0x0][0xa20] ;  /* 0x00028800000a7ab9 */ /* 0x000fe40000000a00 */
[----:B------:R-:W3:Y:S01]  /*11a0*/  @P2 LDG.E R4, desc[UR36][R4.64] ;  /* 0x0000002404042981 */ /* 0x000ee2000c1e1900 */
[----:B------:R-:W-:Y:S01]  /*11b0*/  UISETP.NE.AND.EX UP0, UPT, UR9, URZ, UPT, UP0 ;  /* 0x0000003f0900728c */ /* 0x000fe2000bf05300 */
[----:B------:R-:W-:Y:S01]  /*11c0*/  ISETP.NE.U32.AND P1, PT, RZ, UR10, PT ;  /* 0x0000000aff007c0c */ /* 0x000fe2000bf25070 */
[----:B------:R-:W-:-:S02]  /*11d0*/  ULOP3.LUT UR8, UR5, 0xffff, URZ, 0xc0, !UPT ;  /* 0x0000ffff05087892 */ /* 0x000fc4000f8ec03f */
[----:B------:R-:W-:Y:S01]  /*11e0*/  USEL UR4, UR4, 0x1, UP0 ;  /* 0x0000000104047887 */ /* 0x000fe20008000000 */
[----:B------:R-:W-:Y:S01]  /*11f0*/  ISETP.NE.AND.EX P1, PT, RZ, UR11, PT, P1 ;  /* 0x0000000bff007c0c */ /* 0x000fe2000bf25310 */
[----:B------:R-:W-:Y:S02]  /*1200*/  UMOV UR60, URZ ;  /* 0x0000003f003c7c82 */ /* 0x000fe40008000000 */
[----:B------:R-:W-:Y:S01]  /*1210*/  IMAD.U32 R214, RZ, RZ, UR8 ;  /* 0x00000008ffd67e24 */ /* 0x000fe2000f8e00ff */
[----:B------:R-:W-:Y:S01]  /*1220*/  UIMAD UR4, UR4, UR7, URZ ;  /* 0x00000007040472a4 */ /* 0x000fe2000f8e023f */
[----:B--2---:R-:W-:Y:S02]  /*1230*/  @P0 R2UR UR60, R2 ;  /* 0x00000000023c02ca */ /* 0x004fe400000e0000 */
[----:B---3--:R-:W-:Y:S01]  /*1240*/  @P2 R2UR UR42, R4 ;  /* 0x00000000042a22ca */ /* 0x008fe200000e0000 */
[----:B-----5:R-:W-:-:S14]  /*1250*/  @P2 BRA `(.L_x_2377) ;  /* 0x00000000003c2947 */ /* 0x020fdc0003800000 */
[----:B------:R-:W-:Y:S01]  /*1260*/  ULDC.64 UR8, c[0x0][0xa00] ;  /* 0x0002800000087ab9 */ /* 0x000fe20000000a00 */
[----:B------:R-:W-:Y:S01]  /*1270*/  ULDC UR42, c[0x0][0x288] ;  /* 0x0000a200002a7ab9 */ /* 0x000fe20000000800 */
[----:B------:R-:W-:-:S04]  /*1280*/  ISETP.NE.U32.AND P0, PT, RZ, UR8, PT ;  /* 0x00000008ff007c0c */ /* 0x000fc8000bf05070 */
[----:B------:R-:W-:-:S13]  /*1290*/  ISETP.NE.AND.EX P0, PT, RZ, UR9, PT, P0 ;  /* 0x00000009ff007c0c */ /* 0x000fda000bf05300 */
[----:B------:R-:W-:Y:S05]  /*12a0*/  @!P0 BRA `(.L_x_2377) ;  /* 0x0000000000288947 */ /* 0x000fea0003800000 */
[----:B------:R-:W-:Y:S01]  /*12b0*/  R2UR UR7, R197 ;  /* 0x00000000c50772ca */ /* 0x000fe200000e0000 */
[----:B------:R-:W-:-:S12]  /*12c0*/  ULDC.64 UR8, c[0x0][0xa00] ;  /* 0x0002800000087ab9 */ /* 0x000fd80000000a00 */
[----:B------:R-:W-:-:S06]  /*12d0*/  UIMAD.WIDE UR8, UR7, 0x4, UR8 ;  /* 0x00000004070878a5 */ /* 0x000fcc000f8e0208 */
[----:B------:R-:W-:Y:S02]  /*12e0*/  IMAD.U32 R2, RZ, RZ, UR8 ;  /* 0x00000008ff027e24 */ /* 0x000fe4000f8e00ff */
[----:B------:R-:W-:-:S05]  /*12f0*/  IMAD.U32 R3, RZ, RZ, UR9 ;  /* 0x00000009ff037e24 */ /* 0x000fca000f8e00ff */
[----:B------:R-:W2:Y:S04]  /*1300*/  LDG.E R4, desc[UR36][R2.64] ;  /* 0x0000002402047981 */ /* 0x000ea8000c1e1900 */
[----:B------:R-:W3:Y:S01]  /*1310*/  LDG.E R0, desc[UR36][R2.64+0x4] ;  /* 0x0000042402007981 */ /* 0x000ee2000c1e1900 */
[----:B--2---:R-:W-:Y:S02]  /*1320*/  R2UR UR42, R4 ;  /* 0x00000000042a72ca */ /* 0x004fe400000e0000 */
[----:B---3--:R-:W-:-:S13]  /*1330*/  R2UR UR7, R0 ;  /* 0x00000000000772ca */ /* 0x008fda00000e0000 */
[----:B------:R-:W-:-:S12]  /*1340*/  UIADD3 UR42, -UR42, UR7, URZ ;  /* 0x000000072a2a7290 */ /* 0x000fd8000fffe13f */
.L_x_2377:
[----:B------:R-:W-:Y:S05]  /*1350*/  @!P1 BRA `(.L_x_2378) ;  /* 0x0000000000249947 */ /* 0x000fea0003800000 */
[----:B------:R-:W-:Y:S02]  /*1360*/  R2UR UR7, R197 ;  /* 0x00000000c50772ca */ /* 0x000fe400000e0000 */
[----:B------:R-:W-:-:S11]  /*1370*/  R2UR UR8, R216 ;  /* 0x00000000d80872ca */ /* 0x000fd600000e0000 */
[----:B------:R-:W-:-:S04]  /*1380*/  ULEA UR4, UP0, UR7, UR10, 0x2 ;  /* 0x0000000a07047291 */ /* 0x000fc8000f80103f */
[----:B------:R-:W-:Y:S02]  /*1390*/  ULEA.HI.X UR7, UR7, UR11, UR8, 0x2, UP0 ;  /* 0x0000000b07077291 */ /* 0x000fe400080f1408 */
[----:B------:R-:W-:-:S04]  /*13a0*/  IMAD.U32 R2, RZ, RZ, UR4 ;  /* 0x00000004ff027e24 */ /* 0x000fc8000f8e00ff */
[----:B------:R-:W-:-:S05]  /*13b0*/  IMAD.U32 R3, RZ, RZ, UR7 ;  /* 0x00000007ff037e24 */ /* 0x000fca000f8e00ff */
[----:B------:R-:W2:Y:S02]  /*13c0*/  LDG.E R2, desc[UR36][R2.64] ;  /* 0x0000002402027981 */ /* 0x000ea4000c1e1900 */
[----:B--2---:R-:W-:Y:S01]  /*13d0*/  R2UR UR4, R2 ;  /* 0x00000000020472ca */ /* 0x004fe200000e0000 */
[----:B------:R-:W-:-:S14]  /*13e0*/  BRA `(.L_x_2379) ;  /* 0x0000000000387947 */ /* 0x000fdc0003800000 */
.L_x_2378:
[----:B------:R-:W-:Y:S02]  /*13f0*/  ULDC.64 UR8, c[0x0][0xa08] ;  /* 0x0002820000087ab9 */ /* 0x000fe40000000a00 */
        /* <DEDUP_REMOVED lines=13> */
.L_x_2379:
[----:B------:R-:W-:Y:S01]  /*14d0*/  ULDC UR7, c[0x0][0x448] ;  /* 0x0001120000077ab9 */ /* 0x000fe20000000800 */
[----:B------:R-:W-:Y:S02]  /*14e0*/  USHF.L.U32 UR43, UR6, 0x7, URZ ;  /* 0x00000007062b7899 */ /* 0x000fe4000800063f */
[----:B------:R-:W-:Y:S02]  /*14f0*/  UISETP.NE.AND UP0, UPT, UR7, 0x1, UPT ;  /* 0x000000010700788c */ /* 0x000fe4000bf05270 */
[----:B------:R-:W-:Y:S02]  /*1500*/  UIADD3 UR8, UR43, 0x7f, URZ ;  /* 0x0000007f2b087890 */ /* 0x000fe4000fffe03f */
[----:B------:R-:W-:Y:S02]  /*1510*/  UIADD3 UR60, -UR60, UR4, URZ ;  /* 0x000000043c3c7290 */ /* 0x000fe4000fffe13f */
[----:B------:R-:W-:-:S05]  /*1520*/  UP2UR UR4, UPR, URZ, 0x1 ;  /* 0x000000013f047883 */ /* 0x000fca0008000000 */
[----:B------:R-:W-:Y:S01]  /*1530*/  @UP0 ULDC UR6, c[0x0][0x44c] ;  /* 0x0001130000060ab9 */ /* 0x000fe20000000800 */
[----:B------:R-:W-:Y:S01]  /*1540*/  @UP0 ULDC UR9, c[0x0][0x450] ;  /* 0x0001140000090ab9 */ /* 0x000fe20000000800 */
[----:B------:R-:W-:Y:S01]  /*1550*/  UIMAD.WIDE.U32 UR6, UR8, UR6, URZ ;  /* 0x00000006080672a5 */ /* 0x000fe2000f8e003f */
[----:B------:R-:W-:Y:S01]  /*1560*/  IMAD.U32 R16, RZ, RZ, UR4 ;  /* 0x00000004ff107e24 */ /* 0x000fe2000f8e00ff */
[----:B------:R-:W-:Y:S02]  /*1570*/  UIADD3 UR4, UR60, 0x60, -UR42 ;  /* 0x000000603c047890 */ /* 0x000fe4000fffe82a */
[----:B------:R-:W-:Y:S02]  /*1580*/  @UP0 USHF.R.U32.HI UR8, URZ, UR9, UR7 ;  /* 0x000000093f080299 */ /* 0x000fe40008011607 */
[----:B------:R-:W-:Y:S02]  /*1590*/  UIADD3 UR6, UR60, 0x5f, URZ ;  /* 0x0000005f3c067890 */ /* 0x000fe4000fffe03f */
[----:B------:R-:W-:-:S02]  /*15a0*/  UIADD3 UR8, UR4, UR8, URZ ;  /* 0x0000000804087290 */ /* 0x000fc4000fffe03f */
[----:B------:R-:W-:Y:S02]  /*15b0*/  UIMAD.WIDE UR6, UR6, 0x2aaaaaab, URZ ;  /* 0x2aaaaaab060678a5 */ /* 0x000fe4000f8e023f */
[----:B------:R-:W-:Y:S02]  /*15c0*/  UIMAD.WIDE UR8, UR8, 0x2aaaaaab, URZ ;  /* 0x2aaaaaab080878a5 */ /* 0x000fe4000f8e023f */
[----:B------:R-:W-:Y:S02]  /*15d0*/  USHF.R.U32.HI UR4, URZ, 0x1f, UR7 ;  /* 0x0000001f3f047899 */ /* 0x000fe40008011607 */
[----:B------:R-:W-:Y:S02]  /*15e0*/  USHF.R.U32.HI UR6, URZ, 0x1f, UR9 ;  /* 0x0000001f3f067899 */ /* 0x000fe40008011609 */
[----:B------:R-:W-:Y:S02]  /*15f0*/  ULEA.HI.SX32 UR7, UR7, UR4, 0x1c ;  /* 0x0000000407077291 */ /* 0x000fe4000f8fe23f */
[----:B------:R-:W-:-:S02]  /*1600*/  ULEA.HI.SX32 UR6, UR9, UR6, 0x1c ;  /* 0x0000000609067291 */ /* 0x000fc4000f8fe23f */
[----:B------:R-:W-:Y:S02]  /*1610*/  ULOP3.LUT UR4, UR5, 0xff000000, URZ, 0xc0, !UPT ;  /* 0xff00000005047892 */ /* 0x000fe4000f8ec03f */
[----:B------:R-:W-:Y:S02]  /*1620*/  UISETP.LT.AND UP0, UPT, UR7, UR6, UPT ;  /* 0x000000060700728c */ /* 0x000fe4000bf01270 */
[----:B------:R-:W-:Y:S02]  /*1630*/  ULOP3.LUT UR5, UR5, 0xff0000, URZ, 0xc0, !UPT ;  /* 0x00ff000005057892 */ /* 0x000fe4000f8ec03f */
[----:B------:R-:W-:Y:S02]  /*1640*/  USEL UR9, UR7, UR6, UP0 ;  /* 0x0000000607097287 */ /* 0x000fe40008000000 */
[----:B------:R-:W-:Y:S02]  /*1650*/  USHF.R.U32.HI UR4, URZ, 0x8, UR4 ;  /* 0x000000083f047899 */ /* 0x000fe40008011604 */
[----:B------:R-:W-:-:S02]  /*1660*/  UISETP.GE.AND UP0, UPT, UR9, 0x1, UPT ;  /* 0x000000010900788c */ /* 0x000fc4000bf06270 */
[----:B------:R-:W-:-:S03]  /*1670*/  ULEA.HI UR5, UR5, UR4, URZ, 0x10 ;  /* 0x0000000405057291 */ /* 0x000fc6000f8f803f */
[----:B------:R-:W-:Y:S01]  /*1680*/  UMOV UR4, URZ ;  /* 0x0000003f00047c82 */ /* 0x000fe20008000000 */
[----:B------:R-:W-:Y:S01]  /*1690*/  PLOP3.LUT P0, PT, PT, PT, UP0, 0x80, 0x0 ;  /* 0x000000000000781c */ /* 0x000fe20003f0f008 */
[----:B------:R-:W-:Y:S02]  /*16a0*/  ULOP3.LUT UR6, UR5, 0xff, URZ, 0xc0, !UPT ;  /* 0x000000ff05067892 */ /* 0x000fe4000f8ec03f */
[----:B------:R-:W-:-:S04]  /*16b0*/  USHF.R.U32.HI UR5, URZ, 0x10, UR5 ;  /* 0x000000103f057899 */ /* 0x000fc80008011605 */
[----:B------:R-:W-:Y:S02]  /*16c0*/  IMAD.U32 R196, RZ, RZ, UR6 ;  /* 0x00000006ffc47e24 */ /* 0x000fe4000f8e00ff */
[----:B------:R-:W-:-:S04]  /*16d0*/  IMAD.U32 R22, RZ, RZ, UR5 ;  /* 0x00000005ff167e24 */ /* 0x000fc8000f8e00ff */
[----:B------:R-:W-:Y:S05]  /*16e0*/  @!P0 BRA `(.L_x_2380) ;  /* 0x0000000000948947 */ /* 0x000fea0003800000 */
        /* <DEDUP_REMOVED lines=37> */
.L_x_2380:
        /* <DEDUP_REMOVED lines=19> */
[----:B------:R-:W-:Y:S01]  /*1a70*/  VIADDMNMX R3, R3, UR61, R0, PT ;  /* 0x0000003d03037c46 */ /* 0x000fe2000b800100 */
[----:B------:R-:W-:Y:S01]  /*1a80*/  IMAD.MOV.U32 R0, RZ, RZ, RZ ;  /* 0x000000ffff007224 */ /* 0x000fe200078e00ff */
[----:B------:R-:W-:Y:S02]  /*1a90*/  CS2R R20, SRZ ;  /* 0x0000000000147805 */ /* 0x000fe4000001ff00 */
[----:B------:R-:W-:-:S02]  /*1aa0*/  CS2R R90, SRZ ;  /* 0x00000000005a7805 */ /* 0x000fc4000001ff00 */
[----:B------:R-:W-:Y:S02]  /*1ab0*/  R2UR UR5, R3 ;  /* 0x00000000030572ca */ /* 0x000fe400000e0000 */
        /* <DEDUP_REMOVED lines=12> */
[----:B------:R-:W-:Y:S02]  /*1b80*/  UISETP.GT.AND UP0, UPT, UR5, UR61, UPT ;  /* 0x0000003d0500728c */ /* 0x000fe4000bf04270 */
[----:B------:R-:W-:Y:S01]  /*1b90*/  IMAD.U32 R92, RZ, RZ, UR5 ;  /* 0x00000005ff5c7e24 */ /* 0x000fe2000f8e00ff */
        /* <DEDUP_REMOVED lines=59> */
.L_x_2382:
        /* <DEDUP_REMOVED lines=12> */
.L_x_2529:
[----:B------:R-:W-:Y:S05]  /*2010*/  @!P0 BRA `(.L_x_2384) ;  /* 0x0000000000048947 */ /* 0x000fea0003800000 */
[----:B------:R-:W-:Y:S01]  /*2020*/  BPT.TRAP 0x1 ;  /* 0x000000040000795c */ /* 0x000fe20000300000 */
.L_x_2384:
[----:B0-----:R-:W-:Y:S02]  /*2030*/  IMAD.U32 R0, RZ, RZ, UR39 ;  /* 0x00000027ff007e24 */ /* 0x001fe4000f8e00ff */
[----:B------:R-:W-:-:S03]  /*2040*/  IMAD.U32 R3, RZ, RZ, UR38 ;  /* 0x00000026ff037e24 */ /* 0x000fc6000f8e00ff */
[----:B------:R-:W-:Y:S02]  /*2050*/  LEA R0, R0, UR40, 0x3 ;  /* 0x0000002800007c11 */ /* 0x000fe4000f8e18ff */
[----:B------:R-:W-:-:S04]  /*2060*/  SHF.L.U32 R3, R3, 0x1f, RZ ;  /* 0x0000001f03037819 */ /* 0x000fc800000006ff */
[----:B------:R0:W1:Y:S01]  /*2070*/  SYNCS.PHASECHK.TRANS64.TRYWAIT P1, [R0+URZ+0x30830], R3 ;  /* 0x03083003000075a7 */ /* 0x000062000802017f */
[----:B------:R-:W-:Y:S05]  /*2080*/  @!P0 BRA `(.L_x_2385) ;  /* 0x0000000000048947 */ /* 0x000fea0003800000 */
[----:B------:R-:W-:Y:S01]  /*2090*/  BPT.TRAP 0x1 ;  /* 0x000000040000795c */ /* 0x000fe20000300000 */
.L_x_2385:
[----:B-1----:R-:W-:Y:S05]  /*20a0*/  @P1 BRA `(.L_x_2386) ;  /* 0x0000000000081947 */ /* 0x002fea0003800000 */
[----:B------:R-:W1:Y:S02]  /*20b0*/  SYNCS.PHASECHK.TRANS64.TRYWAIT P1, [R0+URZ+0x30830], R3 ;  /* 0x03083003000075a7 */ /* 0x000e64000802017f */
[----:B-1----:R-:W-:Y:S05]  /*20c0*/  @!P1 BRA `(.L_x_2387) ;  /* 0x0000011400fc9947 */ /* 0x002fea0003800000 */
.L_x_2386:
        /* <DEDUP_REMOVED lines=13> */
[----:B------:R-:W-:Y:S02]  /*21a0*/  ULOP3.LUT UR4, UR44, 0x10000, URZ, 0xfc, !UPT ;  /* 0x000100002c047892 */ /* 0x000fe4000f8efc3f */
[----:B------:R-:W-:Y:S02]  /*21b0*/  UIMAD UR5, UR39, 0x900, UR41 ;  /* 0x00000900270578a4 */ /* 0x000fe4000f8e0229 */
[----:B------:R-:W-:Y:S02]  /*21c0*/  UIADD3 UR6, UR4, 0x2, URZ ;  /* 0x0000000204067890 */ /* 0x000fe4000fffe03f */
[----:B------:R-:W-:Y:S01]  /*21d0*/  UIADD3 UR7, UR5, 0x2, URZ ;  /* 0x0000000205077890 */ /* 0x000fe2000fffe03f */
[----:B------:R-:W-:Y:S02]  /*21e0*/  UMOV UR8, UR4 ;  /* 0x0000000400087c82 */ /* 0x000fe40008000000 */
[----:B------:R-:W-:Y:S01]  /*21f0*/  UMOV UR10, UR5 ;  /* 0x00000005000a7c82 */ /* 0x000fe20008000000 */
[----:B------:R-:W-:Y:S01]  /*2200*/  IMAD.U32 R8, RZ, RZ, UR8 ;  /* 0x00000008ff087e24 */ /* 0x000fe2000f8e00ff */
[----:B------:R-:W-:Y:S01]  /*2210*/  HGMMA.64x96x16.F32.BF16 R24, gdesc[UR8], RZ, !UPT, gsb0 ;  /* 0x01600000081879f0 */ /* 0x000fe2000c0018ff */
[----:B------:R-:W-:Y:S01]  /*2220*/  UMOV UR8, UR6 ;  /* 0x0000000600087c82 */ /* 0x000fe20008000000 */
[----:B------:R-:W-:Y:S01]  /*2230*/  UMOV UR9, 0x40000040 ;  /* 0x4000004000097882 */ /* 0x000fe20000000000 */
[----:B------:R-:W-:Y:S01]  /*2240*/  UMOV UR10, UR7 ;  /* 0x00000007000a7c82 */ /* 0x000fe20008000000 */
[----:B------:R-:W-:Y:S01]  /*2250*/  UMOV UR11, 0x40000040 ;  /* 0x40000040000b7882 */ /* 0x000fe20000000000 */
[----:B------:R-:W-:Y:S01]  /*2260*/  UIADD3 UR56, UR4, 0x4, URZ ;  /* 0x0000000404387890 */ /* 0x000fe2000fffe03f */
[----:B------:R-:W-:Y:S01]  /*2270*/  IMAD.U32 R6, RZ, RZ, UR8 ;  /* 0x00000008ff067e24 */ /* 0x000fe2000f8e00ff */
[----:B------:R-:W-:Y:S01]  /*2280*/  UIADD3 UR58, UR5, 0x4, URZ ;  /* 0x00000004053a7890 */ /* 0x000fe2000fffe03f */
[----:B------:R-:W-:Y:S01]  /*2290*/  IMAD.U32 R7, RZ, RZ, UR9 ;  /* 0x00000009ff077e24 */ /* 0x000fe2000f8e00ff */
        /* <DEDUP_REMOVED lines=70> */
.L_x_2388:
[----:B------:R-:W-:Y:S01]  /*2700*/  R2UR UR4, R16 ;  /* 0x00000000100472ca */ /* 0x000fe200000e0000 */
[----:B------:R-:W-:Y:S01]  /*2710*/  VIADD R2, R18, UR43 ;  /* 0x0000002b12027c36 */ /* 0x000fe20008000000 */
[----:B------:R-:W-:Y:S01]  /*2720*/  R2UR UR6, R92 ;  /* 0x000000005c0672ca */ /* 0x000fe200000e0000 */
[----:B------:R-:W-:Y:S01]  /*2730*/  IMAD.U32 R11, RZ, RZ, UR42 ;  /* 0x0000002aff0b7e24 */ /* 0x000fe2000f8e00ff */
[----:B------:R-:W-:Y:S01]  /*2740*/  ULDC UR14, c[0x0][0x988] ;  /* 0x00026200000e7ab9 */ /* 0x000fe20000000800 */
[----:B------:R-:W-:Y:S01]  /*2750*/  R2UR UR10, R0 ;  /* 0x00000000000a72ca */ /* 0x000fe200000e0000 */
[----:B------:R-:W2:Y:S01]  /*2760*/  S2UR UR15, SR_CgaCtaId ;  /* 0x00000000000f79c3 */ /* 0x000ea20000008800 */
[----:B------:R-:W-:Y:S02]  /*2770*/  CS2R R118, SRZ ;  /* 0x0000000000767805 */ /* 0x000fe4000001ff00 */
[----:B------:R-:W-:Y:S02]  /*2780*/  CS2R R116, SRZ ;  /* 0x0000000000747805 */ /* 0x000fe4000001ff00 */
[----:B------:R-:W-:-:S02]  /*2790*/  CS2R R114, SRZ ;  /* 0x0000000000727805 */ /* 0x000fc4000001ff00 */
[----:B------:R-:W-:Y:S02]  /*27a0*/  CS2R R112, SRZ ;  /* 0x0000000000707805 */ /* 0x000fe4000001ff00 */
[----:B------:R-:W-:Y:S02]  /*27b0*/  CS2R R110, SRZ ;  /* 0x00000000006e7805 */ /* 0x000fe4000001ff00 */
[----:B------:R-:W-:Y:S01]  /*27c0*/  CS2R R108, SRZ ;  /* 0x00000000006c7805 */ /* 0x000fe2000001ff00 */
[----:B------:R-:W-:Y:S01]  /*27d0*/  UISETP.NE.AND UP0, UPT, UR4, URZ, UPT ;  /* 0x0000003f0400728c */ /* 0x000fe2000bf05270 */
[----:B------:R-:W-:Y:S01]  /*27e0*/  CS2R R106, SRZ ;  /* 0x00000000006a7805 */ /* 0x000fe2000001ff00 */
[----:B------:R-:W-:Y:S01]  /*27f0*/  UIMAD UR5, UR6, -0x60, UR60 ;  /* 0xffffffa0060578a4 */ /* 0x000fe2000f8e023c */
[----:B------:R-:W-:Y:S02]  /*2800*/  CS2R R104, SRZ ;  /* 0x0000000000687805 */ /* 0x000fe4000001ff00 */
[----:B------:R-:W-:-:S02]  /*2810*/  CS2R R102, SRZ ;  /* 0x0000000000667805 */ /* 0x000fc4000001ff00 */
[----:B------:R-:W-:Y:S02]  /*2820*/  CS2R R100, SRZ ;  /* 0x0000000000647805 */ /* 0x000fe4000001ff00 */
[----:B------:R-:W-:Y:S02]  /*2830*/  PLOP3.LUT P1, PT, PT, PT, UP0, 0x80, 0x0 ;  /* 0x000000000000781c */ /* 0x000fe40003f2f008 */
[----:B------:R-:W-:Y:S02]  /*2840*/  CS2R R98, SRZ ;  /* 0x0000000000627805 */ /* 0x000fe4000001ff00 */
[----:B------:R-:W-:Y:S01]  /*2850*/  PLOP3.LUT P2, PT, PT, PT, UP0, 0x80, 0x0 ;  /* 0x000000000000781c */ /* 0x000fe20003f4f008 */
[----:B------:R-:W-:Y:S01]  /*2860*/  IMAD.U32 R10, RZ, RZ, UR5 ;  /* 0x00000005ff0a7e24 */ /* 0x000fe2000f8e00ff */
[----:B------:R-:W-:Y:S01]  /*2870*/  UMOV UR5, UR43 ;  /* 0x0000002b00057c82 */ /* 0x000fe20008000000 */
[----:B------:R-:W-:Y:S01]  /*2880*/  @UP0 ULDC UR4, c[0x0][0x44c] ;  /* 0x0001130000040ab9 */ /* 0x000fe20000000800 */
[----:B------:R-:W-:Y:S01]  /*2890*/  @UP0 ULDC UR11, c[0x0][0x450] ;  /* 0x00011400000b0ab9 */ /* 0x000fe20000000800 */
[----:B------:R-:W-:-:S02]  /*28a0*/  CS2R R96, SRZ ;  /* 0x0000000000607805 */ /* 0x000fc4000001ff00 */
[----:B------:R-:W-:Y:S02]  /*28b0*/  CS2R R94, SRZ ;  /* 0x00000000005e7805 */ /* 0x000fe4000001ff00 */
[----:B------:R-:W-:Y:S02]  /*28c0*/  CS2R R92, SRZ ;  /* 0x00000000005c7805 */ /* 0x000fe4000001ff00 */
[----:B------:R-:W-:Y:S01]  /*28d0*/  CS2R R90, SRZ ;  /* 0x00000000005a7805 */ /* 0x000fe2000001ff00 */
[----:B01----:R-:W-:Y:S01]  /*28e0*/  @P1 IMAD.HI.U32 R3, R2, UR4, RZ ;  /* 0x0000000402031c27 */ /* 0x003fe2000f8e00ff */
[----:B------:R-:W-:-:S04]  /*28f0*/  @UP0 ULDC UR4, c[0x0][0x450] ;  /* 0x0001140000040ab9 */ /* 0x000fc80000000800 */
[----:B------:R-:W-:Y:S01]  /*2900*/  @P2 SHF.R.U32.HI R2, RZ, UR4, R3 ;  /* 0x00000004ff022c19 */ /* 0x000fe20008011603 */
[----:B------:R-:W-:Y:S01]  /*2910*/  UIMAD UR4, UR6, -0x60, URZ ;  /* 0xffffffa0060478a4 */ /* 0x000fe2000f8e023f */
[----:B------:R-:W-:-:S03]  /*2920*/  IADD3 R3, -R17, 0x60, R10 ;  /* 0x0000006011037810 */ /* 0x000fc60007ffe10a */
[----:B------:R-:W0:Y:S02]  /*2930*/  SHFL.IDX PT, R5, R2, 0x1, 0x1c1f ;  /* 0x003c1f0002057f89 */ /* 0x000e2400000e0000 */
[----:B------:R-:W-:Y:S01]  /*2940*/  IMAD.U32 R4, RZ, RZ, UR4 ;  /* 0x00000004ff047e24 */ /* 0x000fe2000f8e00ff */
[----:B------:R-:W-:Y:S01]  /*2950*/  UIADD3 UR4, UR6, -0x2, URZ ;  /* 0xfffffffe06047890 */ /* 0x000fe2000fffe03f */
[----:B------:R-:W1:Y:S02]  /*2960*/  SHFL.IDX PT, R2, R2, RZ, 0x1c1f ;  /* 0x001c1fff02027589 */ /* 0x000e6400000e0000 */
[----:B------:R-:W-:Y:S01]  /*2970*/  @UP0 ULDC UR6, c[0x0][0x44c] ;  /* 0x0001130000060ab9 */ /* 0x000fe20000000800 */
[----:B------:R-:W-:Y:S01]  /*2980*/  IADD3 R4, -R17, 0x61, R4 ;  /* 0x0000006111047810 */ /* 0x000fe20007ffe104 */
[----:B------:R-:W-:-:S03]  /*2990*/  UIMAD.WIDE.U32 UR6, UR43, UR6, URZ ;  /* 0x000000062b0672a5 */ /* 0x000fc6000f8e003f */
[----:B------:R-:W-:Y:S01]  /*29a0*/  IADD3 R4, -R11, UR60, R4 ;  /* 0x0000003c0b047c10 */ /* 0x000fe2000fffe104 */
[----:B------:R-:W-:-:S04]  /*29b0*/  @UP0 USHF.R.U32.HI UR5, URZ, UR11, UR7 ;  /* 0x0000000b3f050299 */ /* 0x000fc80008011607 */
[----:B------:R-:W-:Y:S02]  /*29c0*/  UIADD3 UR6, UR5, UR60, -UR42 ;  /* 0x0000003c05067290 */ /* 0x000fe4000fffe82a */
[----:B------:R-:W-:Y:S02]  /*29d0*/  UIADD3 UR5, UR10, 0x30840, URZ ;  /* 0x000308400a057890 */ /* 0x000fe4000fffe03f */
[----:B------:R-:W-:Y:S02]  /*29e0*/  UIMAD.WIDE UR6, UR6, 0x2aaaaaab, URZ ;  /* 0x2aaaaaab060678a5 */ /* 0x000fe4000f8e023f */
[----:B--2---:R-:W-:Y:S01]  /*29f0*/  UPRMT UR5, UR15, 0x654, UR5 ;  /* 0x000006540f057896 */ /* 0x004fe20008000005 */
[----:B0-----:R-:W-:Y:S01]  /*2a00*/  VIADDMNMX R5, R5, R4, R3, PT ;  /* 0x0000000405057246 */ /* 0x001fe20003800103 */
[----:B------:R-:W-:-:S03]  /*2a10*/  USHF.R.U32.HI UR6, URZ, 0x1f, UR7 ;  /* 0x0000001f3f067899 */ /* 0x000fc60008011607 */
[C---:B------:R-:W-:Y:S01]  /*2a20*/  ISETP.GT.AND P1, PT, R5.reuse, RZ, PT ;  /* 0x000000ff0500720c */ /* 0x040fe20003f24270 */
[----:B------:R-:W-:Y:S01]  /*2a30*/  ULEA.HI.SX32 UR6, UR7, UR6, 0x1c ;  /* 0x0000000607067291 */ /* 0x000fe2000f8fe23f */
[C---:B------:R-:W-:Y:S02]  /*2a40*/  ISETP.GT.AND P2, PT, R5.reuse, 0x1, PT ;  /* 0x000000010500780c */ /* 0x040fe40003f44270 */
[----:B------:R-:W-:Y:S01]  /*2a50*/  SYNCS.ARRIVE.TRANS64.RED.A1T0 RZ, [UR5], RZ ;  /* 0x000000ffffff79a7 */ /* 0x000fe20008100405 */
[----:B------:R-:W-:Y:S01]  /*2a60*/  ISETP.GT.AND P3, PT, R5, 0x8, PT ;  /* 0x000000080500780c */ /* 0x000fe20003f64270 */
[----:B------:R-:W-:Y:S01]  /*2a70*/  UISETP.LT.AND UP0, UPT, UR61, UR6, UPT ;  /* 0x000000063d00728c */ /* 0x000fe2000bf01270 */
[----:B------:R-:W-:Y:S02]  /*2a80*/  FSEL R13, R26, -INF , P1 ;  /* 0xff8000001a0d7808 */ /* 0x000fe40000800000 */
[----:B------:R-:W-:Y:S01]  /*2a90*/  FSEL R27, R27, -INF , P2 ;  /* 0xff8000001b1b7808 */ /* 0x000fe20001000000 */
[----:B------:R-:W-:Y:S01]  /*2aa0*/  USEL UR11, UR61, UR6, !UP0 ;  /* 0x000000063d0b7287 */ /* 0x000fe2000c000000 */
[----:B------:R-:W-:-:S02]  /*2ab0*/  ISETP.GT.AND P1, PT, R5, 0x9, PT ;  /* 0x000000090500780c */ /* 0x000fc40003f24270 */
[----:B------:R-:W-:Y:S01]  /*2ac0*/  FSEL R15, R30, -INF , P3 ;  /* 0xff8000001e0f7808 */ /* 0x000fe20001800000 */
[----:B------:R-:W-:Y:S01]  /*2ad0*/  UISETP.GE.AND UP0, UPT, UR4, UR11, UPT ;  /* 0x0000000b0400728c */ /* 0x000fe2000bf06270 */
[----:B------:R-:W-:Y:S02]  /*2ae0*/  FMNMX.FTZ R10, R13, R27, !PT ;  /* 0x0000001b0d0a7209 */ /* 0x000fe40007810000 */
[----:B------:R-:W-:Y:S02]  /*2af0*/  ISETP.GT.AND P2, PT, R5, 0x10, PT ;  /* 0x000000100500780c */ /* 0x000fe40003f44270 */
[----:B------:R-:W-:Y:S02]  /*2b00*/  FSEL R31, R31, -INF , P1 ;  /* 0xff8000001f1f7808 */ /* 0x000fe40000800000 */
[----:B------:R-:W-:Y:S02]  /*2b10*/  FMNMX.FTZ R10, R15, R10, !PT ;  /* 0x0000000a0f0a7209 */ /* 0x000fe40007810000 */
        /* <DEDUP_REMOVED lines=58> */
[----:B------:R-:W-:Y:S02]  /*2ec0*/  FMNMX.FTZ R10, R89, R10, !PT ;  /* 0x0000000a590a7209 */ /* 0x000fe40007810000 */
[----:B-1----:R-:W-:Y:S02]  /*2ed0*/  VIADDMNMX R4, R2, R4, R3, PT ;  /* 0x0000000402047246 */ /* 0x002fe40003800103 */
[----:B------:R-:W-:-:S02]  /*2ee0*/  FMNMX.FTZ R10, R71, R10, !PT ;  /* 0x0000000a470a7209 */ /* 0x000fc40007810000 */
[C---:B------:R-:W-:Y:S02]  /*2ef0*/  ISETP.GT.AND P1, PT, R4.reuse, RZ, PT ;  /* 0x000000ff0400720c */ /* 0x040fe40003f24270 */
[C---:B------:R-:W-:Y:S01]  /*2f00*/  ISETP.GT.AND P2, PT, R4.reuse, 0x1, PT ;  /* 0x000000010400780c */ /* 0x040fe20003f44270 */
[----:B------:R-:W0:Y:S01]  /*2f10*/  SHFL.BFLY PT, R5, R10, 0x2, 0x1f ;  /* 0x0c401f000a057f89 */ /* 0x000e2200000e0000 */
[C---:B------:R-:W-:Y:S02]  /*2f20*/  ISETP.GT.AND P3, PT, R4.reuse, 0x8, PT ;  /* 0x000000080400780c */ /* 0x040fe40003f64270 */
[----:B------:R-:W-:Y:S02]  /*2f30*/  FSEL R34, R25, -INF , P2 ;  /* 0xff80000019227808 */ /* 0x000fe40001000000 */
[----:B------:R-:W-:-:S04]  /*2f40*/  ISETP.GT.AND P2, PT, R4, 0x10, PT ;  /* 0x000000100400780c */ /* 0x000fc80003f44270 */
[----:B------:R-:W-:Y:S02]  /*2f50*/  FSEL R32, R32, -INF , P2 ;  /* 0xff80000020207808 */ /* 0x000fe40001000000 */
[----:B0-----:R-:W-:Y:S02]  /*2f60*/  FMNMX.FTZ R12, R10, R5, !PT ;  /* 0x000000050a0c7209 */ /* 0x001fe40007810000 */
[----:B------:R-:W-:Y:S02]  /*2f70*/  FSEL R5, R24, -INF , P1 ;  /* 0xff80000018057808 */ /* 0x000fe40000800000 */
[----:B------:R-:W-:Y:S01]  /*2f80*/  ISETP.GT.AND P1, PT, R4, 0x9, PT ;  /* 0x000000090400780c */ /* 0x000fe20003f24270 */
[----:B------:R-:W0:Y:S01]  /*2f90*/  SHFL.BFLY PT, R11, R12, 0x1, 0x1f ;  /* 0x0c201f000c0b7f89 */ /* 0x000e2200000e0000 */
[----:B------:R-:W-:Y:S02]  /*2fa0*/  FMNMX.FTZ R2, R5, R34, !PT ;  /* 0x0000002205027209 */ /* 0x000fe40007810000 */
[----:B------:R-:W-:-:S02]  /*2fb0*/  FSEL R29, R29, -INF , P1 ;  /* 0xff8000001d1d7808 */ /* 0x000fc40000800000 */
[----:B------:R-:W-:-:S04]  /*2fc0*/  ISETP.GT.AND P1, PT, R4, 0x11, PT ;  /* 0x000000110400780c */ /* 0x000fc80003f24270 */
[----:B------:R-:W-:Y:S02]  /*2fd0*/  FSEL R33, R33, -INF , P1 ;  /* 0xff80000021217808 */ /* 0x000fe40000800000 */
[----:B------:R-:W-:-:S04]  /*2fe0*/  ISETP.GT.AND P1, PT, R4, 0x19, PT ;  /* 0x000000190400780c */ /* 0x000fc80003f24270 */
[----:B------:R-:W-:Y:S02]  /*2ff0*/  FSEL R37, R37, -INF , P1 ;  /* 0xff80000025257808 */ /* 0x000fe40000800000 */
[----:B------:R-:W-:-:S04]  /*3000*/  ISETP.GT.AND P1, PT, R4, 0x21, PT ;  /* 0x000000210400780c */ /* 0x000fc80003f24270 */
[----:B------:R-:W-:Y:S02]  /*3010*/  FSEL R41, R41, -INF , P1 ;  /* 0xff80000029297808 */ /* 0x000fe40000800000 */
[----:B------:R-:W-:Y:S02]  /*3020*/  ISETP.GT.AND P1, PT, R4, 0x29, PT ;  /* 0x000000290400780c */ /* 0x000fe40003f24270 */
[----:B0-----:R-:W-:Y:S02]  /*3030*/  FMNMX.FTZ R3, R12, R11, !PT ;  /* 0x0000000b0c037209 */ /* 0x001fe40007810000 */
[----:B------:R-:W-:Y:S02]  /*3040*/  FSEL R11, R28, -INF , P3 ;  /* 0xff8000001c0b7808 */ /* 0x000fe40001800000 */
[----:B------:R-:W-:Y:S02]  /*3050*/  ISETP.GT.AND P3, PT, R4, 0x18, PT ;  /* 0x000000180400780c */ /* 0x000fe40003f64270 */
[----:B------:R-:W-:-:S02]  /*3060*/  FMNMX.FTZ R2, R11, R2, !PT ;  /* 0x000000020b027209 */ /* 0x000fc40007810000 */
[----:B------:R-:W-:Y:S02]  /*3070*/  FSETP.NEU.FTZ.AND P2, PT, R3, -INF , PT ;  /* 0xff8000000300780b */ /* 0x000fe40003f5d000 */
[----:B------:R-:W-:Y:S01]  /*3080*/  FMNMX.FTZ R25, R29, R2, !PT ;  /* 0x000000021d197209 */ /* 0x000fe20007810000 */
[----:B------:R-:W-:Y:S01]  /*3090*/  FMUL.FTZ R2, R3, UR14 ;  /* 0x0000000e03027c20 */ /* 0x000fe20008410000 */
[----:B------:R-:W-:Y:S02]  /*30a0*/  FSEL R36, R36, -INF , P3 ;  /* 0xff80000024247808 */ /* 0x000fe40001800000 */
[----:B------:R-:W-:Y:S02]  /*30b0*/  FMNMX.FTZ R10, R32, R25, !PT ;  /* 0x00000019200a7209 */ /* 0x000fe40007810000 */
[----:B------:R-:W-:Y:S02]  /*30c0*/  FSEL R2, R2, RZ, P2 ;  /* 0x000000ff02027208 */ /* 0x000fe40001000000 */
[----:B------:R-:W-:-:S02]  /*30d0*/  FMNMX.FTZ R25, R33, R10, !PT ;  /* 0x0000000a21197209 */ /* 0x000fc40007810000 */
[----:B------:R-:W-:Y:S01]  /*30e0*/  ISETP.GT.AND P2, PT, R4, 0x20, PT ;  /* 0x000000200400780c */ /* 0x000fe20003f44270 */
[--C-:B------:R-:W-:Y:S01]  /*30f0*/  FFMA.FTZ R189, R13, UR14, -R2.reuse ;  /* 0x0000000e0dbd7c23 */ /* 0x100fe20008010802 */
[----:B------:R-:W-:Y:S01]  /*3100*/  FMNMX.FTZ R10, R36, R25, !PT ;  /* 0x00000019240a7209 */ /* 0x000fe20007810000 */
[--C-:B------:R-:W-:Y:S01]  /*3110*/  FFMA.FTZ R191, R15, UR14, -R2.reuse ;  /* 0x0000000e0fbf7c23 */ /* 0x100fe20008010802 */
[----:B------:R-:W-:Y:S01]  /*3120*/  FSEL R40, R40, -INF , P2 ;  /* 0xff80000028287808 */ /* 0x000fe20001000000 */
[--C-:B------:R-:W-:Y:S01]  /*3130*/  FFMA.FTZ R185, R21, UR14, -R2.reuse ;  /* 0x0000000e15b97c23 */ /* 0x100fe20008010802 */
[----:B------:R-:W-:Y:S01]  /*3140*/  FMNMX.FTZ R13, R37, R10, !PT ;  /* 0x0000000a250d7209 */ /* 0x000fe20007810000 */
[--C-:B------:R-:W-:Y:S01]  /*3150*/  FFMA.FTZ R10, R27, UR14, -R2.reuse ;  /* 0x0000000e1b0a7c23 */ /* 0x100fe20008010802 */
[----:B------:R-:W-:Y:S01]  /*3160*/  ISETP.GT.AND P2, PT, R4, 0x28, PT ;  /* 0x000000280400780c */ /* 0x000fe20003f44270 */
[----:B------:R-:W-:Y:S01]  /*3170*/  MUFU.EX2 R189, R189 ;  /* 0x000000bd00bd7308 */ /* 0x000fe20000000800 */
[----:B------:R-:W-:Y:S01]  /*3180*/  FMNMX.FTZ R12, R40, R13, !PT ;  /* 0x0000000d280c7209 */ /* 0x000fe20007810000 */
[--C-:B------:R-:W-:Y:S01]  /*3190*/  FFMA.FTZ R73, R73, UR14, -R2.reuse ;  /* 0x0000000e49497c23 */ /* 0x100fe20008010802 */
[----:B------:R-:W-:Y:S01]  /*31a0*/  FSEL R44, R44, -INF , P2 ;  /* 0xff8000002c2c7808 */ /* 0x000fe20001000000 */
[--C-:B------:R-:W-:Y:S01]  /*31b0*/  FFMA.FTZ R39, R39, UR14, -R2.reuse ;  /* 0x0000000e27277c23 */ /* 0x100fe20008010802 */
[----:B------:R-:W-:Y:S01]  /*31c0*/  FMNMX.FTZ R13, R41, R12, !PT ;  /* 0x0000000c290d7209 */ /* 0x000fe20007810000 */
[--C-:B------:R-:W-:Y:S01]  /*31d0*/  FFMA.FTZ R75, R75, UR14, -R2.reuse ;  /* 0x0000000e4b4b7c23 */ /* 0x100fe20008010802 */
[----:B------:R-:W-:Y:S01]  /*31e0*/  ISETP.GT.AND P2, PT, R4, 0x30, PT ;  /* 0x000000300400780c */ /* 0x000fe20003f44270 */
[----:B------:R-:W0:Y:S01]  /*31f0*/  MUFU.EX2 R10, R10 ;  /* 0x0000000a000a7308 */ /* 0x000e220000000800 */
[----:B------:R-:W-:Y:S01]  /*3200*/  FSEL R45, R45, -INF , P1 ;  /* 0xff8000002d2d7808 */ /* 0x000fe20000800000 */
[--C-:B------:R-:W-:Y:S01]  /*3210*/  FFMA.FTZ R43, R43, UR14, -R2.reuse ;  /* 0x0000000e2b2b7c23 */ /* 0x100fe20008010802 */
[----:B------:R-:W-:Y:S01]  /*3220*/  FMNMX.FTZ R12, R44, R13, !PT ;  /* 0x0000000d2c0c7209 */ /* 0x000fe20007810000 */
[--C-:B------:R-:W-:Y:S01]  /*3230*/  FFMA.FTZ R77, R77, UR14, -R2.reuse ;  /* 0x0000000e4d4d7c23 */ /* 0x100fe20008010802 */
[----:B------:R-:W-:Y:S01]  /*3240*/  ISETP.GT.AND P1, PT, R4, 0x31, PT ;  /* 0x000000310400780c */ /* 0x000fe20003f24270 */
[--C-:B------:R-:W-:Y:S01]  /*3250*/  FFMA.FTZ R47, R47, UR14, -R2.reuse ;  /* 0x0000000e2f2f7c23 */ /* 0x100fe20008010802 */
[----:B------:R-:W-:Y:S01]  /*3260*/  FSEL R48, R48, -INF , P2 ;  /* 0xff80000030307808 */ /* 0x000fe20001000000 */
[----:B------:R-:W1:Y:S01]  /*3270*/  MUFU.EX2 R191, R191 ;  /* 0x000000bf00bf7308 */ /* 0x000e620000000800 */
[----:B------:R-:W-:Y:S01]  /*3280*/  FMNMX.FTZ R13, R45, R12, !PT ;  /* 0x0000000c2d0d7209 */ /* 0x000fe20007810000 */
[--C-:B------:R-:W-:Y:S01]  /*3290*/  FFMA.FTZ R12, R31, UR14, -R2.reuse ;  /* 0x0000000e1f0c7c23 */ /* 0x100fe20008010802 */
[----:B------:R-:W-:Y:S01]  /*32a0*/  ISETP.GT.AND P2, PT, R4, 0x38, PT ;  /* 0x000000380400780c */ /* 0x000fe20003f44270 */
[--C-:B------:R-:W-:Y:S01]  /*32b0*/  FFMA.FTZ R177, R79, UR14, -R2.reuse ;  /* 0x0000000e4fb17c23 */ /* 0x100fe20008010802 */
[----:B------:R-:W-:Y:S01]  /*32c0*/  FSEL R49, R49, -INF , P1 ;  /* 0xff80000031317808 */ /* 0x000fe20000800000 */
[----:B------:R-:W-:Y:S01]  /*32d0*/  FFMA.FTZ R179, R81, UR14, -R2 ;  /* 0x0000000e51b37c23 */ /* 0x000fe20008010802 */
[----:B------:R-:W-:Y:S01]  /*32e0*/  FMNMX.FTZ R14, R48, R13, !PT ;  /* 0x0000000d300e7209 */ /* 0x000fe20007810000 */
[----:B------:R-:W-:Y:S01]  /*32f0*/  MUFU.EX2 R12, R12 ;  /* 0x0000000c000c7308 */ /* 0x000fe20000000800 */
[----:B------:R-:W-:Y:S01]  /*3300*/  ISETP.GT.AND P1, PT, R4, 0x39, PT ;  /* 0x000000390400780c */ /* 0x000fe20003f24270 */
[----:B0-----:R-:W-:Y:S01]  /*3310*/  FADD.FTZ R58, R189, R10 ;  /* 0x0000000abd3a7221 */ /* 0x001fe20000010000 */
[----:B------:R-:W-:Y:S01]  /*3320*/  FSEL R52, R52, -INF , P2 ;  /* 0xff80000034347808 */ /* 0x000fe20001000000 */
[--C-:B------:R-:W-:Y:S01]  /*3330*/  FFMA.FTZ R24, R55, UR14, -R2.reuse ;  /* 0x0000000e37187c23 */ /* 0x100fe20008010802 */
[----:B------:R-:W-:Y:S01]  /*3340*/  FMNMX.FTZ R13, R49, R14, !PT ;  /* 0x0000000e310d7209 */ /* 0x000fe20007810000 */
[----:B------:R-:W-:Y:S01]  /*3350*/  FFMA.FTZ R173, R83, UR14, -R2 ;  /* 0x0000000e53ad7c23 */ /* 0x000fe20008010802 */
[----:B------:R-:W-:Y:S01]  /*3360*/  ISETP.GT.AND P2, PT, R4, 0x40, PT ;  /* 0x000000400400780c */ /* 0x000fe20003f44270 */
[----:B------:R-:W-:Y:S01]  /*3370*/  MUFU.EX2 R185, R185 ;  /* 0x000000b900b97308 */ /* 0x000fe20000000800 */
[----:B------:R-:W-:Y:S01]  /*3380*/  FSEL R53, R53, -INF , P1 ;  /* 0xff80000035357808 */ /* 0x000fe20000800000 */
[----:B-1----:R-:W-:Y:S01]  /*3390*/  FADD.FTZ R15, R191, R58 ;  /* 0x0000003abf0f7221 */ /* 0x002fe20000010000 */
[----:B------:R-:W-:Y:S01]  /*33a0*/  FMNMX.FTZ R14, R52, R13, !PT ;  /* 0x0000000d340e7209 */ /* 0x000fe20007810000 */
[--C-:B------:R-:W-:Y:S01]  /*33b0*/  FFMA.FTZ R26, R59, UR14, -R2.reuse ;  /* 0x0000000e3b1a7c23 */ /* 0x100fe20008010802 */
[----:B------:R-:W-:Y:S01]  /*33c0*/  ISETP.GT.AND P1, PT, R4, 0x41, PT ;  /* 0x000000410400780c */ /* 0x000fe20003f24270 */
[--C-:B------:R-:W-:Y:S01]  /*33d0*/  FFMA.FTZ R175, R85, UR14, -R2.reuse ;  /* 0x0000000e55af7c23 */ /* 0x100fe20008010802 */
[----:B------:R-:W-:Y:S01]  /*33e0*/  FSEL R56, R56, -INF , P2 ;  /* 0xff80000038387808 */ /* 0x000fe20001000000 */
[----:B------:R-:W-:Y:S01]  /*33f0*/  MUFU.EX2 R73, R73 ;  /* 0x0000004900497308 */ /* 0x000fe20000000800 */
[----:B------:R-:W-:Y:S01]  /*3400*/  FMNMX.FTZ R13, R53, R14, !PT ;  /* 0x0000000e350d7209 */ /* 0x000fe20007810000 */
[--C-:B------:R-:W-:Y:S01]  /*3410*/  FFMA.FTZ R14, R35, UR14, -R2.reuse ;  /* 0x0000000e230e7c23 */ /* 0x100fe20008010802 */
[----:B------:R-:W-:Y:S01]  /*3420*/  ISETP.GT.AND P2, PT, R4, 0x48, PT ;  /* 0x000000480400780c */ /* 0x000fe20003f44270 */
[--C-:B------:R-:W-:Y:S01]  /*3430*/  FFMA.FTZ R28, R63, UR14, -R2.reuse ;  /* 0x0000000e3f1c7c23 */ /* 0x100fe20008010802 */
[----:B------:R-:W-:Y:S01]  /*3440*/  FSEL R57, R57, -INF , P1 ;  /* 0xff80000039397808 */ /* 0x000fe20000800000 */
[--C-:B------:R-:W-:Y:S01]  /*3450*/  FFMA.FTZ R169, R87, UR14, -R2.reuse ;  /* 0x0000000e57a97c23 */ /* 0x100fe20008010802 */
[----:B------:R-:W-:Y:S01]  /*3460*/  FMNMX.FTZ R20, R56, R13, !PT ;  /* 0x0000000d38147209 */ /* 0x000fe20007810000 */
[----:B------:R-:W-:Y:S01]  /*3470*/  MUFU.EX2 R14, R14 ;  /* 0x0000000e000e7308 */ /* 0x000fe20000000800 */
[----:B------:R-:W-:Y:S01]  /*3480*/  ISETP.GT.AND P1, PT, R4, 0x49, PT ;  /* 0x000000490400780c */ /* 0x000fe20003f24270 */
[--C-:B------:R-:W-:Y:S01]  /*3490*/  FFMA.FTZ R30, R67, UR14, -R2.reuse ;  /* 0x0000000e431e7c23 */ /* 0x100fe20008010802 */
[----:B------:R-:W-:Y:S01]  /*34a0*/  FSEL R60, R60, -INF , P2 ;  /* 0xff8000003c3c7808 */ /* 0x000fe20001000000 */
[----:B------:R-:W-:Y:S01]  /*34b0*/  FFMA.FTZ R171, R89, UR14, -R2 ;  /* 0x0000000e59ab7c23 */ /* 0x000fe20008010802 */
[----:B------:R-:W-:-:S02]  /*34c0*/  FMNMX.FTZ R13, R57, R20, !PT ;  /* 0x00000014390d7209 */ /* 0x000fc40007810000 */
[----:B------:R-:W-:Y:S02]  /*34d0*/  CS2R R88, SRZ ;  /* 0x0000000000587805 */ /* 0x000fe4000001ff00 */
[----:B------:R-:W-:Y:S01]  /*34e0*/  ISETP.GT.AND P2, PT, R4, 0x50, PT ;  /* 0x000000500400780c */ /* 0x000fe20003f44270 */
[----:B------:R-:W0:Y:S01]  /*34f0*/  MUFU.EX2 R42, R39 ;  /* 0x00000027002a7308 */ /* 0x000e220000000800 */
[----:B------:R-:W-:Y:S02]  /*3500*/  FSEL R61, R61, -INF , P1 ;  /* 0xff8000003d3d7808 */ /* 0x000fe40000800000 */
[----:B------:R-:W-:Y:S02]  /*3510*/  CS2R R86, SRZ ;  /* 0x0000000000567805 */ /* 0x000fe4000001ff00 */
[----:B------:R-:W-:Y:S02]  /*3520*/  FMNMX.FTZ R20, R60, R13, !PT ;  /* 0x0000000d3c147209 */ /* 0x000fe40007810000 */
[----:B------:R-:W-:-:S02]  /*3530*/  CS2R R84, SRZ ;  /* 0x0000000000547805 */ /* 0x000fc4000001ff00 */
[----:B------:R-:W-:Y:S02]  /*3540*/  ISETP.GT.AND P1, PT, R4, 0x51, PT ;  /* 0x000000510400780c */ /* 0x000fe40003f24270 */
[----:B------:R-:W-:Y:S02]  /*3550*/  CS2R R82, SRZ ;  /* 0x0000000000527805 */ /* 0x000fe4000001ff00 */
[----:B------:R-:W-:Y:S01]  /*3560*/  FSEL R64, R64, -INF , P2 ;  /* 0xff80000040407808 */ /* 0x000fe20001000000 */
[----:B------:R-:W-:Y:S01]  /*3570*/  MUFU.EX2 R75, R75 ;  /* 0x0000004b004b7308 */ /* 0x000fe20000000800 */
[----:B------:R-:W-:Y:S02]  /*3580*/  FMNMX.FTZ R13, R61, R20, !PT ;  /* 0x000000143d0d7209 */ /* 0x000fe40007810000 */
[----:B------:R-:W-:Y:S02]  /*3590*/  CS2R R80, SRZ ;  /* 0x0000000000507805 */ /* 0x000fe4000001ff00 */
[----:B------:R-:W-:-:S02]  /*35a0*/  ISETP.GT.AND P2, PT, R4, 0x58, PT ;  /* 0x000000580400780c */ /* 0x000fc40003f44270 */
[----:B------:R-:W-:Y:S02]  /*35b0*/  CS2R R78, SRZ ;  /* 0x00000000004e7805 */ /* 0x000fe4000001ff00 */
[----:B------:R-:W-:Y:S02]  /*35c0*/  FSEL R65, R65, -INF , P1 ;  /* 0xff80000041417808 */ /* 0x000fe40000800000 */
[----:B------:R-:W-:Y:S02]  /*35d0*/  CS2R R66, SRZ ;  /* 0x0000000000427805 */ /* 0x000fe4000001ff00 */
[----:B------:R-:W-:Y:S01]  /*35e0*/  FMNMX.FTZ R20, R64, R13, !PT ;  /* 0x0000000d40147209 */ /* 0x000fe20007810000 */
[----:B------:R-:W1:Y:S01]  /*35f0*/  MUFU.EX2 R46, R43 ;  /* 0x0000002b002e7308 */ /* 0x000e620000000800 */
[----:B------:R-:W-:Y:S02]  /*3600*/  ISETP.GT.AND P1, PT, R4, 0x59, PT ;  /* 0x000000590400780c */ /* 0x000fe40003f24270 */
[----:B------:R-:W-:-:S02]  /*3610*/  CS2R R62, SRZ ;  /* 0x00000000003e7805 */ /* 0x000fc4000001ff00 */
[----:B------:R-:W-:Y:S02]  /*3620*/  FSEL R68, R68, -INF , P2 ;  /* 0xff80000044447808 */ /* 0x000fe40001000000 */
[----:B------:R-:W-:Y:S02]  /*3630*/  CS2R R58, SRZ ;  /* 0x00000000003a7805 */ /* 0x000fe4000001ff00 */
[----:B------:R-:W-:Y:S01]  /*3640*/  FMNMX.FTZ R13, R65, R20, !PT ;  /* 0x00000014410d7209 */ /* 0x000fe20007810000 */
[--C-:B------:R-:W-:Y:S01]  /*3650*/  FFMA.FTZ R20, R51, UR14, -R2.reuse ;  /* 0x0000000e33147c23 */ /* 0x100fe20008010802 */
[----:B------:R-:W-:Y:S01]  /*3660*/  FSEL R69, R69, -INF , P1 ;  /* 0xff80000045457808 */ /* 0x000fe20000800000 */
[----:B------:R-:W-:Y:S01]  /*3670*/  MUFU.EX2 R77, R77 ;  /* 0x0000004d004d7308 */ /* 0x000fe20000000800 */
[----:B------:R-:W-:Y:S01]  /*3680*/  FMNMX.FTZ R4, R68, R13, !PT ;  /* 0x0000000d44047209 */ /* 0x000fe20007810000 */
[----:B------:R-:W-:Y:S01]  /*3690*/  FFMA.FTZ R2, R71, UR14, -R2 ;  /* 0x0000000e47027c23 */ /* 0x000fe20008010802 */
[----:B------:R-:W-:-:S02]  /*36a0*/  F2FP.BF16.F32.PACK_AB R189, R10, R189 ;  /* 0x000000bd0abd723e */ /* 0x000fc400000010ff */
[----:B------:R-:W-:Y:S02]  /*36b0*/  CS2R R70, SRZ ;  /* 0x0000000000467805 */ /* 0x000fe4000001ff00 */
[----:B------:R-:W-:Y:S02]  /*36c0*/  FMNMX.FTZ R4, R69, R4, !PT ;  /* 0x0000000445047209 */ /* 0x000fe40007810000 */
[----:B0-----:R-:W-:Y:S01]  /*36d0*/  F2FP.BF16.F32.PACK_AB R187, R42, R73 ;  /* 0x000000492abb723e */ /* 0x001fe200000010ff */
[----:B------:R-:W0:Y:S01]  /*36e0*/  MUFU.EX2 R50, R47 ;  /* 0x0000002f00327308 */ /* 0x000e220000000800 */
[----:B-1----:R-:W-:Y:S01]  /*36f0*/  F2FP.BF16.F32.PACK_AB R181, R46, R75 ;  /* 0x0000004b2eb5723e */ /* 0x002fe200000010ff */
[----:B------:R-:W1:Y:S01]  /*3700*/  SHFL.BFLY PT, R13, R4, 0x2, 0x1f ;  /* 0x0c401f00040d7f89 */ /* 0x000e6200000e0000 */
[----:B------:R-:W-:-:S05]  /*3710*/  F2FP.BF16.F32.PACK_AB R191, R12, R191 ;  /* 0x000000bf0cbf723e */ /* 0x000fca00000010ff */
[----:B------:R-:W-:Y:S08]  /*3720*/  MUFU.EX2 R177, R177 ;  /* 0x000000b100b17308 */ /* 0x000ff00000000800 */
[----:B------:R-:W-:Y:S01]  /*3730*/  MUFU.EX2 R20, R20 ;  /* 0x0000001400147308 */ /* 0x000fe20000000800 */
[----:B0-----:R-:W-:-:S07]  /*3740*/  F2FP.BF16.F32.PACK_AB R183, R50, R77 ;  /* 0x0000004d32b7723e */ /* 0x001fce00000010ff */
[----:B------:R-:W-:Y:S01]  /*3750*/  MUFU.EX2 R179, R179 ;  /* 0x000000b300b37308 */ /* 0x000fe20000000800 */
[----:B-1----:R-:W-:-:S05]  /*3760*/  FMNMX.FTZ R13, R4, R13, !PT ;  /* 0x0000000d040d7209 */ /* 0x002fca0007810000 */
[----:B------:R-:W0:Y:S02]  /*3770*/  SHFL.BFLY PT, R4, R13, 0x1, 0x1f ;  /* 0x0c201f000d047f89 */ /* 0x000e2400000e0000 */
[----:B------:R-:W-:Y:S08]  /*3780*/  MUFU.EX2 R24, R24 ;  /* 0x0000001800187308 */ /* 0x000ff00000000800 */
[----:B------:R-:W-:Y:S08]  /*3790*/  MUFU.EX2 R173, R173 ;  /* 0x000000ad00ad7308 */ /* 0x000ff00000000800 */
[----:B------:R-:W-:Y:S01]  /*37a0*/  MUFU.EX2 R26, R26 ;  /* 0x0000001a001a7308 */ /* 0x000fe20000000800 */
[----:B0-----:R-:W-:-:S07]  /*37b0*/  FMNMX.FTZ R4, R13, R4, !PT ;  /* 0x000000040d047209 */ /* 0x001fce0007810000 */
[----:B------:R-:W-:Y:S01]  /*37c0*/  MUFU.EX2 R175, R175 ;  /* 0x000000af00af7308 */ /* 0x000fe20000000800 */
[C---:B------:R-:W-:Y:S01]  /*37d0*/  FSETP.NEU.FTZ.AND P1, PT, R4.reuse, -INF , PT ;  /* 0xff8000000400780b */ /* 0x040fe20003f3d000 */
[----:B------:R-:W-:-:S06]  /*37e0*/  FMUL.FTZ R13, R4, UR14 ;  /* 0x0000000e040d7c20 */ /* 0x000fcc0008410000 */
[----:B------:R-:W-:Y:S01]  /*37f0*/  MUFU.EX2 R28, R28 ;  /* 0x0000001c001c7308 */ /* 0x000fe20000000800 */
[----:B------:R-:W-:Y:S02]  /*3800*/  FSEL R38, R13, RZ, P1 ;  /* 0x000000ff0d267208 */ /* 0x000fe40000800000 */
[----:B------:R-:W-:-:S03]  /*3810*/  PLOP3.LUT P1, PT, PT, PT, UP0, 0x80, 0x0 ;  /* 0x000000000000781c */ /* 0x000fc60003f2f008 */
        /* <DEDUP_REMOVED lines=14> */
[----:B------:R-:W0:Y:S01]  /*3900*/  MUFU.EX2 R34, R34 ;  /* 0x0000002200227308 */ /* 0x000e220000000800 */
[--C-:B------:R-:W-:Y:S01]  /*3910*/  FFMA.FTZ R49, R49, UR14, -R38.reuse ;  /* 0x0000000e31317c23 */ /* 0x100fe20008010826 */
[--C-:B------:R-:W-:Y:S01]  /*3920*/  FFMA.FTZ R52, R52, UR14, -R38.reuse ;  /* 0x0000000e34347c23 */ /* 0x100fe20008010826 */
[--C-:B------:R-:W-:Y:S01]  /*3930*/  FFMA.FTZ R53, R53, UR14, -R38.reuse ;  /* 0x0000000e35357c23 */ /* 0x100fe20008010826 */
[--C-:B------:R-:W-:Y:S01]  /*3940*/  FFMA.FTZ R56, R56, UR14, -R38.reuse ;  /* 0x0000000e38387c23 */ /* 0x100fe20008010826 */
[--C-:B------:R-:W-:Y:S01]  /*3950*/  FFMA.FTZ R57, R57, UR14, -R38.reuse ;  /* 0x0000000e39397c23 */ /* 0x100fe20008010826 */
[--C-:B------:R-:W-:Y:S01]  /*3960*/  FFMA.FTZ R60, R60, UR14, -R38.reuse ;  /* 0x0000000e3c3c7c23 */ /* 0x100fe20008010826 */
[--C-:B------:R-:W-:Y:S01]  /*3970*/  FFMA.FTZ R61, R61, UR14, -R38.reuse ;  /* 0x0000000e3d3d7c23 */ /* 0x100fe20008010826 */
[----:B------:R-:W1:Y:S01]  /*3980*/  MUFU.EX2 R11, R11 ;  /* 0x0000000b000b7308 */ /* 0x000e620000000800 */
[--C-:B------:R-:W-:Y:S01]  /*3990*/  FFMA.FTZ R64, R64, UR14, -R38.reuse ;  /* 0x0000000e40407c23 */ /* 0x100fe20008010826 */
[--C-:B------:R-:W-:Y:S01]  /*39a0*/  FFMA.FTZ R65, R65, UR14, -R38.reuse ;  /* 0x0000000e41417c23 */ /* 0x100fe20008010826 */
[--C-:B------:R-:W-:Y:S01]  /*39b0*/  FFMA.FTZ R68, R68, UR14, -R38.reuse ;  /* 0x0000000e44447c23 */ /* 0x100fe20008010826 */
[----:B------:R-:W-:-:S04]  /*39c0*/  FFMA.FTZ R38, R69, UR14, -R38 ;  /* 0x0000000e45267c23 */ /* 0x000fc80008010826 */
[----:B------:R-:W2:Y:S01]  /*39d0*/  MUFU.EX2 R190, R29 ;  /* 0x0000001d00be7308 */ /* 0x000ea20000000800 */
[----:B0-----:R-:W-:Y:S01]  /*39e0*/  FADD.FTZ R54, R5, R34 ;  /* 0x0000002205367221 */ /* 0x001fe20000010000 */
[----:B------:R-:W-:Y:S02]  /*39f0*/  F2FP.BF16.F32.PACK_AB R188, R34, R5 ;  /* 0x0000000522bc723e */ /* 0x000fe400000010ff */
[----:B------:R-:W-:-:S04]  /*3a00*/  CS2R R34, SRZ ;  /* 0x0000000000227805 */ /* 0x000fc8000001ff00 */
[----:B------:R-:W0:Y:S01]  /*3a10*/  MUFU.EX2 R32, R32 ;  /* 0x0000002000207308 */ /* 0x000e220000000800 */
[----:B-1----:R-:W-:Y:S01]  /*3a20*/  FADD.FTZ R13, R11, R54 ;  /* 0x000000360b0d7221 */ /* 0x002fe20000010000 */
[----:B------:R-:W-:-:S06]  /*3a30*/  FADD.FTZ R54, R12, R15 ;  /* 0x0000000f0c367221 */ /* 0x000fcc0000010000 */
[----:B------:R-:W1:Y:S01]  /*3a40*/  MUFU.EX2 R33, R33 ;  /* 0x0000002100217308 */ /* 0x000e620000000800 */
[C---:B--2---:R-:W-:Y:S01]  /*3a50*/  FADD.FTZ R13, R190.reuse, R13 ;  /* 0x0000000dbe0d7221 */ /* 0x044fe20000010000 */
[----:B------:R-:W-:-:S06]  /*3a60*/  F2FP.BF16.F32.PACK_AB R190, R190, R11 ;  /* 0x0000000bbebe723e */ /* 0x000fcc00000010ff */
[----:B------:R-:W2:Y:S01]  /*3a70*/  MUFU.EX2 R36, R36 ;  /* 0x0000002400247308 */ /* 0x000ea20000000800 */
[----:B0-----:R-:W-:Y:S01]  /*3a80*/  FADD.FTZ R0, R32, R13 ;  /* 0x0000000d20007221 */ /* 0x001fe20000010000 */
[----:B------:R-:W-:Y:S01]  /*3a90*/  FADD.FTZ R13, R185, R54 ;  /* 0x00000036b90d7221 */ /* 0x000fe20000010000 */
[----:B------:R-:W-:-:S05]  /*3aa0*/  F2FP.BF16.F32.PACK_AB R185, R14, R185 ;  /* 0x000000b90eb9723e */ /* 0x000fca00000010ff */
[----:B------:R-:W0:Y:S01]  /*3ab0*/  MUFU.EX2 R37, R37 ;  /* 0x0000002500257308 */ /* 0x000e220000000800 */
[C---:B-1----:R-:W-:Y:S01]  /*3ac0*/  FADD.FTZ R15, R33.reuse, R0 ;  /* 0x00000000210f7221 */ /* 0x042fe20000010000 */
[----:B------:R-:W-:Y:S01]  /*3ad0*/  FADD.FTZ R0, R14, R13 ;  /* 0x0000000d0e007221 */ /* 0x000fe20000010000 */
[----:B------:R-:W-:Y:S02]  /*3ae0*/  F2FP.BF16.F32.PACK_AB R184, R33, R32 ;  /* 0x0000002021b8723e */ /* 0x000fe400000010ff */
[----:B------:R-:W-:Y:S01]  /*3af0*/  CS2R R32, SRZ ;  /* 0x0000000000207805 */ /* 0x000fe2000001ff00 */
[----:B------:R-:W-:Y:S01]  /*3b00*/  FADD.FTZ R13, R73, R0 ;  /* 0x00000000490d7221 */ /* 0x000fe20000010000 */
[----:B------:R-:W-:Y:S01]  /*3b10*/  CS2R R72, SRZ ;  /* 0x0000000000487805 */ /* 0x000fe2000001ff00 */
[----:B------:R-:W1:Y:S01]  /*3b20*/  MUFU.EX2 R40, R40 ;  /* 0x0000002800287308 */ /* 0x000e620000000800 */
[----:B--2---:R-:W-:Y:S01]  /*3b30*/  FADD.FTZ R54, R36, R15 ;  /* 0x0000000f24367221 */ /* 0x004fe20000010000 */
[----:B------:R-:W-:Y:S01]  /*3b40*/  FADD.FTZ R0, R42, R13 ;  /* 0x0000000d2a007221 */ /* 0x000fe20000010000 */
[----:B------:R-:W-:-:S03]  /*3b50*/  CS2R R42, SRZ ;  /* 0x00000000002a7805 */ /* 0x000fc6000001ff00 */
[----:B------:R-:W-:Y:S01]  /*3b60*/  FADD.FTZ R13, R75, R0 ;  /* 0x000000004b0d7221 */ /* 0x000fe20000010000 */
[----:B------:R-:W-:Y:S01]  /*3b70*/  CS2R R74, SRZ ;  /* 0x00000000004a7805 */ /* 0x000fe2000001ff00 */
[----:B------:R-:W2:Y:S01]  /*3b80*/  MUFU.EX2 R41, R41 ;  /* 0x0000002900297308 */ /* 0x000ea20000000800 */
[C---:B0-----:R-:W-:Y:S01]  /*3b90*/  FADD.FTZ R15, R37.reuse, R54 ;  /* 0x00000036250f7221 */ /* 0x041fe20000010000 */
[----:B------:R-:W-:Y:S01]  /*3ba0*/  FADD.FTZ R0, R46, R13 ;  /* 0x0000000d2e007221 */ /* 0x000fe20000010000 */
[----:B------:R-:W-:Y:S02]  /*3bb0*/  F2FP.BF16.F32.PACK_AB R186, R37, R36 ;  /* 0x0000002425ba723e */ /* 0x000fe400000010ff */
[----:B------:R-:W-:Y:S02]  /*3bc0*/  CS2R R46, SRZ ;  /* 0x00000000002e7805 */ /* 0x000fe4000001ff00 */
[----:B------:R-:W-:Y:S01]  /*3bd0*/  CS2R R36, SRZ ;  /* 0x0000000000247805 */ /* 0x000fe2000001ff00 */
[----:B------:R-:W-:Y:S01]  /*3be0*/  FADD.FTZ R13, R77, R0 ;  /* 0x000000004d0d7221 */ /* 0x000fe20000010000 */
[----:B------:R-:W-:Y:S01]  /*3bf0*/  CS2R R76, SRZ ;  /* 0x00000000004c7805 */ /* 0x000fe2000001ff00 */
[----:B------:R-:W0:Y:S01]  /*3c00*/  MUFU.EX2 R44, R44 ;  /* 0x0000002c002c7308 */ /* 0x000e220000000800 */
[----:B-1----:R-:W-:Y:S01]  /*3c10*/  FADD.FTZ R54, R40, R15 ;  /* 0x0000000f28367221 */ /* 0x002fe20000010000 */
[----:B------:R-:W-:Y:S01]  /*3c20*/  FADD.FTZ R0, R50, R13 ;  /* 0x0000000d32007221 */ /* 0x000fe20000010000 */
[----:B------:R-:W-:-:S03]  /*3c30*/  CS2R R50, SRZ ;  /* 0x0000000000327805 */ /* 0x000fc6000001ff00 */
[----:B------:R-:W-:Y:S01]  /*3c40*/  FADD.FTZ R13, R177, R0 ;  /* 0x00000000b10d7221 */ /* 0x000fe20000010000 */
[C---:B------:R-:W-:Y:S01]  /*3c50*/  F2FP.BF16.F32.PACK_AB R177, R20.reuse, R177 ;  /* 0x000000b114b1723e */ /* 0x040fe200000010ff */
[----:B------:R-:W1:Y:S01]  /*3c60*/  MUFU.EX2 R45, R45 ;  /* 0x0000002d002d7308 */ /* 0x000e620000000800 */
[C---:B--2---:R-:W-:Y:S01]  /*3c70*/  FADD.FTZ R15, R41.reuse, R54 ;  /* 0x00000036290f7221 */ /* 0x044fe20000010000 */
[----:B------:R-:W-:Y:S01]  /*3c80*/  FADD.FTZ R0, R20, R13 ;  /* 0x0000000d14007221 */ /* 0x000fe20000010000 */
[----:B------:R-:W-:Y:S02]  /*3c90*/  F2FP.BF16.F32.PACK_AB R180, R41, R40 ;  /* 0x0000002829b4723e */ /* 0x000fe400000010ff */
[----:B------:R-:W-:Y:S02]  /*3ca0*/  CS2R R54, SRZ ;  /* 0x0000000000367805 */ /* 0x000fe4000001ff00 */
[----:B------:R-:W-:Y:S01]  /*3cb0*/  CS2R R40, SRZ ;  /* 0x0000000000287805 */ /* 0x000fe2000001ff00 */
[----:B------:R-:W-:Y:S01]  /*3cc0*/  FADD.FTZ R5, R179, R0 ;  /* 0x00000000b3057221 */ /* 0x000fe20000010000 */
[----:B------:R-:W-:Y:S01]  /*3cd0*/  F2FP.BF16.F32.PACK_AB R179, R24, R179 ;  /* 0x000000b318b3723e */ /* 0x000fe200000010ff */
[----:B------:R-:W2:Y:S01]  /*3ce0*/  MUFU.EX2 R48, R48 ;  /* 0x0000003000307308 */ /* 0x000ea20000000800 */
[----:B0-----:R-:W-:Y:S01]  /*3cf0*/  FADD.FTZ R10, R44, R15 ;  /* 0x0000000f2c0a7221 */ /* 0x001fe20000010000 */
[----:B------:R-:W-:Y:S01]  /*3d00*/  FADD.FTZ R0, R24, R5 ;  /* 0x0000000518007221 */ /* 0x000fe20000010000 */
[----:B------:R-:W-:-:S05]  /*3d10*/  CS2R R24, SRZ ;  /* 0x0000000000187805 */ /* 0x000fca000001ff00 */
[----:B------:R-:W0:Y:S01]  /*3d20*/  MUFU.EX2 R49, R49 ;  /* 0x0000003100317308 */ /* 0x000e220000000800 */
[C---:B-1----:R-:W-:Y:S01]  /*3d30*/  FADD.FTZ R15, R45.reuse, R10 ;  /* 0x0000000a2d0f7221 */ /* 0x042fe20000010000 */
[----:B------:R-:W-:Y:S02]  /*3d40*/  F2FP.BF16.F32.PACK_AB R182, R45, R44 ;  /* 0x0000002c2db6723e */ /* 0x000fe400000010ff */
[----:B------:R-:W-:-:S04]  /*3d50*/  CS2R R44, SRZ ;  /* 0x00000000002c7805 */ /* 0x000fc8000001ff00 */
[----:B------:R-:W1:Y:S01]  /*3d60*/  MUFU.EX2 R52, R52 ;  /* 0x0000003400347308 */ /* 0x000e620000000800 */
[----:B--2---:R-:W-:-:S07]  /*3d70*/  FADD.FTZ R10, R48, R15 ;  /* 0x0000000f300a7221 */ /* 0x004fce0000010000 */
[----:B------:R-:W2:Y:S01]  /*3d80*/  MUFU.EX2 R53, R53 ;  /* 0x0000003500357308 */ /* 0x000ea20000000800 */
[C---:B0-----:R-:W-:Y:S01]  /*3d90*/  FADD.FTZ R15, R49.reuse, R10 ;  /* 0x0000000a310f7221 */ /* 0x041fe20000010000 */
[----:B------:R-:W-:Y:S02]  /*3da0*/  F2FP.BF16.F32.PACK_AB R176, R49, R48 ;  /* 0x0000003031b0723e */ /* 0x000fe400000010ff */
[----:B------:R-:W-:-:S04]  /*3db0*/  CS2R R48, SRZ ;  /* 0x0000000000307805 */ /* 0x000fc8000001ff00 */
[----:B------:R-:W0:Y:S01]  /*3dc0*/  MUFU.EX2 R56, R56 ;  /* 0x0000003800387308 */ /* 0x000e220000000800 */
[----:B-1----:R-:W-:-:S07]  /*3dd0*/  FADD.FTZ R10, R52, R15 ;  /* 0x0000000f340a7221 */ /* 0x002fce0000010000 */
[----:B------:R-:W1:Y:S01]  /*3de0*/  MUFU.EX2 R57, R57 ;  /* 0x0000003900397308 */ /* 0x000e620000000800 */
[C---:B--2---:R-:W-:Y:S01]  /*3df0*/  FADD.FTZ R11, R53.reuse, R10 ;  /* 0x0000000a350b7221 */ /* 0x044fe20000010000 */
[----:B------:R-:W-:Y:S02]  /*3e00*/  F2FP.BF16.F32.PACK_AB R178, R53, R52 ;  /* 0x0000003435b2723e */ /* 0x000fe400000010ff */
[----:B------:R-:W-:-:S04]  /*3e10*/  CS2R R52, SRZ ;  /* 0x0000000000347805 */ /* 0x000fc8000001ff00 */
[----:B------:R-:W2:Y:S01]  /*3e20*/  MUFU.EX2 R60, R60 ;  /* 0x0000003c003c7308 */ /* 0x000ea20000000800 */
[----:B0-----:R-:W-:Y:S01]  /*3e30*/  FADD.FTZ R10, R56, R11 ;  /* 0x0000000b380a7221 */ /* 0x001fe20000010000 */
[----:B------:R-:W-:Y:S01]  /*3e40*/  FADD.FTZ R11, R173, R0 ;  /* 0x00000000ad0b7221 */ /* 0x000fe20000010000 */
[----:B------:R-:W-:-:S03]  /*3e50*/  F2FP.BF16.F32.PACK_AB R173, R26, R173 ;  /* 0x000000ad1aad723e */ /* 0x000fc600000010ff */
[----:B------:R-:W-:Y:S01]  /*3e60*/  FADD.FTZ R0, R26, R11 ;  /* 0x0000000b1a007221 */ /* 0x000fe20000010000 */
[----:B------:R-:W-:Y:S01]  /*3e70*/  CS2R R26, SRZ ;  /* 0x00000000001a7805 */ /* 0x000fe2000001ff00 */
[----:B------:R-:W0:Y:S01]  /*3e80*/  MUFU.EX2 R61, R61 ;  /* 0x0000003d003d7308 */ /* 0x000e220000000800 */
[----:B-1----:R-:W-:Y:S01]  /*3e90*/  FADD.FTZ R13, R57, R10 ;  /* 0x0000000a390d7221 */ /* 0x002fe20000010000 */
[----:B------:R-:W-:Y:S01]  /*3ea0*/  FADD.FTZ R11, R175, R0 ;  /* 0x00000000af0b7221 */ /* 0x000fe20000010000 */
[----:B------:R-:W-:Y:S02]  /*3eb0*/  F2FP.BF16.F32.PACK_AB R172, R57, R56 ;  /* 0x0000003839ac723e */ /* 0x000fe400000010ff */
[----:B------:R-:W-:Y:S02]  /*3ec0*/  CS2R R56, SRZ ;  /* 0x0000000000387805 */ /* 0x000fe4000001ff00 */
[C---:B------:R-:W-:Y:S01]  /*3ed0*/  F2FP.BF16.F32.PACK_AB R175, R28.reuse, R175 ;  /* 0x000000af1caf723e */ /* 0x040fe200000010ff */
[----:B------:R-:W-:Y:S01]  /*3ee0*/  FADD.FTZ R0, R28, R11 ;  /* 0x0000000b1c007221 */ /* 0x000fe20000010000 */
[----:B------:R-:W-:Y:S01]  /*3ef0*/  CS2R R28, SRZ ;  /* 0x00000000001c7805 */ /* 0x000fe2000001ff00 */
        /* <DEDUP_REMOVED lines=9> */
[----:B--2---:R-:W-:-:S07]  /*3f90*/  FADD.FTZ R11, R169, R0 ;  /* 0x00000000a90b7221 */ /* 0x004fce0000010000 */
[----:B------:R-:W2:Y:S01]  /*3fa0*/  MUFU.EX2 R68, R68 ;  /* 0x0000004400447308 */ /* 0x000ea20000000800 */
[C---:B0-----:R-:W-:Y:S01]  /*3fb0*/  FADD.FTZ R13, R65.reuse, R10 ;  /* 0x0000000a410d7221 */ /* 0x041fe20000010000 */
[----:B------:R-:W-:Y:S02]  /*3fc0*/  F2FP.BF16.F32.PACK_AB R168, R65, R64 ;  /* 0x0000004041a8723e */ /* 0x000fe400000010ff */
[----:B------:R-:W-:-:S04]  /*3fd0*/  CS2R R64, SRZ ;  /* 0x0000000000407805 */ /* 0x000fc8000001ff00 */
[----:B------:R-:W0:Y:S01]  /*3fe0*/  MUFU.EX2 R171, R171 ;  /* 0x000000ab00ab7308 */ /* 0x000e220000000800 */
[C---:B-1----:R-:W-:Y:S01]  /*3ff0*/  FADD.FTZ R0, R30.reuse, R11 ;  /* 0x0000000b1e007221 */ /* 0x042fe20000010000 */
[----:B------:R-:W-:Y:S02]  /*4000*/  F2FP.BF16.F32.PACK_AB R169, R30, R169 ;  /* 0x000000a91ea9723e */ /* 0x000fe400000010ff */
[----:B------:R-:W-:-:S04]  /*4010*/  CS2R R30, SRZ ;  /* 0x00000000001e7805 */ /* 0x000fc8000001ff00 */
[----:B------:R1:W3:Y:S01]  /*4020*/  MUFU.EX2 R5, R38 ;  /* 0x0000002600057308 */ /* 0x0002e20000000800 */
[----:B--2---:R-:W-:-:S07]  /*4030*/  FADD.FTZ R10, R68, R13 ;  /* 0x0000000d440a7221 */ /* 0x004fce0000010000 */
[----:B------:R-:W2:Y:S01]  /*4040*/  MUFU.EX2 R2, R2 ;  /* 0x0000000200027308 */ /* 0x000ea20000000800 */
[----:B0-----:R-:W-:Y:S01]  /*4050*/  FADD.FTZ R11, R171, R0 ;  /* 0x00000000ab0b7221 */ /* 0x001fe20000010000 */
[----:B------:R-:W-:Y:S01]  /*4060*/  IMAD.MOV.U32 R0, RZ, RZ, 0x3f800000 ;  /* 0x3f800000ff007424 */ /* 0x000fe200078e00ff */
[----:B-1----:R-:W-:Y:S01]  /*4070*/  CS2R R38, SRZ ;  /* 0x0000000000267805 */ /* 0x002fe2000001ff00 */
[C---:B---3--:R-:W-:Y:S01]  /*4080*/  FADD.FTZ R10, R5.reuse, R10 ;  /* 0x0000000a050a7221 */ /* 0x048fe20000010000 */
[----:B------:R-:W-:Y:S02]  /*4090*/  F2FP.BF16.F32.PACK_AB R170, R5, R68 ;  /* 0x0000004405aa723e */ /* 0x000fe400000010ff */
[----:B------:R-:W-:Y:S01]  /*40a0*/  CS2R R68, SRZ ;  /* 0x0000000000447805 */ /* 0x000fe2000001ff00 */
[C---:B--2---:R-:W-:Y:S01]  /*40b0*/  FADD.FTZ R5, R2.reuse, R11 ;  /* 0x0000000b02057221 */ /* 0x044fe20000010000 */
[----:B------:R-:W-:Y:S01]  /*40c0*/  F2FP.BF16.F32.PACK_AB R171, R2, R171 ;  /* 0x000000ab02ab723e */ /* 0x000fe200000010ff */
[----:B------:R-:W-:Y:S01]  /*40d0*/  IMAD.MOV.U32 R2, RZ, RZ, 0x3f800000 ;  /* 0x3f800000ff027424 */ /* 0x000fe200078e00ff */
[----:B------:R-:W-:Y:S06]  /*40e0*/  @!P1 BRA `(.L_x_2389) ;  /* 0x0000002400a09947 */ /* 0x000fec0003800000 */
[----:B------:R-:W-:Y:S01]  /*40f0*/  IMAD.MOV.U32 R11, RZ, RZ, R3 ;  /* 0x000000ffff0b7224 */ /* 0x000fe200078e0003 */
[----:B------:R-:W-:Y:S01]  /*4100*/  MOV R12, R4 ;  /* 0x00000004000c7202 */ /* 0x000fe20000000f00 */
[----:B------:R-:W-:Y:S01]  /*4110*/  IMAD.MOV.U32 R2, RZ, RZ, 0x3f800000 ;  /* 0x3f800000ff027424 */ /* 0x000fe200078e00ff */
[----:B------:R-:W-:Y:S01]  /*4120*/  UMOV UR5, UR38 ;  /* 0x0000002600057c82 */ /* 0x000fe20008000000 */
[----:B------:R-:W-:Y:S01]  /*4130*/  IMAD.MOV.U32 R119, RZ, RZ, RZ ;  /* 0x000000ffff777224 */ /* 0x000fe200078e00ff */
[----:B------:R-:W-:Y:S01]  /*4140*/  UMOV UR6, UR39 ;  /* 0x0000002700067c82 */ /* 0x000fe20008000000 */
[----:B------:R-:W-:-:S05]  /*4150*/  ULDC UR34, c[0x0][0x988] ;  /* 0x0002620000227ab9 */ /* 0x000fca0000000800 */
.L_x_2400:
[----:B------:R-:W-:-:S04]  /*4160*/  UISETP.NE.AND UP0, UPT, UR6, 0x1, UPT ;  /* 0x000000010600788c */ /* 0x000fc8000bf05270 */
[----:B------:R-:W-:-:S04]  /*4170*/  USEL UR38, URZ, 0x1, UP0 ;  /* 0x000000013f267887 */ /* 0x000fc80008000000 */
[----:B------:R-:W-:Y:S01]  /*4180*/  ULOP3.LUT UR38, UR5, UR38, URZ, 0x3c, !UPT ;  /* 0x0000002605267292 */ /* 0x000fe2000f8e3c3f */
[----:B------:R-:W-:Y:S11]  /*4190*/  @!P0 BRA `(.L_x_2390) ;  /* 0x0000000000048947 */ /* 0x000ff60003800000 */
[----:B------:R-:W-:Y:S01]  /*41a0*/  BPT.TRAP 0x1 ;  /* 0x000000040000795c */ /* 0x000fe20000300000 */
.L_x_2390:
        /* <DEDUP_REMOVED lines=9> */
.L_x_2391:
[----:B-1----:R-:W-:Y:S05]  /*4240*/  @P1 BRA `(.L_x_2392) ;  /* 0x0000000000081947 */ /* 0x002fea0003800000 */
[----:B------:R-:W1:Y:S02]  /*4250*/  SYNCS.PHASECHK.TRANS64.TRYWAIT P1, [UR7+0x30830], R3 ;  /* 0x03083003ff0075a7 */ /* 0x000e640008020147 */
[----:B-1----:R-:W-:Y:S05]  /*4260*/  @!P1 BRA `(.L_x_2393) ;  /* 0x000000f400a89947 */ /* 0x002fea0003800000 */
.L_x_2392:
        /* <DEDUP_REMOVED lines=175> */
.L_x_2394:
[----:B------:R-:W-:Y:S01]  /*4d60*/  ULEA UR10, UR6, UR40, 0x3 ;  /* 0x00000028060a7291 */ /* 0x000fe2000f8e183f */
[----:B------:R-:W-:-:S05]  /*4d70*/  IMAD.U32 R0, RZ, RZ, UR5 ;  /* 0x00000005ff007e24 */ /* 0x000fca000f8e00ff */
[----:B------:R-:W-:-:S04]  /*4d80*/  SHF.L.U32 R0, R0, 0x1f, RZ ;  /* 0x0000001f00007819 */ /* 0x000fc800000006ff */
[----:B------:R2:W3:Y:S01]  /*4d90*/  SYNCS.PHASECHK.TRANS64.TRYWAIT P1, [UR10+0x30850], R0 ;  /* 0x03085000ff0075a7 */ /* 0x0004e2000802014a */
[----:B------:R-:W-:Y:S05]  /*4da0*/  @!P0 BRA `(.L_x_2395) ;  /* 0x0000000000048947 */ /* 0x000fea0003800000 */
[----:B------:R-:W-:Y:S01]  /*4db0*/  BPT.TRAP 0x1 ;  /* 0x000000040000795c */ /* 0x000fe20000300000 */
.L_x_2395:
[----:B---3--:R-:W-:Y:S05]  /*4dc0*/  @P1 BRA `(.L_x_2396) ;  /* 0x0000000000081947 */ /* 0x008fea0003800000 */
[----:B------:R-:W3:Y:S02]  /*4dd0*/  SYNCS.PHASECHK.TRANS64.TRYWAIT P1, [UR10+0x30850], R0 ;  /* 0x03085000ff0075a7 */ /* 0x000ee4000802014a */
[----:B---3--:R-:W-:Y:S05]  /*4de0*/  @!P1 BRA `(.L_x_2397) ;  /* 0x000000e800e09947 */ /* 0x008fea0003800000 */
.L_x_2396:
        /* <DEDUP_REMOVED lines=37> */
.L_x_2398:
[----:B------:R-:W-:Y:S01]  /*5040*/  R2UR UR5, R16 ;  /* 0x00000000100572ca */ /* 0x000fe200000e0000 */
[----:B--23--:R-:W-:Y:S01]  /*5050*/  VIADD R0, R18, UR43 ;  /* 0x0000002b12007c36 */ /* 0x00cfe20008000000 */
[----:B------:R-:W-:Y:S01]  /*5060*/  UMOV UR14, UR34 ;  /* 0x00000022000e7c82 */ /* 0x000fe20008000000 */
[----:B------:R-:W-:Y:S01]  /*5070*/  IMAD.U32 R13, RZ, RZ, UR42 ;  /* 0x0000002aff0d7e24 */ /* 0x000fe2000f8e00ff */
[----:B------:R-:W2:Y:S01]  /*5080*/  S2UR UR6, SR_CgaCtaId ;  /* 0x00000000000679c3 */ /* 0x000ea20000008800 */
[----:B------:R-:W-:-:S08]  /*5090*/  UIADD3 UR7, UR7, 0x30840, URZ ;  /* 0x0003084007077890 */ /* 0x000fd0000fffe03f */
[----:B------:R-:W-:-:S06]  /*50a0*/  UISETP.NE.AND UP0, UPT, UR5, URZ, UPT ;  /* 0x0000003f0500728c */ /* 0x000fcc000bf05270 */
[----:B------:R-:W-:Y:S02]  /*50b0*/  PLOP3.LUT P1, PT, PT, PT, UP0, 0x80, 0x0 ;  /* 0x000000000000781c */ /* 0x000fe40003f2f008 */
[----:B------:R-:W-:-:S03]  /*50c0*/  PLOP3.LUT P2, PT, PT, PT, UP0, 0x80, 0x0 ;  /* 0x000000000000781c */ /* 0x000fc60003f4f008 */
[----:B------:R-:W-:Y:S01]  /*50d0*/  @UP0 ULDC UR5, c[0x0][0x44c] ;  /* 0x0001130000050ab9 */ /* 0x000fe20000000800 */
[----:B--2---:R-:W-:-:S07]  /*50e0*/  UPRMT UR7, UR6, 0x654, UR7 ;  /* 0x0000065406077896 */ /* 0x004fce0008000007 */
[----:B------:R-:W-:Y:S01]  /*50f0*/  @P1 IMAD.HI.U32 R2, R0, UR5, RZ ;  /* 0x0000000500021c27 */ /* 0x000fe2000f8e00ff */
[----:B------:R-:W-:-:S04]  /*5100*/  @UP0 ULDC UR5, c[0x0][0x450] ;  /* 0x0001140000050ab9 */ /* 0x000fc80000000800 */
[----:B------:R-:W-:Y:S01]  /*5110*/  @P2 SHF.R.U32.HI R0, RZ, UR5, R2 ;  /* 0x00000005ff002c19 */ /* 0x000fe20008011602 */
[----:B------:R-:W-:Y:S01]  /*5120*/  UIMAD UR5, UR4, -0x60, URZ ;  /* 0xffffffa0040578a4 */ /* 0x000fe2000f8e023f */
[----:B------:R-:W-:Y:S03]  /*5130*/  SYNCS.ARRIVE.TRANS64.RED.A1T0 RZ, [UR7], RZ ;  /* 0x000000ffffff79a7 */ /* 0x000fe60008100407 */
[----:B01----:R-:W0:Y:S02]  /*5140*/  SHFL.IDX PT, R3, R0, RZ, 0x1c1f ;  /* 0x001c1fff00037589 */ /* 0x003e2400000e0000 */
[----:B------:R-:W-:-:S05]  /*5150*/  IMAD.U32 R2, RZ, RZ, UR5 ;  /* 0x00000005ff027e24 */ /* 0x000fca000f8e00ff */
[----:B------:R-:W-:-:S04]  /*5160*/  IADD3 R2, -R17, 0x1, R2 ;  /* 0x0000000111027810 */ /* 0x000fc80007ffe102 */
[----:B------:R-:W-:-:S05]  /*5170*/  IADD3 R2, -R13, UR60, R2 ;  /* 0x0000003c0d027c10 */ /* 0x000fca000fffe102 */
[----:B0-----:R-:W-:-:S05]  /*5180*/  IMAD.IADD R3, R2, 0x1, R3 ;  /* 0x0000000102037824 */ /* 0x001fca00078e0203 */
[C---:B------:R-:W-:Y:S02]  /*5190*/  ISETP.GT.AND P1, PT, R3.reuse, RZ, PT ;  /* 0x000000ff0300720c */ /* 0x040fe40003f24270 */
[C---:B------:R-:W-:Y:S02]  /*51a0*/  ISETP.GT.AND P2, PT, R3.reuse, 0x1, PT ;  /* 0x000000010300780c */ /* 0x040fe40003f44270 */
[----:B------:R-:W-:Y:S02]  /*51b0*/  FSEL R120, R120, -INF , P1 ;  /* 0xff80000078787808 */ /* 0x000fe40000800000 */
        /* <DEDUP_REMOVED lines=66> */
[----:B------:R-:W-:Y:S02]  /*55e0*/  FSEL R165, R165, -INF , P2 ;  /* 0xff800000a5a57808 */ /* 0x000fe40001000000 */
[----:B------:R-:W-:Y:S02]  /*55f0*/  FMNMX.FTZ R4, R164, R3, !PT ;  /* 0x00000003a4047209 */ /* 0x000fe40007810000 */
[----:B------:R-:W0:Y:S02]  /*5600*/  SHFL.IDX PT, R3, R0, 0x1, 0x1c1f ;  /* 0x003c1f0000037f89 */ /* 0x000e2400000e0000 */
[----:B------:R-:W-:-:S05]  /*5610*/  FMNMX.FTZ R13, R165, R4, !PT ;  /* 0x00000004a50d7209 */ /* 0x000fca0007810000 */
[----:B------:R-:W1:Y:S01]  /*5620*/  SHFL.BFLY PT, R4, R13, 0x2, 0x1f ;  /* 0x0c401f000d047f89 */ /* 0x000e6200000e0000 */
[----:B0-----:R-:W-:-:S05]  /*5630*/  IMAD.IADD R2, R2, 0x1, R3 ;  /* 0x0000000102027824 */ /* 0x001fca00078e0203 */
[C---:B------:R-:W-:Y:S02]  /*5640*/  ISETP.GT.AND P1, PT, R2.reuse, RZ, PT ;  /* 0x000000ff0200720c */ /* 0x040fe40003f24270 */
[----:B-1----:R-:W-:Y:S02]  /*5650*/  FMNMX.FTZ R14, R13, R4, !PT ;  /* 0x000000040d0e7209 */ /* 0x002fe40007810000 */
[----:B------:R-:W-:Y:S02]  /*5660*/  ISETP.GT.AND P2, PT, R2, 0x1, PT ;  /* 0x000000010200780c */ /* 0x000fe40003f44270 */
[----:B------:R-:W-:Y:S01]  /*5670*/  FSEL R122, R122, -INF , P1 ;  /* 0xff8000007a7a7808 */ /* 0x000fe20000800000 */
[----:B------:R-:W0:Y:S01]  /*5680*/  SHFL.BFLY PT, R15, R14, 0x1, 0x1f ;  /* 0x0c201f000e0f7f89 */ /* 0x000e2200000e0000 */
[----:B------:R-:W-:Y:S02]  /*5690*/  ISETP.GT.AND P3, PT, R2, 0x8, PT ;  /* 0x000000080200780c */ /* 0x000fe40003f64270 */
[----:B------:R-:W-:-:S02]  /*56a0*/  FSEL R123, R123, -INF , P2 ;  /* 0xff8000007b7b7808 */ /* 0x000fc40001000000 */
[----:B------:R-:W-:Y:S02]  /*56b0*/  FMNMX.FTZ R0, R122, R11, !PT ;  /* 0x0000000b7a007209 */ /* 0x000fe40007810000 */
[----:B------:R-:W-:Y:S02]  /*56c0*/  ISETP.GT.AND P4, PT, R2, 0x9, PT ;  /* 0x000000090200780c */ /* 0x000fe40003f84270 */
[----:B------:R-:W-:Y:S02]  /*56d0*/  FSEL R126, R126, -INF , P3 ;  /* 0xff8000007e7e7808 */ /* 0x000fe40001800000 */
[----:B------:R-:W-:Y:S02]  /*56e0*/  FMNMX.FTZ R3, R123, R0, !PT ;  /* 0x000000007b037209 */ /* 0x000fe40007810000 */
[----:B------:R-:W-:Y:S02]  /*56f0*/  ISETP.GT.AND P2, PT, R2, 0x10, PT ;  /* 0x000000100200780c */ /* 0x000fe40003f44270 */
[----:B------:R-:W-:-:S02]  /*5700*/  FSEL R127, R127, -INF , P4 ;  /* 0xff8000007f7f7808 */ /* 0x000fc40002000000 */
[----:B------:R-:W-:Y:S02]  /*5710*/  ISETP.GT.AND P3, PT, R2, 0x11, PT ;  /* 0x000000110200780c */ /* 0x000fe40003f64270 */
[----:B------:R-:W-:Y:S02]  /*5720*/  FSEL R130, R130, -INF , P2 ;  /* 0xff80000082827808 */ /* 0x000fe40001000000 */
[----:B------:R-:W-:Y:S02]  /*5730*/  ISETP.GT.AND P2, PT, R2, 0x18, PT ;  /* 0x000000180200780c */ /* 0x000fe40003f44270 */
[----:B------:R-:W-:Y:S02]  /*5740*/  FSEL R131, R131, -INF , P3 ;  /* 0xff80000083837808 */ /* 0x000fe40001800000 */
[----:B0-----:R-:W-:Y:S02]  /*5750*/  FMNMX.FTZ R4, R14, R15, !PT ;  /* 0x0000000f0e047209 */ /* 0x001fe40007810000 */
[----:B------:R-:W-:-:S02]  /*5760*/  FMNMX.FTZ R14, R126, R3, !PT ;  /* 0x000000037e0e7209 */ /* 0x000fc40007810000 */
[----:B------:R-:W-:Y:S01]  /*5770*/  ISETP.GT.AND P3, PT, R2, 0x19, PT ;  /* 0x000000190200780c */ /* 0x000fe20003f64270 */
[----:B------:R-:W-:Y:S01]  /*5780*/  FMUL.FTZ R13, R4, UR14 ;  /* 0x0000000e040d7c20 */ /* 0x000fe20008410000 */
[----:B------:R-:W-:Y:S02]  /*5790*/  FMNMX.FTZ R3, R127, R14, !PT ;  /* 0x0000000e7f037209 */ /* 0x000fe40007810000 */
[----:B------:R-:W-:Y:S02]  /*57a0*/  FSEL R134, R134, -INF , P2 ;  /* 0xff80000086867808 */ /* 0x000fe40001000000 */
[----:B------:R-:W-:Y:S02]  /*57b0*/  FMNMX.FTZ R14, R130, R3, !PT ;  /* 0x00000003820e7209 */ /* 0x000fe40007810000 */
[----:B------:R-:W-:Y:S02]  /*57c0*/  ISETP.GT.AND P2, PT, R2, 0x20, PT ;  /* 0x000000200200780c */ /* 0x000fe40003f44270 */
[----:B------:R-:W-:-:S02]  /*57d0*/  FMNMX.FTZ R3, R131, R14, !PT ;  /* 0x0000000e83037209 */ /* 0x000fc40007810000 */
        /* <DEDUP_REMOVED lines=29> */
[----:B------:R-:W-:-:S02]  /*59b0*/  FSETP.NEU.FTZ.AND P1, PT, R4, -INF , PT ;  /* 0xff8000000400780b */ /* 0x000fc40003f3d000 */
[----:B------:R-:W-:Y:S02]  /*59c0*/  ISETP.GT.AND P2, PT, R2, 0x48, PT ;  /* 0x000000480200780c */ /* 0x000fe40003f44270 */
[----:B------:R-:W-:Y:S02]  /*59d0*/  FSEL R155, R155, -INF , P3 ;  /* 0xff8000009b9b7808 */ /* 0x000fe40001800000 */
[----:B------:R-:W-:Y:S02]  /*59e0*/  FMNMX.FTZ R20, R154, R3, !PT ;  /* 0x000000039a147209 */ /* 0x000fe40007810000 */
[----:B------:R-:W-:Y:S02]  /*59f0*/  FSEL R0, R13, RZ, P1 ;  /* 0x000000ff0d007208 */ /* 0x000fe40000800000 */
[----:B------:R-:W-:Y:S02]  /*5a00*/  ISETP.GT.AND P3, PT, R2, 0x49, PT ;  /* 0x000000490200780c */ /* 0x000fe40003f64270 */
[----:B------:R-:W-:Y:S01]  /*5a10*/  FSEL R158, R158, -INF , P2 ;  /* 0xff8000009e9e7808 */ /* 0x000fe20001000000 */
[--C-:B------:R-:W-:Y:S01]  /*5a20*/  FFMA.FTZ R188, R120, UR14, -R0.reuse ;  /* 0x0000000e78bc7c23 */ /* 0x100fe20008010800 */
        /* <DEDUP_REMOVED lines=13> */
[----:B------:R0:W-:Y:S01]  /*5b00*/  MUFU.EX2 R14, R125 ;  /* 0x0000007d000e7308 */ /* 0x0001e20000000800 */
[----:B------:R-:W-:Y:S01]  /*5b10*/  ISETP.GT.AND P2, PT, R2, 0x58, PT ;  /* 0x000000580200780c */ /* 0x000fe20003f44270 */
[--C-:B------:R-:W-:Y:S01]  /*5b20*/  FFMA.FTZ R15, R129, UR14, -R0.reuse ;  /* 0x0000000e810f7c23 */ /* 0x100fe20008010800 */
[----:B------:R-:W-:Y:S01]  /*5b30*/  FSEL R163, R163, -INF , P3 ;  /* 0xff800000a3a37808 */ /* 0x000fe20001800000 */
[--C-:B------:R-:W-:Y:S01]  /*5b40*/  FFMA.FTZ R186, R132, UR14, -R0.reuse ;  /* 0x0000000e84ba7c23 */ /* 0x100fe20008010800 */
[----:B------:R-:W-:Y:S01]  /*5b50*/  FMNMX.FTZ R120, R162, R3, !PT ;  /* 0x00000003a2787209 */ /* 0x000fe20007810000 */
[--C-:B------:R-:W-:Y:S01]  /*5b60*/  FFMA.FTZ R180, R136, UR14, -R0.reuse ;  /* 0x0000000e88b47c23 */ /* 0x100fe20008010800 */
[----:B------:R-:W-:Y:S01]  /*5b70*/  ISETP.GT.AND P3, PT, R2, 0x59, PT ;  /* 0x000000590200780c */ /* 0x000fe20003f64270 */
[--C-:B------:R-:W-:Y:S01]  /*5b80*/  FFMA.FTZ R129, R137, UR14, -R0.reuse ;  /* 0x0000000e89817c23 */ /* 0x100fe20008010800 */
[----:B------:R-:W-:Y:S01]  /*5b90*/  FSEL R166, R166, -INF , P2 ;  /* 0xff800000a6a67808 */ /* 0x000fe20001000000 */
[--C-:B------:R-:W-:Y:S01]  /*5ba0*/  FFMA.FTZ R182, R140, UR14, -R0.reuse ;  /* 0x0000000e8cb67c23 */ /* 0x100fe20008010800 */
[----:B------:R-:W-:Y:S01]  /*5bb0*/  FMNMX.FTZ R3, R163, R120, !PT ;  /* 0x00000078a3037209 */ /* 0x000fe20007810000 */
[--C-:B------:R-:W-:Y:S01]  /*5bc0*/  FFMA.FTZ R128, R141, UR14, -R0.reuse ;  /* 0x0000000e8d807c23 */ /* 0x100fe20008010800 */
[----:B------:R-:W-:Y:S01]  /*5bd0*/  FSEL R167, R167, -INF , P3 ;  /* 0xff800000a7a77808 */ /* 0x000fe20001800000 */
[--C-:B------:R-:W-:Y:S01]  /*5be0*/  FFMA.FTZ R176, R144, UR14, -R0.reuse ;  /* 0x0000000e90b07c23 */ /* 0x100fe20008010800 */
[----:B------:R-:W-:Y:S01]  /*5bf0*/  FMNMX.FTZ R2, R166, R3, !PT ;  /* 0x00000003a6027209 */ /* 0x000fe20007810000 */
[--C-:B0-----:R-:W-:Y:S01]  /*5c00*/  FFMA.FTZ R125, R145, UR14, -R0.reuse ;  /* 0x0000000e917d7c23 */ /* 0x101fe20008010800 */
[--C-:B------:R-:W-:Y:S01]  /*5c10*/  FFMA.FTZ R178, R148, UR14, -R0.reuse ;  /* 0x0000000e94b27c23 */ /* 0x100fe20008010800 */
[--C-:B------:R-:W-:Y:S01]  /*5c20*/  FFMA.FTZ R124, R149, UR14, -R0.reuse ;  /* 0x0000000e957c7c23 */ /* 0x100fe20008010800 */
[----:B------:R-:W-:Y:S01]  /*5c30*/  FMNMX.FTZ R2, R167, R2, !PT ;  /* 0x00000002a7027209 */ /* 0x000fe20007810000 */
[--C-:B------:R-:W-:Y:S01]  /*5c40*/  FFMA.FTZ R172, R152, UR14, -R0.reuse ;  /* 0x0000000e98ac7c23 */ /* 0x100fe20008010800 */
[--C-:B------:R-:W-:Y:S01]  /*5c50*/  FFMA.FTZ R121, R153, UR14, -R0.reuse ;  /* 0x0000000e99797c23 */ /* 0x100fe20008010800 */
[--C-:B------:R-:W-:Y:S01]  /*5c60*/  FFMA.FTZ R174, R156, UR14, -R0.reuse ;  /* 0x0000000e9cae7c23 */ /* 0x100fe20008010800 */
[--C-:B------:R-:W-:Y:S01]  /*5c70*/  FFMA.FTZ R120, R157, UR14, -R0.reuse ;  /* 0x0000000e9d787c23 */ /* 0x100fe20008010800 */
[----:B------:R-:W0:Y:S01]  /*5c80*/  SHFL.BFLY PT, R3, R2, 0x2, 0x1f ;  /* 0x0c401f0002037f89 */ /* 0x000e2200000e0000 */
[--C-:B------:R-:W-:Y:S01]  /*5c90*/  FFMA.FTZ R168, R160, UR14, -R0.reuse ;  /* 0x0000000ea0a87c23 */ /* 0x100fe20008010800 */
[--C-:B------:R-:W-:Y:S01]  /*5ca0*/  FFMA.FTZ R161, R161, UR14, -R0.reuse ;  /* 0x0000000ea1a17c23 */ /* 0x100fe20008010800 */
[--C-:B------:R-:W-:Y:S01]  /*5cb0*/  FFMA.FTZ R170, R164, UR14, -R0.reuse ;  /* 0x0000000ea4aa7c23 */ /* 0x100fe20008010800 */
[----:B------:R-:W-:Y:S01]  /*5cc0*/  FFMA.FTZ R132, R165, UR14, -R0 ;  /* 0x0000000ea5847c23 */ /* 0x000fe20008010800 */
[----:B------:R-:W-:Y:S08]  /*5cd0*/  MUFU.EX2 R188, R188 ;  /* 0x000000bc00bc7308 */ /* 0x000ff00000000800 */
[----:B------:R-:W-:Y:S08]  /*5ce0*/  MUFU.EX2 R13, R13 ;  /* 0x0000000d000d7308 */ /* 0x000ff00000000800 */
[----:B------:R-:W-:Y:S01]  /*5cf0*/  MUFU.EX2 R190, R190 ;  /* 0x000000be00be7308 */ /* 0x000fe20000000800 */
[----:B0-----:R-:W-:-:S05]  /*5d00*/  FMNMX.FTZ R21, R2, R3, !PT ;  /* 0x0000000302157209 */ /* 0x001fca0007810000 */
[----:B------:R-:W0:Y:S02]  /*5d10*/  SHFL.BFLY PT, R2, R21, 0x1, 0x1f ;  /* 0x0c201f0015027f89 */ /* 0x000e2400000e0000 */
[----:B------:R-:W-:Y:S08]  /*5d20*/  MUFU.EX2 R184, R184 ;  /* 0x000000b800b87308 */ /* 0x000ff00000000800 */
[----:B------:R-:W-:Y:S08]  /*5d30*/  MUFU.EX2 R15, R15 ;  /* 0x0000000f000f7308 */ /* 0x000ff00000000800 */
[----:B------:R-:W-:Y:S01]  /*5d40*/  MUFU.EX2 R186, R186 ;  /* 0x000000ba00ba7308 */ /* 0x000fe20000000800 */
[----:B0-----:R-:W-:-:S07]  /*5d50*/  FMNMX.FTZ R3, R21, R2, !PT ;  /* 0x0000000215037209 */ /* 0x001fce0007810000 */
[----:B------:R-:W-:Y:S01]  /*5d60*/  MUFU.EX2 R180, R180 ;  /* 0x000000b400b47308 */ /* 0x000fe20000000800 */
[C---:B------:R-:W-:Y:S01]  /*5d70*/  FSETP.NEU.FTZ.AND P2, PT, R3.reuse, -INF , PT ;  /* 0xff8000000300780b */ /* 0x040fe20003f5d000 */
[----:B------:R-:W-:-:S03]  /*5d80*/  FMUL.FTZ R133, R3, UR14 ;  /* 0x0000000e03857c20 */ /* 0x000fc60008410000 */
[----:B------:R-:W-:-:S03]  /*5d90*/  FSEL R0, R3, RZ, P2 ;  /* 0x000000ff03007208 */ /* 0x000fc60001000000 */
[----:B------:R-:W-:Y:S01]  /*5da0*/  MUFU.EX2 R129, R129 ;  /* 0x0000008100817308 */ /* 0x000fe20000000800 */
[----:B------:R-:W-:Y:S01]  /*5db0*/  FSEL R133, R133, RZ, P2 ;  /* 0x000000ff85857208 */ /* 0x000fe20001000000 */
[----:B------:R-:W-:-:S04]  /*5dc0*/  FADD.FTZ R2, -R0, R11 ;  /* 0x0000000b00027221 */ /* 0x000fc80000010100 */
[--C-:B------:R-:W-:Y:S01]  /*5dd0*/  FFMA.FTZ R191, R126, UR14, -R133.reuse ;  /* 0x0000000e7ebf7c23 */ /* 0x100fe20008010885 */
[--C-:B------:R-:W-:Y:S01]  /*5de0*/  FFMA.FTZ R126, R131, UR14, -R133.reuse ;  /* 0x0000000e837e7c23 */ /* 0x100fe20008010885 */
[----:B------:R-:W-:Y:S01]  /*5df0*/  FSEL R131, R4, RZ, P1 ;  /* 0x000000ff04837208 */ /* 0x000fe20000800000 */
[--C-:B------:R-:W-:Y:S01]  /*5e00*/  FFMA.FTZ R189, R122, UR14, -R133.reuse ;  /* 0x0000000e7abd7c23 */ /* 0x100fe20008010885 */
[----:B------:R-:W-:Y:S01]  /*5e10*/  FMUL.FTZ R2, R2, UR14 ;  /* 0x0000000e02027c20 */ /* 0x000fe20008410000 */
[--C-:B------:R-:W-:Y:S01]  /*5e20*/  FFMA.FTZ R136, R123, UR14, -R133.reuse ;  /* 0x0000000e7b887c23 */ /* 0x100fe20008010885 */
[--C-:B------:R-:W-:Y:S01]  /*5e30*/  FFMA.FTZ R127, R127, UR14, -R133.reuse ;  /* 0x0000000e7f7f7c23 */ /* 0x100fe20008010885 */
[----:B------:R-:W-:Y:S01]  /*5e40*/  FADD.FTZ R131, -R131, R12 ;  /* 0x0000000c83837221 */ /* 0x000fe20000010100 */
[----:B------:R-:W-:Y:S01]  /*5e50*/  MUFU.EX2 R191, R191 ;  /* 0x000000bf00bf7308 */ /* 0x000fe20000000800 */
[--C-:B------:R-:W-:Y:S01]  /*5e60*/  FFMA.FTZ R185, R130, UR14, -R133.reuse ;  /* 0x0000000e82b97c23 */ /* 0x100fe20008010885 */
[--C-:B------:R-:W-:Y:S01]  /*5e70*/  FFMA.FTZ R187, R134, UR14, -R133.reuse ;  /* 0x0000000e86bb7c23 */ /* 0x100fe20008010885 */
[----:B------:R-:W-:Y:S01]  /*5e80*/  FMUL.FTZ R131, R131, UR14 ;  /* 0x0000000e83837c20 */ /* 0x000fe20008410000 */
[--C-:B------:R-:W-:Y:S01]  /*5e90*/  FFMA.FTZ R123, R135, UR14, -R133.reuse ;  /* 0x0000000e877b7c23 */ /* 0x100fe20008010885 */
[--C-:B------:R-:W-:Y:S01]  /*5ea0*/  FFMA.FTZ R181, R138, UR14, -R133.reuse ;  /* 0x0000000e8ab57c23 */ /* 0x100fe20008010885 */
[--C-:B------:R-:W-:Y:S01]  /*5eb0*/  FFMA.FTZ R122, R139, UR14, -R133.reuse ;  /* 0x0000000e8b7a7c23 */ /* 0x100fe20008010885 */
[--C-:B------:R-:W-:Y:S01]  /*5ec0*/  FFMA.FTZ R183, R142, UR14, -R133.reuse ;  /* 0x0000000e8eb77c23 */ /* 0x100fe20008010885 */
[----:B------:R0:W1:Y:S01]  /*5ed0*/  MUFU.EX2 R0, R131 ;  /* 0x0000008300007308 */ /* 0x0000620000000800 */
        /* <DEDUP_REMOVED lines=8> */
[--C-:B0-----:R-:W-:Y:S01]  /*5f60*/  FFMA.FTZ R131, R151, UR14, -R133.reuse ;  /* 0x0000000e97837c23 */ /* 0x101fe20008010885 */
[--C-:B------:R-:W-:Y:S01]  /*5f70*/  FFMA.FTZ R169, R162, UR14, -R133.reuse ;  /* 0x0000000ea2a97c23 */ /* 0x100fe20008010885 */
[----:B------:R-:W-:-:S05]  /*5f80*/  FFMA.FTZ R171, R166, UR14, -R133 ;  /* 0x0000000ea6ab7c23 */ /* 0x000fca0008010885 */
[----:B------:R-:W0:Y:S01]  /*5f90*/  MUFU.EX2 R2, R2 ;  /* 0x0000000200027308 */ /* 0x000e220000000800 */
[----:B-1----:R-:W-:-:S04]  /*5fa0*/  FFMA.FTZ R10, R0, R10, R188 ;  /* 0x0000000a000a7223 */ /* 0x002fc800000100bc */
[----:B------:R-:W-:-:S03]  /*5fb0*/  FADD.FTZ R11, R13, R10 ;  /* 0x0000000a0d0b7221 */ /* 0x000fc60000010000 */
[----:B------:R-:W1:Y:S01]  /*5fc0*/  MUFU.EX2 R136, R136 ;  /* 0x0000008800887308 */ /* 0x000e620000000800 */
[----:B------:R-:W-:-:S04]  /*5fd0*/  FADD.FTZ R11, R190, R11 ;  /* 0x0000000bbe0b7221 */ /* 0x000fc80000010000 */
[----:B------:R-:W-:-:S03]  /*5fe0*/  FADD.FTZ R11, R14, R11 ;  /* 0x0000000b0e0b7221 */ /* 0x000fc60000010000 */
[----:B------:R-:W2:Y:S01]  /*5ff0*/  MUFU.EX2 R127, R127 ;  /* 0x0000007f007f7308 */ /* 0x000ea20000000800 */
[----:B0-----:R-:W-:Y:S01]  /*6000*/  FFMA.FTZ R5, R2, R5, R189 ;  /* 0x0000000502057223 */ /* 0x001fe200000100bd */
[----:B------:R-:W-:-:S04]  /*6010*/  FADD.FTZ R12, R184, R11 ;  /* 0x0000000bb80c7221 */ /* 0x000fc80000010000 */
[----:B------:R-:W-:Y:S02]  /*6020*/  FADD.FTZ R11, R15, R12 ;  /* 0x0000000c0f0b7221 */ /* 0x000fe40000010000 */
[----:B------:R-:W0:Y:S01]  /*6030*/  MUFU.EX2 R185, R185 ;  /* 0x000000b900b97308 */ /* 0x000e220000000800 */
[----:B-1----:R-:W-:Y:S01]  /*6040*/  FADD.FTZ R10, R136, R5 ;  /* 0x00000005880a7221 */ /* 0x002fe20000010000 */
[----:B------:R-:W-:-:S03]  /*6050*/  FADD.FTZ R11, R186, R11 ;  /* 0x0000000bba0b7221 */ /* 0x000fc60000010000 */
[----:B------:R-:W-:Y:S01]  /*6060*/  FADD.FTZ R10, R191, R10 ;  /* 0x0000000abf0a7221 */ /* 0x000fe20000010000 */
[----:B------:R-:W-:Y:S02]  /*6070*/  FADD.FTZ R11, R20, R11 ;  /* 0x0000000b140b7221 */ /* 0x000fe40000010000 */
[----:B------:R-:W1:Y:S01]  /*6080*/  MUFU.EX2 R126, R126 ;  /* 0x0000007e007e7308 */ /* 0x000e620000000800 */
[----:B--2---:R-:W-:Y:S01]  /*6090*/  FADD.FTZ R10, R127, R10 ;  /* 0x0000000a7f0a7221 */ /* 0x004fe20000010000 */
[----:B------:R-:W-:-:S04]  /*60a0*/  FADD.FTZ R12, R180, R11 ;  /* 0x0000000bb40c7221 */ /* 0x000fc80000010000 */
[----:B------:R-:W-:Y:S01]  /*60b0*/  FADD.FTZ R11, R129, R12 ;  /* 0x0000000c810b7221 */ /* 0x000fe20000010000 */
[----:B------:R-:W-:Y:S01]  /*60c0*/  FFMA.FTZ R12, R159, UR14, -R133 ;  /* 0x0000000e9f0c7c23 */ /* 0x000fe20008010885 */
        /* <DEDUP_REMOVED lines=22> */
[--C-:B------:R-:W-:Y:S01]  /*6230*/  FFMA.FTZ R11, R163, UR14, -R133.reuse ;  /* 0x0000000ea30b7c23 */ /* 0x100fe20008010885 */
[----:B------:R-:W-:-:S05]  /*6240*/  FFMA.FTZ R133, R167, UR14, -R133 ;  /* 0x0000000ea7857c23 */ /* 0x000fca0008010885 */
        /* <DEDUP_REMOVED lines=46> */
.L_x_2399:
        /* <DEDUP_REMOVED lines=36> */
.L_x_2389:
[----:B------:R-:W-:-:S06]  /*6770*/  UISETP.GE.AND UP0, UPT, UR4, UR61, UPT ;  /* 0x0000003d0400728c */ /* 0x000fcc000bf06270 */
[----:B------:R-:W-:-:S13]  /*6780*/  PLOP3.LUT P1, PT, PT, PT, UP0, 0x80, 0x0 ;  /* 0x000000000000781c */ /* 0x000fda0003f2f008 */
[----:B------:R-:W-:Y:S05]  /*6790*/  @!P1 BRA `(.L_x_2401) ;  /* 0x0000001c00bc9947 */ /* 0x000fea0003800000 */
[----:B------:R-:W-:Y:S01]  /*67a0*/  IMAD.MOV.U32 R11, RZ, RZ, R3 ;  /* 0x000000ffff0b7224 */ /* 0x000fe200078e0003 */
[----:B------:R-:W-:Y:S01]  /*67b0*/  UMOV UR5, UR38 ;  /* 0x0000002600057c82 */ /* 0x000fe20008000000 */
[----:B------:R-:W-:Y:S01]  /*67c0*/  IMAD.MOV.U32 R12, RZ, RZ, R4 ;  /* 0x000000ffff0c7224 */ /* 0x000fe200078e0004 */
[----:B------:R-:W-:Y:S01]  /*67d0*/  UMOV UR6, UR39 ;  /* 0x0000002700067c82 */ /* 0x000fe20008000000 */
[----:B------:R-:W-:-:S05]  /*67e0*/  ULDC UR11, c[0x0][0x988] ;  /* 0x00026200000b7ab9 */ /* 0x000fca0000000800 */
.L_x_2412:
[----:B------:R-:W-:-:S04]  /*67f0*/  UIADD3 UR10, UR6, 0x1, URZ ;  /* 0x00000001060a7890 */ /* 0x000fc8000fffe03f */
[----:B------:R-:W-:-:S04]  /*6800*/  UISETP.NE.AND UP0, UPT, UR10, 0x2, UPT ;  /* 0x000000020a00788c */ /* 0x000fc8000bf05270 */
[----:B------:R-:W-:Y:S02]  /*6810*/  USEL UR10, UR10, URZ, UP0 ;  /* 0x0000003f0a0a7287 */ /* 0x000fe40008000000 */
[----:B------:R-:W-:-:S04]  /*6820*/  USEL UR38, URZ, 0x1, UP0 ;  /* 0x000000013f267887 */ /* 0x000fc80008000000 */
[----:B------:R-:W-:Y:S01]  /*6830*/  ULOP3.LUT UR38, UR5, UR38, URZ, 0x3c, !UPT ;  /* 0x0000002605267292 */ /* 0x000fe2000f8e3c3f */
[----:B------:R-:W-:Y:S01]  /*6840*/  UMOV UR39, UR10 ;  /* 0x0000000a00277c82 */ /* 0x000fe20008000000 */
[----:B------:R-:W-:Y:S10]  /*6850*/  @!P0 BRA `(.L_x_2402) ;  /* 0x0000000000048947 */ /* 0x000ff40003800000 */
[----:B------:R-:W-:Y:S01]  /*6860*/  BPT.TRAP 0x1 ;  /* 0x000000040000795c */ /* 0x000fe20000300000 */
.L_x_2402:
[----:B------:R-:W-:Y:S01]  /*6870*/  ULEA UR7, UR39, UR40, 0x3 ;  /* 0x0000002827077291 */ /* 0x000fe2000f8e183f */
[----:B------:R-:W-:-:S05]  /*6880*/  IMAD.U32 R3, RZ, RZ, UR38 ;  /* 0x00000026ff037e24 */ /* 0x000fca000f8e00ff */
[----:B------:R-:W-:-:S04]  /*6890*/  SHF.L.U32 R3, R3, 0x1f, RZ ;  /* 0x0000001f03037819 */ /* 0x000fc800000006ff */
[----:B------:R0:W1:Y:S01]  /*68a0*/  SYNCS.PHASECHK.TRANS64.TRYWAIT P1, [UR7+0x30830], R3 ;  /* 0x03083003ff0075a7 */ /* 0x0000620008020147 */
[----:B------:R-:W-:Y:S05]  /*68b0*/  @!P0 BRA `(.L_x_2403) ;  /* 0x0000000000048947 */ /* 0x000fea0003800000 */
[----:B------:R-:W-:Y:S01]  /*68c0*/  BPT.TRAP 0x1 ;  /* 0x000000040000795c */ /* 0x000fe20000300000 */
.L_x_2403:
[----:B-1----:R-:W-:Y:S05]  /*68d0*/  @P1 BRA `(.L_x_2404) ;  /* 0x0000000000081947 */ /* 0x002fea0003800000 */
[----:B------:R-:W1:Y:S02]  /*68e0*/  SYNCS.PHASECHK.TRANS64.TRYWAIT P1, [UR7+0x30830], R3 ;  /* 0x03083003ff0075a7 */ /* 0x000e640008020147 */
[----:B-1----:R-:W-:Y:S05]  /*68f0*/  @!P1 BRA `(.L_x_2405) ;  /* 0x000000d000349947 */ /* 0x002fea0003800000 */
.L_x_2404:
        /* <DEDUP_REMOVED lines=175> */
.L_x_2406:
[----:B------:R-:W-:Y:S01]  /*73f0*/  ULEA UR15, UR6, UR40, 0x3 ;  /* 0x00000028060f7291 */ /* 0x000fe2000f8e183f */
[----:B------:R-:W-:-:S05]  /*7400*/  IMAD.U32 R0, RZ, RZ, UR5 ;  /* 0x00000005ff007e24 */ /* 0x000fca000f8e00ff */
[----:B------:R-:W-:-:S04]  /*7410*/  SHF.L.U32 R0, R0, 0x1f, RZ ;  /* 0x0000001f00007819 */ /* 0x000fc800000006ff */
[----:B------:R2:W3:Y:S01]  /*7420*/  SYNCS.PHASECHK.TRANS64.TRYWAIT P1, [UR15+0x30850], R0 ;  /* 0x03085000ff0075a7 */ /* 0x0004e2000802014f */
[----:B------:R-:W-:Y:S05]  /*7430*/  @!P0 BRA `(.L_x_2407) ;  /* 0x0000000000048947 */ /* 0x000fea0003800000 */
[----:B------:R-:W-:Y:S01]  /*7440*/  BPT.TRAP 0x1 ;  /* 0x000000040000795c */ /* 0x000fe20000300000 */
.L_x_2407:
[----:B---3--:R-:W-:Y:S05]  /*7450*/  @P1 BRA `(.L_x_2408) ;  /* 0x0000000000081947 */ /* 0x008fea0003800000 */
[----:B------:R-:W3:Y:S02]  /*7460*/  SYNCS.PHASECHK.TRANS64.TRYWAIT P1, [UR15+0x30850], R0 ;  /* 0x03085000ff0075a7 */ /* 0x000ee4000802014f */
[----:B---3--:R-:W-:Y:S05]  /*7470*/  @!P1 BRA `(.L_x_2409) ;  /* 0x000000c4006c9947 */ /* 0x008fea0003800000 */
.L_x_2408:
        /* <DEDUP_REMOVED lines=37> */
.L_x_2410:
[----:B---3--:R-:W-:Y:S01]  /*76d0*/  FMNMX.FTZ R2, R122, R11, !PT ;  /* 0x0000000b7a027209 */ /* 0x008fe20007810000 */
[----:B------:R-:W-:Y:S01]  /*76e0*/  UMOV UR14, UR11 ;  /* 0x0000000b000e7c82 */ /* 0x000fe20008000000 */
[----:B--2---:R-:W-:Y:S01]  /*76f0*/  FMNMX.FTZ R0, R120, R12, !PT ;  /* 0x0000000c78007209 */ /* 0x004fe20007810000 */
[----:B------:R-:W2:Y:S01]  /*7700*/  S2UR UR6, SR_CgaCtaId ;  /* 0x00000000000679c3 */ /* 0x000ea20000008800 */
[----:B------:R-:W-:Y:S01]  /*7710*/  FMNMX.FTZ R13, R123, R2, !PT ;  /* 0x000000027b0d7209 */ /* 0x000fe20007810000 */
[----:B------:R-:W-:Y:S01]  /*7720*/  ULEA UR5, UR10, UR40, 0x3 ;  /* 0x000000280a057291 */ /* 0x000fe2000f8e183f */
[----:B01----:R-:W-:Y:S02]  /*7730*/  FMNMX.FTZ R3, R121, R0, !PT ;  /* 0x0000000079037209 */ /* 0x003fe40007810000 */
[----:B------:R-:W-:Y:S01]  /*7740*/  FMNMX.FTZ R2, R126, R13, !PT ;  /* 0x0000000d7e027209 */ /* 0x000fe20007810000 */
[----:B------:R-:W-:Y:S01]  /*7750*/  UIADD3 UR5, UR5, 0x30840, URZ ;  /* 0x0003084005057890 */ /* 0x000fe2000fffe03f */
        /* <DEDUP_REMOVED lines=55> */
[C---:B------:R-:W-:Y:S01]  /*7ad0*/  FMUL.FTZ R11, R4.reuse, UR14 ;  /* 0x0000000e040b7c20 */ /* 0x040fe20008410000 */
[----:B------:R-:W-:-:S03]  /*7ae0*/  FADD.FTZ R12, -R4, R12 ;  /* 0x0000000c040c7221 */ /* 0x000fc60000010100 */
[--C-:B------:R-:W-:Y:S01]  /*7af0*/  FFMA.FTZ R190, R124, UR14, -R11.reuse ;  /* 0x0000000e7cbe7c23 */ /* 0x100fe2000801080b */
[--C-:B------:R-:W-:Y:S01]  /*7b00*/  FFMA.FTZ R124, R125, UR14, -R11.reuse ;  /* 0x0000000e7d7c7c23 */ /* 0x100fe2000801080b */
[----:B------:R-:W-:Y:S01]  /*7b10*/  FMUL.FTZ R125, R3, UR14 ;  /* 0x0000000e037d7c20 */ /* 0x000fe20008410000 */
[--C-:B------:R-:W-:Y:S01]  /*7b20*/  FFMA.FTZ R188, R120, UR14, -R11.reuse ;  /* 0x0000000e78bc7c23 */ /* 0x100fe2000801080b */
[----:B------:R-:W-:Y:S01]  /*7b30*/  FMUL.FTZ R12, R12, UR14 ;  /* 0x0000000e0c0c7c20 */ /* 0x000fe20008410000 */
[----:B------:R-:W-:Y:S01]  /*7b40*/  FFMA.FTZ R169, R121, UR14, -R11 ;  /* 0x0000000e79a97c23 */ /* 0x000fe2000801080b */
[----:B------:R-:W-:Y:S01]  /*7b50*/  FFMA.FTZ R189, R122, UR14, -R125 ;  /* 0x0000000e7abd7c23 */ /* 0x000fe2000801087d */
[----:B------:R-:W-:Y:S01]  /*7b60*/  FFMA.FTZ R21, R137, UR14, -R11 ;  /* 0x0000000e89157c23 */ /* 0x000fe2000801080b */
[--C-:B------:R-:W-:Y:S01]  /*7b70*/  FFMA.FTZ R137, R123, UR14, -R125.reuse ;  /* 0x0000000e7b897c23 */ /* 0x100fe2000801087d */
[----:B------:R-:W-:Y:S01]  /*7b80*/  MUFU.EX2 R0, R12 ;  /* 0x0000000c00007308 */ /* 0x000fe20000000800 */
[----:B------:R-:W-:Y:S01]  /*7b90*/  FFMA.FTZ R191, R126, UR14, -R125 ;  /* 0x0000000e7ebf7c23 */ /* 0x000fe2000801087d */
[----:B------:R-:W-:Y:S01]  /*7ba0*/  FFMA.FTZ R180, R136, UR14, -R11 ;  /* 0x0000000e88b47c23 */ /* 0x000fe2000801080b */
[----:B------:R-:W-:Y:S01]  /*7bb0*/  FFMA.FTZ R136, R127, UR14, -R125 ;  /* 0x0000000e7f887c23 */ /* 0x000fe2000801087d */
[----:B------:R-:W-:Y:S01]  /*7bc0*/  FFMA.FTZ R184, R128, UR14, -R11 ;  /* 0x0000000e80b87c23 */ /* 0x000fe2000801080b */
[----:B------:R-:W-:Y:S01]  /*7bd0*/  FFMA.FTZ R185, R130, UR14, -R125 ;  /* 0x0000000e82b97c23 */ /* 0x000fe2000801087d */
[--C-:B------:R-:W-:Y:S01]  /*7be0*/  FFMA.FTZ R121, R129, UR14, -R11.reuse ;  /* 0x0000000e81797c23 */ /* 0x100fe2000801080b */
[----:B------:R-:W-:Y:S01]  /*7bf0*/  FFMA.FTZ R120, R133, UR14, -R11 ;  /* 0x0000000e85787c23 */ /* 0x000fe2000801080b */
[----:B------:R-:W0:Y:S01]  /*7c00*/  MUFU.EX2 R188, R188 ;  /* 0x000000bc00bc7308 */ /* 0x000e220000000800 */
[----:B------:R-:W-:Y:S01]  /*7c10*/  FFMA.FTZ R133, R131, UR14, -R125 ;  /* 0x0000000e83857c23 */ /* 0x000fe2000801087d */
[----:B------:R-:W-:Y:S01]  /*7c20*/  FFMA.FTZ R186, R132, UR14, -R11 ;  /* 0x0000000e84ba7c23 */ /* 0x000fe2000801080b */
[--C-:B------:R-:W-:Y:S01]  /*7c30*/  FFMA.FTZ R187, R134, UR14, -R125.reuse ;  /* 0x0000000e86bb7c23 */ /* 0x100fe2000801087d */
[--C-:B------:R-:W-:Y:S01]  /*7c40*/  FFMA.FTZ R132, R135, UR14, -R125.reuse ;  /* 0x0000000e87847c23 */ /* 0x100fe2000801087d */
[--C-:B------:R-:W-:Y:S01]  /*7c50*/  FFMA.FTZ R181, R138, UR14, -R125.reuse ;  /* 0x0000000e8ab57c23 */ /* 0x100fe2000801087d */
[----:B------:R-:W-:Y:S01]  /*7c60*/  FFMA.FTZ R131, R139, UR14, -R125 ;  /* 0x0000000e8b837c23 */ /* 0x000fe2000801087d */
[----:B------:R-:W-:Y:S01]  /*7c70*/  FFMA.FTZ R182, R140, UR14, -R11 ;  /* 0x0000000e8cb67c23 */ /* 0x000fe2000801080b */
        /* <DEDUP_REMOVED lines=26> */
[--C-:B------:R-:W-:Y:S01]  /*7e20*/  FFMA.FTZ R12, R161, UR14, -R11.reuse ;  /* 0x0000000ea10c7c23 */ /* 0x100fe2000801080b */
[----:B------:R-:W-:Y:S01]  /*7e30*/  FFMA.FTZ R170, R164, UR14, -R11 ;  /* 0x0000000ea4aa7c23 */ /* 0x000fe2000801080b */
[----:B------:R-:W-:Y:S01]  /*7e40*/  FFMA.FTZ R171, R166, UR14, -R125 ;  /* 0x0000000ea6ab7c23 */ /* 0x000fe2000801087d */
        /* <DEDUP_REMOVED lines=35> */
[----:B------:R-:W-:-:S06]  /*8080*/  FFMA.FTZ R122, R162, UR14, -R125 ;  /* 0x0000000ea27a7c23 */ /* 0x000fcc000801087d */
        /* <DEDUP_REMOVED lines=9> */
[----:B0-----:R-:W-:Y:S01]  /*8120*/  FADD.FTZ R10, R130, R123 ;  /* 0x0000007b820a7221 */ /* 0x001fe20000010000 */
[--C-:B------:R-:W-:Y:S01]  /*8130*/  FFMA.FTZ R123, R163, UR14, -R125.reuse ;  /* 0x0000000ea37b7c23 */ /* 0x100fe2000801087d */
[----:B------:R-:W-:-:S05]  /*8140*/  FFMA.FTZ R125, R167, UR14, -R125 ;  /* 0x0000000ea77d7c23 */ /* 0x000fca000801087d */
        /* <DEDUP_REMOVED lines=48> */
.L_x_2411:
        /* <DEDUP_REMOVED lines=36> */
.L_x_2401:
        /* <DEDUP_REMOVED lines=99> */
.L_x_2413:
[----:B------:R-:W-:Y:S01]  /*8cc0*/  ULEA UR5, UR39, UR40, 0x3 ;  /* 0x0000002827057291 */ /* 0x000fe2000f8e183f */
[----:B------:R-:W-:-:S05]  /*8cd0*/  IMAD.U32 R0, RZ, RZ, UR38 ;  /* 0x00000026ff007e24 */ /* 0x000fca000f8e00ff */
[----:B------:R-:W-:-:S04]  /*8ce0*/  SHF.L.U32 R0, R0, 0x1f, RZ ;  /* 0x0000001f00007819 */ /* 0x000fc800000006ff */
[----:B------:R0:W1:Y:S01]  /*8cf0*/  SYNCS.PHASECHK.TRANS64.TRYWAIT P1, [UR5+0x30850], R0 ;  /* 0x03085000ff0075a7 */ /* 0x0000620008020145 */
[----:B------:R-:W-:Y:S05]  /*8d00*/  @!P0 BRA `(.L_x_2414) ;  /* 0x0000000000048947 */ /* 0x000fea0003800000 */
[----:B------:R-:W-:Y:S01]  /*8d10*/  BPT.TRAP 0x1 ;  /* 0x000000040000795c */ /* 0x000fe20000300000 */
.L_x_2414:
[----:B-1----:R-:W-:Y:S05]  /*8d20*/  @P1 BRA `(.L_x_2415) ;  /* 0x0000000000081947 */ /* 0x002fea0003800000 */
[----:B------:R-:W1:Y:S02]  /*8d30*/  SYNCS.PHASECHK.TRANS64.TRYWAIT P1, [UR5+0x30850], R0 ;  /* 0x03085000ff0075a7 */ /* 0x000e640008020145 */
[----:B-1----:R-:W-:Y:S05]  /*8d40*/  @!P1 BRA `(.L_x_2416) ;  /* 0x000000ac00509947 */ /* 0x002fea0003800000 */
.L_x_2415:
[----:B------:R-:W-:Y:S01]  /*8d50*/  UIADD3 UR40, UR40, 0x400, URZ ;  /* 0x0000040028287890 */ /* 0x000fe2000fffe03f */
[----:B------:R-:W-:Y:S01]  /*8d60*/  WARPGROUP.ARRIVE ;  /* 0x00000000000079c5 */ /* 0x000fe20000000000 */
[----:B------:R-:W-:Y:S01]  /*8d70*/  UMOV UR7, 0x40000040 ;  /* 0x4000004000077882 */ /* 0x000fe20000000000 */
[----:B-1----:R-:W1:Y:S01]  /*8d80*/  SHFL.BFLY PT, R7, R10, 0x2, 0x1f ;  /* 0x0c401f000a077f89 */ /* 0x002e6200000e0000 */
[----:B------:R-:W-:Y:S01]  /*8d90*/  USHF.R.U32.HI UR40, URZ, 0x4, UR40 ;  /* 0x000000043f287899 */ /* 0x000fe20008011628 */
[----:B------:R-:W-:Y:S02]  /*8da0*/  IMAD.MOV.U32 R6, RZ, RZ, RZ ;  /* 0x000000ffff067224 */ /* 0x000fe400078e00ff */
[----:B0-----:R-:W0:Y:S01]  /*8db0*/  SHFL.BFLY PT, R0, R5, 0x2, 0x1f ;  /* 0x0c401f0005007f89 */ /* 0x001e2200000e0000 */
[----:B------:R-:W-:Y:S01]  /*8dc0*/  ULOP3.LUT UR40, UR40, 0x3fff, URZ, 0xc0, !UPT ;  /* 0x00003fff28287892 */ /* 0x000fe2000f8ec03f */
[----:B------:R-:W-:-:S03]  /*8dd0*/  IMAD.U32 R13, RZ, RZ, UR14 ;  /* 0x0000000eff0d7e24 */ /* 0x000fc6000f8e00ff */
        /* <DEDUP_REMOVED lines=8> */
[----:B------:R-:W-:Y:S02]  /*8e60*/  IMAD.MOV.U32 R5, RZ, RZ, RZ ;  /* 0x000000ffff057224 */ /* 0x000fe400078e00ff */
[----:B------:R-:W0:Y:S04]  /*8e70*/  SHFL.BFLY PT, R0, R7, 0x1, 0x1f ;  /* 0x0c201f0007007f89 */ /* 0x000e2800000e0000 */
[----:B------:R-:W1:Y:S01]  /*8e80*/  SHFL.BFLY PT, R9, R2, 0x1, 0x1f ;  /* 0x0c201f0002097f89 */ /* 0x000e6200000e0000 */
[----:B0-----:R-:W-:Y:S01]  /*8e90*/  FADD.FTZ R11, R7, R0 ;  /* 0x00000000070b7221 */ /* 0x001fe20000010000 */
[----:B------:R-:W-:-:S02]  /*8ea0*/  IMAD.U32 R7, RZ, RZ, UR14 ;  /* 0x0000000eff077e24 */ /* 0x000fc4000f8e00ff */
[----:B------:R-:W-:Y:S02]  /*8eb0*/  IMAD.MOV.U32 R0, RZ, RZ, -0x800000 ;  /* 0xff800000ff007424 */ /* 0x000fe400078e00ff */
        /* <DEDUP_REMOVED lines=38> */
[----:B0-23--:R-:W-:Y:S05]  /*9120*/  @!P0 BRA `(.L_x_2417) ;  /* 0x0000000000048947 */ /* 0x00dfea0003800000 */
[----:B------:R-:W-:Y:S01]  /*9130*/  BPT.TRAP 0x1 ;  /* 0x000000040000795c */ /* 0x000fe20000300000 */
.L_x_2417:
        /* <DEDUP_REMOVED lines=109> */
.L_x_2381:
        /* <DEDUP_REMOVED lines=16> */
[----:B------:R-:W-:Y:S02]  /*9910*/  R2UR UR18, R197 ;  /* 0x00000000c51272ca */ /* 0x000fe400000e0000 */
[----:B------:R-:W-:Y:S02]  /*9920*/  R2UR UR17, R216 ;  /* 0x00000000d81172ca */ /* 0x000fe400000e0000 */
[----:B------:R-:W-:Y:S02]  /*9930*/  R2UR UR19, R196 ;  /* 0x00000000c41372ca */ /* 0x000fe400000e0000 */
[----:B------:R-:W-:-:S09]  /*9940*/  R2UR UR23, R214 ;  /* 0x00000000d61772ca */ /* 0x000fd200000e0000 */
[----:B------:R-:W-:Y:S01]  /*9950*/  USHF.L.U64.HI UR16, UR18, 0x2, UR17 ;  /* 0x0000000212107899 */ /* 0x000fe20008010211 */
[----:B------:R-:W-:Y:S01]  /*9960*/  UMOV UR10, UR8 ;  /* 0x00000008000a7c82 */ /* 0x000fe20008000000 */
[----:B0-----:R-:W-:Y:S01]  /*9970*/  UMOV UR11, UR4 ;  /* 0x00000004000b7c82 */ /* 0x001fe20008000000 */
[----:B------:R-:W-:-:S04]  /*9980*/  USHF.L.U32 UR4, UR18, 0x2, URZ ;  /* 0x0000000212047899 */ /* 0x000fc8000800063f */
[----:B------:R-:W-:-:S04]  /*9990*/  UIADD3 UR9, UP0, UR4, UR14, URZ ;  /* 0x0000000e04097290 */ /* 0x000fc8000ff1e03f */
[----:B------:R-:W-:Y:S01]  /*99a0*/  UIADD3.X UR12, UR16, UR15, URZ, UP0, !UPT ;  /* 0x0000000f100c7290 */ /* 0x000fe200087fe43f */
        /* <DEDUP_REMOVED lines=37> */
[----:B------:R-:W-:Y:S02]  /*9c00*/  LOP3.LUT R14, R133, 0x380, RZ, 0xc0, !PT ;  /* 0x00000380850e7812 */ /* 0x000fe400078ec0ff */
[----:B------:R-:W-:Y:S02]  /*9c10*/  SHF.R.U64 R3, R3, 0x3, RZ ;  /* 0x0000000303037819 */ /* 0x000fe400000012ff */
[----:B------:R-:W-:Y:S02]  /*9c20*/  SHF.R.U64 R16, R16, 0x3, RZ ;  /* 0x0000000310107819 */ /* 0x000fe400000012ff */
[----:B------:R-:W-:-:S02]  /*9c30*/  LOP3.LUT R6, R137, 0x380, RZ, 0xc0, !PT ;  /* 0x0000038089067812 */ /* 0x000fc400078ec0ff */
[----:B------:R-:W-:Y:S02]  /*9c40*/  LOP3.LUT R7, R98, 0x380, RZ, 0xc0, !PT ;  /* 0x0000038062077812 */ /* 0x000fe400078ec0ff */
[----:B------:R-:W-:Y:S02]  /*9c50*/  LOP3.LUT R126, R8, R139, RZ, 0x3c, !PT ;  /* 0x0000008b087e7212 */ /* 0x000fe400078e3cff */
[----:B------:R-:W-:Y:S02]  /*9c60*/  SHF.R.U64 R14, R14, 0x3, RZ ;  /* 0x000000030e0e7819 */ /* 0x000fe400000012ff */
[----:B------:R-:W-:Y:S02]  /*9c70*/  LOP3.LUT R94, R3, R22, RZ, 0x3c, !PT ;  /* 0x00000016035e7212 */ /* 0x000fe400078e3cff */
[----:B------:R-:W-:Y:S02]  /*9c80*/  LOP3.LUT R8, R141, 0x380, RZ, 0xc0, !PT ;  /* 0x000003808d087812 */ /* 0x000fe400078ec0ff */
[----:B------:R-:W-:-:S02]  /*9c90*/  LOP3.LUT R92, R16, R135, RZ, 0x3c, !PT ;  /* 0x00000087105c7212 */ /* 0x000fc400078e3cff */
[----:B------:R-:W-:Y:S02]  /*9ca0*/  LOP3.LUT R22, R145, 0x380, RZ, 0xc0, !PT ;  /* 0x0000038091167812 */ /* 0x000fe400078ec0ff */
[----:B------:R-:W-:Y:S02]  /*9cb0*/  SHF.R.U64 R6, R6, 0x3, RZ ;  /* 0x0000000306067819 */ /* 0x000fe400000012ff */
[----:B------:R-:W-:Y:S02]  /*9cc0*/  SHF.R.U64 R7, R7, 0x3, RZ ;  /* 0x0000000307077819 */ /* 0x000fe400000012ff */
[----:B------:R-:W-:Y:S02]  /*9cd0*/  LOP3.LUT R16, R143, 0x380, RZ, 0xc0, !PT ;  /* 0x000003808f107812 */ /* 0x000fe400078ec0ff */
[----:B------:R-:W-:Y:S02]  /*9ce0*/  LOP3.LUT R14, R14, R133, RZ, 0x3c, !PT ;  /* 0x000000850e0e7212 */ /* 0x000fe400078e3cff */
[----:B------:R-:W-:-:S02]  /*9cf0*/  SHF.R.U64 R8, R8, 0x3, RZ ;  /* 0x0000000308087819 */ /* 0x000fc400000012ff */
[----:B------:R-:W-:Y:S02]  /*9d00*/  SHF.R.U64 R22, R22, 0x3, RZ ;  /* 0x0000000316167819 */ /* 0x000fe400000012ff */
[----:B------:R-:W-:Y:S02]  /*9d10*/  LOP3.LUT R96, R6, R137, RZ, 0x3c, !PT ;  /* 0x0000008906607212 */ /* 0x000fe400078e3cff */
[----:B------:R-:W-:Y:S02]  /*9d20*/  LOP3.LUT R98, R7, R98, RZ, 0x3c, !PT ;  /* 0x0000006207627212 */ /* 0x000fe400078e3cff */
[----:B------:R-:W-:Y:S02]  /*9d30*/  MOV R3, R4 ;  /* 0x0000000400037202 */ /* 0x000fe40000000f00 */
[----:B------:R-:W-:Y:S02]  /*9d40*/  SHF.R.U64 R16, R16, 0x3, RZ ;  /* 0x0000000310107819 */ /* 0x000fe400000012ff */
[----:B------:R-:W-:-:S02]  /*9d50*/  F2FP.BF16.F32.PACK_AB R4, R25, R24 ;  /* 0x000000181904723e */ /* 0x000fc400000010ff */
[----:B------:R-:W-:Y:S02]  /*9d60*/  F2FP.BF16.F32.PACK_AB R5, R27, R26 ;  /* 0x0000001a1b05723e */ /* 0x000fe400000010ff */
[----:B------:R-:W-:Y:S02]  /*9d70*/  F2FP.BF16.F32.PACK_AB R6, R29, R28 ;  /* 0x0000001c1d06723e */ /* 0x000fe400000010ff */
[----:B------:R-:W-:Y:S02]  /*9d80*/  F2FP.BF16.F32.PACK_AB R7, R31, R30 ;  /* 0x0000001e1f07723e */ /* 0x000fe400000010ff */
[----:B------:R-:W-:Y:S02]  /*9d90*/  LOP3.LUT R128, R8, R141, RZ, 0x3c, !PT ;  /* 0x0000008d08807212 */ /* 0x000fe400078e3cff */
[----:B------:R-:W-:Y:S01]  /*9da0*/  MOV R135, R12 ;  /* 0x0000000c00877202 */ /* 0x000fe20000000f00 */
[----:B------:R0:W-:Y:S01]  /*9db0*/  STSM.16.M88.4 [R3], R4 ;  /* 0x0000000403007844 */ /* 0x0001e20000000200 */
[----:B------:R-:W-:-:S02]  /*9dc0*/  MOV R134, R14 ;  /* 0x0000000e00867202 */ /* 0x000fc40000000f00 */
[----:B------:R-:W-:Y:S02]  /*9dd0*/  LOP3.LUT R8, R22, R145, RZ, 0x3c, !PT ;  /* 0x0000009116087212 */ /* 0x000fe400078e3cff */
[----:B------:R-:W-:Y:S02]  /*9de0*/  MOV R136, R10 ;  /* 0x0000000a00887202 */ /* 0x000fe40000000f00 */
[----:B------:R-:W-:Y:S02]  /*9df0*/  F2FP.BF16.F32.PACK_AB R12, R33, R32 ;  /* 0x00000020210c723e */ /* 0x000fe400000010ff */
[----:B------:R-:W-:Y:S02]  /*9e00*/  F2FP.BF16.F32.PACK_AB R13, R35, R34 ;  /* 0x00000022230d723e */ /* 0x000fe400000010ff */
[----:B------:R-:W-:Y:S02]  /*9e10*/  F2FP.BF16.F32.PACK_AB R14, R37, R36 ;  /* 0x00000024250e723e */ /* 0x000fe400000010ff */
[----:B------:R-:W-:-:S02]  /*9e20*/  F2FP.BF16.F32.PACK_AB R15, R39, R38 ;  /* 0x00000026270f723e */ /* 0x000fc400000010ff */
[----:B------:R-:W-:Y:S02]  /*9e30*/  LOP3.LUT R130, R16, R143, RZ, 0x3c, !PT ;  /* 0x0000008f10827212 */ /* 0x000fe400078e3cff */
[----:B------:R-:W-:Y:S01]  /*9e40*/  MOV R133, R92 ;  /* 0x0000005c00857202 */ /* 0x000fe20000000f00 */
[----:B------:R1:W-:Y:S01]  /*9e50*/  STSM.16.M88.4 [R136], R12 ;  /* 0x0000000c88007844 */ /* 0x0003e20000000200 */
[----:B------:R-:W-:Y:S02]  /*9e60*/  MOV R132, R94 ;  /* 0x0000005e00847202 */ /* 0x000fe40000000f00 */
[----:B------:R-:W-:Y:S02]  /*9e70*/  MOV R22, R96 ;  /* 0x0000006000167202 */ /* 0x000fe40000000f00 */
[----:B------:R-:W-:Y:S02]  /*9e80*/  MOV R16, R98 ;  /* 0x0000006200107202 */ /* 0x000fe40000000f00 */
[----:B------:R-:W-:-:S02]  /*9e90*/  F2FP.BF16.F32.PACK_AB R92, R41, R40 ;  /* 0x00000028295c723e */ /* 0x000fc400000010ff */
[----:B------:R-:W-:Y:S02]  /*9ea0*/  F2FP.BF16.F32.PACK_AB R93, R43, R42 ;  /* 0x0000002a2b5d723e */ /* 0x000fe400000010ff */
[----:B------:R-:W-:Y:S02]  /*9eb0*/  F2FP.BF16.F32.PACK_AB R94, R45, R44 ;  /* 0x0000002c2d5e723e */ /* 0x000fe400000010ff */
[----:B------:R-:W-:Y:S02]  /*9ec0*/  F2FP.BF16.F32.PACK_AB R95, R47, R46 ;  /* 0x0000002e2f5f723e */ /* 0x000fe400000010ff */
[----:B------:R-:W-:Y:S02]  /*9ed0*/  F2FP.BF16.F32.PACK_AB R96, R49, R48 ;  /* 0x000000303160723e */ /* 0x000fe400000010ff */
[----:B------:R-:W-:Y:S01]  /*9ee0*/  F2FP.BF16.F32.PACK_AB R97, R51, R50 ;  /* 0x000000323361723e */ /* 0x000fe200000010ff */
[----:B------:R2:W-:Y:S01]  /*9ef0*/  STSM.16.M88.4 [R135], R92 ;  /* 0x0000005c87007844 */ /* 0x0005e20000000200 */
[----:B------:R-:W-:-:S02]  /*9f00*/  F2FP.BF16.F32.PACK_AB R98, R53, R52 ;  /* 0x000000343562723e */ /* 0x000fc400000010ff */
[----:B------:R-:W-:Y:S02]  /*9f10*/  F2FP.BF16.F32.PACK_AB R99, R55, R54 ;  /* 0x000000363763723e */ /* 0x000fe400000010ff */
[----:B0-----:R-:W-:Y:S02]  /*9f20*/  MOV R3, R8 ;  /* 0x0000000800037202 */ /* 0x001fe40000000f00 */
[----:B------:R-:W-:Y:S01]  /*9f30*/  F2FP.BF16.F32.PACK_AB R4, R57, R56 ;  /* 0x000000383904723e */ /* 0x000fe200000010ff */
[----:B------:R0:W-:Y:S01]  /*9f40*/  STSM.16.M88.4 [R134], R96 ;  /* 0x0000006086007844 */ /* 0x0001e20000000200 */
[----:B------:R-:W-:Y:S02]  /*9f50*/  F2FP.BF16.F32.PACK_AB R5, R59, R58 ;  /* 0x0000003a3b05723e */ /* 0x000fe400000010ff */
[----:B------:R-:W-:Y:S02]  /*9f60*/  F2FP.BF16.F32.PACK_AB R6, R61, R60 ;  /* 0x0000003c3d06723e */ /* 0x000fe400000010ff */
[----:B------:R-:W-:-:S02]  /*9f70*/  F2FP.BF16.F32.PACK_AB R7, R63, R62 ;  /* 0x0000003e3f07723e */ /* 0x000fc400000010ff */
[----:B------:R-:W-:Y:S02]  /*9f80*/  F2FP.BF16.F32.PACK_AB R8, R65, R64 ;  /* 0x000000404108723e */ /* 0x000fe400000010ff */
[----:B------:R-:W-:Y:S01]  /*9f90*/  F2FP.BF16.F32.PACK_AB R9, R67, R66 ;  /* 0x000000424309723e */ /* 0x000fe200000010ff */
[----:B------:R3:W-:Y:S01]  /*9fa0*/  STSM.16.M88.4 [R133], R4 ;  /* 0x0000000485007844 */ /* 0x0007e20000000200 */
[----:B------:R-:W-:Y:S02]  /*9fb0*/  F2FP.BF16.F32.PACK_AB R10, R69, R68 ;  /* 0x00000044450a723e */ /* 0x000fe400000010ff */
[----:B------:R-:W-:Y:S02]  /*9fc0*/  F2FP.BF16.F32.PACK_AB R11, R71, R70 ;  /* 0x00000046470b723e */ /* 0x000fe400000010ff */
[----:B-1----:R-:W-:Y:S02]  /*9fd0*/  F2FP.BF16.F32.PACK_AB R12, R73, R72 ;  /* 0x00000048490c723e */ /* 0x002fe400000010ff */
[----:B------:R-:W-:Y:S01]  /*9fe0*/  F2FP.BF16.F32.PACK_AB R13, R75, R74 ;  /* 0x0000004a4b0d723e */ /* 0x000fe200000010ff */
[----:B------:R-:W-:Y:S01]  /*9ff0*/  STSM.16.M88.4 [R132], R8 ;  /* 0x0000000884007844 */ /* 0x000fe20000000200 */
[----:B------:R-:W-:-:S02]  /*a000*/  F2FP.BF16.F32.PACK_AB R14, R77, R76 ;  /* 0x0000004c4d0e723e */ /* 0x000fc400000010ff */
[----:B------:R-:W-:Y:S02]  /*a010*/  F2FP.BF16.F32.PACK_AB R15, R79, R78 ;  /* 0x0000004e4f0f723e */ /* 0x000fe400000010ff */
[----:B--2---:R-:W-:Y:S02]  /*a020*/  F2FP.BF16.F32.PACK_AB R92, R81, R80 ;  /* 0x00000050515c723e */ /* 0x004fe400000010ff */
[----:B------:R-:W-:Y:S01]  /*a030*/  F2FP.BF16.F32.PACK_AB R93, R83, R82 ;  /* 0x00000052535d723e */ /* 0x000fe200000010ff */
[----:B------:R-:W-:Y:S01]  /*a040*/  STSM.16.M88.4 [R22], R12 ;  /* 0x0000000c16007844 */ /* 0x000fe20000000200 */
[----:B------:R-:W-:Y:S02]  /*a050*/  F2FP.BF16.F32.PACK_AB R94, R85, R84 ;  /* 0x00000054555e723e */ /* 0x000fe400000010ff */
[----:B------:R-:W-:Y:S02]  /*a060*/  F2FP.BF16.F32.PACK_AB R95, R87, R86 ;  /* 0x00000056575f723e */ /* 0x000fe400000010ff */
[----:B------:R-:W-:-:S02]  /*a070*/  MOV R126, R126 ;  /* 0x0000007e007e7202 */ /* 0x000fc40000000f00 */
[----:B0-----:R-:W-:Y:S01]  /*a080*/  F2FP.BF16.F32.PACK_AB R96, R89, R88 ;  /* 0x000000585960723e */ /* 0x001fe200000010ff */
[----:B------:R0:W-:Y:S01]  /*a090*/  STSM.16.M88.4 [R16], R92 ;  /* 0x0000005c10007844 */ /* 0x0001e20000000200 */
[----:B------:R-:W-:Y:S02]  /*a0a0*/  F2FP.BF16.F32.PACK_AB R97, R91, R90 ;  /* 0x0000005a5b61723e */ /* 0x000fe400000010ff */
[----:B------:R-:W-:Y:S02]  /*a0b0*/  F2FP.BF16.F32.PACK_AB R98, R21, R20 ;  /* 0x000000141562723e */ /* 0x000fe400000010ff */
[----:B------:R-:W-:Y:S02]  /*a0c0*/  F2FP.BF16.F32.PACK_AB R99, R123, R122 ;  /* 0x0000007a7b63723e */ /* 0x000fe400000010ff */
[----:B------:R-:W-:Y:S02]  /*a0d0*/  MOV R128, R128 ;  /* 0x0000008000807202 */ /* 0x000fe40000000f00 */
[----:B---3--:R-:W-:Y:S01]  /*a0e0*/  F2FP.BF16.F32.PACK_AB R4, R121, R120 ;  /* 0x000000787904723e */ /* 0x008fe200000010ff */
[----:B------:R-:W-:Y:S01]  /*a0f0*/  STSM.16.M88.4 [R126], R96 ;  /* 0x000000607e007844 */ /* 0x000fe20000000200 */
[----:B------:R-:W-:-:S02]  /*a100*/  F2FP.BF16.F32.PACK_AB R5, R125, R124 ;  /* 0x0000007c7d05723e */ /* 0x000fc400000010ff */
[----:B------:R-:W-:Y:S02]  /*a110*/  F2FP.BF16.F32.PACK_AB R6, R101, R100 ;  /* 0x000000646506723e */ /* 0x000fe400000010ff */
[----:B------:R-:W-:Y:S01]  /*a120*/  F2FP.BF16.F32.PACK_AB R7, R103, R102 ;  /* 0x000000666707723e */ /* 0x000fe200000010ff */
[----:B0-----:R-:W-:Y:S01]  /*a130*/  IMAD.U32 R92, RZ, RZ, UR9 ;  /* 0x00000009ff5c7e24 */ /* 0x001fe2000f8e00ff */
[----:B------:R-:W-:Y:S01]  /*a140*/  MOV R130, R130 ;  /* 0x0000008200827202 */ /* 0x000fe20000000f00 */
[----:B------:R-:W-:Y:S01]  /*a150*/  IMAD.U32 R93, RZ, RZ, UR12 ;  /* 0x0000000cff5d7e24 */ /* 0x000fe2000f8e00ff */
[----:B------:R-:W-:Y:S01]  /*a160*/  F2FP.BF16.F32.PACK_AB R8, R105, R104 ;  /* 0x000000686908723e */ /* 0x000fe200000010ff */
[----:B------:R-:W-:Y:S01]  /*a170*/  STSM.16.M88.4 [R128], R4 ;  /* 0x0000000480007844 */ /* 0x000fe20000000200 */
[----:B------:R-:W-:Y:S01]  /*a180*/  F2FP.BF16.F32.PACK_AB R9, R107, R106 ;  /* 0x0000006a6b09723e */ /* 0x000fe200000010ff */
[----:B------:R-:W-:Y:S01]  /*a190*/  ULDC.64 UR12, c[0x0][0xc08] ;  /* 0x00030200000c7ab9 */ /* 0x000fe20000000a00 */
        /* <DEDUP_REMOVED lines=10> */
[----:B------:R-:W-:-:S07]  /*a240*/  ISETP.NE.AND.EX P0, PT, RZ, UR15, PT, P0 ;  /* 0x0000000fff007c0c */ /* 0x000fce000bf05300 */
[----:B0-----:R-:W0:Y:S06]  /*a250*/  LDC R3, c[0x0][0xbe8] ;  /* 0x0002fa00ff037b82 */ /* 0x001e2c0000000800 */
[----:B------:R-:W2:Y:S01]  /*a260*/  @P0 LDG.E R22, desc[UR36][R92.64] ;  /* 0x000000245c160981 */ /* 0x000ea2000c1e1900 */
[----:B------:R-:W-:-:S04]  /*a270*/  UISETP.NE.U32.AND UP0, UPT, UR12, URZ, UPT ;  /* 0x0000003f0c00728c */ /* 0x000fc8000bf05070 */
[----:B------:R-:W-:-:S06]  /*a280*/  UISETP.NE.AND.EX UP0, UPT, UR13, URZ, UPT, UP0 ;  /* 0x0000003f0d00728c */ /* 0x000fcc000bf05300 */
[----:B------:R-:W-:Y:S02]  /*a290*/  PLOP3.LUT P4, PT, PT, PT, UP0, 0x80, 0x0 ;  /* 0x000000000000781c */ /* 0x000fe40003f8f008 */
[----:B0-----:R-:W-:-:S03]  /*a2a0*/  ISETP.NE.AND P1, PT, R3, 0x1, PT ;  /* 0x000000010300780c */ /* 0x001fc60003f25270 */
[----:B------:R-:W-:-:S03]  /*a2b0*/  @UP0 UIADD3 UR12, UP1, UR4, UR12, URZ ;  /* 0x0000000c040c0290 */ /* 0x000fc6000ff3e03f */
[----:B------:R-:W-:Y:S01]  /*a2c0*/  ULDC UR4, c[0x0][0xa88] ;  /* 0x0002a20000047ab9 */ /* 0x000fe20000000800 */
[----:B------:R-:W-:Y:S01]  /*a2d0*/  @UP0 UIADD3.X UR13, UR16, UR13, URZ, UP1, !UPT ;  /* 0x0000000d100d0290 */ /* 0x000fe20008ffe43f */
[----:B------:R-:W-:Y:S01]  /*a2e0*/  IMAD.U32 R16, RZ, RZ, UR4 ;  /* 0x00000004ff107e24 */ /* 0x000fe2000f8e00ff */
[----:B------:R-:W-:Y:S01]  /*a2f0*/  UISETP.NE.AND UP0, UPT, UR20, URZ, UPT ;  /* 0x0000003f1400728c */ /* 0x000fe2000bf05270 */
[----:B------:R-:W-:Y:S01]  /*a300*/  IMAD.U32 R4, RZ, RZ, UR12 ;  /* 0x0000000cff047e24 */ /* 0x000fe2000f8e00ff */
[----:B------:R-:W-:Y:S02]  /*a310*/  ULDC UR4, c[0x0][0xad4] ;  /* 0x0002b50000047ab9 */ /* 0x000fe40000000800 */
[----:B------:R-:W0:Y:S01]  /*a320*/  @P1 LDC R6, c[0x0][0xbec] ;  /* 0x0002fb00ff061b82 */ /* 0x000e220000000800 */
[----:B------:R-:W-:Y:S01]  /*a330*/  USEL UR4, UR20, UR4, UP0 ;  /* 0x0000000414047287 */ /* 0x000fe20008000000 */
[----:B------:R-:W-:Y:S01]  /*a340*/  IMAD.U32 R5, RZ, RZ, UR13 ;  /* 0x0000000dff057e24 */ /* 0x000fe2000f8e00ff */
[----:B------:R-:W-:-:S02]  /*a350*/  UMOV UR22, 0x9b8 ;  /* 0x000009b800167882 */ /* 0x000fc40000000000 */
[----:B------:R-:W-:-:S03]  /*a360*/  UISETP.GT.AND UP1, UPT, UR4, 0x1, UPT ;  /* 0x000000010400788c */ /* 0x000fc6000bf24270 */
[----:B------:R-:W1:Y:S01]  /*a370*/  @P1 LDC R9, c[0x0][0xbf0] ;  /* 0x0002fc00ff091b82 */ /* 0x000e620000000800 */
[----:B------:R-:W-:Y:S01]  /*a380*/  USEL UR22, UR22, 0x978, UP1 ;  /* 0x0000097816167887 */ /* 0x000fe20008800000 */
[----:B------:R-:W-:Y:S01]  /*a390*/  VIADD R13, R18, UR43 ;  /* 0x0000002b120d7c36 */ /* 0x000fe20008000000 */
[----:B------:R-:W-:Y:S01]  /*a3a0*/  UISETP.NE.U32.AND UP0, UPT, UR14, URZ, UPT ;  /* 0x0000003f0e00728c */ /* 0x000fe2000bf05070 */
[----:B------:R0:W5:Y:S01]  /*a3b0*/  @P4 LDG.E R16, desc[UR36][R4.64] ;  /* 0x0000002404104981 */ /* 0x000162000c1e1900 */
[----:B------:R-:W-:Y:S01]  /*a3c0*/  UMOV UR4, URZ ;  /* 0x0000003f00047c82 */ /* 0x000fe20008000000 */
[----:B------:R-:W-:Y:S01]  /*a3d0*/  USEL UR20, UR19, URZ, UP1 ;  /* 0x0000003f13147287 */ /* 0x000fe20008800000 */
[----:B------:R-:W-:Y:S01]  /*a3e0*/  IMAD.MOV.U32 R7, RZ, RZ, R13 ;  /* 0x000000ffff077224 */ /* 0x000fe200078e000d */
[----:B------:R-:W-:-:S04]  /*a3f0*/  UISETP.NE.AND.EX UP0, UPT, UR15, URZ, UPT, UP0 ;  /* 0x0000003f0f00728c */ /* 0x000fc8000bf05300 */
[----:B------:R-:W-:Y:S02]  /*a400*/  USEL UR9, UR18, URZ, !UP0 ;  /* 0x0000003f12097287 */ /* 0x000fe4000c000000 */
[----:B------:R-:W-:Y:S01]  /*a410*/  USEL UR21, UR17, URZ, !UP0 ;  /* 0x0000003f11157287 */ /* 0x000fe2000c000000 */
[----:B------:R-:W-:Y:S02]  /*a420*/  ULDC.64 UR12, c[0x0][UR22+0x218] ;  /* 0x00008600160c7abb */ /* 0x000fe40008000a00 */
[----:B------:R-:W-:Y:S01]  /*a430*/  ULDC.64 UR16, c[0x0][UR22+0x220] ;  /* 0x0000880016107abb */ /* 0x000fe20008000a00 */
[----:B------:R-:W-:Y:S01]  /*a440*/  ULDC.64 UR18, c[0x0][UR22+0x228] ;  /* 0x00008a0016127abb */ /* 0x000fe20008000a00 */
[----:B------:R-:W-:Y:S01]  /*a450*/  UIMAD.WIDE.U32 UR14, UR12, UR23, URZ ;  /* 0x000000170c0e72a5 */ /* 0x000fe2000f8e003f */
[----:B0-----:R-:W-:Y:S01]  /*a460*/  @P1 IMAD.HI.U32 R4, R13, R6, RZ ;  /* 0x000000060d041227 */ /* 0x001fe200078e00ff */
[----:B------:R-:W-:Y:S02]  /*a470*/  UIMAD UR23, UR13, UR23, URZ ;  /* 0x000000170d1772a4 */ /* 0x000fe4000f8e023f */
[----:B------:R-:W-:-:S02]  /*a480*/  UIMAD UR17, UR17, UR9, URZ ;  /* 0x00000009111172a4 */ /* 0x000fc4000f8e023f */
[----:B------:R-:W-:Y:S01]  /*a490*/  UIMAD.WIDE.U32 UR24, UR18, UR20, URZ ;  /* 0x00000014121872a5 */ /* 0x000fe2000f8e003f */
[----:B-1----:R-:W-:Y:S01]  /*a4a0*/  @P1 SHF.R.U32.HI R7, RZ, R9, R4 ;  /* 0x00000009ff071219 */ /* 0x002fe20000011604 */
[----:B------:R-:W-:Y:S02]  /*a4b0*/  UIMAD.WIDE.U32 UR12, UR16, UR9, URZ ;  /* 0x00000009100c72a5 */ /* 0x000fe4000f8e003f */
[----:B------:R-:W-:Y:S02]  /*a4c0*/  UIMAD UR18, UR19, UR20, URZ ;  /* 0x00000014131272a4 */ /* 0x000fe4000f8e023f */
[----:B------:R-:W-:Y:S01]  /*a4d0*/  UIMAD UR17, UR16, UR21, UR17 ;  /* 0x00000015101172a4 */ /* 0x000fe2000f8e0211 */
[----:B------:R-:W-:Y:S01]  /*a4e0*/  IMAD.U32 R4, RZ, RZ, UR24 ;  /* 0x00000018ff047e24 */ /* 0x000fe2000f8e00ff */
[----:B------:R-:W-:Y:S01]  /*a4f0*/  UIADD3 UR18, UR25, UR18, URZ ;  /* 0x0000001219127290 */ /* 0x000fe2000fffe03f */
[----:B------:R-:W-:Y:S01]  /*a500*/  IMAD.MOV R6, RZ, RZ, -R7 ;  /* 0x000000ffff067224 */ /* 0x000fe200078e0a07 */
[----:B------:R-:W-:Y:S01]  /*a510*/  UIADD3 UR23, UR15, UR23, URZ ;  /* 0x000000170f177290 */ /* 0x000fe2000fffe03f */
[----:B------:R-:W-:Y:S01]  /*a520*/  IMAD.U32 R5, RZ, RZ, UR25 ;  /* 0x00000019ff057e24 */ /* 0x000fe2000f8e00ff */
[----:B------:R-:W-:Y:S01]  /*a530*/  UIADD3 UR17, UR13, UR17, URZ ;  /* 0x000000110d117290 */ /* 0x000fe2000fffe03f */
[----:B------:R-:W-:Y:S01]  /*a540*/  IMAD R9, R3, R6, R13 ;  /* 0x0000000603097224 */ /* 0x000fe200078e020d */
[----:B------:R-:W-:Y:S01]  /*a550*/  SHF.R.S32.HI R5, RZ, 0x1f, R7 ;  /* 0x0000001fff057819 */ /* 0x000fe20000011407 */
[----:B------:R-:W-:-:S03]  /*a560*/  IMAD.U32 R8, RZ, RZ, UR18 ;  /* 0x00000012ff087e24 */ /* 0x000fc6000f8e00ff */
[----:B------:R-:W-:Y:S02]  /*a570*/  SHF.R.S32.HI R6, RZ, 0x1f, R9 ;  /* 0x0000001fff067819 */ /* 0x000fe40000011409 */
[----:B--2---:R-:W-:-:S13]  /*a580*/  @P0 R2UR UR4, R22 ;  /* 0x00000000160402ca */ /* 0x004fda00000e0000 */
[----:B------:R-:W-:Y:S02]  /*a590*/  UIADD3 UR14, UP0, UP2, UR12, UR14, UR4 ;  /* 0x0000000e0c0e7290 */ /* 0x000fe4000fa1e004 */
[----:B------:R-:W-:Y:S01]  /*a5a0*/  USHF.R.S32.HI UR16, URZ, 0x1f, UR4 ;  /* 0x0000001f3f107899 */ /* 0x000fe20008011404 */
[----:B------:R-:W-:-:S03]  /*a5b0*/  ULDC.64 UR12, c[0x0][UR22+0x210] ;  /* 0x00008400160c7abb */ /* 0x000fc60008000a00 */
[----:B------:R-:W-:Y:S01]  /*a5c0*/  IADD3 R4, P2, P3, R7, UR14, R4 ;  /* 0x0000000e07047c10 */ /* 0x000fe2000fb5e004 */
[----:B------:R-:W-:Y:S01]  /*a5d0*/  UIADD3.X UR14, UR17, UR23, UR16, UP0, UP2 ;  /* 0x00000017110e7290 */ /* 0x000fe200087e4410 */
[----:B------:R-:W-:-:S04]  /*a5e0*/  IMAD R7, R9, UR13, RZ ;  /* 0x0000000d09077c24 */ /* 0x000fc8000f8e02ff */
[----:B------:R-:W-:Y:S01]  /*a5f0*/  IMAD R7, R6, UR12, R7 ;  /* 0x0000000c06077c24 */ /* 0x000fe2000f8e0207 */
[----:B------:R-:W-:Y:S01]  /*a600*/  IADD3.X R5, R5, UR14, R8, P2, P3 ;  /* 0x0000000e05057c10 */ /* 0x000fe200097e6408 */
        /* <DEDUP_REMOVED lines=12> */
.L_x_2420:
[----:B------:R-:W2:Y:S01]  /*a6d0*/  LDL R9, [R1+0x18] ;  /* 0x0000180001097983 */ /* 0x000ea20000100800 */
[----:B-----5:R-:W-:Y:S01]  /*a6e0*/  IMAD R16, R16, R3, RZ ;  /* 0x0000000310107224 */ /* 0x020fe200078e02ff */
[----:B------:R-:W-:Y:S02]  /*a6f0*/  LOP3.LUT P0, RZ, R218, 0x3, RZ, 0xc0, !PT ;  /* 0x00000003daff7812 */ /* 0x000fe4000780c0ff */
[----:B------:R-:W-:Y:S01]  /*a700*/  SHFL.IDX PT, R4, R8, RZ, 0x1c1f ;  /* 0x001c1fff08047589 */ /* 0x000fe200000e0000 */
[----:B------:R-:W-:-:S03]  /*a710*/  PLOP3.LUT P3, PT, PT, PT, UP1, 0x80, 0x0 ;  /* 0x000000000000781c */ /* 0x000fc60003f6f018 */
[----:B------:R-:W0:Y:S04]  /*a720*/  SHFL.IDX PT, R5, R10, RZ, 0x1c1f ;  /* 0x001c1fff0a057589 */ /* 0x000e2800000e0000 */
[----:B------:R-:W-:Y:S04]  /*a730*/  SHFL.IDX PT, R6, R8, 0x1, 0x1c1f ;  /* 0x003c1f0008067f89 */ /* 0x000fe800000e0000 */
[----:B------:R-:W1:Y:S01]  /*a740*/  SHFL.IDX PT, R7, R10, 0x1, 0x1c1f ;  /* 0x003c1f000a077f89 */ /* 0x000e6200000e0000 */
[----:B--2---:R-:W-:-:S04]  /*a750*/  VIADD R11, R9, UR43 ;  /* 0x0000002b090b7c36 */ /* 0x004fc80008000000 */
        /* <DEDUP_REMOVED lines=8> */
[----:B------:R-:W-:Y:S01]  /*a7e0*/  IMAD.SHL.U32 R69, R19, 0x8, RZ ;  /* 0x0000000813457824 */ /* 0x000fe200078e00ff */
[----:B------:R-:W1:Y:S01]  /*a7f0*/  @P1 LDC R21, c[0x0][0xbec] ;  /* 0x0002fb00ff151b82 */ /* 0x000e620000000800 */
[----:B0-----:R-:W-:Y:S01]  /*a800*/  IMAD.MOV.U32 R5, RZ, RZ, 0x2 ;  /* 0x00000002ff057424 */ /* 0x001fe200078e00ff */
[----:B------:R-:W-:Y:S01]  /*a810*/  ULDC.64 UR14, c[0x0][0xaa0] ;  /* 0x0002a800000e7ab9 */ /* 0x000fe20000000a00 */
[----:B------:R-:W-:Y:S01]  /*a820*/  IMAD R4, R215, 0x40, R69 ;  /* 0x00000040d7047824 */ /* 0x000fe200078e0245 */
[----:B------:R-:W-:-:S03]  /*a830*/  R2UR UR17, R214 ;  /* 0x00000000d61172ca */ /* 0x000fc600000e0000 */
[----:B------:R-:W-:Y:S01]  /*a840*/  IMAD.WIDE R4, R4, R5, UR10 ;  /* 0x0000000a04047e25 */ /* 0x000fe2000f8e0205 */
[----:B------:R-:W0:Y:S02]  /*a850*/  @P1 LDC R63, c[0x0][0xbf0] ;  /* 0x0002fc00ff3f1b82 */ /* 0x000e240000000800 */
[C---:B------:R-:W-:Y:S01]  /*a860*/  IADD3 R33, P2, R4.reuse, 0x5000, RZ ;  /* 0x0000500004217810 */ /* 0x040fe20007f5e0ff */
[----:B------:R-:W-:Y:S01]  /*a870*/  UIMAD UR12, UR16, UR14, URZ ;  /* 0x0000000e100c72a4 */ /* 0x000fe2000f8e023f */
[C---:B------:R-:W-:Y:S02]  /*a880*/  IADD3 R9, P4, R4.reuse, 0x1000, RZ ;  /* 0x0000100004097810 */ /* 0x040fe40007f9e0ff */
[----:B------:R-:W-:Y:S02]  /*a890*/  LOP3.LUT R32, R33, 0x380, RZ, 0xc0, !PT ;  /* 0x0000038021207812 */ /* 0x000fe400078ec0ff */
[----:B------:R-:W-:Y:S02]  /*a8a0*/  IADD3 R13, P3, R4, 0x2000, RZ ;  /* 0x00002000040d7810 */ /* 0x000fe40007f7e0ff */
[----:B------:R-:W-:-:S02]  /*a8b0*/  SHF.R.U64 R32, R32, 0x3, RZ ;  /* 0x0000000320207819 */ /* 0x000fc400000012ff */
[----:B------:R-:W-:Y:S02]  /*a8c0*/  IADD3 R25, P6, R4, 0x3000, RZ ;  /* 0x0000300004197810 */ /* 0x000fe40007fde0ff */
[----:B------:R-:W-:Y:S01]  /*a8d0*/  LOP3.LUT R32, R32, R33, RZ, 0x3c, !PT ;  /* 0x0000002120207212 */ /* 0x000fe200078e3cff */
[--C-:B------:R-:W-:Y:S01]  /*a8e0*/  IMAD.X R33, RZ, RZ, R5.reuse, P2 ;  /* 0x000000ffff217224 */ /* 0x100fe200010e0605 */
[C---:B------:R-:W-:Y:S02]  /*a8f0*/  IADD3 R7, P2, R4.reuse, 0xb000, RZ ;  /* 0x0000b00004077810 */ /* 0x040fe40007f5e0ff */
        /* <DEDUP_REMOVED lines=10> */
[----:B------:R-:W-:Y:S01]  /*a9a0*/  LOP3.LUT R28, R29, 0x380, RZ, 0xc0, !PT ;  /* 0x000003801d1c7812 */ /* 0x000fe200078ec0ff */
[----:B------:R-:W-:Y:S01]  /*a9b0*/  UIADD3 UR11, UR11, UR12, URZ ;  /* 0x0000000c0b0b7290 */ /* 0x000fe2000fffe03f */
[----:B------:R-:W-:Y:S01]  /*a9c0*/  LOP3.LUT R56, R0, R7, RZ, 0x3c, !PT ;  /* 0x0000000700387212 */ /* 0x000fe200078e3cff */
[----:B------:R-:W-:Y:S01]  /*a9d0*/  IMAD R0, R19, 0x20, R215 ;  /* 0x0000002013007824 */ /* 0x000fe200078e02d7 */
[----:B------:R-:W-:Y:S01]  /*a9e0*/  SHF.R.U64 R8, R8, 0x3, RZ ;  /* 0x0000000308087819 */ /* 0x000fe200000012ff */
[----:B------:R-:W-:Y:S01]  /*a9f0*/  ULDC.64 UR12, c[0x0][0xae8] ;  /* 0x0002ba00000c7ab9 */ /* 0x000fe20000000a00 */
[----:B------:R-:W-:Y:S02]  /*aa00*/  SHF.R.U64 R12, R12, 0x3, RZ ;  /* 0x000000030c0c7819 */ /* 0x000fe400000012ff */
[----:B------:R-:W-:Y:S02]  /*aa10*/  SHF.R.U64 R24, R24, 0x3, RZ ;  /* 0x0000000318187819 */ /* 0x000fe400000012ff */
[----:B------:R-:W-:Y:S01]  /*aa20*/  SHF.R.U64 R28, R28, 0x3, RZ ;  /* 0x000000031c1c7819 */ /* 0x000fe200000012ff */
[----:B------:R-:W-:Y:S01]  /*aa30*/  UIMAD.WIDE.U32 UR10, UR17, UR12, UR10 ;  /* 0x0000000c110a72a5 */ /* 0x000fe2000f8e000a */
[----:B------:R-:W-:Y:S01]  /*aa40*/  LOP3.LUT R8, R8, R9, RZ, 0x3c, !PT ;  /* 0x0000000908087212 */ /* 0x000fe200078e3cff */
[----:B------:R-:W-:Y:S01]  /*aa50*/  VIADD R22, R0, UR43 ;  /* 0x0000002b00167c36 */ /* 0x000fe20008000000 */
[----:B------:R-:W-:Y:S01]  /*aa60*/  LOP3.LUT R12, R12, R13, RZ, 0x3c, !PT ;  /* 0x0000000d0c0c7212 */ /* 0x000fe200078e3cff */
[--C-:B------:R-:W-:Y:S01]  /*aa70*/  IMAD.X R9, RZ, RZ, R5.reuse, P4 ;  /* 0x000000ffff097224 */ /* 0x100fe200020e0605 */
[----:B------:R-:W-:Y:S01]  /*aa80*/  LOP3.LUT R24, R24, R25, RZ, 0x3c, !PT ;  /* 0x0000001918187212 */ /* 0x000fe200078e3cff */
[--C-:B------:R-:W-:Y:S01]  /*aa90*/  IMAD.X R13, RZ, RZ, R5.reuse, P3 ;  /* 0x000000ffff0d7224 */ /* 0x100fe200018e0605 */
[----:B------:R-:W-:Y:S01]  /*aaa0*/  LOP3.LUT R28, R28, R29, RZ, 0x3c, !PT ;  /* 0x0000001d1c1c7212 */ /* 0x000fe200078e3cff */
[--C-:B------:R-:W-:Y:S01]  /*aab0*/  IMAD.X R25, RZ, RZ, R5.reuse, P6 ;  /* 0x000000ffff197224 */ /* 0x100fe200030e0605 */
[C---:B------:R-:W-:Y:S01]  /*aac0*/  IADD3 R37, P0, R4.reuse, 0x6000, RZ ;  /* 0x0000600004257810 */ /* 0x040fe20007f1e0ff */
[----:B------:R-:W-:Y:S01]  /*aad0*/  IMAD.X R29, RZ, RZ, R5, P5 ;  /* 0x000000ffff1d7224 */ /* 0x000fe200028e0605 */
[C---:B------:R-:W-:Y:S01]  /*aae0*/  IADD3 R41, P4, R4.reuse, 0x7000, RZ ;  /* 0x0000700004297810 */ /* 0x040fe20007f9e0ff */
[----:B------:R-:W-:Y:S01]  /*aaf0*/  USHF.R.S32.HI UR4, URZ, 0x1f, UR9 ;  /* 0x0000001f3f047899 */ /* 0x000fe20008011409 */
[C---:B------:R-:W-:Y:S01]  /*ab00*/  IADD3 R45, P3, R4.reuse, 0x8000, RZ ;  /* 0x00008000042d7810 */ /* 0x040fe20007f7e0ff */
[----:B------:R-:W-:Y:S01]  /*ab10*/  UIMAD UR11, UR17, UR13, UR11 ;  /* 0x0000000d110b72a4 */ /* 0x000fe2000f8e020b */
[----:B------:R-:W-:Y:S01]  /*ab20*/  IADD3 R49, P6, R4, 0x9000, RZ ;  /* 0x0000900004317810 */ /* 0x000fe20007fde0ff */
[----:B-1----:R-:W-:Y:S01]  /*ab30*/  @P1 IMAD.HI.U32 R0, R22, R21, RZ ;  /* 0x0000001516001227 */ /* 0x002fe200078e00ff */
[----:B------:R-:W-:Y:S01]  /*ab40*/  IADD3 R53, P5, R4, 0xa000, RZ ;  /* 0x0000a00004357810 */ /* 0x000fe20007fbe0ff */
[----:B------:R-:W-:Y:S01]  /*ab50*/  ULDC.64 UR12, c[0x0][0xaf0] ;  /* 0x0002bc00000c7ab9 */ /* 0x000fe20000000a00 */
[----:B------:R-:W-:Y:S01]  /*ab60*/  LOP3.LUT R36, R37, 0x380, RZ, 0xc0, !PT ;  /* 0x0000038025247812 */ /* 0x000fe200078ec0ff */
[----:B------:R-:W-:Y:S01]  /*ab70*/  UIMAD UR4, UR4, UR12, URZ ;  /* 0x0000000c040472a4 */ /* 0x000fe2000f8e023f */
[----:B------:R-:W-:Y:S01]  /*ab80*/  LOP3.LUT R40, R41, 0x380, RZ, 0xc0, !PT ;  /* 0x0000038029287812 */ /* 0x000fe200078ec0ff */
[----:B------:R-:W-:Y:S01]  /*ab90*/  IMAD.MOV.U32 R61, RZ, RZ, R22 ;  /* 0x000000ffff3d7224 */ /* 0x000fe200078e0016 */
[----:B------:R-:W-:Y:S01]  /*aba0*/  LOP3.LUT R44, R45, 0x380, RZ, 0xc0, !PT ;  /* 0x000003802d2c7812 */ /* 0x000fe200078ec0ff */
[----:B------:R-:W5:Y:S01]  /*abb0*/  LD.E.128 R12, desc[UR36][R12.64] ;  /* 0x000000240c0c7980 */ /* 0x000f62000c101d00 */
[----:B------:R-:W-:-:S02]  /*abc0*/  LOP3.LUT R48, R49, 0x380, RZ, 0xc0, !PT ;  /* 0x0000038031307812 */ /* 0x000fc400078ec0ff */
[----:B------:R-:W-:Y:S02]  /*abd0*/  LOP3.LUT R52, R53, 0x380, RZ, 0xc0, !PT ;  /* 0x0000038035347812 */ /* 0x000fe400078ec0ff */
[----:B------:R-:W-:Y:S01]  /*abe0*/  LOP3.LUT R11, R4, 0x380, RZ, 0xc0, !PT ;  /* 0x00000380040b7812 */ /* 0x000fe200078ec0ff */
[----:B------:R-:W-:Y:S01]  /*abf0*/  UIMAD UR4, UR9, UR13, UR4 ;  /* 0x0000000d090472a4 */ /* 0x000fe2000f8e0204 */
[----:B0-----:R-:W-:Y:S01]  /*ac00*/  @P1 SHF.R.U32.HI R61, RZ, R63, R0 ;  /* 0x0000003fff3d1219 */ /* 0x001fe20000011600 */
[----:B------:R-:W-:Y:S01]  /*ac10*/  UIMAD.WIDE.U32 UR10, UR9, UR12, UR10 ;  /* 0x0000000c090a72a5 */ /* 0x000fe2000f8e000a */
[----:B------:R-:W-:Y:S01]  /*ac20*/  SHF.R.U64 R36, R36, 0x3, RZ ;  /* 0x0000000324247819 */ /* 0x000fe200000012ff */
[----:B------:R-:W5:Y:S01]  /*ac30*/  LD.E.128 R24, desc[UR36][R24.64] ;  /* 0x0000002418187980 */ /* 0x000f62000c101d00 */
[----:B------:R-:W-:Y:S02]  /*ac40*/  SHF.R.U64 R40, R40, 0x3, RZ ;  /* 0x0000000328287819 */ /* 0x000fe400000012ff */
[----:B------:R-:W-:Y:S01]  /*ac50*/  SHF.R.U64 R44, R44, 0x3, RZ ;  /* 0x000000032c2c7819 */ /* 0x000fe200000012ff */
[----:B------:R-:W5:Y:S01]  /*ac60*/  LD.E.128 R28, desc[UR36][R28.64] ;  /* 0x000000241c1c7980 */ /* 0x000f62000c101d00 */
[----:B------:R-:W-:-:S02]  /*ac70*/  SHF.R.U64 R48, R48, 0x3, RZ ;  /* 0x0000000330307819 */ /* 0x000fc400000012ff */
[----:B------:R-:W-:Y:S01]  /*ac80*/  SHF.R.U64 R52, R52, 0x3, RZ ;  /* 0x0000000334347819 */ /* 0x000fe200000012ff */
[----:B------:R-:W5:Y:S01]  /*ac90*/  LD.E.128 R56, desc[UR36][R56.64] ;  /* 0x0000002438387980 */ /* 0x000f62000c101d00 */
[----:B------:R-:W-:Y:S01]  /*aca0*/  SHF.R.U64 R11, R11, 0x3, RZ ;  /* 0x000000030b0b7819 */ /* 0x000fe200000012ff */
[----:B------:R-:W-:Y:S01]  /*acb0*/  UIADD3 UR4, UR11, UR4, URZ ;  /* 0x000000040b047290 */ /* 0x000fe2000fffe03f */
[--C-:B------:R-:W-:Y:S01]  /*acc0*/  SHF.R.S32.HI R0, RZ, 0x1f, R61.reuse ;  /* 0x0000001fff007819 */ /* 0x100fe2000001143d */
[----:B------:R-:W-:Y:S01]  /*acd0*/  IMAD.MOV R2, RZ, RZ, -R61 ;  /* 0x000000ffff027224 */ /* 0x000fe200078e0a3d */
        /* <DEDUP_REMOVED lines=11> */
[----:B------:R-:W-:Y:S01]  /*ad90*/  ULDC.64 UR12, c[0x0][0xae0] ;  /* 0x0002b800000c7ab9 */ /* 0x000fe20000000a00 */
[----:B------:R-:W-:Y:S01]  /*ada0*/  IMAD R63, R3, R2, R22 ;  /* 0x00000002033f7224 */ /* 0x000fe200078e0216 */
[----:B------:R-:W5:Y:S01]  /*adb0*/  LD.E.128 R8, desc[UR36][R8.64] ;  /* 0x0000002408087980 */ /* 0x000f62000c101d00 */
[----:B------:R-:W-:-:S02]  /*adc0*/  IMAD R0, R0, UR12, RZ ;  /* 0x0000000c00007c24 */ /* 0x000fc4000f8e02ff */
[----:B------:R-:W-:Y:S01]  /*add0*/  IMAD.U32 R21, RZ, RZ, UR11 ;  /* 0x0000000bff157e24 */ /* 0x000fe2000f8e00ff */
[----:B------:R-:W5:Y:S01]  /*ade0*/  LD.E.128 R4, desc[UR36][R4.64] ;  /* 0x0000002404047980 */ /* 0x000f62000c101d00 */
[----:B------:R-:W-:Y:S01]  /*adf0*/  IMAD.U32 R20, RZ, RZ, UR10 ;  /* 0x0000000aff147e24 */ /* 0x000fe2000f8e00ff */
[----:B------:R-:W-:Y:S01]  /*ae00*/  ULDC.64 UR10, c[0x0][0xad8] ;  /* 0x0002b600000a7ab9 */ /* 0x000fe20000000a00 */
[----:B------:R-:W-:Y:S01]  /*ae10*/  IMAD.U32 R21, RZ, RZ, UR4 ;  /* 0x00000004ff157e24 */ /* 0x000fe2000f8e00ff */
[----:B------:R-:W5:Y:S01]  /*ae20*/  LD.E.128 R36, desc[UR36][R36.64] ;  /* 0x0000002424247980 */ /* 0x000f62000c101d00 */
[C---:B------:R-:W-:Y:S01]  /*ae30*/  IMAD R65, R61.reuse, UR13, R0 ;  /* 0x0000000d3d417c24 */ /* 0x040fe2000f8e0200 */
[----:B------:R-:W-:Y:S02]  /*ae40*/  SHF.R.S32.HI R0, RZ, 0x1f, R63 ;  /* 0x0000001fff007819 */ /* 0x000fe4000001143f */
[----:B------:R-:W5:Y:S01]  /*ae50*/  LD.E.128 R40, desc[UR36][R40.64] ;  /* 0x0000002428287980 */ /* 0x000f62000c101d00 */
[----:B------:R-:W-:-:S03]  /*ae60*/  IMAD.WIDE.U32 R2, R61, UR12, R20 ;  /* 0x0000000c3d027c25 */ /* 0x000fc6000f8e0014 */
[----:B------:R-:W5:Y:S04]  /*ae70*/  LD.E.128 R44, desc[UR36][R44.64] ;  /* 0x000000242c2c7980 */ /* 0x000f68000c101d00 */
        /* <DEDUP_REMOVED lines=8> */
[----:B------:R-:W-:-:S02]  /*af00*/  IMAD.IADD R3, R3, 0x1, R65 ;  /* 0x0000000103037824 */ /* 0x000fc400078e0241 */
[----:B------:R-:W-:Y:S02]  /*af10*/  IMAD R0, R0, UR10, RZ ;  /* 0x0000000a00007c24 */ /* 0x000fe4000f8e02ff */
[----:B------:R-:W-:Y:S01]  /*af20*/  VIADD R67, R215, UR43 ;  /* 0x0000002bd7437c36 */ /* 0x000fe20008000000 */
[----:B------:R-:W-:Y:S01]  /*af30*/  UIADD3 UR8, UR8, 0x30820, URZ ;  /* 0x0003082008087890 */ /* 0x000fe2000fffe03f */
[C---:B------:R-:W-:Y:S02]  /*af40*/  IMAD R65, R63.reuse, UR11, R0 ;  /* 0x0000000b3f417c24 */ /* 0x040fe4000f8e0200 */
[----:B------:R-:W-:Y:S01]  /*af50*/  IMAD.WIDE.U32 R2, R63, UR10, R2 ;  /* 0x0000000a3f027c25 */ /* 0x000fe2000f8e0002 */
[----:B------:R-:W-:Y:S01]  /*af60*/  ISETP.GE.AND P2, PT, R67, R16, PT ;  /* 0x000000104300720c */ /* 0x000fe20003f46270 */
[----:B------:R-:W-:Y:S01]  /*af70*/  ULDC.64 UR10, c[0x0][0xa80] ;  /* 0x0002a000000a7ab9 */ /* 0x000fe20000000a00 */
[----:B------:R-:W-:Y:S01]  /*af80*/  UPRMT UR8, URZ, 0x654, UR8 ;  /* 0x000006543f087896 */ /* 0x000fe20008000008 */
[----:B------:R-:W-:Y:S01]  /*af90*/  IMAD.IADD R3, R3, 0x1, R65 ;  /* 0x0000000103037824 */ /* 0x000fe200078e0241 */
[----:B------:R-:W-:Y:S01]  /*afa0*/  LEA R0, P3, R2, UR10, 0x1 ;  /* 0x0000000a02007c11 */ /* 0x000fe2000f8608ff */
[----:B------:R-:W-:-:S03]  /*afb0*/  VIADD R61, R67, 0x40 ;  /* 0x00000040433d7836 */ /* 0x000fc60000000000 */
[----:B------:R-:W-:Y:S01]  /*afc0*/  LEA.HI.X R22, R2, UR11, R3, 0x1, P3 ;  /* 0x0000000b02167c11 */ /* 0x000fe200098f0c03 */
[----:B------:R-:W-:Y:S01]  /*afd0*/  VIADD R21, R67, 0x20 ;  /* 0x0000002043157836 */ /* 0x000fe20000000000 */
[-C--:B------:R-:W-:Y:S01]  /*afe0*/  ISETP.GE.AND P1, PT, R61, R16.reuse, PT ;  /* 0x000000103d00720c */ /* 0x080fe20003f26270 */
[C---:B------:R-:W-:Y:S02]  /*aff0*/  VIADD R63, R69.reuse, 0x80 ;  /* 0x00000080453f7836 */ /* 0x040fe40000000000 */
[----:B------:R-:W-:Y:S01]  /*b000*/  VIADD R65, R69, 0x40 ;  /* 0x0000004045417836 */ /* 0x000fe20000000000 */
[----:B0-----:R-:W-:Y:S01]  /*b010*/  SYNCS.ARRIVE.TRANS64.RED.A1T0 RZ, [UR8], RZ ;  /* 0x000000ffffff79a7 */ /* 0x001fe20008100408 */
        /* <DEDUP_REMOVED lines=13> */
[-C--:B------:R-:W-:Y:S02]  /*b0f0*/  @!P3 LEA R20, P5, R65, R60.reuse, 0x1 ;  /* 0x0000003c4114b211 */ /* 0x080fe400078a08ff */
[-C--:B--2---:R-:W-:Y:S02]  /*b100*/  @!P4 LEA.HI.X R3, R69, R61.reuse, R64, 0x1, P6 ;  /* 0x0000003d4503c211 */ /* 0x084fe400030f0c40 */
[----:B------:R-:W-:Y:S02]  /*b110*/  @!P2 LEA R60, P6, R63, R60, 0x1 ;  /* 0x0000003c3f3ca211 */ /* 0x000fe400078c08ff */
[-C--:B------:R-:W-:Y:S01]  /*b120*/  @!P3 LEA.HI.X R21, R65, R61.reuse, R66, 0x1, P5 ;  /* 0x0000003d4115b211 */ /* 0x080fe200028f0c42 */
[----:B-----5:R0:W-:Y:S01]  /*b130*/  @!P4 ST.E.128 desc[UR36][R2.64], R4 ;  /* 0x000000040200c985 */ /* 0x0201e2000c101d24 */
[----:B------:R-:W-:-:S03]  /*b140*/  @!P2 LEA.HI.X R61, R63, R61, R62, 0x1, P6 ;  /* 0x0000003d3f3da211 */ /* 0x000fc600030f0c3e */
[----:B------:R0:W-:Y:S04]  /*b150*/  @!P3 ST.E.128 desc[UR36][R20.64], R28 ;  /* 0x0000001c1400b985 */ /* 0x0001e8000c101d24 */
[----:B------:R0:W-:Y:S02]  /*b160*/  @!P2 ST.E.128 desc[UR36][R60.64], R44 ;  /* 0x0000002c3c00a985 */ /* 0x0001e4000c101d24 */
.L_x_2423:
[----:B------:R-:W-:Y:S05]  /*b170*/  BSYNC B1 ;  /* 0x0000000000017941 */ /* 0x000fea0003800000 */
.L_x_2422:
        /* <DEDUP_REMOVED lines=17> */
.L_x_2425:
[----:B------:R-:W-:Y:S05]  /*b290*/  BSYNC B1 ;  /* 0x0000000000017941 */ /* 0x000fea0003800000 */
.L_x_2424:
        /* <DEDUP_REMOVED lines=17> */
.L_x_2427:
[----:B------:R-:W-:Y:S05]  /*b3b0*/  BSYNC B1 ;  /* 0x0000000000017941 */ /* 0x000fea0003800000 */
.L_x_2426:
[----:B0-----:R-:W-:Y:S01]  /*b3c0*/  VIADD R3, R67, 0x60 ;  /* 0x0000006043037836 */ /* 0x001fe20000000000 */
[----:B---3--:R-:W0:Y:S04]  /*b3d0*/  SHFL.IDX PT, R22, R22, 0x3, 0x181f ;  /* 0x00781f0016167f89 */ /* 0x008e2800000e0000 */
[----:B------:R-:W-:Y:S01]  /*b3e0*/  ISETP.GE.AND P0, PT, R3, R16, PT ;  /* 0x000000100300720c */ /* 0x000fe20003f06270 */
[----:B------:R-:W3:-:S12]  /*b3f0*/  SHFL.IDX PT, R0, R0, 0x3, 0x181f ;  /* 0x00781f0000007f89 */ /* 0x000ed800000e0000 */
[----:B------:R-:W-:Y:S05]  /*b400*/  @P0 BRA `(.L_x_2428) ;  /* 0x0000002000180947 */ /* 0x000fea0003800000 */
[----:B------:R-:W-:Y:S02]  /*b410*/  ULDC UR4, c[0x0][0xac8] ;  /* 0x0002b20000047ab9 */ /* 0x000fe40000000800 */
[----:B------:R-:W-:Y:S02]  /*b420*/  ISETP.GE.AND P2, PT, R69, UR4, PT ;  /* 0x0000000445007c0c */ /* 0x000fe4000bf46270 */
[----:B------:R-:W-:-:S11]  /*b430*/  ISETP.GE.AND P3, PT, R65, UR4, PT ;  /* 0x0000000441007c0c */ /* 0x000fd6000bf66270 */
[-C--:B---3--:R-:W-:Y:S02]  /*b440*/  @!P2 LEA R2, P0, R69, R0.reuse, 0x1 ;  /* 0x000000004502a211 */ /* 0x088fe400078008ff */
        /* <DEDUP_REMOVED lines=11> */
.L_x_2421:
        /* <DEDUP_REMOVED lines=16> */
[----:B------:R-:W-:Y:S01]  /*b600*/  UIMAD.WIDE.U32 UR10, UR18, UR12, UR10 ;  /* 0x0000000c120a72a5 */ /* 0x000fe2000f8e000a */
[----:B------:R-:W-:Y:S01]  /*b610*/  SHF.R.S32.HI R92, RZ, 0x1f, R211 ;  /* 0x0000001fff5c7819 */ /* 0x000fe200000114d3 */
[----:B------:R-:W-:Y:S01]  /*b620*/  UPRMT UR8, URZ, 0x654, UR8 ;  /* 0x000006543f087896 */ /* 0x000fe20008000008 */
[----:B------:R-:W-:Y:S01]  /*b630*/  SHF.R.S32.HI R93, RZ, 0x1f, R212 ;  /* 0x0000001fff5d7819 */ /* 0x000fe200000114d4 */
[----:B------:R-:W-:Y:S01]  /*b640*/  UIMAD UR11, UR18, UR13, UR11 ;  /* 0x0000000d120b72a4 */ /* 0x000fe2000f8e020b */
[----:B------:R-:W-:-:S02]  /*b650*/  SHF.R.S32.HI R94, RZ, 0x1f, R213 ;  /* 0x0000001fff5e7819 */ /* 0x000fc400000114d5 */
        /* <DEDUP_REMOVED lines=12> */
[----:B------:R-:W-:-:S03]  /*b720*/  UIMAD UR4, UR17, UR13, UR11 ;  /* 0x0000000d110472a4 */ /* 0x000fc6000f8e020b */
[----:B------:R-:W-:Y:S01]  /*b730*/  ULDC.64 UR12, c[0x0][0xb30] ;  /* 0x0002cc00000c7ab9 */ /* 0x000fe20000000a00 */
[----:B------:R-:W-:Y:S02]  /*b740*/  IMAD R7, R3, R2, R13 ;  /* 0x0000000203077224 */ /* 0x000fe400078e020d */
[----:B------:R-:W-:Y:S02]  /*b750*/  IMAD R0, R0, UR12, RZ ;  /* 0x0000000c00007c24 */ /* 0x000fe4000f8e02ff */
[----:B------:R-:W-:Y:S01]  /*b760*/  IMAD.U32 R3, RZ, RZ, UR11 ;  /* 0x0000000bff037e24 */ /* 0x000fe2000f8e00ff */
[----:B------:R-:W-:Y:S01]  /*b770*/  MOV R3, UR4 ;  /* 0x0000000400037c02 */ /* 0x000fe20008000f00 */
[----:B------:R-:W-:Y:S01]  /*b780*/  IMAD.U32 R2, RZ, RZ, UR10 ;  /* 0x0000000aff027e24 */ /* 0x000fe2000f8e00ff */
        /* <DEDUP_REMOVED lines=22> */
[----:B------:R-:W-:-:S02]  /*b8f0*/  SHF.R.S32.HI R9, RZ, 0x1f, R195 ;  /* 0x0000001fff097819 */ /* 0x000fc400000114c3 */
[----:B------:R-:W-:Y:S02]  /*b900*/  SHF.R.S32.HI R12, RZ, 0x1f, R11 ;  /* 0x0000001fff0c7819 */ /* 0x000fe4000001140b */
[----:B------:R-:W-:Y:S01]  /*b910*/  SHF.R.S32.HI R15, RZ, 0x1f, R194 ;  /* 0x0000001fff0f7819 */ /* 0x000fe200000114c2 */
[----:B-12---:R-:W-:Y:S02]  /*b920*/  @!P4 IMAD.WIDE R4, R17, 0x4, R2 ;  /* 0x000000041104c825 */ /* 0x006fe400078e0202 */
[-C--:B------:R-:W-:Y:S02]  /*b930*/  @!P1 LEA R6, P5, R213, R2.reuse, 0x2 ;  /* 0x00000002d5069211 */ /* 0x080fe400078a10ff */
[----:B------:R-:W-:Y:S01]  /*b940*/  @!P2 LEA R8, P6, R195, R2, 0x2 ;  /* 0x00000002c308a211 */ /* 0x000fe200078c10ff */
[----:B------:R1:W-:Y:S01]  /*b950*/  @!P4 ST.E.64 desc[UR36][R4.64], R24 ;  /* 0x000000180400c985 */ /* 0x0003e2000c101b24 */
[----:B------:R-:W-:Y:S02]  /*b960*/  ISETP.GE.AND P4, PT, R13, UR4, PT ;  /* 0x000000040d007c0c */ /* 0x000fe4000bf86270 */
[----:B------:R-:W-:-:S02]  /*b970*/  @!P1 LEA.HI.X R7, R213, R3, R94, 0x2, P5 ;  /* 0x00000003d5079211 */ /* 0x000fc400028f145e */
[----:B------:R-:W-:Y:S02]  /*b980*/  ISETP.GE.AND P5, PT, R194, UR4, PT ;  /* 0x00000004c2007c0c */ /* 0x000fe4000bfa6270 */
[----:B------:R-:W-:Y:S01]  /*b990*/  @!P2 LEA.HI.X R9, R195, R3, R9, 0x2, P6 ;  /* 0x00000003c309a211 */ /* 0x000fe200030f1409 */
[----:B------:R2:W-:Y:S01]  /*b9a0*/  @!P1 ST.E.64 desc[UR36][R6.64], R28 ;  /* 0x0000001c06009985 */ /* 0x0005e2000c101b24 */
[----:B------:R-:W-:-:S03]  /*b9b0*/  @!P3 LEA R10, P6, R11, R2, 0x2 ;  /* 0x000000020b0ab211 */ /* 0x000fc600078c10ff */
[----:B------:R3:W-:Y:S01]  /*b9c0*/  @!P2 ST.E.64 desc[UR36][R8.64], R32 ;  /* 0x000000200800a985 */ /* 0x0007e2000c101b24 */
[----:B------:R-:W-:Y:S02]  /*b9d0*/  ISETP.GE.AND P2, PT, R193, UR4, PT ;  /* 0x00000004c1007c0c */ /* 0x000fe4000bf46270 */
[----:B-1----:R-:W-:Y:S02]  /*b9e0*/  SHF.R.S32.HI R5, RZ, 0x1f, R13 ;  /* 0x0000001fff057819 */ /* 0x002fe4000001140d */
[-C--:B------:R-:W-:Y:S02]  /*b9f0*/  @!P4 LEA R4, P1, R13, R2.reuse, 0x2 ;  /* 0x000000020d04c211 */ /* 0x080fe400078210ff */
[-C--:B------:R-:W-:Y:S02]  /*ba00*/  @!P3 LEA.HI.X R11, R11, R3.reuse, R12, 0x2, P6 ;  /* 0x000000030b0bb211 */ /* 0x080fe400030f140c */
[----:B------:R-:W-:Y:S02]  /*ba10*/  @!P4 LEA.HI.X R5, R13, R3, R5, 0x2, P1 ;  /* 0x000000030d05c211 */ /* 0x000fe400008f1405 */
[----:B------:R-:W-:Y:S01]  /*ba20*/  ISETP.GE.AND P1, PT, R192, UR4, PT ;  /* 0x00000004c0007c0c */ /* 0x000fe2000bf26270 */
[----:B------:R-:W-:Y:S01]  /*ba30*/  @!P3 ST.E.64 desc[UR36][R10.64], R36 ;  /* 0x000000240a00b985 */ /* 0x000fe2000c101b24 */
[----:B------:R-:W-:-:S02]  /*ba40*/  @!P5 LEA R12, P6, R194, R2, 0x2 ;  /* 0x00000002c20cd211 */ /* 0x000fc400078c10ff */
[----:B--2---:R-:W-:Y:S01]  /*ba50*/  SHF.R.S32.HI R7, RZ, 0x1f, R193 ;  /* 0x0000001fff077819 */ /* 0x004fe200000114c1 */
[----:B------:R1:W-:Y:S01]  /*ba60*/  @!P4 ST.E.64 desc[UR36][R4.64], R40 ;  /* 0x000000280400c985 */ /* 0x0003e2000c101b24 */
[----:B------:R-:W-:Y:S02]  /*ba70*/  @!P5 LEA.HI.X R13, R194, R3, R15, 0x2, P6 ;  /* 0x00000003c20dd211 */ /* 0x000fe400030f140f */
[----:B------:R-:W-:Y:S02]  /*ba80*/  ISETP.GE.AND P6, PT, R23, UR4, PT ;  /* 0x0000000417007c0c */ /* 0x000fe4000bfc6270 */
[----:B------:R-:W-:Y:S01]  /*ba90*/  @!P2 LEA R6, P4, R193, R2, 0x2 ;  /* 0x00000002c106a211 */ /* 0x000fe200078810ff */
[----:B------:R-:W-:Y:S01]  /*baa0*/  @!P5 ST.E.64 desc[UR36][R12.64], R44 ;  /* 0x0000002c0c00d985 */ /* 0x000fe2000c101b24 */
[----:B------:R-:W-:Y:S02]  /*bab0*/  ISETP.GE.AND P3, PT, R212, UR4, PT ;  /* 0x00000004d4007c0c */ /* 0x000fe4000bf66270 */
[----:B---3--:R-:W-:-:S02]  /*bac0*/  SHF.R.S32.HI R9, RZ, 0x1f, R192 ;  /* 0x0000001fff097819 */ /* 0x008fc400000114c0 */
[CC--:B------:R-:W-:Y:S02]  /*bad0*/  @!P1 LEA R8, P5, R192.reuse, R2.reuse, 0x2 ;  /* 0x00000002c0089211 */ /* 0x0c0fe400078a10ff */
[-C--:B------:R-:W-:Y:S02]  /*bae0*/  @!P2 LEA.HI.X R7, R193, R3.reuse, R7, 0x2, P4 ;  /* 0x00000003c107a211 */ /* 0x080fe400020f1407 */
[----:B------:R-:W-:Y:S02]  /*baf0*/  @!P1 LEA.HI.X R9, R192, R3, R9, 0x2, P5 ;  /* 0x00000003c0099211 */ /* 0x000fe400028f1409 */
[----:B------:R-:W-:Y:S01]  /*bb00*/  ISETP.GE.AND P4, PT, R211, UR4, PT ;  /* 0x00000004d3007c0c */ /* 0x000fe2000bf86270 */
[----:B------:R2:W-:Y:S01]  /*bb10*/  @!P2 ST.E.64 desc[UR36][R6.64], R48 ;  /* 0x000000300600a985 */ /* 0x0005e2000c101b24 */
[----:B-1----:R-:W-:Y:S02]  /*bb20*/  SHF.R.S32.HI R5, RZ, 0x1f, R23 ;  /* 0x0000001fff057819 */ /* 0x002fe40000011417 */
[----:B------:R-:W-:Y:S01]  /*bb30*/  @!P6 LEA R4, P2, R23, R2, 0x2 ;  /* 0x000000021704e211 */ /* 0x000fe200078410ff */
[----:B------:R1:W-:Y:S01]  /*bb40*/  @!P1 ST.E.64 desc[UR36][R8.64], R52 ;  /* 0x0000003408009985 */ /* 0x0003e2000c101b24 */
[----:B------:R-:W-:-:S02]  /*bb50*/  ISETP.GE.AND P5, PT, R210, UR4, PT ;  /* 0x00000004d2007c0c */ /* 0x000fc4000bfa6270 */
[CC--:B------:R-:W-:Y:S02]  /*bb60*/  @!P3 LEA R10, P1, R212.reuse, R2.reuse, 0x2 ;  /* 0x00000002d40ab211 */ /* 0x0c0fe400078210ff */
[-C--:B------:R-:W-:Y:S02]  /*bb70*/  @!P6 LEA.HI.X R5, R23, R3.reuse, R5, 0x2, P2 ;  /* 0x000000031705e211 */ /* 0x080fe400010f1405 */
[----:B------:R-:W-:Y:S02]  /*bb80*/  @!P3 LEA.HI.X R11, R212, R3, R93, 0x2, P1 ;  /* 0x00000003d40bb211 */ /* 0x000fe400008f145d */
[----:B------:R-:W-:Y:S01]  /*bb90*/  ISETP.GE.AND P1, PT, R209, UR4, PT ;  /* 0x00000004d1007c0c */ /* 0x000fe2000bf26270 */
[----:B------:R3:W-:Y:S01]  /*bba0*/  @!P6 ST.E.64 desc[UR36][R4.64], R56 ;  /* 0x000000380400e985 */ /* 0x0007e2000c101b24 */
[-C--:B--2---:R-:W-:Y:S02]  /*bbb0*/  @!P4 LEA R6, P6, R211, R2.reuse, 0x2 ;  /* 0x00000002d306c211 */ /* 0x084fe400078c10ff */
[----:B------:R-:W-:Y:S01]  /*bbc0*/  ISETP.GE.AND P2, PT, R208, UR4, PT ;  /* 0x00000004d0007c0c */ /* 0x000fe2000bf46270 */
[----:B------:R2:W-:Y:S01]  /*bbd0*/  @!P3 ST.E.64 desc[UR36][R10.64], R60 ;  /* 0x0000003c0a00b985 */ /* 0x0005e2000c101b24 */
[----:B------:R-:W-:-:S02]  /*bbe0*/  @!P5 LEA R12, P3, R210, R2, 0x2 ;  /* 0x00000002d20cd211 */ /* 0x000fc400078610ff */
[-C--:B------:R-:W-:Y:S02]  /*bbf0*/  @!P4 LEA.HI.X R7, R211, R3.reuse, R92, 0x2, P6 ;  /* 0x00000003d307c211 */ /* 0x080fe400030f145c */
[----:B------:R-:W-:-:S03]  /*bc00*/  @!P5 LEA.HI.X R13, R210, R3, R22, 0x2, P3 ;  /* 0x00000003d20dd211 */ /* 0x000fc600018f1416 */
[----:B------:R4:W-:Y:S01]  /*bc10*/  @!P4 ST.E.64 desc[UR36][R6.64], R64 ;  /* 0x000000400600c985 */ /* 0x0009e2000c101b24 */
[----:B------:R-:W-:Y:S02]  /*bc20*/  ISETP.GE.AND P4, PT, R207, UR4, PT ;  /* 0x00000004cf007c0c */ /* 0x000fe4000bf86270 */
[CC--:B-1----:R-:W-:Y:S01]  /*bc30*/  @!P1 LEA R8, P3, R209.reuse, R2.reuse, 0x2 ;  /* 0x00000002d1089211 */ /* 0x0c2fe200078610ff */
[----:B------:R1:W-:Y:S01]  /*bc40*/  @!P5 ST.E.64 desc[UR36][R12.64], R68 ;  /* 0x000000440c00d985 */ /* 0x0003e2000c101b24 */
[----:B------:R-:W-:Y:S02]  /*bc50*/  ISETP.GE.AND P5, PT, R206, UR4, PT ;  /* 0x00000004ce007c0c */ /* 0x000fe4000bfa6270 */
[----:B------:R-:W-:Y:S02]  /*bc60*/  @!P1 LEA.HI.X R9, R209, R3, R16, 0x2, P3 ;  /* 0x00000003d1099211 */ /* 0x000fe400018f1410 */
[----:B---3--:R-:W-:-:S03]  /*bc70*/  @!P2 LEA R4, P6, R208, R2, 0x2 ;  /* 0x00000002d004a211 */ /* 0x008fc600078c10ff */
[----:B------:R3:W-:Y:S01]  /*bc80*/  @!P1 ST.E.64 desc[UR36][R8.64], R72 ;  /* 0x0000004808009985 */ /* 0x0007e2000c101b24 */
[-C--:B------:R-:W-:Y:S02]  /*bc90*/  @!P2 LEA.HI.X R5, R208, R3.reuse, R229, 0x2, P6 ;  /* 0x00000003d005a211 */ /* 0x080fe400030f14e5 */
[----:B------:R-:W-:Y:S02]  /*bca0*/  ISETP.GE.AND P1, PT, R205, UR4, PT ;  /* 0x00000004cd007c0c */ /* 0x000fe4000bf26270 */
[CC--:B--2---:R-:W-:Y:S01]  /*bcb0*/  @!P4 LEA R10, P3, R207.reuse, R2.reuse, 0x2 ;  /* 0x00000002cf0ac211 */ /* 0x0c4fe200078610ff */
[----:B------:R2:W-:Y:S01]  /*bcc0*/  @!P2 ST.E.64 desc[UR36][R4.64], R76 ;  /* 0x0000004c0400a985 */ /* 0x0005e2000c101b24 */
[----:B----4-:R-:W-:Y:S02]  /*bcd0*/  @!P5 LEA R6, P6, R206, R2, 0x2 ;  /* 0x00000002ce06d211 */ /* 0x010fe400078c10ff */
[----:B------:R-:W-:Y:S02]  /*bce0*/  ISETP.GE.AND P2, PT, R204, UR4, PT ;  /* 0x00000004cc007c0c */ /* 0x000fe4000bf46270 */
[----:B------:R-:W-:-:S02]  /*bcf0*/  @!P4 LEA.HI.X R11, R207, R3, R228, 0x2, P3 ;  /* 0x00000003cf0bc211 */ /* 0x000fc400018f14e4 */
[----:B------:R-:W-:Y:S02]  /*bd00*/  ISETP.GE.AND P3, PT, R203, UR4, PT ;  /* 0x00000004cb007c0c */ /* 0x000fe4000bf66270 */
[----:B------:R-:W-:Y:S01]  /*bd10*/  @!P5 LEA.HI.X R7, R206, R3, R227, 0x2, P6 ;  /* 0x00000003ce07d211 */ /* 0x000fe200030f14e3 */
[----:B------:R-:W-:Y:S01]  /*bd20*/  @!P4 ST.E.64 desc[UR36][R10.64], R80 ;  /* 0x000000500a00c985 */ /* 0x000fe2000c101b24 */
[----:B-1----:R-:W-:-:S03]  /*bd30*/  @!P1 LEA R12, P4, R205, R2, 0x2 ;  /* 0x00000002cd0c9211 */ /* 0x002fc600078810ff */
[----:B------:R1:W-:Y:S01]  /*bd40*/  @!P5 ST.E.64 desc[UR36][R6.64], R84 ;  /* 0x000000540600d985 */ /* 0x0003e2000c101b24 */
[----:B------:R-:W-:Y:S02]  /*bd50*/  ISETP.GE.AND P5, PT, R202, UR4, PT ;  /* 0x00000004ca007c0c */ /* 0x000fe4000bfa6270 */
[-C--:B------:R-:W-:Y:S02]  /*bd60*/  @!P1 LEA.HI.X R13, R205, R3.reuse, R226, 0x2, P4 ;  /* 0x00000003cd0d9211 */ /* 0x080fe400020f14e2 */
[CC--:B---3--:R-:W-:Y:S02]  /*bd70*/  @!P2 LEA R8, P6, R204.reuse, R2.reuse, 0x2 ;  /* 0x00000002cc08a211 */ /* 0x0c8fe400078c10ff */
[----:B--2---:R-:W-:Y:S01]  /*bd80*/  @!P3 LEA R4, P4, R203, R2, 0x2 ;  /* 0x00000002cb04b211 */ /* 0x004fe200078810ff */
[----:B------:R2:W-:Y:S01]  /*bd90*/  @!P1 ST.E.64 desc[UR36][R12.64], R88 ;  /* 0x000000580c009985 */ /* 0x0005e2000c101b24 */
[----:B------:R-:W-:Y:S02]  /*bda0*/  @!P2 LEA.HI.X R9, R204, R3, R225, 0x2, P6 ;  /* 0x00000003cc09a211 */ /* 0x000fe400030f14e1 */
[----:B------:R-:W-:-:S02]  /*bdb0*/  ISETP.GE.AND P1, PT, R201, UR4, PT ;  /* 0x00000004c9007c0c */ /* 0x000fc4000bf26270 */
[-C--:B------:R-:W-:Y:S01]  /*bdc0*/  @!P3 LEA.HI.X R5, R203, R3.reuse, R224, 0x2, P4 ;  /* 0x00000003cb05b211 */ /* 0x080fe200020f14e0 */
[----:B------:R3:W-:Y:S01]  /*bdd0*/  @!P2 ST.E.64 desc[UR36][R8.64], R20 ;  /* 0x000000140800a985 */ /* 0x0007e2000c101b24 */
[----:B------:R-:W-:Y:S02]  /*bde0*/  ISETP.GE.AND P4, PT, R200, UR4, PT ;  /* 0x00000004c8007c0c */ /* 0x000fe4000bf86270 */
[----:B-1----:R-:W-:Y:S01]  /*bdf0*/  @!P5 LEA R6, P6, R202, R2, 0x2 ;  /* 0x00000002ca06d211 */ /* 0x002fe200078c10ff */
[----:B------:R4:W-:Y:S01]  /*be00*/  @!P3 ST.E.64 desc[UR36][R4.64], R120 ;  /* 0x000000780400b985 */ /* 0x0009e2000c101b24 */
[----:B------:R-:W-:Y:S02]  /*be10*/  ISETP.GE.AND P2, PT, R199, UR4, PT ;  /* 0x00000004c7007c0c */ /* 0x000fe4000bf46270 */
[----:B------:R-:W-:Y:S02]  /*be20*/  ISETP.GE.AND P3, PT, R198, UR4, PT ;  /* 0x00000004c6007c0c */ /* 0x000fe4000bf66270 */
[----:B------:R-:W-:-:S02]  /*be30*/  @!P5 LEA.HI.X R7, R202, R3, R223, 0x2, P6 ;  /* 0x00000003ca07d211 */ /* 0x000fc400030f14df */
[----:B------:R-:W-:-:S03]  /*be40*/  @!P1 LEA R10, P6, R201, R2, 0x2 ;  /* 0x00000002c90a9211 */ /* 0x000fc600078c10ff */
[----:B------:R4:W-:Y:S01]  /*be50*/  @!P5 ST.E.64 desc[UR36][R6.64], R100 ;  /* 0x000000640600d985 */ /* 0x0009e2000c101b24 */
[CC--:B--2---:R-:W-:Y:S02]  /*be60*/  @!P4 LEA R12, P5, R200.reuse, R2.reuse, 0x2 ;  /* 0x00000002c80cc211 */ /* 0x0c4fe400078a10ff */
        /* <DEDUP_REMOVED lines=10> */
.L_x_2430:
[----:B------:R-:W-:Y:S05]  /*bf10*/  BSYNC B1 ;  /* 0x0000000000017941 */ /* 0x000fea0003800000 */
.L_x_2429:
        /* <DEDUP_REMOVED lines=18> */
[----:B------:R-:W-:-:S02]  /*c040*/  @!P4 LEA.HI.X R7, R213, R5, R94, 0x2, P6 ;  /* 0x00000005d507c211 */ /* 0x000fc400030f145e */
[----:B------:R-:W-:Y:S02]  /*c050*/  ISETP.GE.AND P3, PT, R194, UR4, PT ;  /* 0x00000004c2007c0c */ /* 0x000fe4000bf66270 */
[-C--:B------:R-:W-:Y:S01]  /*c060*/  @!P2 LEA R12, P6, R9, R4.reuse, 0x2 ;  /* 0x00000004090ca211 */ /* 0x080fe200078c10ff */
[----:B------:R1:W-:Y:S01]  /*c070*/  @!P4 ST.E.64 desc[UR36][R6.64], R30 ;  /* 0x0000001e0600c985 */ /* 0x0003e2000c101b24 */
[-C--:B------:R-:W-:Y:S02]  /*c080*/  @!P1 LEA.HI.X R11, R11, R5.reuse, R0, 0x2, P5 ;  /* 0x000000050b0b9211 */ /* 0x080fe400028f1400 */
[----:B------:R-:W-:Y:S02]  /*c090*/  SHF.R.S32.HI R0, RZ, 0x1f, R195 ;  /* 0x0000001fff007819 */ /* 0x000fe400000114c3 */
[----:B------:R-:W-:Y:S02]  /*c0a0*/  @!P0 LEA R8, P5, R195, R4, 0x2 ;  /* 0x00000004c3088211 */ /* 0x000fe400078a10ff */
[----:B------:R-:W-:-:S02]  /*c0b0*/  @!P2 LEA.HI.X R13, R9, R5, R13, 0x2, P6 ;  /* 0x00000005090da211 */ /* 0x000fc400030f140d */
[----:B------:R-:W-:Y:S02]  /*c0c0*/  @!P0 LEA.HI.X R9, R195, R5, R0, 0x2, P5 ;  /* 0x00000005c3098211 */ /* 0x000fe400028f1400 */
[----:B------:R-:W-:Y:S02]  /*c0d0*/  ISETP.GE.AND P4, PT, R193, UR4, PT ;  /* 0x00000004c1007c0c */ /* 0x000fe4000bf86270 */
[----:B------:R-:W-:Y:S01]  /*c0e0*/  ISETP.GE.AND P5, PT, R192, UR4, PT ;  /* 0x00000004c0007c0c */ /* 0x000fe2000bfa6270 */
[----:B------:R-:W-:Y:S01]  /*c0f0*/  @!P0 ST.E.64 desc[UR36][R8.64], R34 ;  /* 0x0000002208008985 */ /* 0x000fe2000c101b24 */
[----:B------:R-:W-:Y:S02]  /*c100*/  SHF.R.S32.HI R0, RZ, 0x1f, R193 ;  /* 0x0000001fff007819 */ /* 0x000fe400000114c1 */
[----:B------:R-:W-:Y:S01]  /*c110*/  SHF.R.S32.HI R21, RZ, 0x1f, R192 ;  /* 0x0000001fff157819 */ /* 0x000fe200000114c0 */
[----:B------:R2:W-:Y:S01]  /*c120*/  @!P1 ST.E.64 desc[UR36][R10.64], R38 ;  /* 0x000000260a009985 */ /* 0x0005e2000c101b24 */
[----:B0-----:R-:W-:-:S03]  /*c130*/  @!P3 LEA R2, P1, R194, R4, 0x2 ;  /* 0x00000004c202b211 */ /* 0x001fc600078210ff */
[----:B------:R0:W-:Y:S01]  /*c140*/  @!P2 ST.E.64 desc[UR36][R12.64], R42 ;  /* 0x0000002a0c00a985 */ /* 0x0001e2000c101b24 */
[-C--:B------:R-:W-:Y:S02]  /*c150*/  @!P3 LEA.HI.X R3, R194, R5.reuse, R15, 0x2, P1 ;  /* 0x00000005c203b211 */ /* 0x080fe400008f140f */
[----:B------:R-:W-:Y:S02]  /*c160*/  ISETP.GE.AND P1, PT, R212, UR4, PT ;  /* 0x00000004d4007c0c */ /* 0x000fe4000bf26270 */
[----:B------:R-:W-:Y:S01]  /*c170*/  ISETP.GE.AND P2, PT, R23, UR4, PT ;  /* 0x0000000417007c0c */ /* 0x000fe2000bf46270 */
[----:B------:R3:W-:Y:S01]  /*c180*/  @!P3 ST.E.64 desc[UR36][R2.64], R46 ;  /* 0x0000002e0200b985 */ /* 0x0007e2000c101b24 */
[CC--:B-1----:R-:W-:Y:S02]  /*c190*/  @!P4 LEA R6, P0, R193.reuse, R4.reuse, 0x2 ;  /* 0x00000004c106c211 */ /* 0x0c2fe400078010ff */
[----:B------:R-:W-:Y:S02]  /*c1a0*/  @!P5 LEA R14, P6, R192, R4, 0x2 ;  /* 0x00000004c00ed211 */ /* 0x000fe400078c10ff */
[----:B------:R-:W-:-:S02]  /*c1b0*/  @!P4 LEA.HI.X R7, R193, R5, R0, 0x2, P0 ;  /* 0x00000005c107c211 */ /* 0x000fc400000f1400 */
[----:B------:R-:W-:Y:S02]  /*c1c0*/  ISETP.GE.AND P0, PT, R211, UR4, PT ;  /* 0x00000004d3007c0c */ /* 0x000fe4000bf06270 */
[----:B------:R-:W-:Y:S01]  /*c1d0*/  @!P5 LEA.HI.X R15, R192, R5, R21, 0x2, P6 ;  /* 0x00000005c00fd211 */ /* 0x000fe200030f1415 */
        /* <DEDUP_REMOVED lines=8> */
[----:B------:R-:W-:Y:S02]  /*c260*/  ISETP.GE.AND P3, PT, R208, UR4, PT ;  /* 0x00000004d0007c0c */ /* 0x000fe4000bf66270 */
[----:B------:R-:W-:Y:S02]  /*c270*/  @!P2 LEA.HI.X R9, R23, R5, R0, 0x2, P6 ;  /* 0x000000051709a211 */ /* 0x000fe400030f1400 */
[----:B0-----:R-:W-:-:S03]  /*c280*/  @!P0 LEA R12, P6, R211, R4, 0x2 ;  /* 0x00000004d30c8211 */ /* 0x001fc600078c10ff */
[----:B------:R0:W-:Y:S01]  /*c290*/  @!P2 ST.E.64 desc[UR36][R8.64], R58 ;  /* 0x0000003a0800a985 */ /* 0x0001e2000c101b24 */
[-C--:B------:R-:W-:Y:S02]  /*c2a0*/  @!P0 LEA.HI.X R13, R211, R5.reuse, R92, 0x2, P6 ;  /* 0x00000005d30d8211 */ /* 0x080fe400030f145c */
[CC--:B---3--:R-:W-:Y:S01]  /*c2b0*/  @!P5 LEA R2, P6, R210.reuse, R4.reuse, 0x2 ;  /* 0x00000004d202d211 */ /* 0x0c8fe200078c10ff */
[----:B------:R3:W-:Y:S01]  /*c2c0*/  @!P1 ST.E.64 desc[UR36][R10.64], R62 ;  /* 0x0000003e0a009985 */ /* 0x0007e2000c101b24 */
[----:B------:R-:W-:Y:S02]  /*c2d0*/  ISETP.GE.AND P2, PT, R207, UR4, PT ;  /* 0x00000004cf007c0c */ /* 0x000fe4000bf46270 */
[----:B------:R-:W-:Y:S01]  /*c2e0*/  @!P5 LEA.HI.X R3, R210, R5, R22, 0x2, P6 ;  /* 0x00000005d203d211 */ /* 0x000fe200030f1416 */
[----:B------:R4:W-:Y:S01]  /*c2f0*/  @!P0 ST.E.64 desc[UR36][R12.64], R66 ;  /* 0x000000420c008985 */ /* 0x0009e2000c101b24 */
[-C--:B-1----:R-:W-:Y:S02]  /*c300*/  @!P4 LEA R6, P0, R209, R4.reuse, 0x2 ;  /* 0x00000004d106c211 */ /* 0x082fe400078010ff */
[----:B--2---:R-:W-:Y:S01]  /*c310*/  @!P3 LEA R14, P6, R208, R4, 0x2 ;  /* 0x00000004d00eb211 */ /* 0x004fe200078c10ff */
[----:B------:R1:W-:Y:S01]  /*c320*/  @!P5 ST.E.64 desc[UR36][R2.64], R70 ;  /* 0x000000460200d985 */ /* 0x0003e2000c101b24 */
[----:B------:R-:W-:-:S02]  /*c330*/  ISETP.GE.AND P1, PT, R206, UR4, PT ;  /* 0x00000004ce007c0c */ /* 0x000fc4000bf26270 */
[-C--:B------:R-:W-:Y:S02]  /*c340*/  @!P4 LEA.HI.X R7, R209, R5.reuse, R16, 0x2, P0 ;  /* 0x00000005d107c211 */ /* 0x080fe400000f1410 */
[----:B------:R-:W-:Y:S02]  /*c350*/  ISETP.GE.AND P0, PT, R205, UR4, PT ;  /* 0x00000004cd007c0c */ /* 0x000fe4000bf06270 */
[----:B------:R-:W-:Y:S01]  /*c360*/  @!P3 LEA.HI.X R15, R208, R5, R229, 0x2, P6 ;  /* 0x00000005d00fb211 */ /* 0x000fe200030f14e5 */
[----:B------:R2:W-:Y:S01]  /*c370*/  @!P4 ST.E.64 desc[UR36][R6.64], R74 ;  /* 0x0000004a0600c985 */ /* 0x0005e2000c101b24 */
[----:B0-----:R-:W-:-:S03]  /*c380*/  @!P2 LEA R8, P4, R207, R4, 0x2 ;  /* 0x00000004cf08a211 */ /* 0x001fc600078810ff */
[----:B------:R-:W-:Y:S01]  /*c390*/  @!P3 ST.E.64 desc[UR36][R14.64], R78 ;  /* 0x0000004e0e00b985 */ /* 0x000fe2000c101b24 */
[----:B------:R-:W-:Y:S02]  /*c3a0*/  ISETP.GE.AND P3, PT, R204, UR4, PT ;  /* 0x00000004cc007c0c */ /* 0x000fe4000bf66270 */
[CC--:B---3--:R-:W-:Y:S02]  /*c3b0*/  @!P1 LEA R10, P5, R206.reuse, R4.reuse, 0x2 ;  /* 0x00000004ce0a9211 */ /* 0x0c8fe400078a10ff */
[-C--:B------:R-:W-:Y:S02]  /*c3c0*/  @!P2 LEA.HI.X R9, R207, R5.reuse, R228, 0x2, P4 ;  /* 0x00000005cf09a211 */ /* 0x080fe400020f14e4 */
[----:B----4-:R-:W-:Y:S02]  /*c3d0*/  @!P0 LEA R12, P6, R205, R4, 0x2 ;  /* 0x00000004cd0c8211 */ /* 0x010fe400078c10ff */
[----:B------:R-:W-:Y:S01]  /*c3e0*/  ISETP.GE.AND P4, PT, R203, UR4, PT ;  /* 0x00000004cb007c0c */ /* 0x000fe2000bf86270 */
[----:B------:R0:W-:Y:S01]  /*c3f0*/  @!P2 ST.E.64 desc[UR36][R8.64], R82 ;  /* 0x000000520800a985 */ /* 0x0001e2000c101b24 */
        /* <DEDUP_REMOVED lines=11> */
[----:B------:R2:W-:Y:S01]  /*c4b0*/  @!P3 ST.E.64 desc[UR36][R2.64], R122 ;  /* 0x0000007a0200b985 */ /* 0x0005e2000c101b24 */
[CC--:B0-----:R-:W-:Y:S02]  /*c4c0*/  @!P2 LEA R8, P3, R202.reuse, R4.reuse, 0x2 ;  /* 0x00000004ca08a211 */ /* 0x0c1fe400078610ff */
[-C--:B------:R-:W-:Y:S02]  /*c4d0*/  @!P4 LEA.HI.X R7, R203, R5.reuse, R224, 0x2, P6 ;  /* 0x00000005cb07c211 */ /* 0x080fe400030f14e0 */
[-C--:B---3--:R-:W-:Y:S02]  /*c4e0*/  @!P1 LEA R10, P6, R201, R4.reuse, 0x2 ;  /* 0x00000004c90a9211 */ /* 0x088fe400078c10ff */
[----:B------:R-:W-:Y:S01]  /*c4f0*/  @!P2 LEA.HI.X R9, R202, R5, R223, 0x2, P3 ;  /* 0x00000005ca09a211 */ /* 0x000fe200018f14df */
[----:B------:R2:W-:Y:S01]  /*c500*/  @!P4 ST.E.64 desc[UR36][R6.64], R124 ;  /* 0x0000007c0600c985 */ /* 0x0005e2000c101b24 */
[----:B-1----:R-:W-:-:S02]  /*c510*/  @!P0 LEA R12, P4, R200, R4, 0x2 ;  /* 0x00000004c80c8211 */ /* 0x002fc400078810ff */
[----:B------:R-:W-:Y:S01]  /*c520*/  @!P5 LEA R14, P3, R199, R4, 0x2 ;  /* 0x00000004c70ed211 */ /* 0x000fe200078610ff */
[----:B------:R2:W-:Y:S01]  /*c530*/  @!P2 ST.E.64 desc[UR36][R8.64], R102 ;  /* 0x000000660800a985 */ /* 0x0005e2000c101b24 */
[-C--:B------:R-:W-:Y:S02]  /*c540*/  @!P1 LEA.HI.X R11, R201, R5.reuse, R222, 0x2, P6 ;  /* 0x00000005c90b9211 */ /* 0x080fe400030f14de */
        /* <DEDUP_REMOVED lines=11> */
.L_x_2419:
[----:B------:R-:W-:Y:S01]  /*c600*/  R2UR UR4, R197 ;  /* 0x00000000c50472ca */ /* 0x000fe200000e0000 */
[----:B------:R-:W-:Y:S01]  /*c610*/  ULDC.64 UR8, c[0x0][0xc00] ;  /* 0x0003000000087ab9 */ /* 0x000fe20000000a00 */
[----:B------:R-:W-:Y:S01]  /*c620*/  R2UR UR10, R22 ;  /* 0x00000000160a72ca */ /* 0x000fe200000e0000 */
[----:B------:R-:W-:-:S04]  /*c630*/  UISETP.NE.U32.AND UP0, UPT, UR8, URZ, UPT ;  /* 0x0000003f0800728c */ /* 0x000fc8000bf05070 */
[----:B------:R-:W-:-:S03]  /*c640*/  UISETP.NE.AND.EX UP0, UPT, UR9, URZ, UPT, UP0 ;  /* 0x0000003f0900728c */ /* 0x000fc6000bf05300 */
[----:B------:R-:W-:-:S03]  /*c650*/  ULDC.64 UR8, c[0x0][0xc00] ;  /* 0x0003000000087ab9 */ /* 0x000fc60000000a00 */
[----:B------:R-:W-:Y:S01]  /*c660*/  UIMAD.WIDE UR8, UR4, 0x4, UR8 ;  /* 0x00000004040878a5 */ /* 0x000fe2000f8e0208 */
[----:B------:R-:W-:-:S05]  /*c670*/  PLOP3.LUT P1, PT, PT, PT, UP0, 0x80, 0x0 ;  /* 0x000000000000781c */ /* 0x000fca0003f2f008 */
[----:B------:R-:W-:Y:S02]  /*c680*/  IMAD.U32 R2, RZ, RZ, UR8 ;  /* 0x00000008ff027e24 */ /* 0x000fe4000f8e00ff */
[----:B------:R-:W-:Y:S01]  /*c690*/  IMAD.U32 R3, RZ, RZ, UR9 ;  /* 0x00000009ff037e24 */ /* 0x000fe2000f8e00ff */
[----:B------:R-:W-:Y:S02]  /*c6a0*/  ULDC.64 UR8, c[0x0][0xc08] ;  /* 0x0003020000087ab9 */ /* 0x000fe40000000a00 */
[----:B------:R-:W-:-:S03]  /*c6b0*/  UISETP.NE.U32.AND UP1, UPT, UR8, URZ, UPT ;  /* 0x0000003f0800728c */ /* 0x000fc6000bf25070 */
[----:B------:R-:W2:Y:S01]  /*c6c0*/  @P1 LDG.E R6, desc[UR36][R2.64] ;  /* 0x0000002402061981 */ /* 0x000ea2000c1e1900 */
[----:B------:R-:W-:-:S06]  /*c6d0*/  UISETP.NE.AND.EX UP1, UPT, UR9, URZ, UPT, UP1 ;  /* 0x0000003f0900728c */ /* 0x000fcc000bf25310 */
[----:B------:R-:W-:-:S05]  /*c6e0*/  PLOP3.LUT P2, PT, PT, PT, UP1, 0x80, 0x0 ;  /* 0x000000000000781c */ /* 0x000fca0003f4f018 */
[----:B------:R-:W-:Y:S02]  /*c6f0*/  @UP1 ULDC.64 UR8, c[0x0][0xc08] ;  /* 0x0003020000081ab9 */ /* 0x000fe40000000a00 */
[----:B------:R-:W-:-:S03]  /*c700*/  @UP1 UIMAD.WIDE UR8, UR4, 0x4, UR8 ;  /* 0x00000004040818a5 */ /* 0x000fc6000f8e0208 */
[----:B------:R-:W-:Y:S02]  /*c710*/  ULDC UR4, c[0x0][0xa88] ;  /* 0x0002a20000047ab9 */ /* 0x000fe40000000800 */
[----:B------:R-:W-:Y:S02]  /*c720*/  IMAD.U32 R0, RZ, RZ, UR4 ;  /* 0x00000004ff007e24 */ /* 0x000fe4000f8e00ff */
[----:B------:R-:W-:Y:S02]  /*c730*/  IMAD.U32 R4, RZ, RZ, UR8 ;  /* 0x00000008ff047e24 */ /* 0x000fe4000f8e00ff */
        /* <DEDUP_REMOVED lines=16> */
.L_x_2431:
[----:B------:R-:W-:Y:S01]  /*c840*/  R2UR UR9, R197 ;  /* 0x00000000c50972ca */ /* 0x000fe200000e0000 */
[----:B------:R-:W-:Y:S01]  /*c850*/  BSSY B1, `(.L_x_2432) ;  /* 0x000003d000017945 */ /* 0x000fe20003800000 */
[----:B------:R-:W-:-:S11]  /*c860*/  R2UR UR8, R216 ;  /* 0x00000000d80872ca */ /* 0x000fd600000e0000 */
[----:B------:R-:W-:Y:S02]  /*c870*/  USEL UR12, UR9, URZ, !UP0 ;  /* 0x0000003f090c7287 */ /* 0x000fe4000c000000 */
[----:B------:R-:W-:Y:S01]  /*c880*/  USEL UR13, UR8, URZ, !UP0 ;  /* 0x0000003f080d7287 */ /* 0x000fe2000c000000 */
[----:B------:R-:W-:Y:S11]  /*c890*/  @P0 BRA `(.L_x_2433) ;  /* 0x0000000000e00947 */ /* 0x000ff60003800000 */
[----:B------:R-:W0:Y:S01]  /*c8a0*/  S2R R4, SR_TID.X ;  /* 0x0000000000047919 */ /* 0x000e220000002100 */
[----:B------:R-:W1:Y:S01]  /*c8b0*/  LDC R9, c[0x0][0xbe8] ;  /* 0x0002fa00ff097b82 */ /* 0x000e620000000800 */
[----:B------:R-:W-:Y:S02]  /*c8c0*/  IMAD.U32 R3, RZ, RZ, UR43 ;  /* 0x0000002bff037e24 */ /* 0x000fe4000f8e00ff */
[----:B-1---5:R-:W-:-:S03]  /*c8d0*/  IMAD R2, R0, R9, RZ ;  /* 0x0000000900027224 */ /* 0x022fc600078e02ff */
        /* <DEDUP_REMOVED lines=52> */
.L_x_2433:
[----:B------:R-:W-:Y:S05]  /*cc20*/  BSYNC B1 ;  /* 0x0000000000017941 */ /* 0x000fea0003800000 */
.L_x_2432:
[----:B------:R-:W-:-:S13]  /*cc30*/  R2UR UR8, R22 ;  /* 0x00000000160872ca */ /* 0x000fda00000e0000 */
[----:B------:R-:W-:-:S06]  /*cc40*/  UISETP.GT.AND UP0, UPT, UR8, 0x1, UPT ;  /* 0x000000010800788c */ /* 0x000fcc000bf04270 */
[----:B------:R-:W-:-:S13]  /*cc50*/  PLOP3.LUT P0, PT, PT, PT, UP0, 0x80, 0x0 ;  /* 0x000000000000781c */ /* 0x000fda0003f0f008 */
[----:B------:R-:W-:Y:S05]  /*cc60*/  @P0 BRA `(.L_x_2428) ;  /* 0x0000000800000947 */ /* 0x000fea0003800000 */
[----:B------:R-:W1:Y:S01]  /*cc70*/  LDC R11, c[0x0][0xbe8] ;  /* 0x0002fa00ff0b7b82 */ /* 0x000e620000000800 */
[----:B------:R-:W-:Y:S01]  /*cc80*/  ULDC.64 UR14, c[0x0][0xaa0] ;  /* 0x0002a800000e7ab9 */ /* 0x000fe20000000a00 */
[----:B------:R-:W-:Y:S01]  /*cc90*/  R2UR UR16, R214 ;  /* 0x00000000d61072ca */ /* 0x000fe200000e0000 */
[----:B------:R-:W-:Y:S01]  /*cca0*/  UIMAD UR10, UR21, UR14, URZ ;  /* 0x0000000e150a72a4 */ /* 0x000fe2000f8e023f */
[----:B------:R-:W-:Y:S01]  /*ccb0*/  IMAD R2, R19, 0x20, R215 ;  /* 0x0000002013027824 */ /* 0x000fe200078e02d7 */
[----:B------:R-:W-:Y:S01]  /*ccc0*/  UIMAD.WIDE.U32 UR8, UR4, UR14, URZ ;  /* 0x0000000e040872a5 */ /* 0x000fe2000f8e003f */
[----:B------:R-:W-:Y:S01]  /*ccd0*/  VIADD R8, R215, UR43 ;  /* 0x0000002bd7087c36 */ /* 0x000fe20008000000 */
[----:B------:R-:W-:Y:S01]  /*cce0*/  UIMAD UR10, UR4, UR15, UR10 ;  /* 0x0000000f040a72a4 */ /* 0x000fe2000f8e020a */
[----:B------:R-:W-:Y:S01]  /*ccf0*/  VIADD R6, R2, UR43 ;  /* 0x0000002b02067c36 */ /* 0x000fe20008000000 */
[----:B------:R-:W-:Y:S02]  /*cd00*/  BSSY B1, `(.L_x_2434) ;  /* 0x0000040000017945 */ /* 0x000fe40003800000 */
[----:B------:R-:W-:Y:S01]  /*cd10*/  UIADD3 UR9, UR9, UR10, URZ ;  /* 0x0000000a09097290 */ /* 0x000fe2000fffe03f */
[----:B0-----:R-:W-:-:S02]  /*cd20*/  IMAD.MOV.U32 R5, RZ, RZ, R6 ;  /* 0x000000ffff057224 */ /* 0x001fc400078e0006 */
[----:B------:R-:W-:Y:S02]  /*cd30*/  ULDC.64 UR10, c[0x0][0xae8] ;  /* 0x0002ba00000a7ab9 */ /* 0x000fe40000000a00 */
[----:B------:R-:W-:-:S04]  /*cd40*/  UIMAD.WIDE.U32 UR8, UR16, UR10, UR8 ;  /* 0x0000000a100872a5 */ /* 0x000fc8000f8e0008 */
[----:B------:R-:W-:-:S03]  /*cd50*/  UIMAD UR9, UR16, UR11, UR9 ;  /* 0x0000000b100972a4 */ /* 0x000fc6000f8e0209 */
[----:B------:R-:W-:Y:S01]  /*cd60*/  ULDC.64 UR10, c[0x0][0xaf0] ;  /* 0x0002bc00000a7ab9 */ /* 0x000fe20000000a00 */
[----:B-1----:R-:W-:Y:S01]  /*cd70*/  ISETP.NE.AND P0, PT, R11, 0x1, PT ;  /* 0x000000010b00780c */ /* 0x002fe20003f05270 */
[----:B------:R-:W-:-:S04]  /*cd80*/  UIMAD UR13, UR13, UR10, URZ ;  /* 0x0000000a0d0d72a4 */ /* 0x000fc8000f8e023f */
[----:B------:R-:W-:Y:S02]  /*cd90*/  UIMAD UR4, UR12, UR11, UR13 ;  /* 0x0000000b0c0472a4 */ /* 0x000fe4000f8e020d */
[----:B------:R-:W-:-:S03]  /*cda0*/  UIMAD.WIDE.U32 UR12, UR12, UR10, UR8 ;  /* 0x0000000a0c0c72a5 */ /* 0x000fc6000f8e0008 */
[----:B------:R-:W-:Y:S01]  /*cdb0*/  ULDC.64 UR8, c[0x0][0xae0] ;  /* 0x0002b80000087ab9 */ /* 0x000fe20000000a00 */
[----:B------:R-:W-:Y:S02]  /*cdc0*/  UIADD3 UR4, UR13, UR4, URZ ;  /* 0x000000040d047290 */ /* 0x000fe4000fffe03f */
        /* <DEDUP_REMOVED lines=10> */
[----:B------:R-:W-:Y:S02]  /*ce70*/  IMAD.U32 R2, RZ, RZ, UR12 ;  /* 0x0000000cff027e24 */ /* 0x000fe4000f8e00ff */
[C---:B------:R-:W-:Y:S01]  /*ce80*/  IMAD R9, R5.reuse, UR9, R4 ;  /* 0x0000000905097c24 */ /* 0x040fe2000f8e0204 */
[----:B------:R-:W-:Y:S01]  /*ce90*/  SHF.R.S32.HI R4, RZ, 0x1f, R7 ;  /* 0x0000001fff047819 */ /* 0x000fe20000011407 */
[----:B------:R-:W-:Y:S01]  /*cea0*/  IMAD.WIDE.U32 R2, R5, UR8, R2 ;  /* 0x0000000805027c25 */ /* 0x000fe2000f8e0002 */
[----:B------:R-:W-:-:S03]  /*ceb0*/  ULDC.64 UR8, c[0x0][0xad8] ;  /* 0x0002b60000087ab9 */ /* 0x000fc60000000a00 */
        /* <DEDUP_REMOVED lines=36> */
.L_x_2435:
[----:B------:R-:W-:Y:S05]  /*d100*/  BSYNC B1 ;  /* 0x0000000000017941 */ /* 0x000fea0003800000 */
.L_x_2434:
        /* <DEDUP_REMOVED lines=17> */
.L_x_2437:
[----:B------:R-:W-:Y:S05]  /*d220*/  BSYNC B1 ;  /* 0x0000000000017941 */ /* 0x000fea0003800000 */
.L_x_2436:
        /* <DEDUP_REMOVED lines=17> */
.L_x_2439:
[----:B------:R-:W-:Y:S05]  /*d340*/  BSYNC B1 ;  /* 0x0000000000017941 */ /* 0x000fea0003800000 */
.L_x_2438:
[----:B0-----:R-:W-:Y:S01]  /*d350*/  VIADD R0, R8, 0x60 ;  /* 0x0000006008007836 */ /* 0x001fe20000000000 */
[----:B--2-4-:R-:W2:Y:S04]  /*d360*/  SHFL.IDX PT, R5, R5, 0x3, 0x181f ;  /* 0x00781f0005057f89 */ /* 0x014ea800000e0000 */
[----:B------:R-:W-:Y:S01]  /*d370*/  ISETP.GE.AND P0, PT, R0, R11, PT ;  /* 0x0000000b0000720c */ /* 0x000fe20003f06270 */
[----:B-1-3--:R1:W3:-:S12]  /*d380*/  SHFL.IDX PT, R2, R4, 0x3, 0x181f ;  /* 0x00781f0004027f89 */ /* 0x00a2d800000e0000 */
[----:B-1----:R-:W-:Y:S05]  /*d390*/  @P0 BRA `(.L_x_2428) ;  /* 0x0000000000340947 */ /* 0x002fea0003800000 */
[----:B------:R-:W-:Y:S02]  /*d3a0*/  ULDC UR4, c[0x0][0xac8] ;  /* 0x0002b20000047ab9 */ /* 0x000fe40000000800 */
[----:B------:R-:W-:Y:S02]  /*d3b0*/  ISETP.GE.AND P3, PT, R7, UR4, PT ;  /* 0x0000000407007c0c */ /* 0x000fe4000bf66270 */
[----:B------:R-:W-:Y:S02]  /*d3c0*/  ISETP.GE.AND P4, PT, R9, UR4, PT ;  /* 0x0000000409007c0c */ /* 0x000fe4000bf86270 */
[----:B------:R-:W-:-:S09]  /*d3d0*/  ISETP.GE.AND P5, PT, R13, UR4, PT ;  /* 0x000000040d007c0c */ /* 0x000fd2000bfa6270 */
[-C--:B---3--:R-:W-:Y:S02]  /*d3e0*/  @!P3 LEA R14, P0, R7, R2.reuse, 0x1 ;  /* 0x00000002070eb211 */ /* 0x088fe400078008ff */
[-C--:B------:R-:W-:Y:S02]  /*d3f0*/  @!P4 LEA R8, P1, R9, R2.reuse, 0x1 ;  /* 0x000000020908c211 */ /* 0x080fe400078208ff */
[----:B------:R-:W-:Y:S02]  /*d400*/  @!P5 LEA R2, P2, R13, R2, 0x1 ;  /* 0x000000020d02d211 */ /* 0x000fe400078408ff */
[-C--:B--2---:R-:W-:Y:S02]  /*d410*/  @!P3 LEA.HI.X R15, R7, R5.reuse, R10, 0x1, P0 ;  /* 0x00000005070fb211 */ /* 0x084fe400000f0c0a */
[-C--:B------:R-:W-:Y:S02]  /*d420*/  @!P4 LEA.HI.X R9, R9, R5.reuse, R6, 0x1, P1 ;  /* 0x000000050909c211 */ /* 0x080fe400008f0c06 */
[----:B------:R-:W-:Y:S01]  /*d430*/  @!P5 LEA.HI.X R3, R13, R5, R12, 0x1, P2 ;  /* 0x000000050d03d211 */ /* 0x000fe200010f0c0c */
[----:B------:R1:W-:Y:S04]  /*d440*/  @!P3 ST.E.128 desc[UR36][R14.64], RZ ;  /* 0x000000ff0e00b985 */ /* 0x0003e8000c101d24 */
[----:B------:R1:W-:Y:S04]  /*d450*/  @!P4 ST.E.128 desc[UR36][R8.64], RZ ;  /* 0x000000ff0800c985 */ /* 0x0003e8000c101d24 */
[----:B------:R1:W-:Y:S02]  /*d460*/  @!P5 ST.E.128 desc[UR36][R2.64], RZ ;  /* 0x000000ff0200d985 */ /* 0x0003e4000c101d24 */
.L_x_2428:
[----:B------:R-:W-:Y:S05]  /*d470*/  BSYNC B0 ;  /* 0x0000000000007941 */ /* 0x000fea0003800000 */
.L_x_2418:
[----:B------:R-:W-:Y:S02]  /*d480*/  ULDC UR4, c[0x0][0xc3c] ;  /* 0x00030f0000047ab9 */ /* 0x000fe40000000800 */
[----:B------:R-:W-:-:S06]  /*d490*/  UISETP.GE.AND UP0, UPT, UR7, UR4, UPT ;  /* 0x000000040700728c */ /* 0x000fcc000bf06270 */
[----:B------:R-:W-:-:S13]  /*d4a0*/  PLOP3.LUT P0, PT, PT, PT, UP0, 0x80, 0x0 ;  /* 0x000000000000781c */ /* 0x000fda0003f0f008 */
[----:B------:R-:W-:Y:S05]  /*d4b0*/  @!P0 BRA `(.L_x_2440) ;  /* 0xffffff3800bc8947 */ /* 0x000fea000383ffff */
[----:B------:R-:W-:Y:S05]  /*d4c0*/  EXIT ;  /* 0x000000000000794d */ /* 0x000fea0003800000 */
.L_x_2375:
        /* <DEDUP_REMOVED lines=16> */
.L_x_2441:
        /* <DEDUP_REMOVED lines=43> */
.L_x_2445:
        /* <DEDUP_REMOVED lines=35> */
.L_x_2443:
        /* <DEDUP_REMOVED lines=13> */
.L_x_2446:
        /* <DEDUP_REMOVED lines=62> */
.L_x_2447:
        /* <DEDUP_REMOVED lines=12> */
[----:B0-----:R-:W-:-:S05]  /*e020*/  IADD3 R11, RZ, -R3, RZ ;  /* 0x80000003ff0b7210 */ /* 0x001fca0007ffe0ff */
        /* <DEDUP_REMOVED lines=48> */
.L_x_2448:
[----:B------:R-:W-:-:S05]  /*e330*/  LOP3.LUT R17, RZ, R2, RZ, 0x33, !PT ;  /* 0x00000002ff117212 */ /* 0x000fca00078e33ff */
[----:B------:R-:W-:Y:S01]  /*e340*/  IMAD.IADD R17, R6, 0x1, R17 ;  /* 0x0000000106117824 */ /* 0x000fe200078e0211 */
[----:B------:R-:W-:Y:S06]  /*e350*/  BRA `(.L_x_2449) ;  /* 0x0000000000147947 */ /* 0x000fec0003800000 */
.L_x_2444:
[----:B------:R-:W-:Y:S01]  /*e360*/  ULDC UR4, c[0x0][0xc3c] ;  /* 0x00030f0000047ab9 */ /* 0x000fe20000000800 */
[----:B------:R-:W-:Y:S02]  /*e370*/  IMAD.MOV.U32 R17, RZ, RZ, RZ ;  /* 0x000000ffff117224 */ /* 0x000fe400078e00ff */
[----:B------:R-:W-:Y:S02]  /*e380*/  IMAD.U32 R16, RZ, RZ, UR6 ;  /* 0x00000006ff107e24 */ /* 0x000fe4000f8e00ff */
[----:B------:R-:W-:Y:S02]  /*e390*/  IMAD.MOV.U32 R18, RZ, RZ, RZ ;  /* 0x000000ffff127224 */ /* 0x000fe400078e00ff */
[----:B------:R-:W-:-:S07]  /*e3a0*/  IMAD.U32 R19, RZ, RZ, UR4 ;  /* 0x00000004ff137e24 */ /* 0x000fce000f8e00ff */
.L_x_2449:
[----:B------:R-:W-:-:S13]  /*e3b0*/  ISETP.NE.AND P0, PT, R7, RZ, PT ;  /* 0x000000ff0700720c */ /* 0x000fda0003f05270 */
[----:B------:R-:W0:Y:S01]  /*e3c0*/  @!P0 S2R R3, SR_CgaCtaId ;  /* 0x0000000000038919 */ /* 0x000e220000008800 */
[----:B------:R-:W-:-:S04]  /*e3d0*/  @!P0 MOV R2, 0x400 ;  /* 0x0000040000028802 */ /* 0x000fc80000000f00 */
[----:B0-----:R-:W-:-:S05]  /*e3e0*/  @!P0 LEA R2, R3, R2, 0x18 ;  /* 0x0000000203028211 */ /* 0x001fca00078ec0ff */
[----:B------:R1:W-:Y:S01]  /*e3f0*/  @!P0 STS.128 [R2+0x308d0], R16 ;  /* 0x0308d01002008388 */ /* 0x0003e20000000c00 */
[----:B------:R-:W-:Y:S06]  /*e400*/  BAR.ARV 0x5, 0x180 ;  /* 0x0146000000007b1d */ /* 0x000fec0000002000 */
.L_x_2442:
[----:B------:R2:W-:Y:S01]  /*e410*/  STL [R1+0x24], RZ ;  /* 0x000024ff01007387 */ /* 0x0005e20000100800 */
[----:B------:R-:W-:Y:S01]  /*e420*/  ULDC UR4, c[0x0][0xc3c] ;  /* 0x00030f0000047ab9 */ /* 0x000fe20000000800 */
[----:B------:R-:W-:Y:S01]  /*e430*/  IMAD.MOV.U32 R28, RZ, RZ, 0x1 ;  /* 0x00000001ff1c7424 */ /* 0x000fe200078e00ff */
[----:B0-----:R-:W-:Y:S01]  /*e440*/  ISETP.GE.AND P0, PT, R19, UR4, PT ;  /* 0x0000000413007c0c */ /* 0x001fe2000bf06270 */
[----:B------:R-:W-:-:S12]  /*e450*/  IMAD.MOV.U32 R27, RZ, RZ, RZ ;  /* 0x000000ffff1b7224 */ /* 0x000fd800078e00ff */
        /* <DEDUP_REMOVED lines=25> */
.L_x_2515:
[----:B0-----:R-:W0:Y:S02]  /*e5f0*/  LDC.64 R2, c[0x0][0xc88] ;  /* 0x00032200ff027b82 */ /* 0x001e240000000a00 */
[----:B0-----:R-:W-:-:S05]  /*e600*/  IMAD.WIDE R2, R19, 0x4, R2 ;  /* 0x0000000413027825 */ /* 0x001fca00078e0202 */
[----:B------:R-:W2:Y:S01]  /*e610*/  LDG.E R29, desc[UR36][R2.64] ;  /* 0x00000024021d7981 */ /* 0x000ea2000c1e1900 */
        /* <DEDUP_REMOVED lines=14> */
[----:B-1----:R1:W2:Y:S01]  /*e700*/  @P0 LDG.E R6, desc[UR36][R2.64] ;  /* 0x0000002402060981 */ /* 0x0022a2000c1e1900 */
        /* <DEDUP_REMOVED lines=31> */
.L_x_2451:
        /* <DEDUP_REMOVED lines=9> */
.L_x_2452:
        /* <DEDUP_REMOVED lines=9> */
.L_x_2453:
[----:B------:R-:W4:Y:S01]  /*ea20*/  LDL R4, [R1+0xc] ;  /* 0x00000c0001047983 */ /* 0x000f220000100800 */
[----:B012---:R-:W0:Y:S01]  /*ea30*/  LDC R0, c[0x0][0x448] ;  /* 0x00011200ff007b82 */ /* 0x007e220000000800 */
[----:B-----5:R-:W-:Y:S01]  /*ea40*/  IMAD.IADD R37, R37, 0x1, -R6 ;  /* 0x0000000125257824 */ /* 0x020fe200078e0a06 */
[----:B------:R-:W-:Y:S01]  /*ea50*/  LOP3.LUT R23, R23, 0xffffff7f, RZ, 0xc0, !PT ;  /* 0xffffff7f17177812 */ /* 0x000fe200078ec0ff */
[----:B------:R-:W-:Y:S01]  /*ea60*/  BSSY B0, `(.L_x_2454) ;  /* 0x0000038000007945 */ /* 0x000fe20003800000 */
[----:B0-----:R-:W-:Y:S01]  /*ea70*/  ISETP.NE.AND P0, PT, R0, 0x1, PT ;  /* 0x000000010000780c */ /* 0x001fe20003f05270 */
[----:B------:R-:W-:-:S04]  /*ea80*/  IMAD.SHL.U32 R0, R17, 0x80, RZ ;  /* 0x0000008011007824 */ /* 0x000fc800078e00ff */
[----:B------:R-:W-:-:S08]  /*ea90*/  VIADD R0, R0, 0x7f ;  /* 0x0000007f00007836 */ /* 0x000fd00000000000 */
[----:B---3--:R-:W0:Y:S01]  /*eaa0*/  @P0 LDC R3, c[0x0][0x44c] ;  /* 0x00011300ff030b82 */ /* 0x008e220000000800 */
[----:B------:R-:W-:-:S07]  /*eab0*/  @P0 LOP3.LUT R23, R23, 0x80, RZ, 0xfc, !PT ;  /* 0x0000008017170812 */ /* 0x000fce00078efcff */
[----:B------:R-:W1:Y:S01]  /*eac0*/  @P0 LDC R5, c[0x0][0x450] ;  /* 0x00011400ff050b82 */ /* 0x000e620000000800 */
[----:B0-----:R-:W-:-:S05]  /*ead0*/  @P0 IMAD.HI.U32 R2, R0, R3, RZ ;  /* 0x0000000300020227 */ /* 0x001fca00078e00ff */
[----:B-1----:R-:W-:Y:S01]  /*eae0*/  @P0 SHF.R.U32.HI R0, RZ, R5, R2 ;  /* 0x00000005ff000219 */ /* 0x002fe20000011602 */
[----:B------:R-:W-:-:S04]  /*eaf0*/  VIADD R2, R37, 0x5f ;  /* 0x0000005f25027836 */ /* 0x000fc80000000000 */
[----:B------:R-:W-:Y:S01]  /*eb00*/  IMAD.HI R2, R2, 0x2aaaaaab, RZ ;  /* 0x2aaaaaab02027827 */ /* 0x000fe200078e02ff */
[----:B----4-:R-:W-:-:S05]  /*eb10*/  IADD3 R3, R37, 0x60, -R4 ;  /* 0x0000006025037810 */ /* 0x010fca0007ffe804 */
[----:B------:R-:W-:Y:S01]  /*eb20*/  IMAD.IADD R0, R3, 0x1, R0 ;  /* 0x0000000103007824 */ /* 0x000fe200078e0200 */
[----:B------:R-:W-:-:S03]  /*eb30*/  SHF.R.U32.HI R3, RZ, 0x1f, R2 ;  /* 0x0000001fff037819 */ /* 0x000fc60000011602 */
[----:B------:R-:W-:Y:S01]  /*eb40*/  IMAD.HI R4, R0, 0x2aaaaaab, RZ ;  /* 0x2aaaaaab00047827 */ /* 0x000fe200078e02ff */
[----:B------:R-:W-:Y:S02]  /*eb50*/  LEA.HI.SX32 R0, R2, R3, 0x1c ;  /* 0x0000000302007211 */ /* 0x000fe400078fe2ff */
[----:B------:R-:W-:Y:S02]  /*eb60*/  LOP3.LUT R2, R18, 0xff000000, RZ, 0xc0, !PT ;  /* 0xff00000012027812 */ /* 0x000fe400078ec0ff */
[----:B------:R-:W-:Y:S02]  /*eb70*/  SHF.R.U32.HI R3, RZ, 0x1f, R4 ;  /* 0x0000001fff037819 */ /* 0x000fe40000011604 */
[----:B------:R-:W-:Y:S02]  /*eb80*/  SHF.R.U32.HI R2, RZ, 0x8, R2 ;  /* 0x00000008ff027819 */ /* 0x000fe40000011602 */
[----:B------:R-:W-:-:S04]  /*eb90*/  LEA.HI.SX32 R3, R4, R3, 0x1c ;  /* 0x0000000304037211 */ /* 0x000fc800078fe2ff */
[----:B------:R-:W-:Y:S02]  /*eba0*/  VIMNMX R0, R0, R3, PT ;  /* 0x0000000300007248 */ /* 0x000fe40003fe0100 */
[----:B------:R-:W-:Y:S02]  /*ebb0*/  LOP3.LUT R3, R18, 0xff0000, RZ, 0xc0, !PT ;  /* 0x00ff000012037812 */ /* 0x000fe400078ec0ff */
[----:B------:R-:W-:Y:S02]  /*ebc0*/  ISETP.GE.AND P0, PT, R0, 0x1, PT ;  /* 0x000000010000780c */ /* 0x000fe40003f06270 */
[----:B------:R-:W-:Y:S01]  /*ebd0*/  LEA.HI R2, R3, R2, RZ, 0x10 ;  /* 0x0000000203027211 */ /* 0x000fe200078f80ff */
[----:B------:R-:W-:-:S03]  /*ebe0*/  IMAD.MOV.U32 R3, RZ, RZ, RZ ;  /* 0x000000ffff037224 */ /* 0x000fc600078e00ff */
[----:B------:R-:W-:-:S07]  /*ebf0*/  LOP3.LUT R4, R2, 0xff, RZ, 0xc0, !PT ;  /* 0x000000ff02047812 */ /* 0x000fce00078ec0ff */
[----:B------:R-:W-:Y:S05]  /*ec00*/  @!P0 BRA `(.L_x_2455) ;  /* 0x0000000000748947 */ /* 0x000fea0003800000 */
[----:B------:R-:W-:-:S04]  /*ec10*/  SHF.R.U32.HI R5, RZ, 0x10, R2 ;  /* 0x00000010ff057819 */ /* 0x000fc80000011602 */
[----:B------:R-:W-:-:S13]  /*ec20*/  ISETP.NE.AND P0, PT, R5, RZ, PT ;  /* 0x000000ff0500720c */ /* 0x000fda0003f05270 */
[----:B------:R-:W0:Y:S02]  /*ec30*/  @!P0 LDC R5, c[0x0][0x9f0] ;  /* 0x00027c00ff058b82 */ /* 0x000e240000000800 */
[-C--:B0-----:R-:W-:Y:S02]  /*ec40*/  IABS R7, R5.reuse ;  /* 0x0000000500077213 */ /* 0x081fe40000000000 */
[----:B------:R-:W-:Y:S02]  /*ec50*/  IADD3 R6, R5, -0x1, R0 ;  /* 0xffffffff05067810 */ /* 0x000fe40007ffe000 */
[----:B------:R-:W0:Y:S02]  /*ec60*/  I2F.RP R9, R7 ;  /* 0x0000000700097306 */ /* 0x000e240000209400 */
[----:B------:R-:W-:-:S04]  /*ec70*/  LOP3.LUT R2, R6, R5, RZ, 0x3c, !PT ;  /* 0x0000000506027212 */ /* 0x000fc800078e3cff */
[----:B------:R-:W-:Y:S02]  /*ec80*/  ISETP.GE.AND P2, PT, R2, RZ, PT ;  /* 0x000000ff0200720c */ /* 0x000fe40003f46270 */
[----:B0-----:R-:W0:Y:S02]  /*ec90*/  MUFU.RCP R9, R9 ;  /* 0x0000000900097308 */ /* 0x001e240000001000 */
[----:B0-----:R-:W-:-:S06]  /*eca0*/  VIADD R10, R9, 0xffffffe ;  /* 0x0ffffffe090a7836 */ /* 0x001fcc0000000000 */
[----:B------:R-:W0:Y:S02]  /*ecb0*/  F2I.FTZ.U32.TRUNC.NTZ R3, R10 ;  /* 0x0000000a00037305 */ /* 0x000e24000021f000 */
[----:B0-----:R-:W-:-:S04]  /*ecc0*/  IMAD.MOV R2, RZ, RZ, -R3 ;  /* 0x000000ffff027224 */ /* 0x001fc800078e0a03 */
        /* <DEDUP_REMOVED lines=17> */
.L_x_2455:
[----:B------:R-:W-:Y:S05]  /*ede0*/  BSYNC B0 ;  /* 0x0000000000007941 */ /* 0x000fea0003800000 */
.L_x_2454:
        /* <DEDUP_REMOVED lines=24> */
.L_x_2457:
        /* <DEDUP_REMOVED lines=20> */
.L_x_2460:
[----:B------:R-:W-:Y:S05]  /*f0b0*/  BSYNC B6 ;  /* 0x0000000000067941 */ /* 0x000fea0003800000 */
.L_x_2459:
        /* <DEDUP_REMOVED lines=20> */
.L_x_2463:
        /* <DEDUP_REMOVED lines=15> */
.L_x_2462:
[----:B------:R-:W-:Y:S05]  /*f2f0*/  BSYNC B6 ;  /* 0x0000000000067941 */ /* 0x000fea0003800000 */
.L_x_2461:
        /* <DEDUP_REMOVED lines=14> */
[----:B------:R-:W-:Y:S02]  /*f3e0*/  @P2 LOP3.LUT R23, R23, 0x20, RZ, 0xfc, !PT ;  /* 0x0000002017172812 */ /* 0x000fe400078efcff */
[----:B-1----:R-:W-:-:S04]  /*f3f0*/  LOP3.LUT R20, R20, 0x7f, RZ, 0xc0, !PT ;  /* 0x0000007f14147812 */ /* 0x002fc800078ec0ff */
[----:B------:R-:W-:Y:S02]  /*f400*/  SHF.R.U32.HI R26, RZ, 0x3, R20 ;  /* 0x00000003ff1a7819 */ /* 0x000fe40000011614 */
[----:B------:R-:W1:Y:S02]  /*f410*/  S2R R20, SR_TID.X ;  /* 0x0000000000147919 */ /* 0x000e640000002100 */
[----:B-1----:R-:W-:-:S05]  /*f420*/  IMAD.SHL.U32 R20, R20, 0x10, RZ ;  /* 0x0000001014147824 */ /* 0x002fca00078e00ff */
[----:B------:R-:W-:Y:S02]  /*f430*/  LOP3.LUT R20, R26, 0x70, R20, 0xf8, !PT ;  /* 0x000000701a147812 */ /* 0x000fe400078ef814 */
[----:B------:R-:W-:Y:S01]  /*f440*/  LOP3.LUT R23, R23, 0xfffffffb, RZ, 0xc0, !PT ;  /* 0xfffffffb17177812 */ /* 0x000fe200078ec0ff */
[----:B------:R-:W-:Y:S01]  /*f450*/  UMOV UR5, 0xffffffff ;  /* 0xffffffff00057882 */ /* 0x000fe20000000000 */
[----:B------:R-:W-:Y:S02]  /*f460*/  LOP3.LUT R26, R18, 0xffff, RZ, 0xc0, !PT ;  /* 0x0000ffff121a7812 */ /* 0x000fe400078ec0ff */
[----:B--2---:R-:W-:Y:S02]  /*f470*/  IADD3 R25, R2, -0x1, RZ ;  /* 0xffffffff02197810 */ /* 0x004fe40007ffe0ff */
[----:B------:R-:W1:Y:S03]  /*f480*/  @P2 LDC R2, c[0x0][0x438] ;  /* 0x00010e00ff022b82 */ /* 0x000e660000000800 */
[----:B------:R-:W-:-:S05]  /*f490*/  IMAD R0, R25, 0x60, R20 ;  /* 0x0000006019007824 */ /* 0x000fca00078e0214 */
[C---:B------:R-:W-:Y:S01]  /*f4a0*/  ISETP.GE.AND P0, PT, R0.reuse, R37, PT ;  /* 0x000000250000720c */ /* 0x040fe20003f06270 */
[----:B---3--:R-:W-:-:S03]  /*f4b0*/  IMAD.IADD R0, R0, 0x1, R21 ;  /* 0x0000000100007824 */ /* 0x008fc600078e0215 */
[----:B------:R-:W-:Y:S01]  /*f4c0*/  ISETP.GT.U32.OR P0, PT, R20, 0x5f, P0 ;  /* 0x0000005f1400780c */ /* 0x000fe20000704470 */
[----:B0-----:R-:W-:-:S04]  /*f4d0*/  @P2 IMAD.HI.U32 R3, R0, R3, RZ ;  /* 0x0000000300032227 */ /* 0x001fc800078e00ff */
[----:B------:R-:W-:Y:S01]  /*f4e0*/  IMAD.MOV.U32 R4, RZ, RZ, R0 ;  /* 0x000000ffff047224 */ /* 0x000fe200078e0000 */
[----:B-1----:R-:W-:-:S07]  /*f4f0*/  @P2 SHF.R.U32.HI R4, RZ, R2, R3 ;  /* 0x00000002ff042219 */ /* 0x002fce0000011603 */
[----:B------:R-:W0:Y:S01]  /*f500*/  @!P0 LDC.64 R2, c[0x0][0x428] ;  /* 0x00010a00ff028b82 */ /* 0x000e220000000a00 */
[----:B------:R-:W-:-:S04]  /*f510*/  IMAD.MOV R5, RZ, RZ, -R4 ;  /* 0x000000ffff057224 */ /* 0x000fc800078e0a04 */
[----:B------:R-:W-:Y:S01]  /*f520*/  IMAD R0, R6, R5, R0 ;  /* 0x0000000506007224 */ /* 0x000fe200078e0200 */
[----:B----4-:R-:W-:Y:S02]  /*f530*/  SHF.R.S32.HI R6, RZ, 0x1f, R30 ;  /* 0x0000001fff067819 */ /* 0x010fe4000001141e */
[----:B------:R-:W-:-:S03]  /*f540*/  @!P0 SHF.R.S32.HI R5, RZ, 0x1f, R4 ;  /* 0x0000001fff058819 */ /* 0x000fc60000011404 */
[----:B------:R0:W-:Y:S02]  /*f550*/  STL [R1+0x8], R6 ;  /* 0x0000080601007387 */ /* 0x0001e40000100800 */
[-C--:B0-----:R-:W-:Y:S02]  /*f560*/  @!P0 IMAD R6, R6, R2.reuse, RZ ;  /* 0x0000000206068224 */ /* 0x081fe400078e02ff */
[----:B------:R-:W-:-:S04]  /*f570*/  @!P0 IMAD.WIDE.U32 R4, R30, R2, R4 ;  /* 0x000000021e048225 */ /* 0x000fc800078e0004 */
[----:B------:R-:W-:Y:S02]  /*f580*/  @!P0 IMAD R6, R30, R3, R6 ;  /* 0x000000031e068224 */ /* 0x000fe400078e0206 */
[----:B------:R-:W0:Y:S01]  /*f590*/  @!P0 LDC.64 R2, c[0x0][0x418] ;  /* 0x00010600ff028b82 */ /* 0x000e220000000a00 */
[----:B------:R-:W-:Y:S01]  /*f5a0*/  ISETP.GE.AND P2, PT, R31, UR4, PT ;  /* 0x000000041f007c0c */ /* 0x000fe2000bf46270 */
[----:B------:R-:W-:-:S12]  /*f5b0*/  @!P0 IMAD.IADD R6, R5, 0x1, R6 ;  /* 0x0000000105068824 */ /* 0x000fd800078e0206 */
[----:B------:R-:W-:Y:S02]  /*f5c0*/  @P2 LOP3.LUT R23, R23, 0x4, RZ, 0xfc, !PT ;  /* 0x0000000417172812 */ /* 0x000fe400078efcff */
[----:B0-----:R-:W-:-:S04]  /*f5d0*/  @!P0 LEA R2, P1, R4, R2, 0x2 ;  /* 0x0000000204028211 */ /* 0x001fc800078210ff */
[----:B------:R-:W-:Y:S01]  /*f5e0*/  @!P0 LEA.HI.X R3, R4, R3, R6, 0x2, P1 ;  /* 0x0000000304038211 */ /* 0x000fe200008f1406 */
[----:B------:R-:W-:Y:S01]  /*f5f0*/  IMAD.MOV.U32 R4, RZ, RZ, RZ ;  /* 0x000000ffff047224 */ /* 0x000fe200078e00ff */
[----:B------:R-:W-:Y:S02]  /*f600*/  ISETP.GE.AND P1, PT, R33, UR4, PT ;  /* 0x0000000421007c0c */ /* 0x000fe4000bf26270 */
[----:B------:R-:W-:-:S03]  /*f610*/  LOP3.LUT R23, R23, 0xfffffffd, RZ, 0xc0, !PT ;  /* 0xfffffffd17177812 */ /* 0x000fc600078ec0ff */
[----:B------:R0:W5:Y:S01]  /*f620*/  @!P0 LDG.E R4, desc[UR36][R2.64] ;  /* 0x0000002402048981 */ /* 0x000162000c1e1900 */
[----:B------:R-:W-:-:S07]  /*f630*/  ISETP.GE.AND P0, PT, R32, UR4, PT ;  /* 0x0000000420007c0c */ /* 0x000fce000bf06270 */
[----:B------:R-:W-:Y:S01]  /*f640*/  @P1 LOP3.LUT R23, R23, 0x2, RZ, 0xfc, !PT ;  /* 0x0000000217171812 */ /* 0x000fe200078efcff */
[----:B0-----:R-:W-:-:S03]  /*f650*/  IMAD.U32 R2, RZ, RZ, UR38 ;  /* 0x00000026ff027e24 */ /* 0x001fc6000f8e00ff */
[----:B------:R-:W-:-:S04]  /*f660*/  LOP3.LUT R23, R23, 0xfffffffe, RZ, 0xc0, !PT ;  /* 0xfffffffe17177812 */ /* 0x000fc800078ec0ff */
[----:B------:R-:W-:Y:S01]  /*f670*/  @P0 LOP3.LUT R23, R23, 0x1, RZ, 0xfc, !PT ;  /* 0x0000000117170812 */ /* 0x000fe200078efcff */
[----:B------:R-:W-:Y:S06]  /*f680*/  BRA.DIV UR5, `(.L_x_2464) ;  /* 0x0000004605187947 */ /* 0x000fec000b800000 */
.L_x_2532:
        /* <DEDUP_REMOVED lines=8> */
.L_x_2465:
        /* <DEDUP_REMOVED lines=23> */
.L_x_2533:
[----:B------:R-:W-:Y:S05]  /*f880*/  BSYNC B0 ;  /* 0x0000000000007941 */ /* 0x000fea0003800000 */
.L_x_2466:
        /* <DEDUP_REMOVED lines=90> */
.L_x_2547:
        /* <DEDUP_REMOVED lines=12> */
.L_x_2469:
        /* <DEDUP_REMOVED lines=10> */
.L_x_2470:
        /* <DEDUP_REMOVED lines=35> */
.L_x_2472:
[----:B------:R-:W-:Y:S05]  /*101c0*/  BSYNC B6 ;  /* 0x0000000000067941 */ /* 0x000fea0003800000 */
.L_x_2471:
[----:B------:R-:W3:Y:S01]  /*101d0*/  LDL.LU.64 R2, [R1+0x18] ;  /* 0x0000180001027983 */ /* 0x000ee20000300a00 */
[----:B------:R-:W0:Y:S01]  /*101e0*/  LDC R0, c[0x0][0x448] ;  /* 0x00011200ff007b82 */ /* 0x000e220000000800 */
[----:B------:R-:W-:Y:S02]  /*101f0*/  ULDC.64 UR4, c[0x0][0x2d8] ;  /* 0x0000b60000047ab9 */ /* 0x000fe40000000a00 */
[----:B------:R-:W4:Y:S04]  /*10200*/  LDL.LU R20, [R1+0x10] ;  /* 0x0000100001147983 */ /* 0x000f280000300800 */
[----:B------:R1:W5:Y:S01]  /*10210*/  LDL R9, [R1+0xc] ;  /* 0x00000c0001097983 */ /* 0x0003620000100800 */
[----:B------:R-:W2:Y:S01]  /*10220*/  S2R R21, SR_TID.X ;  /* 0x0000000000157919 */ /* 0x000ea20000002100 */
[----:B0-----:R-:W-:-:S13]  /*10230*/  ISETP.NE.AND P6, PT, R0, 0x1, PT ;  /* 0x000000010000780c */ /* 0x001fda0003fc5270 */
[----:B------:R-:W0:Y:S01]  /*10240*/  @P6 LDC R4, c[0x0][0x44c] ;  /* 0x00011300ff046b82 */ /* 0x000e220000000800 */
[----:B--2---:R-:W-:-:S07]  /*10250*/  LOP3.LUT R21, R21, 0x7f, RZ, 0xc0, !PT ;  /* 0x0000007f15157812 */ /* 0x004fce00078ec0ff */
[----:B------:R-:W2:Y:S01]  /*10260*/  @P6 LDC R5, c[0x0][0x450] ;  /* 0x00011400ff056b82 */ /* 0x000ea20000000800 */
[----:B------:R-:W-:Y:S02]  /*10270*/  SHF.R.U32.HI R0, RZ, 0x3, R21 ;  /* 0x00000003ff007819 */ /* 0x000fe40000011615 */
[----:B------:R-:W1:Y:S02]  /*10280*/  S2R R21, SR_TID.X ;  /* 0x0000000000157919 */ /* 0x000e640000002100 */
[----:B-1----:R-:W-:-:S05]  /*10290*/  IMAD.SHL.U32 R21, R21, 0x10, RZ ;  /* 0x0000001015157824 */ /* 0x002fca00078e00ff */
[----:B------:R-:W-:-:S05]  /*102a0*/  LOP3.LUT R21, R0, 0x70, R21, 0xf8, !PT ;  /* 0x0000007000157812 */ /* 0x000fca00078ef815 */
[----:B------:R-:W-:-:S04]  /*102b0*/  IMAD R0, R17, 0x80, R21 ;  /* 0x0000008011007824 */ /* 0x000fc800078e0215 */
[----:B0-----:R-:W-:-:S04]  /*102c0*/  @P6 IMAD.HI.U32 R6, R0, R4, RZ ;  /* 0x0000000400066227 */ /* 0x001fc800078e00ff */
[----:B------:R-:W-:Y:S01]  /*102d0*/  IMAD.MOV.U32 R4, RZ, RZ, R0 ;  /* 0x000000ffff047224 */ /* 0x000fe200078e0000 */
[----:B--2---:R-:W-:-:S05]  /*102e0*/  @P6 SHF.R.U32.HI R4, RZ, R5, R6 ;  /* 0x00000005ff046219 */ /* 0x004fca0000011606 */
[----:B------:R-:W-:Y:S02]  /*102f0*/  IMAD.MOV R6, RZ, RZ, -R4 ;  /* 0x000000ffff067224 */ /* 0x000fe400078e0a04 */
[----:B---3--:R-:W-:Y:S02]  /*10300*/  IMAD.MOV.U32 R3, RZ, RZ, R35 ;  /* 0x000000ffff037224 */ /* 0x008fe400078e0023 */
[----:B------:R-:W-:-:S04]  /*10310*/  IMAD.WIDE.U32 R2, R26, UR4, R2 ;  /* 0x000000041a027c25 */ /* 0x000fc8000f8e0002 */
[----:B------:R-:W-:Y:S01]  /*10320*/  IMAD R3, R26, UR5, R3 ;  /* 0x000000051a037c24 */ /* 0x000fe2000f8e0203 */
[----:B------:R-:W-:Y:S02]  /*10330*/  ULDC.64 UR4, c[0x0][0x2e0] ;  /* 0x0000b80000047ab9 */ /* 0x000fe40000000a00 */
[----:B----4-:R-:W-:Y:S02]  /*10340*/  IMAD R5, R20, UR4, RZ ;  /* 0x0000000414057c24 */ /* 0x010fe4000f8e02ff */
[----:B------:R-:W-:-:S04]  /*10350*/  IMAD.WIDE.U32 R2, R29, UR4, R2 ;  /* 0x000000041d027c25 */ /* 0x000fc8000f8e0002 */
[----:B------:R-:W-:Y:S01]  /*10360*/  IMAD R5, R29, UR5, R5 ;  /* 0x000000051d057c24 */ /* 0x000fe2000f8e0205 */
[----:B------:R-:W0:Y:S01]  /*10370*/  S2R R20, SR_TID.X ;  /* 0x0000000000147919 */ /* 0x000e220000002100 */
[----:B------:R-:W-:Y:S02]  /*10380*/  ULDC.64 UR4, c[0x0][0x2d0] ;  /* 0x0000b40000047ab9 */ /* 0x000fe40000000a00 */
[----:B------:R-:W-:Y:S02]  /*10390*/  IMAD.IADD R3, R3, 0x1, R5 ;  /* 0x0000000103037824 */ /* 0x000fe400078e0205 */
[----:B------:R-:W1:Y:S01]  /*103a0*/  LDC R5, c[0x0][0x448] ;  /* 0x00011200ff057b82 */ /* 0x000e620000000800 */
[----:B------:R-:W-:-:S04]  /*103b0*/  IMAD.WIDE.U32 R2, R4, UR4, R2 ;  /* 0x0000000404027c25 */ /* 0x000fc8000f8e0002 */
[----:B-1----:R-:W-:Y:S01]  /*103c0*/  IMAD R0, R5, R6, R0 ;  /* 0x0000000605007224 */ /* 0x002fe200078e0200 */
        /* <DEDUP_REMOVED lines=20> */
[----:B------:R-:W-:Y:S10]  /*10510*/  BRA.DIV UR5, `(.L_x_2473) ;  /* 0x0000003e05e47947 */ /* 0x000ff4000b800000 */
[----:B------:R-:W0:Y:S01]  /*10520*/  SHFL.IDX PT, R14, R0, RZ, 0x181f ;  /* 0x00181fff000e7589 */ /* 0x000e2200000e0000 */
[----:B-----5:R-:W-:Y:S02]  /*10530*/  IMAD R5, R9, R5, RZ ;  /* 0x0000000509057224 */ /* 0x020fe400078e02ff */
[----:B------:R-:W-:Y:S01]  /*10540*/  IMAD R17, R17, 0x80, R8 ;  /* 0x0000008011117824 */ /* 0x000fe200078e0208 */
        /* <DEDUP_REMOVED lines=76> */
.L_x_2564:
        /* <DEDUP_REMOVED lines=12> */
.L_x_2475:
[----:B------:R-:W-:Y:S05]  /*10ad0*/  BSYNC B0 ;  /* 0x0000000000007941 */ /* 0x000fea0003800000 */
.L_x_2474:
[----:B------:R-:W-:Y:S01]  /*10ae0*/  NOP ;  /* 0x0000000000007918 */ /* 0x000fe20000000000 */
[----:B------:R-:W-:-:S13]  /*10af0*/  PLOP3.LUT P0, PT, PT, PT, PT, 0x80, 0x0 ;  /* 0x000000000000781c */ /* 0x000fda0003f0f070 */
.L_x_2476:
        /* <DEDUP_REMOVED lines=20> */
.L_x_2565:
[----:B------:R-:W-:Y:S05]  /*10c40*/  BSYNC B0 ;  /* 0x0000000000007941 */ /* 0x000fea0003800000 */
.L_x_2477:
        /* <DEDUP_REMOVED lines=11> */
.L_x_2493:
        /* <DEDUP_REMOVED lines=26> */
[----:B------:R-:W-:Y:S02]  /*10ea0*/  MOV R0, RZ ;  /* 0x000000ff00007202 */ /* 0x000fe40000000f00 */
[----:B--2---:R-:W-:-:S04]  /*10eb0*/  @!P5 LEA R4, P0, R2, R4, 0x2 ;  /* 0x000000040204d211 */ /* 0x004fc800078010ff */
        /* <DEDUP_REMOVED lines=15> */
.L_x_2481:
[----:B------:R-:W-:Y:S01]  /*10fb0*/  IMAD R6, R27, 0x8, R22 ;  /* 0x000000081b067824 */ /* 0x000fe200078e0216 */
[----:B------:R-:W-:Y:S01]  /*10fc0*/  SHF.L.U32 R3, R28, 0x1f, RZ ;  /* 0x0000001f1c037819 */ /* 0x000fe200000006ff */
[----:B------:R-:W-:Y:S03]  /*10fd0*/  BSSY B1, `(.L_x_2482) ;  /* 0x0000003000017945 */ /* 0x000fe60003800000 */
[----:B------:R-:W0:Y:S02]  /*10fe0*/  SYNCS.PHASECHK.TRANS64.TRYWAIT P0, [R6+URZ+0x30840], R3 ;  /* 0x03084003060075a7 */ /* 0x000e24000800017f */
[----:B0-----:R-:W-:Y:S05]  /*10ff0*/  @!P0 BRA `(.L_x_2483) ;  /* 0x0000003c00dc8947 */ /* 0x001fea0003800000 */
.L_x_2566:
[----:B------:R-:W-:Y:S05]  /*11000*/  BSYNC B1 ;  /* 0x0000000000017941 */ /* 0x000fea0003800000 */
.L_x_2482:
        /* <DEDUP_REMOVED lines=63> */
.L_x_2580:
        /* <DEDUP_REMOVED lines=11> */
.L_x_2485:
        /* <DEDUP_REMOVED lines=10> */
.L_x_2486:
[----:B------:R2:W-:Y:S01]  /*11550*/  SYNCS.ARRIVE.TRANS64.A1T0 RZ, [R6+URZ+0x30830], RZ ;  /* 0x030830ff06ff79a7 */ /* 0x0005e2000810003f */
[----:B------:R-:W-:Y:S05]  /*11560*/  @!P5 BRA `(.L_x_2487) ;  /* 0x000000000004d947 */ /* 0x000fea0003800000 */
[----:B------:R-:W-:Y:S01]  /*11570*/  BPT.TRAP 0x1 ;  /* 0x000000040000795c */ /* 0x000fe20000300000 */
.L_x_2487:
[----:B-1----:R-:W-:Y:S01]  /*11580*/  SHF.L.U32 R2, R17, 0x1f, RZ ;  /* 0x0000001f11027819 */ /* 0x002fe200000006ff */
[----:B--2---:R-:W-:Y:S01]  /*11590*/  IMAD R6, R10, 0x8, R22 ;  /* 0x000000080a067824 */ /* 0x004fe200078e0216 */
[----:B------:R-:W-:Y:S01]  /*115a0*/  BSSY B1, `(.L_x_2488) ;  /* 0x0000004000017945 */ /* 0x000fe20003800000 */
[----:B0-----:R-:W-:Y:S02]  /*115b0*/  IMAD R7, R29, -0x60, R37 ;  /* 0xffffffa01d077824 */ /* 0x001fe400078e0225 */
[----:B------:R-:W0:Y:S02]  /*115c0*/  SYNCS.PHASECHK.TRANS64.TRYWAIT P0, [R6+URZ+0x30860], R2 ;  /* 0x03086002060075a7 */ /* 0x000e24000800017f */
[----:B0-----:R-:W-:Y:S05]  /*115d0*/  @!P0 BRA `(.L_x_2489) ;  /* 0x0000004000588947 */ /* 0x001fea0003800000 */
.L_x_2581:
[----:B------:R-:W-:Y:S05]  /*115e0*/  BSYNC B1 ;  /* 0x0000000000017941 */ /* 0x000fea0003800000 */
.L_x_2488:
        /* <DEDUP_REMOVED lines=60> */
.L_x_2595:
        /* <DEDUP_REMOVED lines=29> */
.L_x_2491:
        /* <DEDUP_REMOVED lines=10> */
.L_x_2492:
        /* <DEDUP_REMOVED lines=8> */
.L_x_2480:
[----:B------:R-:W-:Y:S05]  /*11ca0*/  BSYNC B0 ;  /* 0x0000000000007941 */ /* 0x000fea0003800000 */
.L_x_2479:
        /* <DEDUP_REMOVED lines=17> */
.L_x_2495:
[----:B------:R-:W-:Y:S05]  /*11dc0*/  BSYNC B0 ;  /* 0x0000000000007941 */ /* 0x000fea0003800000 */
.L_x_2494:
[----:B------:R-:W-:-:S13]  /*11dd0*/  LOP3.LUT P0, RZ, R23, 0x10, RZ, 0xc0, !PT ;  /* 0x0000001017ff7812 */ /* 0x000fda000780c0ff */
[----:B------:R-:W-:Y:S05]  /*11de0*/  @!P0 BRA `(.L_x_2496) ;  /* 0x0000000000048947 */ /* 0x000fea0003800000 */
[----:B------:R-:W-:Y:S01]  /*11df0*/  BPT.TRAP 0x1 ;  /* 0x000000040000795c */ /* 0x000fe20000300000 */
.L_x_2496:
[----:B------:R-:W-:Y:S01]  /*11e00*/  IMAD R0, R27, 0x8, R22 ;  /* 0x000000081b007824 */ /* 0x000fe200078e0216 */
[----:B0-----:R-:W-:Y:S01]  /*11e10*/  SHF.L.U32 R3, R28, 0x1f, RZ ;  /* 0x0000001f1c037819 */ /* 0x001fe200000006ff */
[----:B------:R-:W-:Y:S01]  /*11e20*/  BSSY B0, `(.L_x_2497) ;  /* 0x0000004000007945 */ /* 0x000fe20003800000 */
[----:B------:R-:W-:Y:S02]  /*11e30*/  IMAD R6, R25, -0x60, R37 ;  /* 0xffffffa019067824 */ /* 0x000fe400078e0225 */
[----:B------:R-:W0:Y:S02]  /*11e40*/  SYNCS.PHASECHK.TRANS64.TRYWAIT P0, [R0+URZ+0x30860], R3 ;  /* 0x03086003000075a7 */ /* 0x000e24000800017f */
[----:B0-----:R-:W-:Y:S05]  /*11e50*/  @!P0 BRA `(.L_x_2498) ;  /* 0x00000040005c8947 */ /* 0x001fea0003800000 */
.L_x_2596:
[----:B------:R-:W-:Y:S05]  /*11e60*/  BSYNC B0 ;  /* 0x0000000000007941 */ /* 0x000fea0003800000 */
.L_x_2497:
        /* <DEDUP_REMOVED lines=65> */
.L_x_2610:
        /* <DEDUP_REMOVED lines=13> */
.L_x_2500:
        /* <DEDUP_REMOVED lines=10> */
.L_x_2501:
[----:B------:R1:W-:Y:S01]  /*123f0*/  SYNCS.ARRIVE.TRANS64.A1T0 RZ, [R0+URZ+0x30850], RZ ;  /* 0x030850ff00ff79a7 */ /* 0x0003e2000810003f */
[----:B------:R-:W-:-:S05]  /*12400*/  VIADD R27, R27, 0x1 ;  /* 0x000000011b1b7836 */ /* 0x000fca0000000000 */
[----:B------:R-:W-:-:S04]  /*12410*/  ISETP.NE.AND P0, PT, R27, 0x2, PT ;  /* 0x000000021b00780c */ /* 0x000fc80003f05270 */
[----:B0-----:R-:W-:Y:S02]  /*12420*/  SEL R3, RZ, 0x1, P0 ;  /* 0x00000001ff037807 */ /* 0x001fe40000000000 */
[----:B------:R-:W-:Y:S02]  /*12430*/  SEL R27, R27, RZ, P0 ;  /* 0x000000ff1b1b7207 */ /* 0x000fe40000000000 */
[----:B-1----:R-:W-:-:S07]  /*12440*/  LOP3.LUT R28, R28, R3, RZ, 0x3c, !PT ;  /* 0x000000031c1c7212 */ /* 0x002fce00078e3cff */
.L_x_2458:
[----:B------:R-:W-:Y:S05]  /*12450*/  BSYNC B7 ;  /* 0x0000000000077941 */ /* 0x000fea0003800000 */
.L_x_2456:
        /* <DEDUP_REMOVED lines=8> */
[----:B------:R1:W2:Y:S01]  /*124e0*/  LDS.128 R16, [R22+0x308d0] ;  /* 0x0308d00016107984 */ /* 0x0002a20000000c00 */
[----:B------:R-:W-:Y:S06]  /*124f0*/  BAR.ARV 0x4, 0x180 ;  /* 0x0106000000007b1d */ /* 0x000fec0000002000 */
[----:B------:R-:W-:Y:S05]  /*12500*/  BRA `(.L_x_2503) ;  /* 0x0000000c00d47947 */ /* 0x000fea0003800000 */
.L_x_2502:
        /* <DEDUP_REMOVED lines=43> */
.L_x_2620:
[----:B------:R-:W-:Y:S02]  /*127c0*/  ULDC UR4, c[0x0][0xc38] ;  /* 0x00030e0000047ab9 */ /* 0x000fe40000000800 */
[----:B------:R-:W-:-:S04]  /*127d0*/  IMAD.U32 R5, RZ, RZ, UR4 ;  /* 0x00000004ff057e24 */ /* 0x000fc8000f8e00ff */
[----:B-1----:R-:W-:-:S04]  /*127e0*/  IMAD R14, R14, R5, RZ ;  /* 0x000000050e0e7224 */ /* 0x002fc800078e02ff */
[----:B------:R-:W-:-:S05]  /*127f0*/  IMAD.IADD R7, R7, 0x1, R14 ;  /* 0x0000000107077824 */ /* 0x000fca00078e020e */
[----:B------:R-:W-:-:S13]  /*12800*/  ISETP.GT.AND P6, PT, R7, R0, PT ;  /* 0x000000000700720c */ /* 0x000fda0003fc4270 */
[----:B------:R-:W-:Y:S05]  /*12810*/  @P6 BRA `(.L_x_2505) ;  /* 0x0000000000a46947 */ /* 0x000fea0003800000 */
.L_x_2508:
        /* <DEDUP_REMOVED lines=35> */
.L_x_2628:
[----:B------:R-:W-:Y:S02]  /*12a50*/  ULDC UR4, c[0x0][0xc38] ;  /* 0x00030e0000047ab9 */ /* 0x000fe40000000800 */
[----:B------:R-:W-:-:S04]  /*12a60*/  IMAD.U32 R5, RZ, RZ, UR4 ;  /* 0x00000004ff057e24 */ /* 0x000fc8000f8e00ff */
[----:B-1----:R-:W-:-:S04]  /*12a70*/  IMAD R14, R14, R5, RZ ;  /* 0x000000050e0e7224 */ /* 0x002fc800078e02ff */
[----:B------:R-:W-:-:S05]  /*12a80*/  IMAD.IADD R7, R14, 0x1, R7 ;  /* 0x000000010e077824 */ /* 0x000fca00078e0207 */
[----:B------:R-:W-:-:S13]  /*12a90*/  ISETP.GT.AND P6, PT, R7, R0, PT ;  /* 0x000000000700720c */ /* 0x000fda0003fc4270 */
[----:B------:R-:W-:Y:S05]  /*12aa0*/  @!P6 BRA `(.L_x_2508) ;  /* 0xfffffffc005ce947 */ /* 0x000fea000383ffff */
.L_x_2505:
        /* <DEDUP_REMOVED lines=10> */
.L_x_2633:
[----:B------:R-:W-:-:S13]  /*12b50*/  ISETP.NE.AND P0, PT, R3, RZ, PT ;  /* 0x000000ff0300720c */ /* 0x000fda0003f05270 */
[----:B------:R-:W-:Y:S05]  /*12b60*/  @!P0 BRA `(.L_x_2510) ;  /* 0x0000000000108947 */ /* 0x000fea0003800000 */
[----:B------:R-:W-:Y:S01]  /*12b70*/  UMOV UR4, 0xffffffff ;  /* 0xffffffff00047882 */ /* 0x000fe20000000000 */
[----:B-1----:R-:W-:Y:S02]  /*12b80*/  VIADD R12, R12, 0xffffffff ;  /* 0xffffffff0c0c7836 */ /* 0x002fe40000000000 */
[----:B------:R-:W-:Y:S05]  /*12b90*/  BRA.DIV UR4, `(.L_x_2511) ;  /* 0x0000004604747947 */ /* 0x000fea000b800000 */
[----:B------:R4:W1:Y:S02]  /*12ba0*/  SHFL.IDX PT, R6, R2, R12, 0x1f ;  /* 0x00001f0c02067589 */ /* 0x00086400000e0000 */
.L_x_2510:
        /* <DEDUP_REMOVED lines=53> */
[----:B------:R-:W-:-:S04]  /*12f00*/  @!P1 LOP3.LUT R5, RZ, R8, RZ, 0x33, !PT ;  /* 0x00000008ff059212 */ /* 0x000fc800078e33ff */
[----:B------:R-:W-:Y:S01]  /*12f10*/  IADD3 R3, -R5, RZ, RZ ;  /* 0x000000ff05037210 */ /* 0x000fe20007ffe1ff */
[----:B------:R-:W-:-:S04]  /*12f20*/  IMAD R5, R8, 0x1000000, R5 ;  /* 0x0100000008057824 */ /* 0x000fc800078e0205 */
[----:B------:R-:W-:-:S04]  /*12f30*/  IMAD R8, R8, R3, R6 ;  /* 0x0000000308087224 */ /* 0x000fc800078e0206 */
[----:B------:R-:W-:Y:S01]  /*12f40*/  IMAD R18, R8, 0x10000, R5 ;  /* 0x0001000008127824 */ /* 0x000fe200078e0205 */
[----:B------:R-:W-:Y:S06]  /*12f50*/  BRA `(.L_x_2513) ;  /* 0x0000000000f07947 */ /* 0x000fec0003800000 */
.L_x_2512:
        /* <DEDUP_REMOVED lines=60> */
.L_x_2513:
[----:B------:R-:W-:-:S05]  /*13320*/  LOP3.LUT R2, RZ, R2, RZ, 0x33, !PT ;  /* 0x00000002ff027212 */ /* 0x000fca00078e33ff */
[----:B------:R-:W-:Y:S01]  /*13330*/  IMAD.IADD R17, R17, 0x1, R2 ;  /* 0x0000000111117824 */ /* 0x000fe200078e0202 */
[----:B------:R-:W-:Y:S06]  /*13340*/  BRA `(.L_x_2514) ;  /* 0x00000000001c7947 */ /* 0x000fec0003800000 */
.L_x_2506:
[----:B------:R-:W-:Y:S01]  /*13350*/  UMOV UR4, URZ ;  /* 0x0000003f00047c82 */ /* 0x000fe20008000000 */
[----:B------:R-:W-:Y:S01]  /*13360*/  UMOV UR5, URZ ;  /* 0x0000003f00057c82 */ /* 0x000fe20008000000 */
[----:B------:R-:W-:Y:S01]  /*13370*/  ULDC UR6, c[0x0][0xc3c] ;  /* 0x00030f0000067ab9 */ /* 0x000fe20000000800 */
[----:B------:R-:W-:Y:S02]  /*13380*/  IMAD.MOV.U32 R16, RZ, RZ, R0 ;  /* 0x000000ffff107224 */ /* 0x000fe400078e0000 */
[----:B------:R-:W-:Y:S02]  /*13390*/  IMAD.U32 R17, RZ, RZ, UR4 ;  /* 0x00000004ff117e24 */ /* 0x000fe4000f8e00ff */
[----:B------:R-:W-:Y:S02]  /*133a0*/  IMAD.U32 R18, RZ, RZ, UR5 ;  /* 0x00000005ff127e24 */ /* 0x000fe4000f8e00ff */
[----:B------:R-:W-:-:S07]  /*133b0*/  IMAD.U32 R19, RZ, RZ, UR6 ;  /* 0x00000006ff137e24 */ /* 0x000fce000f8e00ff */
.L_x_2514:
        /* <DEDUP_REMOVED lines=10> */
.L_x_2503:
[----:B------:R-:W-:Y:S02]  /*13460*/  ULDC UR4, c[0x0][0xc3c] ;  /* 0x00030f0000047ab9 */ /* 0x000fe40000000800 */
[----:B--2---:R-:W-:-:S13]  /*13470*/  ISETP.GE.AND P0, PT, R19, UR4, PT ;  /* 0x0000000413007c0c */ /* 0x004fda000bf06270 */
[----:B------:R-:W-:Y:S05]  /*13480*/  @!P0 BRA `(.L_x_2515) ;  /* 0xffffffb000588947 */ /* 0x000fea000383ffff */
[----:B------:R-:W-:Y:S05]  /*13490*/  BSYNC B8 ;  /* 0x0000000000087941 */ /* 0x000fea0003800000 */
.L_x_2450:
[----:B------:R-:W2:Y:S01]  /*134a0*/  LDL.LU R0, [R1+0x24] ;  /* 0x0000240001007983 */ /* 0x000ea20000300800 */
[----:B------:R-:W-:Y:S01]  /*134b0*/  BSSY B0, `(.L_x_2516) ;  /* 0x000000b000007945 */ /* 0x000fe20003800000 */
[----:B------:R-:W3:Y:S01]  /*134c0*/  S2R R5, SR_CgaCtaId ;  /* 0x0000000000057919 */ /* 0x000ee20000008800 */
[----:B--2---:R-:W-:-:S05]  /*134d0*/  VIADD R0, R0, 0x1 ;  /* 0x0000000100007836 */ /* 0x004fca0000000000 */
[----:B-1----:R-:W-:-:S04]  /*134e0*/  LEA.HI R2, R0, R0, RZ, 0x1 ;  /* 0x0000000000027211 */ /* 0x002fc800078f08ff */
[----:B------:R-:W-:Y:S02]  /*134f0*/  LOP3.LUT R3, R2, 0xfffffffe, RZ, 0xc0, !PT ;  /* 0xfffffffe02037812 */ /* 0x000fe400078ec0ff */
[----:B------:R-:W-:-:S03]  /*13500*/  MOV R2, 0x400 ;  /* 0x0000040000027802 */ /* 0x000fc60000000f00 */
[----:B------:R-:W-:Y:S01]  /*13510*/  IMAD.IADD R0, R0, 0x1, -R3 ;  /* 0x0000000100007824 */ /* 0x000fe200078e0a03 */
[----:B---3--:R-:W-:-:S04]  /*13520*/  LEA R4, R5, R2, 0x18 ;  /* 0x0000000205047211 */ /* 0x008fc800078ec0ff */
[----:B------:R-:W-:-:S04]  /*13530*/  SHF.L.U32 R0, R0, 0x1f, RZ ;  /* 0x0000001f00007819 */ /* 0x000fc800000006ff */
[----:B------:R-:W1:Y:S02]  /*13540*/  SYNCS.PHASECHK.TRANS64.TRYWAIT P0, [R4+URZ+0x30820], R0 ;  /* 0x03082000040075a7 */ /* 0x000e64000800017f */
[----:B-1----:R-:W-:Y:S05]  /*13550*/  @!P0 BRA `(.L_x_2517) ;  /* 0x0000003c002c8947 */ /* 0x002fea0003800000 */
.L_x_2636:
[----:B------:R-:W-:Y:S05]  /*13560*/  BSYNC B0 ;  /* 0x0000000000007941 */ /* 0x000fea0003800000 */
.L_x_2516:
[----:B------:R-:W-:-:S03]  /*13570*/  UMOV UR4, 0xffffffff ;  /* 0xffffffff00047882 */ /* 0x000fc60000000000 */
[----:B------:R-:W-:Y:S05]  /*13580*/  BRA.DIV UR4, `(.L_x_2518) ;  /* 0x0000003e04347947 */ /* 0x000fea000b800000 */
[----:B-1----:R-:W1:Y:S02]  /*13590*/  S2R R0, SR_TID.X ;  /* 0x0000000000007919 */ /* 0x002e640000002100 */
[----:B-1----:R-:W-:-:S04]  /*135a0*/  SHF.R.U32.HI R0, RZ, 0x5, R0 ;  /* 0x00000005ff007819 */ /* 0x002fc80000011600 */
[----:B------:R-:W-:-:S05]  /*135b0*/  LOP3.LUT R0, R0, 0x3, RZ, 0xc0, !PT ;  /* 0x0000000300007812 */ /* 0x000fca00078ec0ff */
[----:B------:R1:W2:Y:S02]  /*135c0*/  SHFL.IDX PT, R14, R0, RZ, 0x1f ;  /* 0x00001fff000e7589 */ /* 0x0002a400000e0000 */
.L_x_2639:
[----:B--2---:R-:W-:Y:S01]  /*135d0*/  ISETP.NE.AND P0, PT, R14, RZ, PT ;  /* 0x000000ff0e00720c */ /* 0x004fe20003f05270 */
[----:B------:R-:W-:-:S12]  /*135e0*/  BSSY B0, `(.L_x_2519) ;  /* 0x0000026000007945 */ /* 0x000fd80003800000 */
[----:B------:R-:W-:Y:S05]  /*135f0*/  @P0 BRA `(.L_x_2520) ;  /* 0x0000000000900947 */ /* 0x000fea0003800000 */
[----:B------:R-:W-:-:S03]  /*13600*/  UMOV UR4, 0xffffffff ;  /* 0xffffffff00047882 */ /* 0x000fc60000000000 */
[----:B------:R-:W-:Y:S05]  /*13610*/  BRA.DIV UR4, `(.L_x_2521) ;  /* 0x0000003e04447947 */ /* 0x000fea000b800000 */
[----:B------:R-:W-:-:S13]  /*13620*/  ELECT P6, URZ, PT ;  /* 0x00000000003f782f */ /* 0x000fda00038c0000 */
.L_x_2642:
        /* <DEDUP_REMOVED lines=8> */
.L_x_2522:
[C---:B------:R-:W-:Y:S01]  /*136b0*/  IMAD R5, R27.reuse, 0x8, R4 ;  /* 0x000000081b057824 */ /* 0x040fe200078e0204 */
[----:B------:R-:W-:Y:S01]  /*136c0*/  SHF.L.U32 R0, R28, 0x1f, RZ ;  /* 0x0000001f1c007819 */ /* 0x000fe200000006ff */
[----:B------:R-:W-:-:S03]  /*136d0*/  VIADD R27, R27, 0x1 ;  /* 0x000000011b1b7836 */ /* 0x000fc60000000000 */
[----:B------:R-:W1:Y:S02]  /*136e0*/  SYNCS.PHASECHK.TRANS64.TRYWAIT P1, [R5+URZ+0x30840], R0 ;  /* 0x03084000050075a7 */ /* 0x000e64000802017f */
[----:B------:R-:W-:-:S04]  /*136f0*/  ISETP.NE.AND P2, PT, R27, 0x2, PT ;  /* 0x000000021b00780c */ /* 0x000fc80003f45270 */
[----:B------:R-:W-:Y:S01]  /*13700*/  SEL R3, RZ, 0x1, P2 ;  /* 0x00000001ff037807 */ /* 0x000fe20001000000 */
[----:B-1----:R-:W-:Y:S08]  /*13710*/  @!P1 BRA `(.L_x_2523) ;  /* 0x0000003c00249947 */ /* 0x002ff00003800000 */
.L_x_2643:
[----:B------:R-:W-:Y:S02]  /*13720*/  SEL R27, R27, RZ, P2 ;  /* 0x000000ff1b1b7207 */ /* 0x000fe40001000000 */
[----:B------:R-:W-:Y:S01]  /*13730*/  LOP3.LUT R2, R28, R3, RZ, 0x3c, !PT ;  /* 0x000000031c027212 */ /* 0x000fe200078e3cff */
[----:B------:R-:W-:Y:S06]  /*13740*/  @!P0 BRA `(.L_x_2524) ;  /* 0x0000000000048947 */ /* 0x000fec0003800000 */
[----:B------:R-:W-:Y:S01]  /*13750*/  BPT.TRAP 0x1 ;  /* 0x000000040000795c */ /* 0x000fe20000300000 */
.L_x_2524:
[----:B------:R-:W-:Y:S01]  /*13760*/  IMAD R27, R27, 0x8, R4 ;  /* 0x000000081b1b7824 */ /* 0x000fe200078e0204 */
[----:B------:R-:W-:-:S04]  /*13770*/  SHF.L.U32 R2, R2, 0x1f, RZ ;  /* 0x0000001f02027819 */ /* 0x000fc800000006ff */
[----:B------:R-:W2:Y:S02]  /*13780*/  SYNCS.PHASECHK.TRANS64.TRYWAIT P1, [R27+URZ+0x30840], R2 ;  /* 0x030840021b0075a7 */ /* 0x000ea4000802017f */
[----:B--2---:R-:W-:Y:S05]  /*13790*/  @!P1 BRA `(.L_x_2525) ;  /* 0x0000003c00189947 */ /* 0x004fea0003800000 */
.L_x_2644:
[----:B------:R-:W-:Y:S05]  /*137a0*/  @!P0 BRA `(.L_x_2526) ;  /* 0x0000000000048947 */ /* 0x000fea0003800000 */
[----:B------:R-:W-:Y:S01]  /*137b0*/  BPT.TRAP 0x1 ;  /* 0x000000040000795c */ /* 0x000fe20000300000 */
.L_x_2526:
[----:B------:R-:W3:Y:S02]  /*137c0*/  SYNCS.PHASECHK.TRANS64.TRYWAIT P1, [R5+URZ+0x30860], R0 ;  /* 0x03086000050075a7 */ /* 0x000ee4000802017f */
[----:B---3--:R-:W-:Y:S05]  /*137d0*/  @!P1 BRA `(.L_x_2527) ;  /* 0x0000003c001c9947 */ /* 0x008fea0003800000 */
.L_x_2645:
[----:B------:R-:W-:Y:S05]  /*137e0*/  @!P0 BRA `(.L_x_2528) ;  /* 0x0000000000048947 */ /* 0x000fea0003800000 */
[----:B------:R-:W-:Y:S01]  /*137f0*/  BPT.TRAP 0x1 ;  /* 0x000000040000795c */ /* 0x000fe20000300000 */
.L_x_2528:
[----:B----4-:R4:W0:Y:S02]  /*13800*/  SYNCS.PHASECHK.TRANS64.TRYWAIT P0, [R27+URZ+0x30860], R2 ;  /* 0x030860021b0075a7 */ /* 0x010824000800017f */
[----:B0-----:R-:W-:Y:S05]  /*13810*/  @!P0 NANOSLEEP.SYNCS 0x989680 ;  /* 0x009896800000895d */ /* 0x001fea0003900000 */
[----:B------:R-:W0:Y:S02]  /*13820*/  @!P0 SYNCS.PHASECHK.TRANS64 P0, [R27+URZ+0x30860], R2 ;  /* 0x030860021b0085a7 */ /* 0x000e24000800007f */
[----:B0-----:R-:W-:Y:S05]  /*13830*/  @!P0 BRA `(.L_x_2528) ;  /* 0xfffffffc00f08947 */ /* 0x001fea000383ffff */
.L_x_2520:
[----:B------:R-:W-:Y:S05]  /*13840*/  BSYNC B0 ;  /* 0x0000000000007941 */ /* 0x000fea0003800000 */
.L_x_2519:
[----:B------:R-:W-:Y:S05]  /*13850*/  EXIT ;  /* 0x000000000000794d */ /* 0x000fea0003800000 */
.L_x_2383:
[----:B0-----:R-:W-:-:S04]  /*13860*/  IMAD.U32 R3, RZ, RZ, UR40 ;  /* 0x00000028ff037e24 */ /* 0x001fc8000f8e00ff */
[----:B------:R0:W1:Y:S03]  /*13870*/  SYNCS.PHASECHK.TRANS64.TRYWAIT P1, [R3+URZ+0x30800], R0 ;  /* 0x03080000030075a7 */ /* 0x000066000802017f */
[----:B-1----:R-:W-:Y:S05]  /*13880*/  @!P1 NANOSLEEP.SYNCS 0x989680 ;  /* 0x009896800000995d */ /* 0x002fea0003900000 */
[----:B------:R-:W1:Y:S02]  /*13890*/  @!P1 SYNCS.PHASECHK.TRANS64 P1, [R3+URZ+0x30800], R0 ;  /* 0x03080000030095a7 */ /* 0x000e64000802007f */
[----:B-1----:R-:W-:Y:S05]  /*138a0*/  @!P1 BRA `(.L_x_2383) ;  /* 0xfffffffc00ec9947 */ /* 0x002fea000383ffff */
[----:B------:R-:W-:Y:S05]  /*138b0*/  BRA `(.L_x_2529) ;  /* 0xfffffee400d47947 */ /* 0x000fea000383ffff */
.L_x_2387:
[----:B-1----:R1:W2:Y:S02]  /*138c0*/  SYNCS.PHASECHK.TRANS64.TRYWAIT P1, [R0+URZ+0x30830], R3 ;  /* 0x03083003000075a7 */ /* 0x0022a4000802017f */
[----:B--2---:R-:W-:Y:S05]  /*138d0*/  @!P1 NANOSLEEP.SYNCS 0x989680 ;  /* 0x009896800000995d */ /* 0x004fea0003900000 */
[----:B------:R-:W2:Y:S02]  /*138e0*/  @!P1 SYNCS.PHASECHK.TRANS64 P1, [R0+URZ+0x30830], R3 ;  /* 0x03083003000095a7 */ /* 0x000ea4000802007f */
[----:B--2---:R-:W-:Y:S05]  /*138f0*/  @!P1 BRA `(.L_x_2387) ;  /* 0xfffffffc00f09947 */ /* 0x004fea000383ffff */
[----:B------:R-:W-:Y:S05]  /*13900*/  BRA `(.L_x_2386) ;  /* 0xfffffee400f07947 */ /* 0x000fea000383ffff */
.L_x_2393:
[----:B-1----:R-:W-:-:S04]  /*13910*/  IMAD.U32 R4, RZ, RZ, UR7 ;  /* 0x00000007ff047e24 */ /* 0x002fc8000f8e00ff */
[----:B------:R1:W2:Y:S03]  /*13920*/  SYNCS.PHASECHK.TRANS64.TRYWAIT P1, [R4+URZ+0x30830], R3 ;  /* 0x03083003040075a7 */ /* 0x0002a6000802017f */
[----:B--2---:R-:W-:Y:S05]  /*13930*/  @!P1 NANOSLEEP.SYNCS 0x989680 ;  /* 0x009896800000995d */ /* 0x004fea0003900000 */
[----:B------:R-:W2:Y:S02]  /*13940*/  @!P1 SYNCS.PHASECHK.TRANS64 P1, [R4+URZ+0x30830], R3 ;  /* 0x03083003040095a7 */ /* 0x000ea4000802007f */
[----:B--2---:R-:W-:Y:S05]  /*13950*/  @!P1 BRA `(.L_x_2393) ;  /* 0xfffffffc00ec9947 */ /* 0x004fea000383ffff */
[----:B------:R-:W-:Y:S05]  /*13960*/  BRA `(.L_x_2392) ;  /* 0xffffff0800407947 */ /* 0x000fea000383ffff */
.L_x_2397:
[----:B---3--:R-:W-:-:S04]  /*13970*/  IMAD.U32 R2, RZ, RZ, UR10 ;  /* 0x0000000aff027e24 */ /* 0x008fc8000f8e00ff */
[----:B------:R3:W4:Y:S03]  /*13980*/  SYNCS.PHASECHK.TRANS64.TRYWAIT P1, [R2+URZ+0x30850], R0 ;  /* 0x03085000020075a7 */ /* 0x000726000802017f */
[----:B----4-:R-:W-:Y:S05]  /*13990*/  @!P1 NANOSLEEP.SYNCS 0x989680 ;  /* 0x009896800000995d */ /* 0x010fea0003900000 */
[----:B------:R-:W4:Y:S02]  /*139a0*/  @!P1 SYNCS.PHASECHK.TRANS64 P1, [R2+URZ+0x30850], R0 ;  /* 0x03085000020095a7 */ /* 0x000f24000802007f */
[----:B----4-:R-:W-:Y:S05]  /*139b0*/  @!P1 BRA `(.L_x_2397) ;  /* 0xfffffffc00ec9947 */ /* 0x010fea000383ffff */
[----:B------:R-:W-:Y:S05]  /*139c0*/  BRA `(.L_x_2396) ;  /* 0xffffff1400087947 */ /* 0x000fea000383ffff */
.L_x_2405:
[----:B-1----:R-:W-:-:S04]  /*139d0*/  IMAD.U32 R4, RZ, RZ, UR7 ;  /* 0x00000007ff047e24 */ /* 0x002fc8000f8e00ff */
[----:B------:R1:W2:Y:S03]  /*139e0*/  SYNCS.PHASECHK.TRANS64.TRYWAIT P1, [R4+URZ+0x30830], R3 ;  /* 0x03083003040075a7 */ /* 0x0002a6000802017f */
[----:B--2---:R-:W-:Y:S05]  /*139f0*/  @!P1 NANOSLEEP.SYNCS 0x989680 ;  /* 0x009896800000995d */ /* 0x004fea0003900000 */
[----:B------:R-:W2:Y:S02]  /*13a00*/  @!P1 SYNCS.PHASECHK.TRANS64 P1, [R4+URZ+0x30830], R3 ;  /* 0x03083003040095a7 */ /* 0x000ea4000802007f */
[----:B--2---:R-:W-:Y:S05]  /*13a10*/  @!P1 BRA `(.L_x_2405) ;  /* 0xfffffffc00ec9947 */ /* 0x004fea000383ffff */
[----:B------:R-:W-:Y:S05]  /*13a20*/  BRA `(.L_x_2404) ;  /* 0xffffff2c00b47947 */ /* 0x000fea000383ffff */
.L_x_2409:
[----:B---3--:R-:W-:-:S04]  /*13a30*/  IMAD.U32 R2, RZ, RZ, UR15 ;  /* 0x0000000fff027e24 */ /* 0x008fc8000f8e00ff */
[----:B------:R3:W4:Y:S03]  /*13a40*/  SYNCS.PHASECHK.TRANS64.TRYWAIT P1, [R2+URZ+0x30850], R0 ;  /* 0x03085000020075a7 */ /* 0x000726000802017f */
[----:B----4-:R-:W-:Y:S05]  /*13a50*/  @!P1 NANOSLEEP.SYNCS 0x989680 ;  /* 0x009896800000995d */ /* 0x010fea0003900000 */
[----:B------:R-:W4:Y:S02]  /*13a60*/  @!P1 SYNCS.PHASECHK.TRANS64 P1, [R2+URZ+0x30850], R0 ;  /* 0x03085000020095a7 */ /* 0x000f24000802007f */
[----:B----4-:R-:W-:Y:S05]  /*13a70*/  @!P1 BRA `(.L_x_2409) ;  /* 0xfffffffc00ec9947 */ /* 0x010fea000383ffff */
[----:B------:R-:W-:Y:S05]  /*13a80*/  BRA `(.L_x_2408) ;  /* 0xffffff38007c7947 */ /* 0x000fea000383ffff */
.L_x_2416:
[----:B-1----:R-:W-:-:S04]  /*13a90*/  IMAD.U32 R7, RZ, RZ, UR5 ;  /* 0x00000005ff077e24 */ /* 0x002fc8000f8e00ff */
[----:B------:R1:W2:Y:S03]  /*13aa0*/  SYNCS.PHASECHK.TRANS64.TRYWAIT P1, [R7+URZ+0x30850], R0 ;  /* 0x03085000070075a7 */ /* 0x0002a6000802017f */
[----:B--2---:R-:W-:Y:S05]  /*13ab0*/  @!P1 NANOSLEEP.SYNCS 0x989680 ;  /* 0x009896800000995d */ /* 0x004fea0003900000 */
[----:B------:R-:W2:Y:S02]  /*13ac0*/  @!P1 SYNCS.PHASECHK.TRANS64 P1, [R7+URZ+0x30850], R0 ;  /* 0x03085000070095a7 */ /* 0x000ea4000802007f */
[----:B--2---:R-:W-:Y:S05]  /*13ad0*/  @!P1 BRA `(.L_x_2416) ;  /* 0xfffffffc00ec9947 */ /* 0x004fea000383ffff */
[----:B------:R-:W-:Y:S05]  /*13ae0*/  BRA `(.L_x_2415) ;  /* 0xffffff5000987947 */ /* 0x000fea000383ffff */
.L_x_2464:
        /* <DEDUP_REMOVED lines=11> */
.L_x_2531:
[----:B------:R-:W-:Y:S05]  /*13ba0*/  BSYNC B0 ;  /* 0x0000000000007941 */ /* 0x000fea0003800000 */
.L_x_2530:
[----:B------:R-:W-:Y:S05]  /*13bb0*/  BRA `(.L_x_2532) ;  /* 0xffffffb800b47947 */ /* 0x000fea000383ffff */
.L_x_2467:
[----:B0-----:R0:W1:Y:S02]  /*13bc0*/  SYNCS.PHASECHK.TRANS64.TRYWAIT P0, [R7+URZ+0x30840], R2 ;  /* 0x03084002070075a7 */ /* 0x001064000800017f */
[----:B-1----:R-:W-:Y:S05]  /*13bd0*/  @!P0 NANOSLEEP.SYNCS 0x989680 ;  /* 0x009896800000895d */ /* 0x002fea0003900000 */
[----:B------:R-:W1:Y:S02]  /*13be0*/  @!P0 SYNCS.PHASECHK.TRANS64 P0, [R7+URZ+0x30840], R2 ;  /* 0x03084002070085a7 */ /* 0x000e64000800007f */
[----:B-1----:R-:W-:Y:S05]  /*13bf0*/  @!P0 BRA `(.L_x_2467) ;  /* 0xfffffffc00f08947 */ /* 0x002fea000383ffff */
[----:B------:R-:W-:Y:S05]  /*13c00*/  BRA `(.L_x_2533) ;  /* 0xffffffbc001c7947 */ /* 0x000fea000383ffff */
.L_x_2468:
        /* <DEDUP_REMOVED lines=8> */
.L_x_2535:
[----:B------:R-:W-:Y:S05]  /*13c90*/  BSYNC B0 ;  /* 0x0000000000007941 */ /* 0x000fea0003800000 */
.L_x_2534:
        /* <DEDUP_REMOVED lines=9> */
.L_x_2536:
[----:B------:R-:W-:Y:S02]  /*13d30*/  IMAD.MOV.U32 R13, RZ, RZ, R0 ;  /* 0x000000ffff0d7224 */ /* 0x000fe400078e0000 */
[----:B------:R-:W-:Y:S02]  /*13d40*/  IMAD.MOV.U32 R12, RZ, RZ, 0x1 ;  /* 0x00000001ff0c7424 */ /* 0x000fe400078e00ff */
[----:B------:R-:W-:-:S07]  /*13d50*/  IMAD.MOV.U32 R3, RZ, RZ, R14 ;  /* 0x000000ffff037224 */ /* 0x000fce00078e000e */
[----:B------:R-:W-:Y:S05]  /*13d60*/  WARPSYNC.COLLECTIVE R15, `(.L_x_2537) ;  /* 0x000000000f087348 */ /* 0x000fea0003c00000 */
[----:B------:R0:W1:Y:S02]  /*13d70*/  SHFL.IDX P6, R14, R13, R12, R11 ;  /* 0x0000000c0d0e7389 */ /* 0x00006400000c000b */
[----:B01----:R-:W-:Y:S01]  /*13d80*/  ENDCOLLECTIVE ;  /* 0x000000000000791b */ /* 0x003fe20003800000 */
.L_x_2537:
        /* <DEDUP_REMOVED lines=17> */
.L_x_2538:
[----:B------:R-:W-:Y:S02]  /*13ea0*/  @P1 IMAD R8, R5, 0x2, R22 ;  /* 0x0000000205081824 */ /* 0x000fe400078e0216 */
[----:B------:R-:W-:Y:S02]  /*13eb0*/  IMAD.MOV.U32 R13, RZ, RZ, R0 ;  /* 0x000000ffff0d7224 */ /* 0x000fe400078e0000 */
[----:B------:R-:W-:Y:S02]  /*13ec0*/  IMAD.MOV.U32 R12, RZ, RZ, 0x2 ;  /* 0x00000002ff0c7424 */ /* 0x000fe400078e00ff */
[----:B------:R-:W-:-:S07]  /*13ed0*/  IMAD.MOV.U32 R3, RZ, RZ, R14 ;  /* 0x000000ffff037224 */ /* 0x000fce00078e000e */
[----:B------:R-:W-:Y:S05]  /*13ee0*/  WARPSYNC.COLLECTIVE R15, `(.L_x_2539) ;  /* 0x000000000f087348 */ /* 0x000fea0003c00000 */
[----:B------:R0:W1:Y:S02]  /*13ef0*/  SHFL.IDX P6, R14, R13, R12, R11 ;  /* 0x0000000c0d0e7389 */ /* 0x00006400000c000b */
[----:B01----:R-:W-:Y:S01]  /*13f00*/  ENDCOLLECTIVE ;  /* 0x000000000000791b */ /* 0x003fe20003800000 */
.L_x_2539:
        /* <DEDUP_REMOVED lines=17> */
.L_x_2540:
[----:B------:R-:W-:Y:S02]  /*14020*/  @P1 IMAD R8, R5, 0x2, R22 ;  /* 0x0000000205081824 */ /* 0x000fe400078e0216 */
[----:B------:R-:W-:Y:S02]  /*14030*/  IMAD.MOV.U32 R13, RZ, RZ, R0 ;  /* 0x000000ffff0d7224 */ /* 0x000fe400078e0000 */
[----:B------:R-:W-:Y:S02]  /*14040*/  IMAD.MOV.U32 R12, RZ, RZ, 0x3 ;  /* 0x00000003ff0c7424 */ /* 0x000fe400078e00ff */
[----:B------:R-:W-:-:S07]  /*14050*/  IMAD.MOV.U32 R3, RZ, RZ, R14 ;  /* 0x000000ffff037224 */ /* 0x000fce00078e000e */
[----:B------:R-:W-:Y:S05]  /*14060*/  WARPSYNC.COLLECTIVE R15, `(.L_x_2541) ;  /* 0x000000000f087348 */ /* 0x000fea0003c00000 */
[----:B------:R0:W1:Y:S02]  /*14070*/  SHFL.IDX P6, R14, R13, R12, R11 ;  /* 0x0000000c0d0e7389 */ /* 0x00006400000c000b */
[----:B01----:R-:W-:Y:S01]  /*14080*/  ENDCOLLECTIVE ;  /* 0x000000000000791b */ /* 0x003fe20003800000 */
.L_x_2541:
        /* <DEDUP_REMOVED lines=17> */
.L_x_2542:
[----:B------:R-:W-:Y:S02]  /*141a0*/  @P1 IMAD R8, R5, 0x2, R22 ;  /* 0x0000000205081824 */ /* 0x000fe400078e0216 */
[----:B------:R-:W-:Y:S02]  /*141b0*/  IMAD.MOV.U32 R13, RZ, RZ, R0 ;  /* 0x000000ffff0d7224 */ /* 0x000fe400078e0000 */
[----:B------:R-:W-:Y:S02]  /*141c0*/  IMAD.MOV.U32 R12, RZ, RZ, 0x4 ;  /* 0x00000004ff0c7424 */ /* 0x000fe400078e00ff */
[----:B------:R-:W-:-:S07]  /*141d0*/  IMAD.MOV.U32 R3, RZ, RZ, R14 ;  /* 0x000000ffff037224 */ /* 0x000fce00078e000e */
[----:B------:R-:W-:Y:S05]  /*141e0*/  WARPSYNC.COLLECTIVE R15, `(.L_x_2543) ;  /* 0x000000000f087348 */ /* 0x000fea0003c00000 */
[----:B------:R0:W1:Y:S02]  /*141f0*/  SHFL.IDX P6, R14, R13, R12, R11 ;  /* 0x0000000c0d0e7389 */ /* 0x00006400000c000b */
[----:B01----:R-:W-:Y:S01]  /*14200*/  ENDCOLLECTIVE ;  /* 0x000000000000791b */ /* 0x003fe20003800000 */
.L_x_2543:
        /* <DEDUP_REMOVED lines=17> */
.L_x_2544:
[----:B------:R-:W-:Y:S02]  /*14320*/  @P1 IMAD R8, R5, 0x2, R22 ;  /* 0x0000000205081824 */ /* 0x000fe400078e0216 */
[----:B------:R-:W-:Y:S01]  /*14330*/  IMAD.MOV.U32 R13, RZ, RZ, R0 ;  /* 0x000000ffff0d7224 */ /* 0x000fe200078e0000 */
[----:B------:R-:W-:Y:S01]  /*14340*/  MOV R12, 0x5 ;  /* 0x00000005000c7802 */ /* 0x000fe20000000f00 */
[----:B------:R-:W-:-:S07]  /*14350*/  IMAD.MOV.U32 R3, RZ, RZ, R14 ;  /* 0x000000ffff037224 */ /* 0x000fce00078e000e */
[----:B------:R-:W-:Y:S05]  /*14360*/  WARPSYNC.COLLECTIVE R15, `(.L_x_2545) ;  /* 0x000000000f087348 */ /* 0x000fea0003c00000 */
[----:B------:R0:W1:Y:S02]  /*14370*/  SHFL.IDX P6, R14, R13, R12, R11 ;  /* 0x0000000c0d0e7389 */ /* 0x00006400000c000b */
[----:B01----:R-:W-:Y:S01]  /*14380*/  ENDCOLLECTIVE ;  /* 0x000000000000791b */ /* 0x003fe20003800000 */
.L_x_2545:
        /* <DEDUP_REMOVED lines=10> */
.L_x_2546:
        /* <DEDUP_REMOVED lines=8> */
.L_x_2473:
[----:B------:R-:W-:Y:S02]  /*144b0*/  IMAD.MOV.U32 R13, RZ, RZ, R4 ;  /* 0x000000ffff0d7224 */ /* 0x000fe400078e0004 */
[----:B------:R-:W-:Y:S02]  /*144c0*/  IMAD.MOV.U32 R12, RZ, RZ, RZ ;  /* 0x000000ffff0c7224 */ /* 0x000fe400078e00ff */
[----:B------:R-:W-:Y:S02]  /*144d0*/  IMAD.MOV.U32 R11, RZ, RZ, 0x181f ;  /* 0x0000181fff0b7424 */ /* 0x000fe400078e00ff */
[----:B------:R-:W-:Y:S02]  /*144e0*/  IMAD.MOV.U32 R15, RZ, RZ, -0x1 ;  /* 0xffffffffff0f7424 */ /* 0x000fe400078e00ff */
[----:B-----5:R-:W-:Y:S02]  /*144f0*/  IMAD R5, R9, R5, RZ ;  /* 0x0000000509057224 */ /* 0x020fe400078e02ff */
[----:B------:R-:W-:-:S07]  /*14500*/  IMAD R17, R17, 0x80, R8 ;  /* 0x0000008011117824 */ /* 0x000fce00078e0208 */
[----:B------:R-:W-:Y:S05]  /*14510*/  WARPSYNC.COLLECTIVE R15, `(.L_x_2548) ;  /* 0x000000000f087348 */ /* 0x000fea0003c00000 */
[----:B------:R0:W1:Y:S02]  /*14520*/  SHFL.IDX P6, R14, R13, R12, R11 ;  /* 0x0000000c0d0e7389 */ /* 0x00006400000c000b */
[----:B01----:R-:W-:Y:S01]  /*14530*/  ENDCOLLECTIVE ;  /* 0x000000000000791b */ /* 0x003fe20003800000 */
.L_x_2548:
[C---:B------:R-:W-:Y:S01]  /*14540*/  VIADD R6, R17.reuse, 0x10 ;  /* 0x0000001011067836 */ /* 0x040fe20000000000 */
[----:B------:R-:W-:Y:S01]  /*14550*/  ISETP.GE.AND P1, PT, R17, R5, PT ;  /* 0x000000051100720c */ /* 0x000fe20003f26270 */
[----:B------:R-:W-:Y:S02]  /*14560*/  IMAD.MOV.U32 R13, RZ, RZ, R0 ;  /* 0x000000ffff0d7224 */ /* 0x000fe400078e0000 */
[----:B------:R-:W-:-:S10]  /*14570*/  IMAD.MOV.U32 R2, RZ, RZ, R14 ;  /* 0x000000ffff027224 */ /* 0x000fd400078e000e */
[----:B------:R-:W-:Y:S05]  /*14580*/  WARPSYNC.COLLECTIVE R15, `(.L_x_2549) ;  /* 0x000000000f087348 */ /* 0x000fea0003c00000 */
[----:B------:R0:W1:Y:S02]  /*14590*/  SHFL.IDX P6, R14, R13, R12, R11 ;  /* 0x0000000c0d0e7389 */ /* 0x00006400000c000b */
[----:B01----:R-:W-:Y:S01]  /*145a0*/  ENDCOLLECTIVE ;  /* 0x000000000000791b */ /* 0x003fe20003800000 */
.L_x_2549:
        /* <DEDUP_REMOVED lines=8> */
.L_x_2550:
        /* <DEDUP_REMOVED lines=13> */
.L_x_2551:
        /* <DEDUP_REMOVED lines=8> */
.L_x_2552:
        /* <DEDUP_REMOVED lines=14> */
.L_x_2553:
        /* <DEDUP_REMOVED lines=8> */
.L_x_2554:
        /* <DEDUP_REMOVED lines=14> */
.L_x_2555:
        /* <DEDUP_REMOVED lines=8> */
.L_x_2556:
        /* <DEDUP_REMOVED lines=14> */
.L_x_2557:
        /* <DEDUP_REMOVED lines=8> */
.L_x_2558:
        /* <DEDUP_REMOVED lines=14> */
.L_x_2559:
        /* <DEDUP_REMOVED lines=8> */
.L_x_2560:
        /* <DEDUP_REMOVED lines=13> */
.L_x_2561:
        /* <DEDUP_REMOVED lines=8> */
.L_x_2562:
        /* <DEDUP_REMOVED lines=12> */
.L_x_2563:
[----:B------:R-:W-:Y:S05]  /*14f10*/  BRA `(.L_x_2564) ;  /* 0xffffffb800bc7947 */ /* 0x000fea000383ffff */
.L_x_2478:
[----:B0-----:R0:W1:Y:S02]  /*14f20*/  SYNCS.PHASECHK.TRANS64.TRYWAIT P0, [R22+URZ+0x30820], R3 ;  /* 0x03082003160075a7 */ /* 0x001064000800017f */
[----:B-1----:R-:W-:Y:S05]  /*14f30*/  @!P0 NANOSLEEP.SYNCS 0x989680 ;  /* 0x009896800000895d */ /* 0x002fea0003900000 */
[----:B------:R-:W1:Y:S02]  /*14f40*/  @!P0 SYNCS.PHASECHK.TRANS64 P0, [R22+URZ+0x30820], R3 ;  /* 0x03082003160085a7 */ /* 0x000e64000800007f */
[----:B-1----:R-:W-:Y:S05]  /*14f50*/  @!P0 BRA `(.L_x_2478) ;  /* 0xfffffffc00f08947 */ /* 0x002fea000383ffff */
[----:B------:R-:W-:Y:S05]  /*14f60*/  BRA `(.L_x_2565) ;  /* 0xffffffbc00347947 */ /* 0x000fea000383ffff */
.L_x_2483:
[----:B0-----:R0:W1:Y:S02]  /*14f70*/  SYNCS.PHASECHK.TRANS64.TRYWAIT P0, [R6+URZ+0x30840], R3 ;  /* 0x03084003060075a7 */ /* 0x001064000800017f */
[----:B-1----:R-:W-:Y:S05]  /*14f80*/  @!P0 NANOSLEEP.SYNCS 0x989680 ;  /* 0x009896800000895d */ /* 0x002fea0003900000 */
[----:B------:R-:W1:Y:S02]  /*14f90*/  @!P0 SYNCS.PHASECHK.TRANS64 P0, [R6+URZ+0x30840], R3 ;  /* 0x03084003060085a7 */ /* 0x000e64000800007f */
[----:B-1----:R-:W-:Y:S05]  /*14fa0*/  @!P0 BRA `(.L_x_2483) ;  /* 0xfffffffc00f08947 */ /* 0x002fea000383ffff */
[----:B------:R-:W-:Y:S05]  /*14fb0*/  BRA `(.L_x_2566) ;  /* 0xffffffc000107947 */ /* 0x000fea000383ffff */
.L_x_2484:
        /* <DEDUP_REMOVED lines=8> */
.L_x_2568:
[----:B------:R-:W-:Y:S05]  /*15040*/  BSYNC B1 ;  /* 0x0000000000017941 */ /* 0x000fea0003800000 */
.L_x_2567:
        /* <DEDUP_REMOVED lines=12> */
.L_x_2569:
[----:B------:R-:W-:Y:S02]  /*15110*/  IMAD R5, R5, 0x2, R22 ;  /* 0x0000000205057824 */ /* 0x000fe400078e0216 */
[----:B------:R-:W-:Y:S02]  /*15120*/  IMAD.MOV.U32 R13, RZ, RZ, R8 ;  /* 0x000000ffff0d7224 */ /* 0x000fe400078e0008 */
[----:B------:R-:W-:Y:S02]  /*15130*/  IMAD.MOV.U32 R12, RZ, RZ, 0x1 ;  /* 0x00000001ff0c7424 */ /* 0x000fe400078e00ff */
[----:B------:R-:W-:-:S07]  /*15140*/  IMAD.MOV.U32 R2, RZ, RZ, R14 ;  /* 0x000000ffff027224 */ /* 0x000fce00078e000e */
[----:B------:R-:W-:Y:S05]  /*15150*/  WARPSYNC.COLLECTIVE R15, `(.L_x_2570) ;  /* 0x000000000f087348 */ /* 0x000fea0003c00000 */
[----:B------:R0:W1:Y:S02]  /*15160*/  SHFL.IDX P6, R14, R13, R12, R11 ;  /* 0x0000000c0d0e7389 */ /* 0x00006400000c000b */
[----:B01----:R-:W-:Y:S01]  /*15170*/  ENDCOLLECTIVE ;  /* 0x000000000000791b */ /* 0x003fe20003800000 */
.L_x_2570:
        /* <DEDUP_REMOVED lines=13> */
.L_x_2571:
[----:B------:R-:W-:Y:S01]  /*15250*/  IMAD.MOV.U32 R13, RZ, RZ, R8 ;  /* 0x000000ffff0d7224 */ /* 0x000fe200078e0008 */
[----:B------:R-:W-:Y:S01]  /*15260*/  MOV R12, 0x2 ;  /* 0x00000002000c7802 */ /* 0x000fe20000000f00 */
[----:B------:R-:W-:-:S07]  /*15270*/  IMAD.MOV.U32 R2, RZ, RZ, R14 ;  /* 0x000000ffff027224 */ /* 0x000fce00078e000e */
[----:B------:R-:W-:Y:S05]  /*15280*/  WARPSYNC.COLLECTIVE R15, `(.L_x_2572) ;  /* 0x000000000f087348 */ /* 0x000fea0003c00000 */
[----:B------:R0:W1:Y:S02]  /*15290*/  SHFL.IDX P6, R14, R13, R12, R11 ;  /* 0x0000000c0d0e7389 */ /* 0x00006400000c000b */
[----:B01----:R-:W-:Y:S01]  /*152a0*/  ENDCOLLECTIVE ;  /* 0x000000000000791b */ /* 0x003fe20003800000 */
.L_x_2572:
        /* <DEDUP_REMOVED lines=13> */
.L_x_2573:
[----:B------:R-:W-:Y:S02]  /*15380*/  IMAD.MOV.U32 R13, RZ, RZ, R8 ;  /* 0x000000ffff0d7224 */ /* 0x000fe400078e0008 */
[----:B------:R-:W-:Y:S02]  /*15390*/  IMAD.MOV.U32 R12, RZ, RZ, 0x3 ;  /* 0x00000003ff0c7424 */ /* 0x000fe400078e00ff */
[----:B------:R-:W-:-:S07]  /*153a0*/  IMAD.MOV.U32 R2, RZ, RZ, R14 ;  /* 0x000000ffff027224 */ /* 0x000fce00078e000e */
[----:B------:R-:W-:Y:S05]  /*153b0*/  WARPSYNC.COLLECTIVE R15, `(.L_x_2574) ;  /* 0x000000000f087348 */ /* 0x000fea0003c00000 */
[----:B------:R0:W1:Y:S02]  /*153c0*/  SHFL.IDX P6, R14, R13, R12, R11 ;  /* 0x0000000c0d0e7389 */ /* 0x00006400000c000b */
[----:B01----:R-:W-:Y:S01]  /*153d0*/  ENDCOLLECTIVE ;  /* 0x000000000000791b */ /* 0x003fe20003800000 */
.L_x_2574:
        /* <DEDUP_REMOVED lines=13> */
.L_x_2575:
[----:B------:R-:W-:Y:S02]  /*154b0*/  IMAD.MOV.U32 R13, RZ, RZ, R8 ;  /* 0x000000ffff0d7224 */ /* 0x000fe400078e0008 */
[----:B------:R-:W-:Y:S02]  /*154c0*/  IMAD.MOV.U32 R12, RZ, RZ, 0x4 ;  /* 0x00000004ff0c7424 */ /* 0x000fe400078e00ff */
[----:B------:R-:W-:-:S07]  /*154d0*/  IMAD.MOV.U32 R2, RZ, RZ, R14 ;  /* 0x000000ffff027224 */ /* 0x000fce00078e000e */
[----:B------:R-:W-:Y:S05]  /*154e0*/  WARPSYNC.COLLECTIVE R15, `(.L_x_2576) ;  /* 0x000000000f087348 */ /* 0x000fea0003c00000 */
[----:B------:R0:W1:Y:S02]  /*154f0*/  SHFL.IDX P6, R14, R13, R12, R11 ;  /* 0x0000000c0d0e7389 */ /* 0x00006400000c000b */
[----:B01----:R-:W-:Y:S01]  /*15500*/  ENDCOLLECTIVE ;  /* 0x000000000000791b */ /* 0x003fe20003800000 */
.L_x_2576:
        /* <DEDUP_REMOVED lines=13> */
.L_x_2577:
[----:B------:R-:W-:Y:S02]  /*155e0*/  IMAD.MOV.U32 R13, RZ, RZ, R8 ;  /* 0x000000ffff0d7224 */ /* 0x000fe400078e0008 */
[----:B------:R-:W-:Y:S02]  /*155f0*/  IMAD.MOV.U32 R12, RZ, RZ, 0x5 ;  /* 0x00000005ff0c7424 */ /* 0x000fe400078e00ff */
[----:B------:R-:W-:-:S07]  /*15600*/  IMAD.MOV.U32 R2, RZ, RZ, R14 ;  /* 0x000000ffff027224 */ /* 0x000fce00078e000e */
[----:B------:R-:W-:Y:S05]  /*15610*/  WARPSYNC.COLLECTIVE R15, `(.L_x_2578) ;  /* 0x000000000f087348 */ /* 0x000fea0003c00000 */
[----:B------:R0:W1:Y:S02]  /*15620*/  SHFL.IDX P6, R14, R13, R12, R11 ;  /* 0x0000000c0d0e7389 */ /* 0x00006400000c000b */
[----:B01----:R-:W-:Y:S01]  /*15630*/  ENDCOLLECTIVE ;  /* 0x000000000000791b */ /* 0x003fe20003800000 */
.L_x_2578:
        /* <DEDUP_REMOVED lines=14> */
.L_x_2579:
[----:B------:R-:W-:Y:S01]  /*15720*/  IMAD.MOV.U32 R2, RZ, RZ, R14 ;  /* 0x000000ffff027224 */ /* 0x000fe200078e000e */
[----:B------:R-:W-:Y:S06]  /*15730*/  BRA `(.L_x_2580) ;  /* 0xffffffbc00307947 */ /* 0x000fec000383ffff */
.L_x_2489:
[----:B0-----:R0:W1:Y:S02]  /*15740*/  SYNCS.PHASECHK.TRANS64.TRYWAIT P0, [R6+URZ+0x30860], R2 ;  /* 0x03086002060075a7 */ /* 0x001064000800017f */
[----:B-1----:R-:W-:Y:S05]  /*15750*/  @!P0 NANOSLEEP.SYNCS 0x989680 ;  /* 0x009896800000895d */ /* 0x002fea0003900000 */
[----:B------:R-:W1:Y:S02]  /*15760*/  @!P0 SYNCS.PHASECHK.TRANS64 P0, [R6+URZ+0x30860], R2 ;  /* 0x03086002060085a7 */ /* 0x000e64000800007f */
[----:B-1----:R-:W-:Y:S05]  /*15770*/  @!P0 BRA `(.L_x_2489) ;  /* 0xfffffffc00f08947 */ /* 0x002fea000383ffff */
[----:B------:R-:W-:Y:S05]  /*15780*/  BRA `(.L_x_2581) ;  /* 0xffffffbc00947947 */ /* 0x000fea000383ffff */
.L_x_2490:
        /* <DEDUP_REMOVED lines=8> */
.L_x_2583:
[----:B------:R-:W-:Y:S05]  /*15810*/  BSYNC B1 ;  /* 0x0000000000017941 */ /* 0x000fea0003800000 */
.L_x_2582:
        /* <DEDUP_REMOVED lines=9> */
.L_x_2584:
[----:B------:R-:W-:Y:S02]  /*158b0*/  IMAD.MOV.U32 R13, RZ, RZ, R24 ;  /* 0x000000ffff0d7224 */ /* 0x000fe400078e0018 */
[----:B------:R-:W-:Y:S02]  /*158c0*/  IMAD.MOV.U32 R12, RZ, RZ, 0x1 ;  /* 0x00000001ff0c7424 */ /* 0x000fe400078e00ff */
[----:B------:R-:W-:-:S07]  /*158d0*/  IMAD.MOV.U32 R2, RZ, RZ, R14 ;  /* 0x000000ffff027224 */ /* 0x000fce00078e000e */
[----:B------:R-:W-:Y:S05]  /*158e0*/  WARPSYNC.COLLECTIVE R15, `(.L_x_2585) ;  /* 0x000000000f087348 */ /* 0x000fea0003c00000 */
[----:B------:R0:W1:Y:S02]  /*158f0*/  SHFL.IDX P6, R14, R13, R12, R11 ;  /* 0x0000000c0d0e7389 */ /* 0x00006400000c000b */
[----:B01----:R-:W-:Y:S01]  /*15900*/  ENDCOLLECTIVE ;  /* 0x000000000000791b */ /* 0x003fe20003800000 */
.L_x_2585:
        /* <DEDUP_REMOVED lines=16> */
.L_x_2586:
[----:B------:R-:W-:Y:S02]  /*15a10*/  IMAD.MOV.U32 R13, RZ, RZ, R24 ;  /* 0x000000ffff0d7224 */ /* 0x000fe400078e0018 */
[----:B------:R-:W-:Y:S02]  /*15a20*/  IMAD.MOV.U32 R12, RZ, RZ, 0x2 ;  /* 0x00000002ff0c7424 */ /* 0x000fe400078e00ff */
[----:B------:R-:W-:-:S07]  /*15a30*/  IMAD.MOV.U32 R2, RZ, RZ, R14 ;  /* 0x000000ffff027224 */ /* 0x000fce00078e000e */
[----:B------:R-:W-:Y:S05]  /*15a40*/  WARPSYNC.COLLECTIVE R15, `(.L_x_2587) ;  /* 0x000000000f087348 */ /* 0x000fea0003c00000 */
[----:B------:R0:W1:Y:S02]  /*15a50*/  SHFL.IDX P6, R14, R13, R12, R11 ;  /* 0x0000000c0d0e7389 */ /* 0x00006400000c000b */
[----:B01----:R-:W-:Y:S01]  /*15a60*/  ENDCOLLECTIVE ;  /* 0x000000000000791b */ /* 0x003fe20003800000 */
.L_x_2587:
        /* <DEDUP_REMOVED lines=16> */
.L_x_2588:
[----:B------:R-:W-:Y:S02]  /*15b70*/  IMAD.MOV.U32 R13, RZ, RZ, R24 ;  /* 0x000000ffff0d7224 */ /* 0x000fe400078e0018 */
[----:B------:R-:W-:Y:S02]  /*15b80*/  IMAD.MOV.U32 R12, RZ, RZ, 0x3 ;  /* 0x00000003ff0c7424 */ /* 0x000fe400078e00ff */
[----:B------:R-:W-:-:S07]  /*15b90*/  IMAD.MOV.U32 R2, RZ, RZ, R14 ;  /* 0x000000ffff027224 */ /* 0x000fce00078e000e */
[----:B------:R-:W-:Y:S05]  /*15ba0*/  WARPSYNC.COLLECTIVE R15, `(.L_x_2589) ;  /* 0x000000000f087348 */ /* 0x000fea0003c00000 */
[----:B------:R0:W1:Y:S02]  /*15bb0*/  SHFL.IDX P6, R14, R13, R12, R11 ;  /* 0x0000000c0d0e7389 */ /* 0x00006400000c000b */
[----:B01----:R-:W-:Y:S01]  /*15bc0*/  ENDCOLLECTIVE ;  /* 0x000000000000791b */ /* 0x003fe20003800000 */
.L_x_2589:
        /* <DEDUP_REMOVED lines=16> */
.L_x_2590:
[----:B------:R-:W-:Y:S02]  /*15cd0*/  IMAD.MOV.U32 R13, RZ, RZ, R24 ;  /* 0x000000ffff0d7224 */ /* 0x000fe400078e0018 */
[----:B------:R-:W-:Y:S02]  /*15ce0*/  IMAD.MOV.U32 R12, RZ, RZ, 0x4 ;  /* 0x00000004ff0c7424 */ /* 0x000fe400078e00ff */
[----:B------:R-:W-:-:S07]  /*15cf0*/  IMAD.MOV.U32 R2, RZ, RZ, R14 ;  /* 0x000000ffff027224 */ /* 0x000fce00078e000e */
[----:B------:R-:W-:Y:S05]  /*15d00*/  WARPSYNC.COLLECTIVE R15, `(.L_x_2591) ;  /* 0x000000000f087348 */ /* 0x000fea0003c00000 */
[----:B------:R0:W1:Y:S02]  /*15d10*/  SHFL.IDX P6, R14, R13, R12, R11 ;  /* 0x0000000c0d0e7389 */ /* 0x00006400000c000b */
[----:B01----:R-:W-:Y:S01]  /*15d20*/  ENDCOLLECTIVE ;  /* 0x000000000000791b */ /* 0x003fe20003800000 */
.L_x_2591:
        /* <DEDUP_REMOVED lines=16> */
.L_x_2592:
[----:B------:R-:W-:Y:S02]  /*15e30*/  IMAD.MOV.U32 R13, RZ, RZ, R24 ;  /* 0x000000ffff0d7224 */ /* 0x000fe400078e0018 */
[----:B------:R-:W-:Y:S02]  /*15e40*/  IMAD.MOV.U32 R12, RZ, RZ, 0x5 ;  /* 0x00000005ff0c7424 */ /* 0x000fe400078e00ff */
[----:B------:R-:W-:-:S07]  /*15e50*/  IMAD.MOV.U32 R2, RZ, RZ, R14 ;  /* 0x000000ffff027224 */ /* 0x000fce00078e000e */
[----:B------:R-:W-:Y:S05]  /*15e60*/  WARPSYNC.COLLECTIVE R15, `(.L_x_2593) ;  /* 0x000000000f087348 */ /* 0x000fea0003c00000 */
[----:B------:R0:W1:Y:S02]  /*15e70*/  SHFL.IDX P6, R14, R13, R12, R11 ;  /* 0x0000000c0d0e7389 */ /* 0x00006400000c000b */
[----:B01----:R-:W-:Y:S01]  /*15e80*/  ENDCOLLECTIVE ;  /* 0x000000000000791b */ /* 0x003fe20003800000 */
.L_x_2593:
        /* <DEDUP_REMOVED lines=13> */
.L_x_2594:
[----:B------:R-:W-:Y:S01]  /*15f60*/  @!PT LDS RZ, [RZ] ;  /* 0x00000000fffff984 */ /* 0x000fe20000000800 */
[----:B------:R-:W-:Y:S01]  /*15f70*/  @!PT LDS RZ, [RZ] ;  /* 0x00000000fffff984 */ /* 0x000fe20000000800 */
[----:B------:R-:W-:Y:S01]  /*15f80*/  @!PT LDS RZ, [RZ] ;  /* 0x00000000fffff984 */ /* 0x000fe20000000800 */
[----:B------:R1:W-:Y:S01]  /*15f90*/  LDGSTS.E.BYPASS.LTC128B.128 [R5+0x5400], desc[UR36][R2.64+0x80], !P0 ;  /* 0x0540008002057fae */ /* 0x0003e2000c101d64 */
[----:B------:R-:W-:-:S13]  /*15fa0*/  ISETP.LT.OR P0, PT, R7, 0x41, P1 ;  /* 0x000000410700780c */ /* 0x000fda0000f01670 */
[----:B------:R1:W-:Y:S01]  /*15fb0*/  LDGSTS.E.BYPASS.LTC128B.128 [R5+0x8400], desc[UR36][R2.64+0x100], !P0 ;  /* 0x0840010002057fae */ /* 0x0003e2000c101d64 */
[----:B------:R-:W-:Y:S05]  /*15fc0*/  BRA `(.L_x_2595) ;  /* 0xffffffb800787947 */ /* 0x000fea000383ffff */
.L_x_2498:
[----:B0-----:R0:W1:Y:S02]  /*15fd0*/  SYNCS.PHASECHK.TRANS64.TRYWAIT P0, [R0+URZ+0x30860], R3 ;  /* 0x03086003000075a7 */ /* 0x001064000800017f */
[----:B-1----:R-:W-:Y:S05]  /*15fe0*/  @!P0 NANOSLEEP.SYNCS 0x989680 ;  /* 0x009896800000895d */ /* 0x002fea0003900000 */
[----:B------:R-:W1:Y:S02]  /*15ff0*/  @!P0 SYNCS.PHASECHK.TRANS64 P0, [R0+URZ+0x30860], R3 ;  /* 0x03086003000085a7 */ /* 0x000e64000800007f */
[----:B-1----:R-:W-:Y:S05]  /*16000*/  @!P0 BRA `(.L_x_2498) ;  /* 0xfffffffc00f08947 */ /* 0x002fea000383ffff */
[----:B------:R-:W-:Y:S05]  /*16010*/  BRA `(.L_x_2596) ;  /* 0xffffffbc00907947 */ /* 0x000fea000383ffff */
.L_x_2499:
        /* <DEDUP_REMOVED lines=8> */
.L_x_2598:
[----:B------:R-:W-:Y:S05]  /*160a0*/  BSYNC B0 ;  /* 0x0000000000007941 */ /* 0x000fea0003800000 */
.L_x_2597:
        /* <DEDUP_REMOVED lines=9> */
.L_x_2599:
        /* <DEDUP_REMOVED lines=14> */
.L_x_2600:
        /* <DEDUP_REMOVED lines=13> */
.L_x_2601:
[----:B------:R-:W-:Y:S02]  /*162f0*/  IMAD.MOV.U32 R13, RZ, RZ, R24 ;  /* 0x000000ffff0d7224 */ /* 0x000fe400078e0018 */
[----:B------:R-:W-:Y:S01]  /*16300*/  IMAD.MOV.U32 R12, RZ, RZ, 0x2 ;  /* 0x00000002ff0c7424 */ /* 0x000fe200078e00ff */
[----:B------:R-:W-:-:S13]  /*16310*/  IADD3 R2, P4, R14, R5, RZ ;  /* 0x000000050e027210 */ /* 0x000fda0007f9e0ff */
[----:B------:R-:W-:Y:S05]  /*16320*/  WARPSYNC.COLLECTIVE R15, `(.L_x_2602) ;  /* 0x000000000f087348 */ /* 0x000fea0003c00000 */
[----:B------:R0:W1:Y:S02]  /*16330*/  SHFL.IDX P6, R14, R13, R12, R11 ;  /* 0x0000000c0d0e7389 */ /* 0x00006400000c000b */
[----:B01----:R-:W-:Y:S01]  /*16340*/  ENDCOLLECTIVE ;  /* 0x000000000000791b */ /* 0x003fe20003800000 */
.L_x_2602:
        /* <DEDUP_REMOVED lines=15> */
.L_x_2603:
[----:B------:R-:W-:Y:S01]  /*16440*/  IMAD.MOV.U32 R13, RZ, RZ, R24 ;  /* 0x000000ffff0d7224 */ /* 0x000fe200078e0018 */
[----:B------:R-:W-:Y:S02]  /*16450*/  MOV R12, 0x3 ;  /* 0x00000003000c7802 */ /* 0x000fe40000000f00 */
[----:B------:R-:W-:-:S13]  /*16460*/  IADD3 R2, P4, R14, R5, RZ ;  /* 0x000000050e027210 */ /* 0x000fda0007f9e0ff */
[----:B------:R-:W-:Y:S05]  /*16470*/  WARPSYNC.COLLECTIVE R15, `(.L_x_2604) ;  /* 0x000000000f087348 */ /* 0x000fea0003c00000 */
[----:B------:R0:W1:Y:S02]  /*16480*/  SHFL.IDX P6, R14, R13, R12, R11 ;  /* 0x0000000c0d0e7389 */ /* 0x00006400000c000b */
[----:B01----:R-:W-:Y:S01]  /*16490*/  ENDCOLLECTIVE ;  /* 0x000000000000791b */ /* 0x003fe20003800000 */
.L_x_2604:
        /* <DEDUP_REMOVED lines=15> */
.L_x_2605:
[----:B------:R-:W-:Y:S02]  /*16590*/  IMAD.MOV.U32 R13, RZ, RZ, R24 ;  /* 0x000000ffff0d7224 */ /* 0x000fe400078e0018 */
[----:B------:R-:W-:Y:S01]  /*165a0*/  IMAD.MOV.U32 R12, RZ, RZ, 0x4 ;  /* 0x00000004ff0c7424 */ /* 0x000fe200078e00ff */
[----:B------:R-:W-:-:S13]  /*165b0*/  IADD3 R2, P4, R14, R5, RZ ;  /* 0x000000050e027210 */ /* 0x000fda0007f9e0ff */
[----:B------:R-:W-:Y:S05]  /*165c0*/  WARPSYNC.COLLECTIVE R15, `(.L_x_2606) ;  /* 0x000000000f087348 */ /* 0x000fea0003c00000 */
[----:B------:R0:W1:Y:S02]  /*165d0*/  SHFL.IDX P6, R14, R13, R12, R11 ;  /* 0x0000000c0d0e7389 */ /* 0x00006400000c000b */
[----:B01----:R-:W-:Y:S01]  /*165e0*/  ENDCOLLECTIVE ;  /* 0x000000000000791b */ /* 0x003fe20003800000 */
.L_x_2606:
        /* <DEDUP_REMOVED lines=15> */
.L_x_2607:
[----:B------:R-:W-:Y:S02]  /*166e0*/  IMAD.MOV.U32 R13, RZ, RZ, R24 ;  /* 0x000000ffff0d7224 */ /* 0x000fe400078e0018 */
[----:B------:R-:W-:Y:S01]  /*166f0*/  IMAD.MOV.U32 R12, RZ, RZ, 0x5 ;  /* 0x00000005ff0c7424 */ /* 0x000fe200078e00ff */
[----:B------:R-:W-:-:S13]  /*16700*/  IADD3 R2, P4, R14, R5, RZ ;  /* 0x000000050e027210 */ /* 0x000fda0007f9e0ff */
[----:B------:R-:W-:Y:S05]  /*16710*/  WARPSYNC.COLLECTIVE R15, `(.L_x_2608) ;  /* 0x000000000f087348 */ /* 0x000fea0003c00000 */
[----:B------:R0:W1:Y:S02]  /*16720*/  SHFL.IDX P6, R14, R13, R12, R11 ;  /* 0x0000000c0d0e7389 */ /* 0x00006400000c000b */
[----:B01----:R-:W-:Y:S01]  /*16730*/  ENDCOLLECTIVE ;  /* 0x000000000000791b */ /* 0x003fe20003800000 */
.L_x_2608:
        /* <DEDUP_REMOVED lines=14> */
.L_x_2609:
[----:B------:R-:W-:Y:S05]  /*16820*/  BRA `(.L_x_2610) ;  /* 0xffffffb800947947 */ /* 0x000fea000383ffff */
.L_x_2504:
        /* <DEDUP_REMOVED lines=8> */
.L_x_2612:
[----:B------:R-:W-:Y:S05]  /*168b0*/  BSYNC B0 ;  /* 0x0000000000007941 */ /* 0x000fea0003800000 */
.L_x_2611:
        /* <DEDUP_REMOVED lines=9> */
.L_x_2613:
        /* <DEDUP_REMOVED lines=23> */
.L_x_2614:
[----:B------:R-:W-:Y:S01]  /*16ac0*/  IMAD.MOV.U32 R12, RZ, RZ, 0x2 ;  /* 0x00000002ff0c7424 */ /* 0x000fe200078e00ff */
[----:B------:R-:W-:-:S05]  /*16ad0*/  SEL R6, R14, RZ, P1 ;  /* 0x000000ff0e067207 */ /* 0x000fca0000800000 */
[----:B------:R-:W-:-:S04]  /*16ae0*/  IMAD.IADD R6, R13, 0x1, R6 ;  /* 0x000000010d067824 */ /* 0x000fc800078e0206 */
[----:B------:R-:W-:-:S07]  /*16af0*/  IMAD.MOV.U32 R13, RZ, RZ, R6 ;  /* 0x000000ffff0d7224 */ /* 0x000fce00078e0006 */
[----:B------:R-:W-:Y:S05]  /*16b00*/  WARPSYNC.COLLECTIVE R15, `(.L_x_2615) ;  /* 0x000000000f087348 */ /* 0x000fea0003c00000 */
[----:B------:R0:W1:Y:S02]  /*16b10*/  SHFL.UP P6, R14, R13, R12, R11 ;  /* 0x0400000c0d0e7389 */ /* 0x00006400000c000b */
[----:B01----:R-:W-:Y:S01]  /*16b20*/  ENDCOLLECTIVE ;  /* 0x000000000000791b */ /* 0x003fe20003800000 */
.L_x_2615:
        /* <DEDUP_REMOVED lines=8> */
.L_x_2616:
[----:B------:R-:W-:Y:S01]  /*16bb0*/  IMAD.MOV.U32 R12, RZ, RZ, 0x8 ;  /* 0x00000008ff0c7424 */ /* 0x000fe200078e00ff */
[----:B------:R-:W-:-:S05]  /*16bc0*/  SEL R3, R14, RZ, P3 ;  /* 0x000000ff0e037207 */ /* 0x000fca0001800000 */
[----:B------:R-:W-:-:S04]  /*16bd0*/  IMAD.IADD R3, R2, 0x1, R3 ;  /* 0x0000000102037824 */ /* 0x000fc800078e0203 */
[----:B------:R-:W-:-:S07]  /*16be0*/  IMAD.MOV.U32 R13, RZ, RZ, R3 ;  /* 0x000000ffff0d7224 */ /* 0x000fce00078e0003 */
[----:B------:R-:W-:Y:S05]  /*16bf0*/  WARPSYNC.COLLECTIVE R15, `(.L_x_2617) ;  /* 0x000000000f087348 */ /* 0x000fea0003c00000 */
[----:B------:R0:W1:Y:S02]  /*16c00*/  SHFL.UP P6, R14, R13, R12, R11 ;  /* 0x0400000c0d0e7389 */ /* 0x00006400000c000b */
[----:B01----:R-:W-:Y:S01]  /*16c10*/  ENDCOLLECTIVE ;  /* 0x000000000000791b */ /* 0x003fe20003800000 */
.L_x_2617:
[----:B------:R-:W-:Y:S01]  /*16c20*/  IMAD.MOV.U32 R12, RZ, RZ, 0x10 ;  /* 0x00000010ff0c7424 */ /* 0x000fe200078e00ff */
[----:B------:R-:W-:-:S05]  /*16c30*/  SEL R4, R14, RZ, P4 ;  /* 0x000000ff0e047207 */ /* 0x000fca0002000000 */
[----:B------:R-:W-:-:S04]  /*16c40*/  IMAD.IADD R4, R3, 0x1, R4 ;  /* 0x0000000103047824 */ /* 0x000fc800078e0204 */
[----:B------:R-:W-:-:S07]  /*16c50*/  IMAD.MOV.U32 R13, RZ, RZ, R4 ;  /* 0x000000ffff0d7224 */ /* 0x000fce00078e0004 */
[----:B------:R-:W-:Y:S05]  /*16c60*/  WARPSYNC.COLLECTIVE R15, `(.L_x_2618) ;  /* 0x000000000f087348 */ /* 0x000fea0003c00000 */
[----:B------:R0:W1:Y:S02]  /*16c70*/  SHFL.UP P6, R14, R13, R12, R11 ;  /* 0x0400000c0d0e7389 */ /* 0x00006400000c000b */
[----:B01----:R-:W-:Y:S01]  /*16c80*/  ENDCOLLECTIVE ;  /* 0x000000000000791b */ /* 0x003fe20003800000 */
.L_x_2618:
        /* <DEDUP_REMOVED lines=8> */
.L_x_2619:
[----:B------:R-:W-:Y:S05]  /*16d10*/  BRA `(.L_x_2620) ;  /* 0xffffffb800a87947 */ /* 0x000fea000383ffff */
.L_x_2507:
[----:B------:R-:W-:Y:S01]  /*16d20*/  BSSY B0, `(.L_x_2621) ;  /* 0x0000007000007945 */ /* 0x000fe20003800000 */
[----:B------:R-:W-:Y:S02]  /*16d30*/  IMAD.MOV.U32 R12, RZ, RZ, 0x1 ;  /* 0x00000001ff0c7424 */ /* 0x000fe400078e00ff */
[----:B------:R-:W-:Y:S02]  /*16d40*/  IMAD.MOV.U32 R11, RZ, RZ, RZ ;  /* 0x000000ffff0b7224 */ /* 0x000fe400078e00ff */
[----:B------:R-:W-:-:S07]  /*16d50*/  IMAD.MOV.U32 R15, RZ, RZ, -0x1 ;  /* 0xffffffffff0f7424 */ /* 0x000fce00078e00ff */
[----:B------:R-:W-:Y:S05]  /*16d60*/  WARPSYNC.COLLECTIVE R15, `(.L_x_2622) ;  /* 0x000000000f087348 */ /* 0x000fea0003c00000 */
[----:B------:R0:W1:Y:S02]  /*16d70*/  SHFL.UP P6, R14, R13, R12, R11 ;  /* 0x0400000c0d0e7389 */ /* 0x00006400000c000b */
[----:B01----:R-:W-:Y:S01]  /*16d80*/  ENDCOLLECTIVE ;  /* 0x000000000000791b */ /* 0x003fe20003800000 */
.L_x_2622:
[----:B------:R-:W-:Y:S05]  /*16d90*/  BSYNC B0 ;  /* 0x0000000000007941 */ /* 0x000fea0003800000 */
.L_x_2621:
        /* <DEDUP_REMOVED lines=8> */
.L_x_2623:
[----:B------:R-:W-:Y:S01]  /*16e20*/  IMAD.MOV.U32 R12, RZ, RZ, 0x4 ;  /* 0x00000004ff0c7424 */ /* 0x000fe200078e00ff */
[----:B------:R-:W-:-:S05]  /*16e30*/  SEL R2, R14, RZ, P2 ;  /* 0x000000ff0e027207 */ /* 0x000fca0001000000 */
[----:B------:R-:W-:-:S04]  /*16e40*/  IMAD.IADD R2, R13, 0x1, R2 ;  /* 0x000000010d027824 */ /* 0x000fc800078e0202 */
[----:B------:R-:W-:-:S07]  /*16e50*/  IMAD.MOV.U32 R13, RZ, RZ, R2 ;  /* 0x000000ffff0d7224 */ /* 0x000fce00078e0002 */
[----:B------:R-:W-:Y:S05]  /*16e60*/  WARPSYNC.COLLECTIVE R15, `(.L_x_2624) ;  /* 0x000000000f087348 */ /* 0x000fea0003c00000 */
[----:B------:R0:W1:Y:S02]  /*16e70*/  SHFL.UP P6, R14, R13, R12, R11 ;  /* 0x0400000c0d0e7389 */ /* 0x00006400000c000b */
[----:B01----:R-:W-:Y:S01]  /*16e80*/  ENDCOLLECTIVE ;  /* 0x000000000000791b */ /* 0x003fe20003800000 */
.L_x_2624:
[----:B------:R-:W-:Y:S01]  /*16e90*/  IMAD.MOV.U32 R12, RZ, RZ, 0x8 ;  /* 0x00000008ff0c7424 */ /* 0x000fe200078e00ff */
[----:B------:R-:W-:-:S05]  /*16ea0*/  SEL R3, R14, RZ, P3 ;  /* 0x000000ff0e037207 */ /* 0x000fca0001800000 */
[----:B------:R-:W-:-:S04]  /*16eb0*/  IMAD.IADD R3, R2, 0x1, R3 ;  /* 0x0000000102037824 */ /* 0x000fc800078e0203 */
[----:B------:R-:W-:-:S07]  /*16ec0*/  IMAD.MOV.U32 R13, RZ, RZ, R3 ;  /* 0x000000ffff0d7224 */ /* 0x000fce00078e0003 */
[----:B------:R-:W-:Y:S05]  /*16ed0*/  WARPSYNC.COLLECTIVE R15, `(.L_x_2625) ;  /* 0x000000000f087348 */ /* 0x000fea0003c00000 */
[----:B------:R0:W1:Y:S02]  /*16ee0*/  SHFL.UP P6, R14, R13, R12, R11 ;  /* 0x0400000c0d0e7389 */ /* 0x00006400000c000b */
[----:B01----:R-:W-:Y:S01]  /*16ef0*/  ENDCOLLECTIVE ;  /* 0x000000000000791b */ /* 0x003fe20003800000 */
.L_x_2625:
[----:B------:R-:W-:Y:S01]  /*16f00*/  IMAD.MOV.U32 R12, RZ, RZ, 0x10 ;  /* 0x00000010ff0c7424 */ /* 0x000fe200078e00ff */
[----:B------:R-:W-:-:S05]  /*16f10*/  SEL R4, R14, RZ, P4 ;  /* 0x000000ff0e047207 */ /* 0x000fca0002000000 */
[----:B------:R-:W-:-:S04]  /*16f20*/  IMAD.IADD R4, R3, 0x1, R4 ;  /* 0x0000000103047824 */ /* 0x000fc800078e0204 */
[----:B------:R-:W-:-:S07]  /*16f30*/  IMAD.MOV.U32 R13, RZ, RZ, R4 ;  /* 0x000000ffff0d7224 */ /* 0x000fce00078e0004 */
[----:B------:R-:W-:Y:S05]  /*16f40*/  WARPSYNC.COLLECTIVE R15, `(.L_x_2626) ;  /* 0x000000000f087348 */ /* 0x000fea0003c00000 */
[----:B------:R0:W1:Y:S02]  /*16f50*/  SHFL.UP P6, R14, R13, R12, R11 ;  /* 0x0400000c0d0e7389 */ /* 0x00006400000c000b */
[----:B01----:R-:W-:Y:S01]  /*16f60*/  ENDCOLLECTIVE ;  /* 0x000000000000791b */ /* 0x003fe20003800000 */
.L_x_2626:
        /* <DEDUP_REMOVED lines=8> */
.L_x_2627:
[----:B------:R-:W-:Y:S05]  /*16ff0*/  BRA `(.L_x_2628) ;  /* 0xffffffb800947947 */ /* 0x000fea000383ffff */
.L_x_2509:
[----:B------:R-:W-:Y:S01]  /*17000*/  BSSY B0, `(.L_x_2629) ;  /* 0x0000006000007945 */ /* 0x000fe20003800000 */
[----:B------:R-:W-:Y:S01]  /*17010*/  PLOP3.LUT P6, PT, P6, PT, PT, 0x8, 0x0 ;  /* 0x000000000000781c */ /* 0x000fe200037ce170 */
[----:B------:R-:W-:-:S12]  /*17020*/  IMAD.MOV.U32 R15, RZ, RZ, -0x1 ;  /* 0xffffffffff0f7424 */ /* 0x000fd800078e00ff */
[----:B0-----:R-:W-:Y:S05]  /*17030*/  WARPSYNC.COLLECTIVE R15, `(.L_x_2630) ;  /* 0x000000000f087348 */ /* 0x001fea0003c00000 */
[----:B------:R-:W-:Y:S01]  /*17040*/  VOTE.ANY R14, PT, P6 ;  /* 0x00000000000e7806 */ /* 0x000fe200030e0100 */
[----:B0-----:R-:W-:Y:S06]  /*17050*/  ENDCOLLECTIVE ;  /* 0x000000000000791b */ /* 0x001fec0003800000 */
.L_x_2630:
[----:B------:R-:W-:Y:S05]  /*17060*/  BSYNC B0 ;  /* 0x0000000000007941 */ /* 0x000fea0003800000 */
.L_x_2629:
        /* <DEDUP_REMOVED lines=8> */
.L_x_2631:
[----:B------:R-:W-:Y:S02]  /*170f0*/  IMAD.IADD R19, R12, 0x1, R19 ;  /* 0x000000010c137824 */ /* 0x000fe400078e0213 */
[----:B------:R-:W-:Y:S02]  /*17100*/  IMAD.MOV.U32 R13, RZ, RZ, R8 ;  /* 0x000000ffff0d7224 */ /* 0x000fe400078e0008 */
[----:B------:R-:W-:-:S07]  /*17110*/  IMAD.MOV.U32 R17, RZ, RZ, R14 ;  /* 0x000000ffff117224 */ /* 0x000fce00078e000e */
[----:B------:R-:W-:Y:S05]  /*17120*/  WARPSYNC.COLLECTIVE R15, `(.L_x_2632) ;  /* 0x000000000f087348 */ /* 0x000fea0003c00000 */
[----:B------:R0:W1:Y:S02]  /*17130*/  SHFL.IDX P6, R14, R13, R12, R11 ;  /* 0x0000000c0d0e7389 */ /* 0x00006400000c000b */
[----:B01----:R-:W-:Y:S01]  /*17140*/  ENDCOLLECTIVE ;  /* 0x000000000000791b */ /* 0x003fe20003800000 */
.L_x_2632:
[----:B------:R-:W-:Y:S01]  /*17150*/  IMAD.MOV.U32 R8, RZ, RZ, R14 ;  /* 0x000000ffff087224 */ /* 0x000fe200078e000e */
[----:B------:R-:W-:Y:S06]  /*17160*/  BRA `(.L_x_2633) ;  /* 0xffffffb800787947 */ /* 0x000fec000383ffff */
.L_x_2511:
[----:B------:R-:W-:Y:S01]  /*17170*/  BSSY B0, `(.L_x_2634) ;  /* 0x0000007000007945 */ /* 0x000fe20003800000 */
[----:B------:R-:W-:Y:S02]  /*17180*/  IMAD.MOV.U32 R13, RZ, RZ, R2 ;  /* 0x000000ffff0d7224 */ /* 0x000fe400078e0002 */
[----:B------:R-:W-:Y:S02]  /*17190*/  IMAD.MOV.U32 R11, RZ, RZ, 0x1f ;  /* 0x0000001fff0b7424 */ /* 0x000fe400078e00ff */
[----:B------:R-:W-:-:S07]  /*171a0*/  IMAD.MOV.U32 R15, RZ, RZ, -0x1 ;  /* 0xffffffffff0f7424 */ /* 0x000fce00078e00ff */
[----:B0-23--:R-:W-:Y:S05]  /*171b0*/  WARPSYNC.COLLECTIVE R15, `(.L_x_2635) ;  /* 0x000000000f087348 */ /* 0x00dfea0003c00000 */
[----:B------:R1:W4:Y:S02]  /*171c0*/  SHFL.IDX P6, R14, R13, R12, R11 ;  /* 0x0000000c0d0e7389 */ /* 0x00032400000c000b */
[----:B01234-:R-:W-:Y:S01]  /*171d0*/  ENDCOLLECTIVE ;  /* 0x000000000000791b */ /* 0x01ffe20003800000 */
.L_x_2635:
[----:B------:R-:W-:Y:S05]  /*171e0*/  BSYNC B0 ;  /* 0x0000000000007941 */ /* 0x000fea0003800000 */
.L_x_2634:
[----:B------:R-:W-:Y:S01]  /*171f0*/  IMAD.MOV.U32 R6, RZ, RZ, R14 ;  /* 0x000000ffff067224 */ /* 0x000fe200078e000e */
[----:B------:R-:W-:Y:S06]  /*17200*/  BRA `(.L_x_2510) ;  /* 0xffffffb800687947 */ /* 0x000fec000383ffff */
.L_x_2517:
[----:B-1----:R1:W2:Y:S02]  /*17210*/  SYNCS.PHASECHK.TRANS64.TRYWAIT P0, [R4+URZ+0x30820], R0 ;  /* 0x03082000040075a7 */ /* 0x0022a4000800017f */
[----:B--2---:R-:W-:Y:S05]  /*17220*/  @!P0 NANOSLEEP.SYNCS 0x989680 ;  /* 0x009896800000895d */ /* 0x004fea0003900000 */
[----:B------:R-:W2:Y:S02]  /*17230*/  @!P0 SYNCS.PHASECHK.TRANS64 P0, [R4+URZ+0x30820], R0 ;  /* 0x03082000040085a7 */ /* 0x000ea4000800007f */
[----:B--2---:R-:W-:Y:S05]  /*17240*/  @!P0 BRA `(.L_x_2517) ;  /* 0xfffffffc00f08947 */ /* 0x004fea000383ffff */
[----:B------:R-:W-:Y:S05]  /*17250*/  BRA `(.L_x_2636) ;  /* 0xffffffc000c07947 */ /* 0x000fea000383ffff */
.L_x_2518:
[----:B------:R-:W2:Y:S01]  /*17260*/  S2R R2, SR_TID.X ;  /* 0x0000000000027919 */ /* 0x000ea20000002100 */
[----:B------:R-:W-:Y:S01]  /*17270*/  BSSY B0, `(.L_x_2637) ;  /* 0x000000a000007945 */ /* 0x000fe20003800000 */
[----:B------:R-:W-:Y:S02]  /*17280*/  IMAD.MOV.U32 R12, RZ, RZ, RZ ;  /* 0x000000ffff0c7224 */ /* 0x000fe400078e00ff */
[----:B------:R-:W-:Y:S02]  /*17290*/  IMAD.MOV.U32 R11, RZ, RZ, 0x1f ;  /* 0x0000001fff0b7424 */ /* 0x000fe400078e00ff */
[----:B------:R-:W-:Y:S01]  /*172a0*/  IMAD.MOV.U32 R15, RZ, RZ, -0x1 ;  /* 0xffffffffff0f7424 */ /* 0x000fe200078e00ff */
[----:B--2---:R-:W-:-:S04]  /*172b0*/  SHF.R.U32.HI R2, RZ, 0x5, R2 ;  /* 0x00000005ff027819 */ /* 0x004fc80000011602 */
[----:B------:R-:W-:-:S05]  /*172c0*/  LOP3.LUT R2, R2, 0x3, RZ, 0xc0, !PT ;  /* 0x0000000302027812 */ /* 0x000fca00078ec0ff */
[----:B------:R-:W-:-:S07]  /*172d0*/  IMAD.MOV.U32 R13, RZ, RZ, R2 ;  /* 0x000000ffff0d7224 */ /* 0x000fce00078e0002 */
[----:B01----:R-:W-:Y:S05]  /*172e0*/  WARPSYNC.COLLECTIVE R15, `(.L_x_2638) ;  /* 0x000000000f087348 */ /* 0x003fea0003c00000 */
[----:B------:R2:W3:Y:S02]  /*172f0*/  SHFL.IDX P6, R14, R13, R12, R11 ;  /* 0x0000000c0d0e7389 */ /* 0x0004e400000c000b */
[----:B0123--:R-:W-:Y:S01]  /*17300*/  ENDCOLLECTIVE ;  /* 0x000000000000791b */ /* 0x00ffe20003800000 */
.L_x_2638:
[----:B------:R-:W-:Y:S05]  /*17310*/  BSYNC B0 ;  /* 0x0000000000007941 */ /* 0x000fea0003800000 */
.L_x_2637:
[----:B------:R-:W-:Y:S05]  /*17320*/  BRA `(.L_x_2639) ;  /* 0xffffffc000a87947 */ /* 0x000fea000383ffff */
.L_x_2521:
[----:B------:R-:W-:Y:S01]  /*17330*/  BSSY B1, `(.L_x_2640) ;  /* 0x0000006000017945 */ /* 0x000fe20003800000 */
[----:B------:R-:W-:-:S07]  /*17340*/  IMAD.MOV.U32 R15, RZ, RZ, -0x1 ;  /* 0xffffffffff0f7424 */ /* 0x000fce00078e00ff */
[----:B01----:R-:W-:Y:S05]  /*17350*/  WARPSYNC.COLLECTIVE R15, `(.L_x_2641) ;  /* 0x000000000f0c7348 */ /* 0x003fea0003c00000 */
[----:B------:R-:W-:Y:S02]  /*17360*/  ELECT P6, UR62, PT ;  /* 0x00000000003e782f */ /* 0x000fe400038c0000 */
[----:B------:R-:W-:Y:S01]  /*17370*/  MOV R14, UR62 ;  /* 0x0000003e000e7c02 */ /* 0x000fe20008000f00 */
[----:B01----:R-:W-:Y:S10]  /*17380*/  ENDCOLLECTIVE ;  /* 0x000000000000791b */ /* 0x003ff40003800000 */
.L_x_2641:
[----:B------:R-:W-:Y:S05]  /*17390*/  BSYNC B1 ;  /* 0x0000000000017941 */ /* 0x000fea0003800000 */
.L_x_2640:
[----:B------:R-:W-:Y:S05]  /*173a0*/  BRA `(.L_x_2642) ;  /* 0xffffffc000a07947 */ /* 0x000fea000383ffff */
.L_x_2523:
[----:B-1----:R1:W2:Y:S02]  /*173b0*/  SYNCS.PHASECHK.TRANS64.TRYWAIT P1, [R5+URZ+0x30840], R0 ;  /* 0x03084000050075a7 */ /* 0x0022a4000802017f */
[----:B--2---:R-:W-:Y:S05]  /*173c0*/  @!P1 NANOSLEEP.SYNCS 0x989680 ;  /* 0x009896800000995d */ /* 0x004fea0003900000 */
[----:B------:R-:W2:Y:S02]  /*173d0*/  @!P1 SYNCS.PHASECHK.TRANS64 P1, [R5+URZ+0x30840], R0 ;  /* 0x03084000050095a7 */ /* 0x000ea4000802007f */
[----:B--2---:R-:W-:Y:S05]  /*173e0*/  @!P1 BRA `(.L_x_2523) ;  /* 0xfffffffc00f09947 */ /* 0x004fea000383ffff */
[----:B------:R-:W-:Y:S05]  /*173f0*/  BRA `(.L_x_2643) ;  /* 0xffffffc000c87947 */ /* 0x000fea000383ffff */
.L_x_2525:
[----:B--2---:R2:W3:Y:S02]  /*17400*/  SYNCS.PHASECHK.TRANS64.TRYWAIT P1, [R27+URZ+0x30840], R2 ;  /* 0x030840021b0075a7 */ /* 0x0044e4000802017f */
[----:B---3--:R-:W-:Y:S05]  /*17410*/  @!P1 NANOSLEEP.SYNCS 0x989680 ;  /* 0x009896800000995d */ /* 0x008fea0003900000 */
[----:B------:R-:W3:Y:S02]  /*17420*/  @!P1 SYNCS.PHASECHK.TRANS64 P1, [R27+URZ+0x30840], R2 ;  /* 0x030840021b0095a7 */ /* 0x000ee4000802007f */
[----:B---3--:R-:W-:Y:S05]  /*17430*/  @!P1 BRA `(.L_x_2525) ;  /* 0xfffffffc00f09947 */ /* 0x008fea000383ffff */
[----:B------:R-:W-:Y:S05]  /*17440*/  BRA `(.L_x_2644) ;  /* 0xffffffc000d47947 */ /* 0x000fea000383ffff */
.L_x_2527:
[----:B---3--:R3:W4:Y:S02]  /*17450*/  SYNCS.PHASECHK.TRANS64.TRYWAIT P1, [R5+URZ+0x30860], R0 ;  /* 0x03086000050075a7 */ /* 0x008724000802017f */
[----:B----4-:R-:W-:Y:S05]  /*17460*/  @!P1 NANOSLEEP.SYNCS 0x989680 ;  /* 0x009896800000995d */ /* 0x010fea0003900000 */
[----:B------:R-:W4:Y:S02]  /*17470*/  @!P1 SYNCS.PHASECHK.TRANS64 P1, [R5+URZ+0x30860], R0 ;  /* 0x03086000050095a7 */ /* 0x000f24000802007f */
[----:B----4-:R-:W-:Y:S05]  /*17480*/  @!P1 BRA `(.L_x_2527) ;  /* 0xfffffffc00f09947 */ /* 0x010fea000383ffff */
[----:B------:R-:W-:Y:S05]  /*17490*/  BRA `(.L_x_2645) ;  /* 0xffffffc000d07947 */ /* 0x000fea000383ffff */
.L_x_2646:
        /* <DEDUP_REMOVED lines=14> */
.L_x_3217:


//--------------------- .text._ZN7cutlass13device_kernelIN5flash11enable_sm90INS1_16FlashAttnFwdSm90INS1_25CollectiveMainloopFwdSm90ILi2EN4cute5tupleIJNS5_1CILi1EEES8_S8_EEENS6_IJNS7_ILi128EEENS7_ILi96EEENS7_ILi192EEEEEELi192ENS_10bfloat16_tEfNS_4arch4Sm90ELb1ELb0ELb0ELb1ELb1ELb1ELb0ELb1ELb1ELb1ELb1ELb0EEENS1_21CollectiveEpilogueFwdINS6_IJSA_SC_SB_EEES9_SE_SG_Li256ELb1ELb1ELb1ELb0EEENS1_36VarlenDynamicPersistentTileSchedulerILi128ELi96ELi256ELi128ELb1ELb1ELb1ELb1ELb1ELb1EEEEEEEEEvNT_6ParamsE --------------------------
	.section	.text._ZN7cutlass13device_kernelIN5flash11enable_sm90INS1_16FlashAttnFwdSm90INS1_25CollectiveMainloopFwdSm90ILi2EN4cute5tupleIJNS5_1CILi1EEES8_S8_EEENS6_IJNS7_ILi128EEENS7_ILi96EEENS7_ILi192EEEEEELi192ENS_10bfloat16_tEfNS_4arch4Sm90ELb1ELb0ELb0ELb1ELb1ELb1ELb0ELb1ELb1ELb1ELb1ELb0EEENS1_21CollectiveEpilogueFwdINS6_IJSA_SC_SB_EEES9_SE_SG_Li256ELb1ELb1ELb1ELb0EEENS1_36VarlenDynamicPersistentTileSchedulerILi128ELi96ELi256ELi128ELb1ELb1ELb1ELb1ELb1ELb1EEEEEEEEEvNT_6ParamsE,"ax",@progbits
	.align	128
.text._ZN7cutlass13device_kernelIN5flash11enable_sm90INS1_16FlashAttnFwdSm90INS1_25CollectiveMainloopFwdSm90ILi2EN4cute5tupleIJNS5_1CILi1EEES8_S8_EEENS6_IJNS7_ILi128EEENS7_ILi96EEENS7_ILi192EEEEEELi192ENS_10bfloat16_tEfNS_4arch4Sm90ELb1ELb0ELb0ELb1ELb1ELb1ELb0ELb1ELb1ELb1ELb1ELb0EEENS1_21CollectiveEpilogueFwdINS6_IJSA_SC_SB_EEES9_SE_SG_Li256ELb1ELb1ELb1ELb0EEENS1_36VarlenDynamicPersistentTileSchedulerILi128ELi96ELi256ELi128ELb1ELb1ELb1ELb1ELb1ELb1EEEEEEEEEvNT_6ParamsE:
        .type           _ZN7cutlass13device_kernelIN5flash11enable_sm90INS1_16FlashAttnFwdSm90INS1_25CollectiveMainloopFwdSm90ILi2EN4cute5tupleIJNS5_1CILi1EEES8_S8_EEENS6_IJNS7_ILi128EEENS7_ILi96EEENS7_ILi192EEEEEELi192ENS_10bfloat16_tEfNS_4arch4Sm90ELb1ELb0ELb0ELb1ELb1ELb1ELb0ELb1ELb1ELb1ELb1ELb0EEENS1_21CollectiveEpilogueFwdINS6_IJSA_SC_SB_EEES9_SE_SG_Li256ELb1ELb1ELb1ELb0EEENS1_36VarlenDynamicPersistentTileSchedulerILi128ELi96ELi256ELi128ELb1ELb1ELb1ELb1ELb1ELb1EEEEEEEEEvNT_6ParamsE,@function
        .size           _ZN7cutlass13device_kernelIN5flash11enable_sm90INS1_16FlashAttnFwdSm90INS1_25CollectiveMainloopFwdSm90ILi2EN4cute5tupleIJNS5_1CILi1EEES8_S8_EEENS6_IJNS7_ILi128EEENS7_ILi96EEENS7_ILi192EEEEEELi192ENS_10bfloat16_tEfNS_4arch4Sm90ELb1ELb0ELb0ELb1ELb1ELb1ELb0ELb1ELb1ELb1ELb1ELb0EEENS1_21CollectiveEpilogueFwdINS6_IJSA_SC_SB_EEES9_SE_SG_Li256ELb1ELb1ELb1ELb0EEENS1_36VarlenDynamicPersistentTileSchedulerILi128ELi96ELi256ELi128ELb1ELb1ELb1ELb1ELb1ELb1EEEEEEEEEvNT_6ParamsE,(.L_x_3218 - _ZN7cutlass13device_kernelIN5flash11enable_sm90INS1_16FlashAttnFwdSm90INS1_25CollectiveMainloopFwdSm90ILi2EN4cute5tupleIJNS5_1CILi1EEES8_S8_EEENS6_IJNS7_ILi128EEENS7_ILi96EEENS7_ILi192EEEEEELi192ENS_10bfloat16_tEfNS_4arch4Sm90ELb1ELb0ELb0ELb1ELb1ELb1ELb0ELb1ELb1ELb1ELb1ELb0EEENS1_21CollectiveEpilogueFwdINS6_IJSA_SC_SB_EEES9_SE_SG_Li256ELb1ELb1ELb1ELb0EEENS1_36VarlenDynamicPersistentTileSchedulerILi128ELi96ELi256ELi128ELb1ELb1ELb1ELb1ELb1ELb1EEEEEEEEEvNT_6ParamsE)
        .other          _ZN7cutlass13device_kernelIN5flash11enable_sm90INS1_16FlashAttnFwdSm90INS1_25CollectiveMainloopFwdSm90ILi2EN4cute5tupleIJNS5_1CILi1EEES8_S8_EEENS6_IJNS7_ILi128EEENS7_ILi96EEENS7_ILi192EEEEEELi192ENS_10bfloat16_tEfNS_4arch4Sm90ELb1ELb0ELb0ELb1ELb1ELb1ELb0ELb1ELb1ELb1ELb1ELb0EEENS1_21CollectiveEpilogueFwdINS6_IJSA_SC_SB_EEES9_SE_SG_Li256ELb1ELb1ELb1ELb0EEENS1_36VarlenDynamicPersistentTileSchedulerILi128ELi96ELi256ELi128ELb1ELb1ELb1ELb1ELb1ELb1EEEEEEEEEvNT_6ParamsE,@"STO_CUDA_ENTRY STV_DEFAULT"
_ZN7cutlass13device_kernelIN5flash11enable_sm90INS1_16FlashAttnFwdSm90INS1_25CollectiveMainloopFwdSm90ILi2EN4cute5tupleIJNS5_1CILi1EEES8_S8_EEENS6_IJNS7_ILi128EEENS7_ILi96EEENS7_ILi192EEEEEELi192ENS_10bfloat16_tEfNS_4arch4Sm90ELb1ELb0ELb0ELb1ELb1ELb1ELb0ELb1ELb1ELb1ELb1ELb0EEENS1_21CollectiveEpilogueFwdINS6_IJSA_SC_SB_EEES9_SE_SG_Li256ELb1ELb1ELb1ELb0EEENS1_36VarlenDynamicPersistentTileSchedulerILi128ELi96ELi256ELi128ELb1ELb1ELb1ELb1ELb1ELb1EEEEEEEEEvNT_6ParamsE:
        /* <DEDUP_REMOVED lines=18> */
.L_x_2648:
[----:B------:R-:W-:Y:S05]  /*0120*/  BSYNC B0 ;  /* 0x0000000000007941 */ /* 0x000fea0003800000 */
.L_x_2647:
        /* <DEDUP_REMOVED lines=41> */
.L_x_2649:
        /* <DEDUP_REMOVED lines=22> */
.L_x_2650:
        /* <DEDUP_REMOVED lines=18> */
.L_x_2651:
        /* <DEDUP_REMOVED lines=22> */
.L_x_2652:
        /* <DEDUP_REMOVED lines=22> */
.L_x_2653:
[----:B------:R-:W-:Y:S01]  /*0900*/  PLOP3.LUT P0, PT, PT, PT, UP0, 0x80, 0x0 ;  /* 0x000000000000781c */ /* 0x000fe20003f0f008 */
[----:B------:R-:W-:Y:S01]  /*0910*/  UMOV UR60, 0x1 ;  /* 0x00000001003c7882 */ /* 0x000fe20000000000 */
[----:B------:R-:W-:Y:S01]  /*0920*/  NOP ;  /* 0x0000000000007918 */ /* 0x000fe20000000000 */
[----:B------:R-:W-:Y:S01]  /*0930*/  USEL UR60, UR60, 0x2, !UP0 ;  /* 0x000000023c3c7887 */ /* 0x000fe2000c000000 */
[----:B------:R-:W-:Y:S01]  /*0940*/  BSSY B9, `(.L_x_2654) ;  /* 0x00026b4000097945 */ /* 0x000fe20003800000 */
[----:B012-4-:R-:W-:Y:S08]  /*0950*/  BAR.SYNC.DEFER_BLOCKING 0x0 ;  /* 0x0000000000007b1d */ /* 0x017ff00000010000 */
[----:B------:R-:W-:Y:S05]  /*0960*/  @!P0 BRA `(.L_x_2655) ;  /* 0x000001ec00248947 */ /* 0x000fea0003800000 */
.L_x_2656:
[----:B------:R-:W-:-:S08]  /*0970*/  NOP ;  /* 0x0000000000007918 */ /* 0x000fd00000000000 */
[----:B------:R-:W0:Y:S02]  /*0980*/  USETMAXREG.TRY_ALLOC.CTAPOOL UP0, 0xe8 ;  /* 0x000000e8000079c8 */ /* 0x000e240008000600 */
[----:B0-----:R-:W-:-:S13]  /*0990*/  PLOP3.LUT P0, PT, PT, PT, UP0, 0x80, 0x0 ;  /* 0x000000000000781c */ /* 0x001fda0003f0f008 */
[----:B------:R-:W-:Y:S05]  /*09a0*/  @!P0 BRA `(.L_x_2656) ;  /* 0xfffffffc00f08947 */ /* 0x000fea000383ffff */
[----:B------:R-:W0:Y:S08]  /*09b0*/  S2UR UR4, SR_CgaCtaId ;  /* 0x00000000000479c3 */ /* 0x000e300000008800 */
[----:B------:R-:W-:Y:S06]  /*09c0*/  BAR.ARV 0x8, 0x180 ;  /* 0x0206000000007b1d */ /* 0x000fec0000002000 */
[----:B------:R-:W-:-:S02]  /*09d0*/  MOV R3, 0x400 ;  /* 0x0000040000037802 */ /* 0x000fc40000000f00 */
[----:B------:R-:W-:Y:S01]  /*09e0*/  BAR.SYNC.DEFER_BLOCKING 0x5, 0x180 ;  /* 0x0146000000007b1d */ /* 0x000fe20000010000 */
[----:B0-----:R-:W-:-:S05]  /*09f0*/  IMAD.U32 R214, RZ, RZ, UR4 ;  /* 0x00000004ffd67e24 */ /* 0x001fca000f8e00ff */
[----:B------:R-:W-:Y:S01]  /*0a00*/  ULDC UR4, c[0x0][0xc3c] ;  /* 0x00030f0000047ab9 */ /* 0x000fe20000000800 */
[----:B------:R-:W-:-:S05]  /*0a10*/  LEA R18, R214, R3, 0x18 ;  /* 0x00000003d6127211 */ /* 0x000fca00078ec0ff */
[----:B------:R-:W0:Y:S01]  /*0a20*/  LDS.128 R12, [R18+0x308d0] ;  /* 0x0308d000120c7984 */ /* 0x000e220000000c00 */
[----:B------:R-:W-:Y:S06]  /*0a30*/  BAR.ARV 0x4, 0x180 ;  /* 0x0106000000007b1d */ /* 0x000fec0000002000 */
[----:B0-----:R-:W-:-:S13]  /*0a40*/  ISETP.GE.AND P0, PT, R15, UR4, PT ;  /* 0x000000040f007c0c */ /* 0x001fda000bf06270 */
[----:B------:R-:W-:Y:S05]  /*0a50*/  @P0 BRA `(.L_x_2657) ;  /* 0x0000026800880947 */ /* 0x000fea0003800000 */
[----:B------:R-:W-:Y:S01]  /*0a60*/  VIADD R0, R0, 0xffffff80 ;  /* 0xffffff8000007836 */ /* 0x000fe20000000000 */
[----:B------:R-:W-:Y:S01]  /*0a70*/  R2UR UR4, R18 ;  /* 0x00000000120472ca */ /* 0x000fe200000e0000 */
[----:B------:R-:W-:Y:S01]  /*0a80*/  ULOP3.LUT UR5, UR60, 0x1, URZ, 0xfc, !UPT ;  /* 0x000000013c057892 */ /* 0x000fe2000f8efc3f */
[----:B------:R-:W-:Y:S02]  /*0a90*/  IMAD.MOV.U32 R22, RZ, RZ, RZ ;  /* 0x000000ffff167224 */ /* 0x000fe400078e00ff */
[----:B------:R-:W-:Y:S01]  /*0aa0*/  SHF.R.S32.HI R3, RZ, 0x1f, R0 ;  /* 0x0000001fff037819 */ /* 0x000fe20000011400 */
[----:B------:R-:W-:Y:S02]  /*0ab0*/  IMAD.MOV.U32 R207, RZ, RZ, RZ ;  /* 0x000000ffffcf7224 */ /* 0x000fe400078e00ff */
[----:B------:R-:W-:Y:S01]  /*0ac0*/  IMAD.MOV.U32 R202, RZ, RZ, RZ ;  /* 0x000000ffffca7224 */ /* 0x000fe200078e00ff */
[CC--:B------:R-:W-:Y:S01]  /*0ad0*/  LEA.HI R2, R3.reuse, R0.reuse, RZ, 0x7 ;  /* 0x0000000003027211 */ /* 0x0c0fe200078f38ff */
[----:B------:R-:W-:Y:S01]  /*0ae0*/  IMAD.MOV.U32 R198, RZ, RZ, RZ ;  /* 0x000000ffffc67224 */ /* 0x000fe200078e00ff */
[----:B------:R-:W-:-:S02]  /*0af0*/  LEA.HI R4, R3, R0, RZ, 0x4 ;  /* 0x0000000003047211 */ /* 0x000fc400078f20ff */
[----:B------:R-:W-:Y:S01]  /*0b00*/  LOP3.LUT R5, R2, 0xffffff80, RZ, 0xc0, !PT ;  /* 0xffffff8002057812 */ /* 0x000fe200078ec0ff */
[----:B------:R-:W-:Y:S01]  /*0b10*/  UIADD3 UR4, UR4, 0x12400, URZ ;  /* 0x0001240004047890 */ /* 0x000fe2000fffe03f */
        /* <DEDUP_REMOVED lines=15> */
[----:B------:R-:W-:-:S03]  /*0c10*/  LOP3.LUT R10, R10, 0x7ffffffc, RZ, 0xc0, !PT ;  /* 0x7ffffffc0a0a7812 */ /* 0x000fc600078ec0ff */
[----:B------:R-:W-:Y:S01]  /*0c20*/  IMAD.IADD R11, R8, 0x1, -R11 ;  /* 0x00000001080b7824 */ /* 0x000fe200078e0a0b */
[----:B------:R-:W-:Y:S01]  /*0c30*/  LEA.HI R8, R3, R0, RZ, 0x2 ;  /* 0x0000000003087211 */ /* 0x000fe200078f10ff */
[----:B------:R-:W-:Y:S01]  /*0c40*/  IMAD.IADD R10, R20, 0x1, -R10 ;  /* 0x00000001140a7824 */ /* 0x000fe200078e0a0a */
[----:B------:R-:W-:Y:S02]  /*0c50*/  LOP3.LUT R3, R4, 0x3fffff0, RZ, 0xc0, !PT ;  /* 0x03fffff004037812 */ /* 0x000fe400078ec0ff */
[----:B------:R-:W-:Y:S01]  /*0c60*/  LEA.HI R4, R2, R5, RZ, 0x1 ;  /* 0x0000000502047211 */ /* 0x000fe200078f08ff */
[----:B------:R-:W-:Y:S01]  /*0c70*/  IMAD.SHL.U32 R223, R10, 0x2, RZ ;  /* 0x000000020adf7824 */ /* 0x000fe200078e00ff */
[----:B------:R-:W-:Y:S01]  /*0c80*/  SHF.R.S32.HI R2, RZ, 0x5, R6 ;  /* 0x00000005ff027819 */ /* 0x000fe20000011406 */
[----:B------:R-:W-:Y:S01]  /*0c90*/  IMAD.IADD R3, R0, 0x1, -R3 ;  /* 0x0000000100037824 */ /* 0x000fe200078e0a03 */
[----:B------:R-:W-:Y:S01]  /*0ca0*/  LOP3.LUT R4, R4, 0x3fffffe, RZ, 0xc0, !PT ;  /* 0x03fffffe04047812 */ /* 0x000fe200078ec0ff */
[----:B------:R-:W-:Y:S01]  /*0cb0*/  VIADD R34, R223, 0x8 ;  /* 0x00000008df227836 */ /* 0x000fe20000000000 */
[----:B------:R-:W-:Y:S01]  /*0cc0*/  SHF.R.S32.HI R6, RZ, 0x5, R9 ;  /* 0x00000005ff067819 */ /* 0x000fe20000011409 */
[----:B------:R-:W-:Y:S01]  /*0cd0*/  IMAD R12, R2, 0x10, R3 ;  /* 0x00000010020c7824 */ /* 0x000fe200078e0203 */
[----:B------:R-:W-:Y:S01]  /*0ce0*/  LOP3.LUT R9, R8, 0xfffffffc, RZ, 0xc0, !PT ;  /* 0xfffffffc08097812 */ /* 0x000fe200078ec0ff */
[----:B------:R-:W-:Y:S01]  /*0cf0*/  IMAD.IADD R4, R5, 0x1, -R4 ;  /* 0x0000000105047824 */ /* 0x000fe200078e0a04 */
[--C-:B------:R-:W-:Y:S01]  /*0d00*/  SHF.R.S32.HI R206, RZ, 0x2, R8.reuse ;  /* 0x00000002ffce7819 */ /* 0x100fe20000011408 */
[----:B------:R-:W-:Y:S01]  /*0d10*/  IMAD R11, R6, 0x10, R11 ;  /* 0x00000010060b7824 */ /* 0x000fe200078e020b */
[----:B------:R-:W-:Y:S01]  /*0d20*/  SHF.R.S32.HI R3, RZ, 0x1f, R8 ;  /* 0x0000001fff037819 */ /* 0x000fe20000011408 */
[----:B------:R-:W-:-:S02]  /*0d30*/  IMAD.IADD R9, R0, 0x1, -R9 ;  /* 0x0000000100097824 */ /* 0x000fc400078e0a09 */
[----:B------:R-:W-:Y:S01]  /*0d40*/  IMAD R19, R4, 0x40, R11 ;  /* 0x0000004004137824 */ /* 0x000fe200078e020b */
[----:B------:R-:W-:Y:S01]  /*0d50*/  LEA.HI R3, R3, R206, RZ, 0x3 ;  /* 0x000000ce03037211 */ /* 0x000fe200078f18ff */
[----:B------:R-:W-:Y:S02]  /*0d60*/  VIADD R4, R206, 0x40 ;  /* 0x00000040ce047836 */ /* 0x000fe40000000000 */
[----:B------:R-:W-:Y:S01]  /*0d70*/  IMAD.SHL.U32 R196, R9, 0x4, RZ ;  /* 0x0000000409c47824 */ /* 0x000fe200078e00ff */
[----:B------:R-:W-:Y:S01]  /*0d80*/  LOP3.LUT R3, R3, 0xfffffff8, RZ, 0xc0, !PT ;  /* 0xfffffff803037812 */ /* 0x000fe200078ec0ff */
[----:B------:R-:W-:Y:S01]  /*0d90*/  IMAD.SHL.U32 R217, R2, 0x200, RZ ;  /* 0x0000020002d97824 */ /* 0x000fe200078e00ff */
[----:B------:R-:W-:Y:S01]  /*0da0*/  SHF.R.S32.HI R2, RZ, 0x1f, R4 ;  /* 0x0000001fff027819 */ /* 0x000fe20000011404 */
[----:B------:R-:W-:Y:S01]  /*0db0*/  IMAD R12, R12, 0x8, R7 ;  /* 0x000000080c0c7824 */ /* 0x000fe200078e0207 */
[----:B------:R-:W-:Y:S01]  /*0dc0*/  STL [R1+0x44], R19 ;  /* 0x0000441301007387 */ /* 0x000fe20000100800 */
[----:B------:R-:W-:Y:S01]  /*0dd0*/  IMAD.SHL.U32 R213, R4, 0x40, RZ ;  /* 0x0000004004d57824 */ /* 0x000fe200078e00ff */
[----:B------:R-:W-:Y:S01]  /*0de0*/  LEA.HI R2, R2, R4, RZ, 0x3 ;  /* 0x0000000402027211 */ /* 0x000fe200078f18ff */
[C---:B------:R-:W-:Y:S01]  /*0df0*/  VIADD R209, R196.reuse, 0x20 ;  /* 0x00000020c4d17836 */ /* 0x040fe20000000000 */
[----:B------:R-:W-:Y:S01]  /*0e00*/  STL [R1+0x30], RZ ;  /* 0x000030ff01007387 */ /* 0x000fe20000100800 */
[----:B------:R-:W-:Y:S01]  /*0e10*/  VIADD R208, R196, 0x40 ;  /* 0x00000040c4d07836 */ /* 0x000fe20000000000 */
[----:B------:R-:W-:Y:S01]  /*0e20*/  LOP3.LUT R213, R213, 0x1c0, RZ, 0xc0, !PT ;  /* 0x000001c0d5d57812 */ /* 0x000fe200078ec0ff */
[----:B------:R-:W-:-:S02]  /*0e30*/  IMAD.U32 R8, RZ, RZ, UR4 ;  /* 0x00000004ff087e24 */ /* 0x000fc4000f8e00ff */
[----:B------:R-:W-:Y:S02]  /*0e40*/  IMAD.IADD R224, R206, 0x1, -R3 ;  /* 0x00000001cee07824 */ /* 0x000fe400078e0a03 */
[----:B------:R-:W-:Y:S01]  /*0e50*/  IMAD.SHL.U32 R3, R12, 0x8, RZ ;  /* 0x000000080c037824 */ /* 0x000fe200078e00ff */
[----:B------:R-:W-:Y:S01]  /*0e60*/  STL [R1+0x38], R8 ;  /* 0x0000380801007387 */ /* 0x000fe20000100800 */
[C---:B------:R-:W-:Y:S02]  /*0e70*/  IMAD.IADD R195, R196.reuse, 0x1, R209 ;  /* 0x00000001c4c37824 */ /* 0x040fe400078e02d1 */
[----:B------:R-:W-:Y:S01]  /*0e80*/  IMAD.IADD R194, R196, 0x1, R208 ;  /* 0x00000001c4c27824 */ /* 0x000fe200078e02d0 */
[----:B------:R0:W-:Y:S01]  /*0e90*/  STL [R1+0x48], R3 ;  /* 0x0000480301007387 */ /* 0x0001e20000100800 */
[----:B------:R-:W-:Y:S01]  /*0ea0*/  IMAD.SHL.U32 R218, R2, 0x40, RZ ;  /* 0x0000004002da7824 */ /* 0x000fe200078e00ff */
[----:B------:R-:W-:Y:S01]  /*0eb0*/  SHF.R.U32.HI R2, RZ, 0x3, R213 ;  /* 0x00000003ff027819 */ /* 0x000fe200000116d5 */
[----:B------:R-:W-:Y:S01]  /*0ec0*/  IMAD.U32 R0, RZ, RZ, UR5 ;  /* 0x00000005ff007e24 */ /* 0x000fe2000f8e00ff */
[----:B------:R-:W-:Y:S01]  /*0ed0*/  SHF.R.S32.HI R2, RZ, 0x1f, R195 ;  /* 0x0000001fff027819 */ /* 0x000fe200000114c3 */
[----:B------:R-:W-:Y:S01]  /*0ee0*/  VIADD R33, R223, 0x10 ;  /* 0x00000010df217836 */ /* 0x000fe20000000000 */
[----:B------:R-:W-:Y:S01]  /*0ef0*/  LEA.HI R0, R9, R9, RZ, 0x1 ;  /* 0x0000000909007211 */ /* 0x000fe200078f08ff */
[C---:B------:R-:W-:Y:S01]  /*0f00*/  VIADD R32, R223.reuse, 0x18 ;  /* 0x00000018df207836 */ /* 0x040fe20000000000 */
[----:B------:R-:W-:Y:S01]  /*0f10*/  LEA.HI R2, R2, R195, RZ, 0x3 ;  /* 0x000000c302027211 */ /* 0x000fe200078f18ff */
[C---:B------:R-:W-:Y:S01]  /*0f20*/  VIADD R30, R223.reuse, 0x28 ;  /* 0x00000028df1e7836 */ /* 0x040fe20000000000 */
[----:B0-----:R-:W-:Y:S01]  /*0f30*/  SHF.R.S32.HI R3, RZ, 0x1f, R194 ;  /* 0x0000001fff037819 */ /* 0x001fe200000114c2 */
[----:B------:R-:W-:Y:S01]  /*0f40*/  VIADD R29, R223, 0x30 ;  /* 0x00000030df1d7836 */ /* 0x000fe20000000000 */
[----:B------:R-:W-:Y:S01]  /*0f50*/  LOP3.LUT R0, R0, 0x1ffffffe, RZ, 0xc0, !PT ;  /* 0x1ffffffe00007812 */ /* 0x000fe200078ec0ff */
[----:B------:R-:W-:Y:S01]  /*0f60*/  IMAD.SHL.U32 R16, R9, 0x8, RZ ;  /* 0x0000000809107824 */ /* 0x000fe200078e00ff */
[----:B------:R-:W-:Y:S01]  /*0f70*/  LEA.HI R3, R3, R194, RZ, 0x3 ;  /* 0x000000c203037211 */ /* 0x000fe200078f18ff */
[----:B------:R-:W-:Y:S01]  /*0f80*/  IMAD.SHL.U32 R215, R224, 0x40, RZ ;  /* 0x00000040e0d77824 */ /* 0x000fe200078e00ff */
[----:B------:R-:W-:Y:S01]  /*0f90*/  SHF.R.S32.HI R200, RZ, 0x3, R2 ;  /* 0x00000003ffc87819 */ /* 0x000fe20000011402 */
[C---:B------:R-:W-:Y:S01]  /*0fa0*/  VIADD R31, R223.reuse, 0x20 ;  /* 0x00000020df1f7836 */ /* 0x040fe20000000000 */
[----:B------:R-:W-:Y:S01]  /*0fb0*/  SHF.R.S32.HI R201, RZ, 0x3, R3 ;  /* 0x00000003ffc97819 */ /* 0x000fe20000011403 */
[C---:B------:R-:W-:Y:S01]  /*0fc0*/  VIADD R27, R223.reuse, 0x40 ;  /* 0x00000040df1b7836 */ /* 0x040fe20000000000 */
[----:B------:R-:W-:Y:S01]  /*0fd0*/  SHF.R.S32.HI R2, RZ, 0x1f, R34 ;  /* 0x0000001fff027819 */ /* 0x000fe20000011422 */
[----:B------:R-:W-:Y:S01]  /*0fe0*/  VIADD R26, R223, 0x48 ;  /* 0x00000048df1a7836 */ /* 0x000fe20000000000 */
[----:B------:R-:W-:Y:S01]  /*0ff0*/  SHF.R.S32.HI R2, RZ, 0x1f, R32 ;  /* 0x0000001fff027819 */ /* 0x000fe20000011420 */
[----:B------:R-:W-:Y:S01]  /*1000*/  IMAD.MOV.U32 R6, RZ, RZ, R14 ;  /* 0x000000ffff067224 */ /* 0x000fe200078e000e */
[----:B------:R-:W-:Y:S01]  /*1010*/  SHF.R.S32.HI R2, RZ, 0x1f, R29 ;  /* 0x0000001fff027819 */ /* 0x000fe2000001141d */
[----:B------:R-:W-:Y:S01]  /*1020*/  IMAD.MOV.U32 R7, RZ, RZ, R15 ;  /* 0x000000ffff077224 */ /* 0x000fe200078e000f */
[----:B------:R-:W-:Y:S01]  /*1030*/  LOP3.LUT R215, R215, 0x1c0, RZ, 0xc0, !PT ;  /* 0x000001c0d7d77812 */ /* 0x000fe200078ec0ff */
        /* <DEDUP_REMOVED lines=16> */
[----:B------:R-:W-:Y:S01]  /*1140*/  IMAD.IADD R0, R9, 0x1, -R0 ;  /* 0x0000000109007824 */ /* 0x000fe200078e0a00 */
        /* <DEDUP_REMOVED lines=20> */
[----:B------:R-:W-:Y:S01]  /*1290*/  LOP3.LUT R218, R218, 0xfffffe00, RZ, 0xc0, !PT ;  /* 0xfffffe00dada7812 */ /* 0x000fe200078ec0ff */
[C---:B------:R-:W-:Y:S01]  /*12a0*/  VIADD R211, R196.reuse, 0x10 ;  /* 0x00000010c4d37836 */ /* 0x040fe20000000000 */
[----:B------:R-:W-:Y:S01]  /*12b0*/  SHF.R.U32.HI R216, RZ, 0x3, R215 ;  /* 0x00000003ffd87819 */ /* 0x000fe200000116d7 */
[C---:B------:R-:W-:Y:S01]  /*12c0*/  VIADD R210, R196.reuse, 0x30 ;  /* 0x00000030c4d27836 */ /* 0x040fe20000000000 */
[----:B------:R-:W-:Y:S01]  /*12d0*/  SHF.R.S32.HI R10, RZ, 0x1f, R13 ;  /* 0x0000001fff0a7819 */ /* 0x000fe2000001140d */
[----:B------:R-:W-:Y:S01]  /*12e0*/  VIADD R212, R196, 0x50 ;  /* 0x00000050c4d47836 */ /* 0x000fe20000000000 */
[----:B------:R-:W-:Y:S01]  /*12f0*/  SHF.R.S32.HI R9, RZ, 0x1f, R9 ;  /* 0x0000001fff097819 */ /* 0x000fe20000011409 */
[----:B------:R-:W-:Y:S01]  /*1300*/  IMAD R225, R0, 0x8, R19 ;  /* 0x0000000800e17824 */ /* 0x000fe200078e0213 */
[----:B------:R-:W-:-:S02]  /*1310*/  SHF.R.S32.HI R3, RZ, 0x1f, R8 ;  /* 0x0000001fff037819 */ /* 0x000fc40000011408 */
[----:B------:R-:W-:-:S07]  /*1320*/  SHF.R.S32.HI R2, RZ, 0x1f, R4 ;  /* 0x0000001fff027819 */ /* 0x000fce0000011404 */
.L_x_2900:
[----:B01234-:R-:W0:Y:S01]  /*1330*/  LDC.64 R2, c[0x0][0xc88] ;  /* 0x00032200ff027b82 */ /* 0x01fe220000000a00 */
[----:B------:R-:W-:Y:S01]  /*1340*/  ULDC.64 UR10, c[0x0][0x208] ;  /* 0x00008200000a7ab9 */ /* 0x000fe20000000a00 */
        /* <DEDUP_REMOVED lines=8> */
[----:B------:R-:W-:Y:S01]  /*13d0*/  IMAD.MOV.U32 R121, RZ, RZ, RZ ;  /* 0x000000ffff797224 */ /* 0x000fe200078e00ff */
[----:B------:R-:W-:Y:S02]  /*13e0*/  ISETP.NE.AND.EX P2, PT, RZ, UR5, PT, P2 ;  /* 0x00000005ff007c0c */ /* 0x000fe4000bf45320 */
[----:B------:R-:W-:Y:S02]  /*13f0*/  ISETP.NE.AND.EX P1, PT, RZ, UR9, PT, P1 ;  /* 0x00000009ff007c0c */ /* 0x000fe4000bf25310 */
[----:B------:R-:W-:-:S04]  /*1400*/  ISETP.NE.U32.AND P0, PT, RZ, UR6, PT ;  /* 0x00000006ff007c0c */ /* 0x000fc8000bf05070 */
[----:B------:R-:W-:Y:S02]  /*1410*/  ISETP.NE.AND.EX P0, PT, RZ, UR7, PT, P0 ;  /* 0x00000007ff007c0c */ /* 0x000fe4000bf05300 */
[----:B------:R-:W-:-:S04]  /*1420*/  LOP3.LUT R4, R6, 0xff000000, RZ, 0xc0, !PT ;  /* 0xff00000006047812 */ /* 0x000fc800078ec0ff */
[----:B------:R-:W-:Y:S02]  /*1430*/  SHF.R.U32.HI R7, RZ, 0x8, R4 ;  /* 0x00000008ff077819 */ /* 0x000fe40000011604 */
[----:B------:R-:W-:Y:S02]  /*1440*/  LOP3.LUT R199, R6, 0xffff, RZ, 0xc0, !PT ;  /* 0x0000ffff06c77812 */ /* 0x000fe400078ec0ff */
[----:B--2---:R-:W-:Y:S01]  /*1450*/  SHF.R.S32.HI R0, RZ, 0x1f, R227 ;  /* 0x0000001fff007819 */ /* 0x004fe200000114e3 */
[C---:B------:R-:W-:Y:S01]  /*1460*/  IMAD.SHL.U32 R228, R227.reuse, 0x4, RZ ;  /* 0x00000004e3e47824 */ /* 0x040fe200078e00ff */
[C---:B------:R-:W-:Y:S01]  /*1470*/  @P2 LEA R8, P3, R227.reuse, UR4, 0x2 ;  /* 0x00000004e3082c11 */ /* 0x040fe2000f8610ff */
[----:B------:R-:W-:Y:S01]  /*1480*/  ULDC UR4, c[0x0][0x288] ;  /* 0x0000a20000047ab9 */ /* 0x000fe20000000800 */
[C-C-:B------:R-:W-:Y:S01]  /*1490*/  SHF.L.U64.HI R229, R227.reuse, 0x2, R0.reuse ;  /* 0x00000002e3e57819 */ /* 0x140fe20000010200 */
[----:B------:R-:W-:Y:S01]  /*14a0*/  IMAD.U32 R221, RZ, RZ, UR4 ;  /* 0x00000004ffdd7e24 */ /* 0x000fe2000f8e00ff */
[----:B------:R-:W-:Y:S01]  /*14b0*/  @P2 LEA.HI.X R9, R227, UR5, R0, 0x2, P3 ;  /* 0x00000005e3092c11 */ /* 0x000fe200098f1400 */
[----:B------:R-:W-:Y:S01]  /*14c0*/  ULDC.64 UR4, c[0x0][0x418] ;  /* 0x0001060000047ab9 */ /* 0x000fe20000000a00 */
[----:B------:R-:W-:Y:S01]  /*14d0*/  IADD3 R2, P4, R228, UR6, RZ ;  /* 0x00000006e4027c10 */ /* 0x000fe2000ff9e0ff */
[----:B------:R-:W-:Y:S01]  /*14e0*/  UISETP.NE.U32.AND UP0, UPT, UR4, URZ, UPT ;  /* 0x0000003f0400728c */ /* 0x000fe2000bf05070 */
[----:B------:R0:W-:Y:S02]  /*14f0*/  STL [R1+0x3c], R0 ;  /* 0x00003c0001007387 */ /* 0x0001e40000100800 */
[----:B------:R-:W-:-:S02]  /*1500*/  ULDC UR4, c[0x0][0x424] ;  /* 0x0001090000047ab9 */ /* 0x000fc40000000800 */
[----:B------:R1:W5:Y:S01]  /*1510*/  @P2 LDG.E R13, desc[UR10][R8.64] ;  /* 0x0000000a080d2981 */ /* 0x000362000c1e1900 */
[----:B------:R-:W-:Y:S01]  /*1520*/  @P1 IADD3 R10, P2, R228, UR8, RZ ;  /* 0x00000008e40a1c10 */ /* 0x000fe2000ff5e0ff */
[----:B------:R-:W-:Y:S01]  /*1530*/  UISETP.NE.AND.EX UP0, UPT, UR5, URZ, UPT, UP0 ;  /* 0x0000003f0500728c */ /* 0x000fe2000bf05300 */
[C---:B------:R-:W-:Y:S02]  /*1540*/  IADD3.X R3, R229.reuse, UR7, RZ, P4, !PT ;  /* 0x00000007e5037c10 */ /* 0x040fe4000a7fe4ff */
[----:B------:R-:W-:Y:S01]  /*1550*/  @P1 IADD3.X R11, R229, UR9, RZ, P2, !PT ;  /* 0x00000009e50b1c10 */ /* 0x000fe200097fe4ff */
[----:B------:R-:W-:Y:S01]  /*1560*/  ULDC.64 UR8, c[0x0][0xa20] ;  /* 0x0002880000087ab9 */ /* 0x000fe20000000a00 */
[----:B------:R-:W-:Y:S01]  /*1570*/  USEL UR4, UR4, 0x1, UP0 ;  /* 0x0000000104047887 */ /* 0x000fe20008000000 */
[----:B------:R-:W-:Y:S01]  /*1580*/  ISETP.NE.U32.AND P2, PT, RZ, UR8, PT ;  /* 0x00000008ff007c0c */ /* 0x000fe2000bf45070 */
[----:B------:R-:W-:Y:S01]  /*1590*/  ULDC UR5, c[0x0][0x2f0] ;  /* 0x0000bc0000057ab9 */ /* 0x000fe20000000800 */
[----:B0-----:R-:W-:Y:S01]  /*15a0*/  LOP3.LUT R0, R6, 0xff0000, RZ, 0xc0, !PT ;  /* 0x00ff000006007812 */ /* 0x001fe200078ec0ff */
[----:B------:R-:W-:Y:S01]  /*15b0*/  UIMAD UR4, UR4, UR5, URZ ;  /* 0x00000005040472a4 */ /* 0x000fe2000f8e023f */
[----:B------:R1:W5:Y:S01]  /*15c0*/  @P0 LDG.E R121, desc[UR10][R2.64] ;  /* 0x0000000a02790981 */ /* 0x000362000c1e1900 */
[----:B------:R-:W-:Y:S01]  /*15d0*/  ISETP.NE.AND.EX P2, PT, RZ, UR9, PT, P2 ;  /* 0x00000009ff007c0c */ /* 0x000fe2000bf45320 */
[----:B------:R-:W-:-:S02]  /*15e0*/  ULDC UR5, c[0x0][0x348] ;  /* 0x0000d20000057ab9 */ /* 0x000fc40000000800 */
[----:B------:R1:W5:Y:S01]  /*15f0*/  @P1 LDG.E R221, desc[UR10][R10.64] ;  /* 0x0000000a0add1981 */ /* 0x000362000c1e1900 */
[----:B------:R-:W-:Y:S01]  /*1600*/  LEA.HI R226, R0, R7, RZ, 0x10 ;  /* 0x0000000700e27211 */ /* 0x000fe200078f80ff */
[----:B------:R-:W-:Y:S08]  /*1610*/  @P1 BRA `(.L_x_2658) ;  /* 0x0000000000281947 */ /* 0x000ff00003800000 */
[----:B------:R-:W-:Y:S02]  /*1620*/  ULDC.64 UR6, c[0x0][0xa00] ;  /* 0x0002800000067ab9 */ /* 0x000fe40000000a00 */
[----:B------:R-:W-:-:S04]  /*1630*/  ISETP.NE.U32.AND P1, PT, RZ, UR6, PT ;  /* 0x00000006ff007c0c */ /* 0x000fc8000bf25070 */
[----:B------:R-:W-:-:S13]  /*1640*/  ISETP.NE.AND.EX P1, PT, RZ, UR7, PT, P1 ;  /* 0x00000007ff007c0c */ /* 0x000fda000bf25310 */
[----:B------:R-:W-:Y:S05]  /*1650*/  @!P1 BRA `(.L_x_2658) ;  /* 0x0000000000189947 */ /* 0x000fea0003800000 */
[----:B------:R-:W0:Y:S01]  /*1660*/  LDC.64 R6, c[0x0][0xa00] ;  /* 0x00028000ff067b82 */ /* 0x000e220000000a00 */
[----:B------:R-:W-:Y:S01]  /*1670*/  ULDC.64 UR6, c[0x0][0x208] ;  /* 0x0000820000067ab9 */ /* 0x000fe20000000a00 */
[----:B0-----:R-:W-:-:S05]  /*1680*/  IMAD.WIDE R6, R227, 0x4, R6 ;  /* 0x00000004e3067825 */ /* 0x001fca00078e0206 */
[----:B-----5:R-:W2:Y:S04]  /*1690*/  LDG.E R221, desc[UR6][R6.64] ;  /* 0x0000000606dd7981 */ /* 0x020ea8000c1e1900 */
[----:B------:R-:W2:Y:S02]  /*16a0*/  LDG.E R0, desc[UR6][R6.64+0x4] ;  /* 0x0000040606007981 */ /* 0x000ea4000c1e1900 */
[----:B--2---:R-:W-:-:S07]  /*16b0*/  IMAD.IADD R221, R0, 0x1, -R221 ;  /* 0x0000000100dd7824 */ /* 0x004fce00078e0add */
.L_x_2658:
[----:B------:R-:W-:Y:S02]  /*16c0*/  IMAD.U32 R24, RZ, RZ, UR5 ;  /* 0x00000005ff187e24 */ /* 0x000fe4000f8e00ff */
[----:B------:R-:W-:Y:S01]  /*16d0*/  IMAD.U32 R26, RZ, RZ, UR4 ;  /* 0x00000004ff1a7e24 */ /* 0x000fe2000f8e00ff */
[----:B------:R-:W-:Y:S06]  /*16e0*/  @!P2 BRA `(.L_x_2659) ;  /* 0x000000000014a947 */ /* 0x000fec0003800000 */
[----:B------:R-:W-:Y:S01]  /*16f0*/  IADD3 R26, P0, R228, UR8, RZ ;  /* 0x00000008e41a7c10 */ /* 0x000fe2000ff1e0ff */
[----:B------:R-:W-:-:S03]  /*1700*/  ULDC.64 UR4, c[0x0][0x208] ;  /* 0x0000820000047ab9 */ /* 0x000fc60000000a00 */
[----:B------:R-:W-:-:S05]  /*1710*/  IADD3.X R27, R229, UR9, RZ, P0, !PT ;  /* 0x00000009e51b7c10 */ /* 0x000fca00087fe4ff */
[----:B------:R0:W5:Y:S01]  /*1720*/  LDG.E R26, desc[UR4][R26.64] ;  /* 0x000000041a1a7981 */ /* 0x000162000c1e1900 */
[----:B------:R-:W-:Y:S05]  /*1730*/  BRA `(.L_x_2660) ;  /* 0x0000000000147947 */ /* 0x000fea0003800000 */
.L_x_2659:
[----:B------:R-:W-:Y:S05]  /*1740*/  @!P0 BRA `(.L_x_2660) ;  /* 0x0000000000108947 */ /* 0x000fea0003800000 */
[----:B------:R-:W-:Y:S02]  /*1750*/  ULDC.64 UR4, c[0x0][0x208] ;  /* 0x0000820000047ab9 */ /* 0x000fe40000000a00 */
[----:B------:R-:W2:Y:S04]  /*1760*/  LDG.E R7, desc[UR4][R2.64] ;  /* 0x0000000402077981 */ /* 0x000ea8000c1e1900 */
[----:B------:R-:W2:Y:S02]  /*1770*/  LDG.E R26, desc[UR4][R2.64+0x4] ;  /* 0x00000404021a7981 */ /* 0x000ea4000c1e1900 */
[----:B--2---:R-:W-:-:S07]  /*1780*/  IMAD.IADD R26, R26, 0x1, -R7 ;  /* 0x000000011a1a7824 */ /* 0x004fce00078e0a07 */
.L_x_2660:
[----:B------:R-:W-:Y:S01]  /*1790*/  ULDC.64 UR4, c[0x0][0xa10] ;  /* 0x0002840000047ab9 */ /* 0x000fe20000000a00 */
[----:B------:R-:W-:Y:S01]  /*17a0*/  ULDC.64 UR6, c[0x0][0x208] ;  /* 0x0000820000067ab9 */ /* 0x000fe20000000a00 */
[----:B------:R-:W-:Y:S01]  /*17b0*/  ISETP.NE.U32.AND P0, PT, RZ, UR4, PT ;  /* 0x00000004ff007c0c */ /* 0x000fe2000bf05070 */
[----:B------:R-:W2:Y:S03]  /*17c0*/  LDC R4, c[0x0][0x448] ;  /* 0x00011200ff047b82 */ /* 0x000ea60000000800 */
[----:B------:R-:W-:Y:S01]  /*17d0*/  ISETP.NE.AND.EX P0, PT, RZ, UR5, PT, P0 ;  /* 0x00000005ff007c0c */ /* 0x000fe2000bf05300 */
[----:B------:R-:W-:-:S12]  /*17e0*/  ULDC.64 UR4, c[0x0][0xa30] ;  /* 0x00028c0000047ab9 */ /* 0x000fd80000000a00 */
[----:B-1----:R-:W1:Y:S02]  /*17f0*/  @P0 LDC.64 R2, c[0x0][0xa10] ;  /* 0x00028400ff020b82 */ /* 0x002e640000000a00 */
[----:B-1----:R-:W-:-:S05]  /*1800*/  @P0 IMAD.WIDE R2, R227, 0x4, R2 ;  /* 0x00000004e3020825 */ /* 0x002fca00078e0202 */
[----:B------:R-:W3:Y:S04]  /*1810*/  @P0 LDG.E R0, desc[UR6][R2.64] ;  /* 0x0000000602000981 */ /* 0x000ee8000c1e1900 */
[----:B------:R1:W3:Y:S01]  /*1820*/  @P0 LDG.E R9, desc[UR6][R2.64+0x4] ;  /* 0x0000040602090981 */ /* 0x0002e2000c1e1900 */
[----:B------:R-:W-:Y:S01]  /*1830*/  ISETP.NE.U32.AND P1, PT, RZ, UR4, PT ;  /* 0x00000004ff007c0c */ /* 0x000fe2000bf25070 */
[----:B-----5:R-:W-:-:S03]  /*1840*/  IMAD.MOV.U32 R133, RZ, RZ, R26 ;  /* 0x000000ffff857224 */ /* 0x020fc600078e001a */
[----:B------:R-:W-:-:S13]  /*1850*/  ISETP.NE.AND.EX P1, PT, RZ, UR5, PT, P1 ;  /* 0x00000005ff007c0c */ /* 0x000fda000bf25310 */
[----:B------:R-:W-:-:S04]  /*1860*/  @P1 IADD3 R6, P2, R228, UR4, RZ ;  /* 0x00000004e4061c10 */ /* 0x000fc8000ff5e0ff */
[----:B------:R-:W-:-:S05]  /*1870*/  @P1 IADD3.X R7, R229, UR5, RZ, P2, !PT ;  /* 0x00000005e5071c10 */ /* 0x000fca00097fe4ff */
[----:B------:R4:W5:Y:S01]  /*1880*/  @P1 LDG.E R133, desc[UR6][R6.64] ;  /* 0x0000000606851981 */ /* 0x000962000c1e1900 */
[----:B--2---:R-:W-:Y:S01]  /*1890*/  ISETP.NE.AND P1, PT, R4, 0x1, PT ;  /* 0x000000010400780c */ /* 0x004fe20003f25270 */
[----:B------:R-:W-:Y:S01]  /*18a0*/  IMAD.SHL.U32 R220, R5, 0x80, RZ ;  /* 0x0000008005dc7824 */ /* 0x000fe200078e00ff */
[----:B------:R-:W-:Y:S01]  /*18b0*/  LOP3.LUT R12, R226, 0xff, RZ, 0xc0, !PT ;  /* 0x000000ffe20c7812 */ /* 0x000fe200078ec0ff */
[----:B------:R-:W-:Y:S01]  /*18c0*/  IMAD.IADD R13, R26, 0x1, -R13 ;  /* 0x000000011a0d7824 */ /* 0x000fe200078e0a0d */
[----:B------:R-:W-:Y:S01]  /*18d0*/  BSSY B0, `(.L_x_2661) ;  /* 0x0000035000007945 */ /* 0x000fe20003800000 */
[----:B-1----:R-:W-:Y:S01]  /*18e0*/  VIADD R2, R220, 0x7f ;  /* 0x0000007fdc027836 */ /* 0x002fe20000000000 */
[----:B------:R-:W-:Y:S01]  /*18f0*/  SHF.R.U32.HI R226, RZ, 0x10, R226 ;  /* 0x00000010ffe27819 */ /* 0x000fe200000116e2 */
[----:B------:R1:W-:Y:S06]  /*1900*/  STL [R1+0x34], R12 ;  /* 0x0000340c01007387 */ /* 0x0003ec0000100800 */
[----:B------:R-:W2:Y:S08]  /*1910*/  @P1 LDC R11, c[0x0][0x44c] ;  /* 0x00011300ff0b1b82 */ /* 0x000eb00000000800 */
[----:B------:R-:W0:Y:S01]  /*1920*/  @P1 LDC R3, c[0x0][0x450] ;  /* 0x00011400ff031b82 */ /* 0x000e220000000800 */
[----:B---3--:R-:W-:-:S02]  /*1930*/  @P0 IMAD.IADD R24, R9, 0x1, -R0 ;  /* 0x0000000109180824 */ /* 0x008fc400078e0a00 */
[----:B--2---:R-:W-:-:S04]  /*1940*/  @P1 IMAD.HI.U32 R0, R2, R11, RZ ;  /* 0x0000000b02001227 */ /* 0x004fc800078e00ff */
[----:B------:R-:W-:Y:S01]  /*1950*/  IMAD.IADD R222, R13, 0x1, R24 ;  /* 0x000000010dde7824 */ /* 0x000fe200078e0218 */
[----:B0-----:R-:W-:-:S03]  /*1960*/  @P1 SHF.R.U32.HI R2, RZ, R3, R0 ;  /* 0x00000003ff021219 */ /* 0x001fc60000011600 */
[C---:B------:R-:W-:Y:S01]  /*1970*/  VIADD R0, R222.reuse, 0x5f ;  /* 0x0000005fde007836 */ /* 0x040fe20000000000 */
[----:B------:R-:W-:-:S03]  /*1980*/  IADD3 R134, R222, 0x60, -R221 ;  /* 0x00000060de867810 */ /* 0x000fc60007ffe8dd */
[----:B------:R-:W-:-:S04]  /*1990*/  IMAD.HI R0, R0, 0x2aaaaaab, RZ ;  /* 0x2aaaaaab00007827 */ /* 0x000fc800078e02ff */
[----:B------:R-:W-:Y:S01]  /*19a0*/  IMAD.IADD R2, R134, 0x1, R2 ;  /* 0x0000000186027824 */ /* 0x000fe200078e0202 */
[----:B------:R-:W-:-:S03]  /*19b0*/  SHF.R.U32.HI R135, RZ, 0x1f, R0 ;  /* 0x0000001fff877819 */ /* 0x000fc60000011600 */
[----:B------:R-:W-:Y:S01]  /*19c0*/  IMAD.HI R2, R2, 0x2aaaaaab, RZ ;  /* 0x2aaaaaab02027827 */ /* 0x000fe200078e02ff */
[----:B------:R-:W-:-:S03]  /*19d0*/  LEA.HI.SX32 R135, R0, R135, 0x1c ;  /* 0x0000008700877211 */ /* 0x000fc600078fe2ff */
[----:B------:R-:W-:Y:S01]  /*19e0*/  IMAD.MOV.U32 R0, RZ, RZ, RZ ;  /* 0x000000ffff007224 */ /* 0x000fe200078e00ff */
[----:B------:R-:W-:-:S04]  /*19f0*/  SHF.R.U32.HI R3, RZ, 0x1f, R2 ;  /* 0x0000001fff037819 */ /* 0x000fc80000011602 */
[----:B------:R-:W-:-:S04]  /*1a00*/  LEA.HI.SX32 R2, R2, R3, 0x1c ;  /* 0x0000000302027211 */ /* 0x000fc800078fe2ff */
[----:B----4-:R-:W-:-:S04]  /*1a10*/  VIMNMX R6, R135, R2, PT ;  /* 0x0000000287067248 */ /* 0x010fc80003fe0100 */
[----:B------:R-:W-:-:S13]  /*1a20*/  ISETP.GE.AND P0, PT, R6, 0x1, PT ;  /* 0x000000010600780c */ /* 0x000fda0003f06270 */
[----:B-1----:R-:W-:Y:S05]  /*1a30*/  @!P0 BRA `(.L_x_2662) ;  /* 0x0000000000788947 */ /* 0x002fea0003800000 */
[----:B------:R-:W-:Y:S01]  /*1a40*/  ISETP.NE.AND P0, PT, R226, RZ, PT ;  /* 0x000000ffe200720c */ /* 0x000fe20003f05270 */
[----:B------:R-:W-:-:S03]  /*1a50*/  ULDC UR4, c[0x0][0x9f0] ;  /* 0x00027c0000047ab9 */ /* 0x000fc60000000800 */
[----:B------:R-:W-:-:S04]  /*1a60*/  SEL R9, R226, UR4, P0 ;  /* 0x00000004e2097c07 */ /* 0x000fc80008000000 */
[-C--:B------:R-:W-:Y:S02]  /*1a70*/  IABS R5, R9.reuse ;  /* 0x0000000900057213 */ /* 0x080fe40000000000 */
        /* <DEDUP_REMOVED lines=26> */
.L_x_2662:
[----:B------:R-:W-:Y:S05]  /*1c20*/  BSYNC B0 ;  /* 0x0000000000007941 */ /* 0x000fea0003800000 */
.L_x_2661:
[----:B------:R-:W-:Y:S01]  /*1c30*/  IMAD R3, R12, R0, RZ ;  /* 0x000000000c037224 */ /* 0x000fe200078e02ff */
        /* <DEDUP_REMOVED lines=36> */
.L_x_2665:
[----:B------:R-:W-:Y:S05]  /*1e80*/  BSYNC B6 ;  /* 0x0000000000067941 */ /* 0x000fea0003800000 */
.L_x_2664:
        /* <DEDUP_REMOVED lines=20> */
.L_x_2667:
[----:B------:R-:W-:Y:S05]  /*1fd0*/  BSYNC B6 ;  /* 0x0000000000067941 */ /* 0x000fea0003800000 */
.L_x_2666:
[----:B------:R-:W-:Y:S01]  /*1fe0*/  ULDC.64 UR4, c[0x0][0x9f8] ;  /* 0x00027e0000047ab9 */ /* 0x000fe20000000a00 */
[----:B------:R-:W-:Y:S01]  /*1ff0*/  IMAD.MOV.U32 R0, RZ, RZ, R227 ;  /* 0x000000ffff007224 */ /* 0x000fe200078e00e3 */
[----:B------:R-:W-:Y:S01]  /*2000*/  ISETP.NE.U32.AND P0, PT, RZ, UR4, PT ;  /* 0x00000004ff007c0c */ /* 0x000fe2000bf05070 */
[----:B------:R-:W-:Y:S01]  /*2010*/  ULDC.64 UR6, c[0x0][0x208] ;  /* 0x0000820000067ab9 */ /* 0x000fe20000000a00 */
[----:B------:R-:W0:Y:S01]  /*2020*/  S2R R8, SR_TID.X ;  /* 0x0000000000087919 */ /* 0x000e220000002100 */
[----:B------:R-:W1:Y:S01]  /*2030*/  LDC.64 R94, c[0x0][0x3f8] ;  /* 0x0000fe00ff5e7b82 */ /* 0x000e620000000a00 */
[----:B------:R-:W-:-:S07]  /*2040*/  ISETP.NE.AND.EX P0, PT, RZ, UR5, PT, P0 ;  /* 0x00000005ff007c0c */ /* 0x000fce000bf05300 */
[----:B------:R-:W2:Y:S06]  /*2050*/  LDC R15, c[0x0][0x3f4] ;  /* 0x0000fd00ff0f7b82 */ /* 0x000eac0000000800 */
[----:B------:R-:W-:Y:S01]  /*2060*/  @P0 IADD3 R4, P1, R228, UR4, RZ ;  /* 0x00000004e4040c10 */ /* 0x000fe2000ff3e0ff */
[----:B------:R-:W-:Y:S01]  /*2070*/  ULDC UR4, c[0x0][0x2f4] ;  /* 0x0000bd0000047ab9 */ /* 0x000fe20000000800 */
[----:B------:R-:W3:Y:S02]  /*2080*/  LDC.64 R88, c[0x0][0x408] ;  /* 0x00010200ff587b82 */ /* 0x000ee40000000a00 */
[----:B------:R-:W-:-:S05]  /*2090*/  @P0 IADD3.X R5, R229, UR5, RZ, P1, !PT ;  /* 0x00000005e5050c10 */ /* 0x000fca0008ffe4ff */
[----:B------:R4:W3:Y:S01]  /*20a0*/  @P0 LDG.E R0, desc[UR6][R4.64] ;  /* 0x0000000604000981 */ /* 0x0008e2000c1e1900 */
[----:B------:R-:W-:Y:S01]  /*20b0*/  ISETP.GE.AND P1, PT, R195, UR4, PT ;  /* 0x00000004c3007c0c */ /* 0x000fe2000bf26270 */
[----:B-1----:R-:W-:Y:S01]  /*20c0*/  IMAD.WIDE.U32 R96, R206, R94, R16 ;  /* 0x0000005ece607225 */ /* 0x002fe200078e0010 */
[----:B------:R-:W-:Y:S01]  /*20d0*/  ISETP.GE.AND P0, PT, R16, UR4, PT ;  /* 0x0000000410007c0c */ /* 0x000fe2000bf06270 */
[----:B------:R-:W1:Y:S01]  /*20e0*/  S2R R158, SR_TID.X ;  /* 0x00000000009e7919 */ /* 0x000e620000002100 */
[----:B------:R-:W-:Y:S01]  /*20f0*/  SEL R6, RZ, 0xffffffff, P1 ;  /* 0xffffffffff067807 */ /* 0x000fe20000800000 */
[----:B------:R-:W-:Y:S01]  /*2100*/  IMAD.SHL.U32 R102, R94, 0x40, RZ ;  /* 0x000000405e667824 */ /* 0x000fe200078e00ff */
[----:B------:R-:W-:Y:S01]  /*2110*/  SEL R3, RZ, 0x1, P0 ;  /* 0x00000001ff037807 */ /* 0x000fe20000000000 */
[----:B------:R-:W-:Y:S01]  /*2120*/  IMAD.IADD R121, R121, 0x1, R26 ;  /* 0x0000000179797824 */ /* 0x000fe200078e021a */
[----:B------:R-:W-:Y:S01]  /*2130*/  ISETP.GE.AND P0, PT, R194, UR4, PT ;  /* 0x00000004c2007c0c */ /* 0x000fe2000bf06270 */
[----:B------:R-:W-:Y:S01]  /*2140*/  IMAD.SHL.U32 R6, R6, 0x2, RZ ;  /* 0x0000000206067824 */ /* 0x000fe200078e00ff */
[----:B------:R-:W-:Y:S01]  /*2150*/  ISETP.GE.AND P1, PT, R192, UR4, PT ;  /* 0x00000004c0007c0c */ /* 0x000fe2000bf26270 */
[----:B--2---:R-:W-:Y:S01]  /*2160*/  IMAD.SHL.U32 R118, R15, 0x2, RZ ;  /* 0x000000020f767824 */ /* 0x004fe200078e00ff */
[----:B------:R-:W-:-:S02]  /*2170*/  SHF.R.S32.HI R7, RZ, 0x1f, R206 ;  /* 0x0000001fff077819 */ /* 0x000fc400000114ce */
[----:B------:R-:W-:Y:S01]  /*2180*/  LOP3.LUT R3, R6, 0x2, R3, 0xe2, !PT ;  /* 0x0000000206037812 */ /* 0x000fe200078ee203 */
[----:B0-----:R-:W-:Y:S01]  /*2190*/  VIADD R6, R8, 0xffffff80 ;  /* 0xffffff8008067836 */ /* 0x001fe20000000000 */
[----:B----4-:R-:W-:Y:S01]  /*21a0*/  SEL R4, RZ, 0x4, P0 ;  /* 0x00000004ff047807 */ /* 0x010fe20000000000 */
[----:B---3--:R-:W-:Y:S01]  /*21b0*/  IMAD.WIDE.U32 R90, R206, R88, R16 ;  /* 0x00000058ce5a7225 */ /* 0x008fe200078e0010 */
[----:B------:R-:W-:Y:S02]  /*21c0*/  SEL R5, RZ, 0x8, P1 ;  /* 0x00000008ff057807 */ /* 0x000fe40000800000 */
[----:B------:R-:W-:Y:S01]  /*21d0*/  ISETP.GE.AND P0, PT, R23, UR4, PT ;  /* 0x0000000417007c0c */ /* 0x000fe2000bf06270 */
[----:B------:R-:W-:Y:S01]  /*21e0*/  IMAD R123, R89, 0x60, RZ ;  /* 0x00000060597b7824 */ /* 0x000fe200078e02ff */
[----:B------:R-:W-:Y:S01]  /*21f0*/  SHF.R.S32.HI R197, RZ, 0x1f, R196 ;  /* 0x0000001fffc57819 */ /* 0x000fe200000114c4 */
[----:B------:R-:W-:Y:S01]  /*2200*/  IMAD.SHL.U32 R104, R88, 0x40, RZ ;  /* 0x0000004058687824 */ /* 0x000fe200078e00ff */
[----:B------:R-:W-:Y:S01]  /*2210*/  LOP3.LUT R3, R5, R3, R4, 0xfe, !PT ;  /* 0x0000000305037212 */ /* 0x000fe200078efe04 */
[-C--:B------:R-:W-:Y:S01]  /*2220*/  IMAD R4, R7, R94.reuse, RZ ;  /* 0x0000005e07047224 */ /* 0x080fe200078e02ff */
[----:B------:R-:W-:Y:S01]  /*2230*/  SEL R8, RZ, 0x10, P0 ;  /* 0x00000010ff087807 */ /* 0x000fe20000000000 */
[----:B------:R-:W-:Y:S01]  /*2240*/  IMAD.WIDE.U32 R98, R206, R94, R196 ;  /* 0x0000005ece627225 */ /* 0x000fe200078e00c4 */
[----:B------:R-:W-:-:S02]  /*2250*/  ISETP.GE.AND P0, PT, R16, R15, PT ;  /* 0x0000000f1000720c */ /* 0x000fc40003f06270 */
[----:B------:R-:W-:Y:S01]  /*2260*/  ISETP.GE.AND P1, PT, R195, R15, PT ;  /* 0x0000000fc300720c */ /* 0x000fe20003f26270 */
[C---:B------:R-:W-:Y:S01]  /*2270*/  IMAD R5, R206.reuse, R95, R4 ;  /* 0x0000005fce057224 */ /* 0x040fe200078e0204 */
[----:B------:R-:W-:Y:S01]  /*2280*/  LOP3.LUT R8, R3, R8, RZ, 0xfc, !PT ;  /* 0x0000000803087212 */ /* 0x000fe200078efcff */
[-C--:B------:R-:W-:Y:S01]  /*2290*/  IMAD R7, R7, R88.reuse, RZ ;  /* 0x0000005807077224 */ /* 0x080fe200078e02ff */
[----:B------:R-:W-:Y:S01]  /*22a0*/  SHF.R.S32.HI R9, RZ, 0x1f, R6 ;  /* 0x0000001fff097819 */ /* 0x000fe20000011406 */
[----:B------:R-:W-:Y:S01]  /*22b0*/  IMAD.IADD R99, R99, 0x1, R5 ;  /* 0x0000000163637824 */ /* 0x000fe200078e0205 */
[----:B------:R-:W-:Y:S01]  /*22c0*/  SEL R3, R15, RZ, P0 ;  /* 0x000000ff0f037207 */ /* 0x000fe20000000000 */
[----:B------:R-:W-:Y:S01]  /*22d0*/  IMAD.IADD R97, R5, 0x1, R97 ;  /* 0x0000000105617824 */ /* 0x000fe200078e0261 */
[----:B------:R-:W-:Y:S01]  /*22e0*/  SEL R4, R15, RZ, P1 ;  /* 0x000000ff0f047207 */ /* 0x000fe20000800000 */
[----:B------:R-:W-:Y:S01]  /*22f0*/  IMAD.WIDE.U32 R92, R206, R88, R196 ;  /* 0x00000058ce5c7225 */ /* 0x000fe200078e00c4 */
[----:B------:R-:W-:-:S02]  /*2300*/  LEA.HI R9, R9, R6, RZ, 0x2 ;  /* 0x0000000609097211 */ /* 0x000fc400078f10ff */
[----:B------:R-:W-:Y:S01]  /*2310*/  ISETP.GE.AND P2, PT, R194, R15, PT ;  /* 0x0000000fc200720c */ /* 0x000fe20003f46270 */
[----:B------:R-:W-:Y:S01]  /*2320*/  IMAD R5, R206, R89, R7 ;  /* 0x00000059ce057224 */ /* 0x000fe200078e0207 */
[----:B------:R-:W-:Y:S01]  /*2330*/  LOP3.LUT R9, R9, 0xfffffffc, RZ, 0xc0, !PT ;  /* 0xfffffffc09097812 */ /* 0x000fe200078ec0ff */
[----:B------:R-:W-:Y:S01]  /*2340*/  IMAD.IADD R3, R16, 0x1, R3 ;  /* 0x0000000110037824 */ /* 0x000fe200078e0203 */
[----:B------:R-:W-:Y:S01]  /*2350*/  SEL R7, R15, RZ, P2 ;  /* 0x000000ff0f077207 */ /* 0x000fe20001000000 */
[----:B------:R-:W-:Y:S01]  /*2360*/  IMAD.IADD R93, R93, 0x1, R5 ;  /* 0x000000015d5d7824 */ /* 0x000fe200078e0205 */
[----:B------:R-:W-:Y:S01]  /*2370*/  SHF.R.U32.HI R20, RZ, 0x3, R213 ;  /* 0x00000003ff147819 */ /* 0x000fe200000116d5 */
[----:B------:R-:W-:Y:S01]  /*2380*/  IMAD.IADD R91, R5, 0x1, R91 ;  /* 0x00000001055b7824 */ /* 0x000fe200078e025b */
[----:B-----5:R-:W-:Y:S01]  /*2390*/  SHF.R.S32.HI R13, RZ, 0x1f, R133 ;  /* 0x0000001fff0d7819 */ /* 0x020fe20000011485 */
[----:B------:R-:W-:Y:S01]  /*23a0*/  IMAD.IADD R5, R195, 0x1, R4 ;  /* 0x00000001c3057824 */ /* 0x000fe200078e0204 */
[----:B------:R-:W-:Y:S01]  /*23b0*/  SHF.R.S32.HI R4, RZ, 0x1f, R3 ;  /* 0x0000001fff047819 */ /* 0x000fe20000011403 */
[----:B------:R-:W-:Y:S01]  /*23c0*/  IMAD.IADD R21, R6, 0x1, -R9 ;  /* 0x0000000106157824 */ /* 0x000fe200078e0a09 */
[----:B------:R-:W-:Y:S01]  /*23d0*/  LOP3.LUT R19, R19, 0xfffffffe, RZ, 0xc0, !PT ;  /* 0xfffffffe13137812 */ /* 0x000fe200078ec0ff */
[----:B------:R-:W-:Y:S01]  /*23e0*/  IMAD.IADD R11, R194, 0x1, R7 ;  /* 0x00000001c20b7824 */ /* 0x000fe200078e0207 */
[----:B------:R-:W-:Y:S01]  /*23f0*/  SHF.R.S32.HI R10, RZ, 0x1f, R5 ;  /* 0x0000001fff0a7819 */ /* 0x000fe20000011405 */
[----:B------:R-:W-:Y:S01]  /*2400*/  IMAD.WIDE.U32 R98, R133, R94, R98 ;  /* 0x0000005e85627225 */ /* 0x000fe200078e0062 */
[----:B------:R-:W-:-:S02]  /*2410*/  LEA.HI R6, R4, R3, RZ, 0x3 ;  /* 0x0000000304067211 */ /* 0x000fc400078f18ff */
[----:B------:R-:W-:Y:S01]  /*2420*/  LEA.HI R3, R4, R3, RZ, 0x6 ;  /* 0x0000000304037211 */ /* 0x000fe200078f30ff */
[C---:B------:R-:W-:Y:S01]  /*2430*/  IMAD.WIDE.U32 R96, R133.reuse, R94, R96 ;  /* 0x0000005e85607225 */ /* 0x040fe200078e0060 */
[CC--:B------:R-:W-:Y:S02]  /*2440*/  LEA.HI R7, R10.reuse, R5.reuse, RZ, 0x6 ;  /* 0x000000050a077211 */ /* 0x0c0fe400078f30ff */
[----:B------:R-:W-:Y:S01]  /*2450*/  LEA.HI R10, R10, R5, RZ, 0x3 ;  /* 0x000000050a0a7211 */ /* 0x000fe200078f18ff */
[CC--:B------:R-:W-:Y:S01]  /*2460*/  IMAD.WIDE.U32 R92, R133.reuse, R88.reuse, R92 ;  /* 0x00000058855c7225 */ /* 0x0c0fe200078e005c */
[----:B------:R-:W-:Y:S02]  /*2470*/  SHF.R.S32.HI R4, RZ, 0x6, R3 ;  /* 0x00000006ff047819 */ /* 0x000fe40000011403 */
[----:B------:R-:W-:Y:S01]  /*2480*/  SHF.R.S32.HI R7, RZ, 0x6, R7 ;  /* 0x00000006ff077819 */ /* 0x000fe20000011407 */
[----:B------:R-:W-:Y:S01]  /*2490*/  IMAD.WIDE.U32 R90, R133, R88, R90 ;  /* 0x00000058855a7225 */ /* 0x000fe200078e005a */
[----:B------:R-:W-:-:S02]  /*24a0*/  LOP3.LUT R5, R215, 0x38, R10, 0xf8, !PT ;  /* 0x00000038d7057812 */ /* 0x000fc400078ef80a */
[--C-:B------:R-:W-:Y:S01]  /*24b0*/  LOP3.LUT R9, R213, 0x38, R6.reuse, 0xf8, !PT ;  /* 0x00000038d5097812 */ /* 0x100fe200078ef806 */
[C---:B------:R-:W-:Y:S01]  /*24c0*/  IMAD R130, R4.reuse, 0x1800, R217 ;  /* 0x0000180004827824 */ /* 0x040fe200078e02d9 */
[----:B------:R-:W-:Y:S01]  /*24d0*/  LOP3.LUT R3, R215, 0x38, R6, 0xf8, !PT ;  /* 0x00000038d7037812 */ /* 0x000fe200078ef806 */
[--C-:B------:R-:W-:Y:S01]  /*24e0*/  IMAD R128, R4, 0x1800, R218.reuse ;  /* 0x0000180004807824 */ /* 0x100fe200078e02da */
[----:B------:R-:W-:Y:S01]  /*24f0*/  SHF.R.S32.HI R12, RZ, 0x1f, R11 ;  /* 0x0000001fff0c7819 */ /* 0x000fe2000001140b */
[----:B------:R-:W-:Y:S01]  /*2500*/  IMAD R129, R7, 0x1800, R217 ;  /* 0x0000180007817824 */ /* 0x000fe200078e02d9 */
[----:B------:R-:W-:Y:S01]  /*2510*/  LOP3.LUT R4, R5, R216, RZ, 0x3c, !PT ;  /* 0x000000d805047212 */ /* 0x000fe200078e3cff */
[----:B------:R-:W-:Y:S01]  /*2520*/  IMAD R126, R7, 0x1800, R218 ;  /* 0x00001800077e7824 */ /* 0x000fe200078e02da */
[----:B------:R-:W-:Y:S01]  /*2530*/  LOP3.LUT R9, R9, R20, RZ, 0x3c, !PT ;  /* 0x0000001409097212 */ /* 0x000fe200078e3cff */
[----:B------:R-:W-:Y:S01]  /*2540*/  IMAD R108, R21, 0x40, R206 ;  /* 0x00000040156c7824 */ /* 0x000fe200078e02ce */
[----:B------:R-:W-:Y:S01]  /*2550*/  LOP3.LUT R3, R3, R216, RZ, 0x3c, !PT ;  /* 0x000000d803037212 */ /* 0x000fe200078e3cff */
[----:B------:R-:W-:Y:S01]  /*2560*/  IMAD.IADD R129, R129, 0x1, R4 ;  /* 0x0000000181817824 */ /* 0x000fe200078e0204 */
[-C--:B------:R-:W-:Y:S01]  /*2570*/  LEA.HI R14, R12, R11.reuse, RZ, 0x3 ;  /* 0x0000000b0c0e7211 */ /* 0x080fe200078f18ff */
[----:B------:R-:W-:Y:S01]  /*2580*/  IMAD.IADD R128, R128, 0x1, R9 ;  /* 0x0000000180807824 */ /* 0x000fe200078e0209 */
[----:B------:R-:W-:Y:S01]  /*2590*/  LEA.HI R11, R12, R11, RZ, 0x6 ;  /* 0x0000000b0c0b7211 */ /* 0x000fe200078f30ff */
[----:B------:R-:W-:Y:S01]  /*25a0*/  IMAD.IADD R130, R130, 0x1, R3 ;  /* 0x0000000182827824 */ /* 0x000fe200078e0203 */
[----:B------:R-:W-:-:S02]  /*25b0*/  LOP3.LUT R4, R213, 0x38, R10, 0xf8, !PT ;  /* 0x00000038d5047812 */ /* 0x000fc400078ef80a */
[--C-:B------:R-:W-:Y:S02]  /*25c0*/  LOP3.LUT R9, R213, 0x38, R14.reuse, 0xf8, !PT ;  /* 0x00000038d5097812 */ /* 0x100fe400078ef80e */
[----:B------:R-:W-:Y:S02]  /*25d0*/  SHF.R.S32.HI R11, RZ, 0x6, R11 ;  /* 0x00000006ff0b7819 */ /* 0x000fe4000001140b */
[----:B------:R-:W-:Y:S02]  /*25e0*/  LOP3.LUT R3, R215, 0x38, R14, 0xf8, !PT ;  /* 0x00000038d7037812 */ /* 0x000fe400078ef80e */
[-C--:B------:R-:W-:Y:S01]  /*25f0*/  LOP3.LUT R5, R4, R20.reuse, RZ, 0x3c, !PT ;  /* 0x0000001404057212 */ /* 0x080fe200078e3cff */
[----:B------:R-:W-:Y:S01]  /*2600*/  IMAD R127, R11, 0x1800, R217 ;  /* 0x000018000b7f7824 */ /* 0x000fe200078e02d9 */
[----:B------:R-:W-:Y:S01]  /*2610*/  LOP3.LUT R12, R9, R20, RZ, 0x3c, !PT ;  /* 0x00000014090c7212 */ /* 0x000fe200078e3cff */
[----:B------:R-:W-:Y:S01]  /*2620*/  IMAD R20, R13, R94, RZ ;  /* 0x0000005e0d147224 */ /* 0x000fe200078e02ff */
[----:B------:R-:W-:Y:S01]  /*2630*/  LOP3.LUT R4, R3, R216, RZ, 0x3c, !PT ;  /* 0x000000d803047212 */ /* 0x000fe200078e3cff */
[----:B------:R-:W-:Y:S01]  /*2640*/  IMAD.IADD R126, R126, 0x1, R5 ;  /* 0x000000017e7e7824 */ /* 0x000fe200078e0205 */
[----:B------:R-:W-:Y:S01]  /*2650*/  @P2 LOP3.LUT R19, R19, 0x1, RZ, 0xfc, !PT ;  /* 0x0000000113132812 */ /* 0x000fe200078efcff */
[----:B------:R-:W-:Y:S01]  /*2660*/  IMAD R5, R95, 0x60, RZ ;  /* 0x000000605f057824 */ /* 0x000fe200078e02ff */
[----:B------:R-:W-:Y:S01]  /*2670*/  LOP3.LUT P3, RZ, R224, 0x4, RZ, 0xc0, !PT ;  /* 0x00000004e0ff7812 */ /* 0x000fe2000786c0ff */
[----:B------:R-:W-:Y:S01]  /*2680*/  IMAD R7, R133, R95, R20 ;  /* 0x0000005f85077224 */ /* 0x000fe200078e0214 */
[----:B------:R-:W-:Y:S01]  /*2690*/  ISETP.GE.AND P2, PT, R193, UR4, PT ;  /* 0x00000004c1007c0c */ /* 0x000fe2000bf46270 */
[----:B------:R-:W-:Y:S01]  /*26a0*/  IMAD.IADD R127, R127, 0x1, R4 ;  /* 0x000000017f7f7824 */ /* 0x000fe200078e0204 */
[C---:B------:R-:W-:Y:S01]  /*26b0*/  SHF.L.U64.HI R101, R94.reuse, 0x6, R95 ;  /* 0x000000065e657819 */ /* 0x040fe2000001025f */
[----:B------:R-:W-:Y:S01]  /*26c0*/  IMAD.WIDE.U32 R94, R94, 0x60, RZ ;  /* 0x000000605e5e7825 */ /* 0x000fe200078e00ff */
[----:B------:R-:W-:-:S02]  /*26d0*/  LOP3.LUT R3, R215, 0x18, R16, 0xf8, !PT ;  /* 0x00000018d7037812 */ /* 0x000fc400078ef810 */
[----:B------:R-:W-:Y:S01]  /*26e0*/  SEL R9, RZ, 0x20, P2 ;  /* 0x00000020ff097807 */ /* 0x000fe20001000000 */
[----:B------:R-:W-:Y:S01]  /*26f0*/  IMAD R4, R13, R88, RZ ;  /* 0x000000580d047224 */ /* 0x000fe200078e02ff */
[----:B------:R-:W-:Y:S01]  /*2700*/  LOP3.LUT R124, R3, R216, RZ, 0x3c, !PT ;  /* 0x000000d8037c7212 */ /* 0x000fe200078e3cff */
[----:B------:R-:W-:Y:S01]  /*2710*/  IMAD R125, R11, 0x1800, R218 ;  /* 0x000018000b7d7824 */ /* 0x000fe200078e02da */
[----:B------:R-:W-:Y:S01]  /*2720*/  SHF.L.U64.HI R103, R88, 0x6, R89 ;  /* 0x0000000658677819 */ /* 0x000fe20000010259 */
[----:B------:R-:W-:Y:S01]  /*2730*/  IMAD.IADD R122, R95, 0x1, R5 ;  /* 0x000000015f7a7824 */ /* 0x000fe200078e0205 */
[----:B------:R-:W-:Y:S01]  /*2740*/  SHF.R.S32.HI R111, RZ, 0x3, R6 ;  /* 0x00000003ff6f7819 */ /* 0x000fe20000011406 */
[----:B------:R-:W-:Y:S01]  /*2750*/  IMAD R11, R133, R89, R4 ;  /* 0x00000059850b7224 */ /* 0x000fe200078e0204 */
[----:B------:R-:W-:Y:S01]  /*2760*/  LOP3.LUT R5, R6, 0xfffffff8, RZ, 0xc0, !PT ;  /* 0xfffffff806057812 */ /* 0x000fe200078ec0ff */
[----:B------:R-:W-:Y:S01]  /*2770*/  IMAD.IADD R100, R99, 0x1, R7 ;  /* 0x0000000163647824 */ /* 0x000fe200078e0207 */
[----:B------:R-:W-:Y:S01]  /*2780*/  LOP3.LUT R25, R8, R9, RZ, 0xfc, !PT ;  /* 0x0000000908197212 */ /* 0x000fe200078efcff */
[----:B------:R-:W-:Y:S01]  /*2790*/  IMAD.IADD R3, R7, 0x1, R97 ;  /* 0x0000000107037824 */ /* 0x000fe200078e0261 */
[----:B------:R-:W-:Y:S01]  /*27a0*/  LOP3.LUT R19, R19, 0xfffffffb, RZ, 0xc0, !PT ;  /* 0xfffffffb13137812 */ /* 0x000fe200078ec0ff */
[----:B------:R-:W-:Y:S01]  /*27b0*/  IMAD.WIDE.U32 R88, R88, 0x60, RZ ;  /* 0x0000006058587825 */ /* 0x000fe200078e00ff */
[----:B------:R-:W-:-:S02]  /*27c0*/  LOP3.LUT R6, R10, 0xfffffff8, RZ, 0xc0, !PT ;  /* 0xfffffff80a067812 */ /* 0x000fc400078ec0ff */
[----:B------:R-:W-:Y:S01]  /*27d0*/  LOP3.LUT R7, R14, 0xfffffff8, RZ, 0xc0, !PT ;  /* 0xfffffff80e077812 */ /* 0x000fe200078ec0ff */
[----:B------:R-:W-:Y:S01]  /*27e0*/  IMAD.IADD R125, R125, 0x1, R12 ;  /* 0x000000017d7d7824 */ /* 0x000fe200078e020c */
[----:B------:R-:W-:Y:S01]  /*27f0*/  SHF.R.S32.HI R110, RZ, 0x3, R10 ;  /* 0x00000003ff6e7819 */ /* 0x000fe2000001140a */
[----:B------:R-:W-:Y:S01]  /*2800*/  IMAD.IADD R124, R217, 0x1, R124 ;  /* 0x00000001d97c7824 */ /* 0x000fe200078e027c */
[----:B------:R-:W-:Y:S01]  /*2810*/  LOP3.LUT R9, R25, 0x2, RZ, 0xc0, !PT ;  /* 0x0000000219097812 */ /* 0x000fe200078ec0ff */
[----:B------:R-:W-:Y:S01]  /*2820*/  IMAD.IADD R123, R89, 0x1, R123 ;  /* 0x00000001597b7824 */ /* 0x000fe200078e027b */
[----:B------:R-:W-:Y:S01]  /*2830*/  LOP3.LUT R10, R25, 0x4, RZ, 0xc0, !PT ;  /* 0x00000004190a7812 */ /* 0x000fe200078ec0ff */
[----:B------:R-:W-:Y:S01]  /*2840*/  IMAD.IADD R87, R93, 0x1, R11 ;  /* 0x000000015d577824 */ /* 0x000fe200078e020b */
[----:B------:R-:W-:Y:S01]  /*2850*/  LOP3.LUT R20, R25, 0x8, RZ, 0xc0, !PT ;  /* 0x0000000819147812 */ /* 0x000fe200078ec0ff */
[----:B------:R-:W-:Y:S01]  /*2860*/  IMAD.IADD R4, R11, 0x1, R91 ;  /* 0x000000010b047824 */ /* 0x000fe200078e025b */
[----:B------:R-:W-:-:S02]  /*2870*/  LOP3.LUT R21, R25, 0x10, RZ, 0xc0, !PT ;  /* 0x0000001019157812 */ /* 0x000fc400078ec0ff */
[----:B------:R-:W-:Y:S02]  /*2880*/  @P3 LOP3.LUT R19, R19, 0x4, RZ, 0xfc, !PT ;  /* 0x0000000413133812 */ /* 0x000fe400078efcff */
[----:B-1----:R-:W-:Y:S02]  /*2890*/  LEA.HI R158, R158, 0x8, RZ, 0x19 ;  /* 0x000000089e9e7811 */ /* 0x002fe400078fc8ff */
[----:B------:R-:W-:Y:S02]  /*28a0*/  SHF.R.S32.HI R109, RZ, 0x3, R14 ;  /* 0x00000003ff6d7819 */ /* 0x000fe4000001140e */
[----:B------:R-:W-:Y:S02]  /*28b0*/  LOP3.LUT R8, R8, 0x1, RZ, 0xc0, !PT ;  /* 0x0000000108087812 */ /* 0x000fe400078ec0ff */
[----:B------:R-:W-:Y:S02]  /*28c0*/  SHF.R.S32.HI R107, RZ, 0x1f, R5 ;  /* 0x0000001fff6b7819 */ /* 0x000fe40000011405 */
[----:B------:R-:W-:-:S02]  /*28d0*/  SHF.R.S32.HI R106, RZ, 0x1f, R6 ;  /* 0x0000001fff6a7819 */ /* 0x000fc40000011406 */
[----:B------:R-:W-:Y:S02]  /*28e0*/  SHF.R.S32.HI R105, RZ, 0x1f, R7 ;  /* 0x0000001fff697819 */ /* 0x000fe40000011407 */
[----:B------:R-:W-:Y:S02]  /*28f0*/  LOP3.LUT R25, R25, 0x20, RZ, 0xc0, !PT ;  /* 0x0000002019197812 */ /* 0x000fe400078ec0ff */
[----:B------:R-:W-:-:S07]  /*2900*/  SHF.R.S32.HI R120, RZ, 0x1f, R0 ;  /* 0x0000001fff787819 */ /* 0x000fce0000011400 */
.L_x_2773:
[----:B------:R-:W0:Y:S01]  /*2910*/  LDC R28, c[0x0][0x430] ;  /* 0x00010c00ff1c7b82 */ /* 0x000e220000000800 */
[----:B------:R-:W-:Y:S01]  /*2920*/  VIADD R2, R2, 0xffffffff ;  /* 0xffffffff02027836 */ /* 0x000fe20000000000 */
[----:B------:R-:W-:-:S03]  /*2930*/  ULDC.64 UR4, c[0x0][0x208] ;  /* 0x0000820000047ab9 */ /* 0x000fc60000000a00 */
[----:B------:R-:W-:-:S03]  /*2940*/  IMAD R11, R2, 0x60, R108 ;  /* 0x00000060020b7824 */ /* 0x000fc600078e026c */
[----:B-1----:R-:W1:Y:S01]  /*2950*/  LDC R117, c[0x0][0x3f4] ;  /* 0x0000fd00ff757b82 */ /* 0x002e620000000800 */
[----:B--2---:R-:W-:Y:S01]  /*2960*/  IMAD.IADD R31, R121, 0x1, R11 ;  /* 0x00000001791f7824 */ /* 0x004fe200078e020b */
[----:B------:R-:W-:-:S03]  /*2970*/  ISETP.GE.AND P2, PT, R11, R24, PT ;  /* 0x000000180b00720c */ /* 0x000fc60003f46270 */
[----:B------:R-:W-:Y:S01]  /*2980*/  IMAD.MOV.U32 R11, RZ, RZ, R31 ;  /* 0x000000ffff0b7224 */ /* 0x000fe200078e001f */
[----:B------:R-:W-:Y:S02]  /*2990*/  ISETP.GT.OR P2, PT, R108, 0x5f, P2 ;  /* 0x0000005f6c00780c */ /* 0x000fe40001744670 */
[----:B0-----:R-:W-:-:S11]  /*29a0*/  ISETP.NE.AND P3, PT, R28, 0x1, PT ;  /* 0x000000011c00780c */ /* 0x001fd60003f65270 */
[----:B------:R-:W0:Y:S08]  /*29b0*/  @!P2 LDC.64 R14, c[0x0][0x428] ;  /* 0x00010a00ff0eab82 */ /* 0x000e300000000a00 */
[----:B------:R-:W2:Y:S08]  /*29c0*/  @!P2 LDC.64 R12, c[0x0][0x418] ;  /* 0x00010600ff0cab82 */ /* 0x000eb00000000a00 */
[----:B------:R-:W3:Y:S08]  /*29d0*/  @P3 LDC R26, c[0x0][0x434] ;  /* 0x00010d00ff1a3b82 */ /* 0x000ef00000000800 */
[----:B------:R-:W4:Y:S01]  /*29e0*/  @P3 LDC R27, c[0x0][0x438] ;  /* 0x00010e00ff1b3b82 */ /* 0x000f220000000800 */
[----:B---3--:R-:W-:-:S05]  /*29f0*/  @P3 IMAD.HI.U32 R26, R31, R26, RZ ;  /* 0x0000001a1f1a3227 */ /* 0x008fca00078e00ff */
[----:B----4-:R-:W-:Y:S01]  /*2a00*/  @P3 SHF.R.U32.HI R11, RZ, R27, R26 ;  /* 0x0000001bff0b3219 */ /* 0x010fe2000001161a */
[----:B0-----:R-:W-:-:S03]  /*2a10*/  @!P2 IMAD R26, R120, R14, RZ ;  /* 0x0000000e781aa224 */ /* 0x001fc600078e02ff */
[--C-:B------:R-:W-:Y:S01]  /*2a20*/  @!P2 SHF.R.S32.HI R27, RZ, 0x1f, R11.reuse ;  /* 0x0000001fff1ba819 */ /* 0x100fe2000001140b */
[----:B------:R-:W-:Y:S02]  /*2a30*/  @!P2 IMAD R29, R0, R15, R26 ;  /* 0x0000000f001da224 */ /* 0x000fe400078e021a */
[----:B------:R-:W-:-:S04]  /*2a40*/  @!P2 IMAD.MOV.U32 R26, RZ, RZ, R11 ;  /* 0x000000ffff1aa224 */ /* 0x000fc800078e000b */
[----:B------:R-:W-:-:S04]  /*2a50*/  @!P2 IMAD.WIDE.U32 R14, R0, R14, R26 ;  /* 0x0000000e000ea225 */ /* 0x000fc800078e001a */
[----:B------:R-:W-:Y:S01]  /*2a60*/  @!P2 IMAD.IADD R15, R15, 0x1, R29 ;  /* 0x000000010f0fa824 */ /* 0x000fe200078e021d */
[----:B--2---:R-:W-:Y:S01]  /*2a70*/  @!P2 LEA R12, P3, R14, R12, 0x2 ;  /* 0x0000000c0e0ca211 */ /* 0x004fe200078610ff */
[----:B------:R-:W-:-:S03]  /*2a80*/  IMAD.MOV.U32 R26, RZ, RZ, RZ ;  /* 0x000000ffff1a7224 */ /* 0x000fc600078e00ff */
        /* <DEDUP_REMOVED lines=11> */
[----:B------:R-:W-:Y:S01]  /*2b40*/  @P2 LOP3.LUT R19, R19, 0x2, RZ, 0xfc, !PT ;  /* 0x0000000213132812 */ /* 0x000fe200078efcff */
[----:B------:R-:W-:Y:S01]  /*2b50*/  IMAD R80, R15, 0x2, R112 ;  /* 0x000000020f507824 */ /* 0x000fe200078e0270 */
[----:B-1----:R-:W-:-:S02]  /*2b60*/  ISETP.GE.AND P2, PT, R117, 0x1, PT ;  /* 0x000000017500780c */ /* 0x002fc40003f46270 */
[----:B------:R-:W-:-:S04]  /*2b70*/  @P4 VIADD R81, R15, 0xffffffe0 ;  /* 0xffffffe00f514836 */ /* 0x000fc80000000000 */
[----:B------:R-:W-:-:S07]  /*2b80*/  IMAD R81, R81, 0x2, R112 ;  /* 0x0000000251517824 */ /* 0x000fce00078e0270 */
[----:B0-----:R-:W-:Y:S05]  /*2b90*/  @!P2 BRA `(.L_x_2669) ;  /* 0x00000078004ca947 */ /* 0x001fea0003800000 */
[----:B------:R-:W-:Y:S01]  /*2ba0*/  SHF.R.S32.HI R82, RZ, 0x1f, R27 ;  /* 0x0000001fff527819 */ /* 0x000fe2000001141b */
[----:B------:R-:W-:Y:S01]  /*2bb0*/  ULDC.64 UR4, c[0x0][0x300] ;  /* 0x0000c00000047ab9 */ /* 0x000fe20000000a00 */
[----:B-----5:R-:W-:Y:S01]  /*2bc0*/  SHF.R.S32.HI R83, RZ, 0x1f, R26 ;  /* 0x0000001fff537819 */ /* 0x020fe2000001141a */
[C---:B------:R-:W-:Y:S01]  /*2bd0*/  IMAD.WIDE.U32 R12, R27.reuse, UR4, RZ ;  /* 0x000000041b0c7c25 */ /* 0x040fe2000f8e00ff */
[----:B------:R-:W-:Y:S02]  /*2be0*/  ULDC.U8 UR6, c[0x0][0x410] ;  /* 0x0001040000067ab9 */ /* 0x000fe40000000000 */
[----:B------:R-:W-:Y:S01]  /*2bf0*/  ISETP.NE.AND P2, PT, RZ, UR6, PT ;  /* 0x00000006ff007c0c */ /* 0x000fe2000bf45270 */
[----:B------:R-:W-:Y:S02]  /*2c00*/  IMAD R14, R82, UR4, RZ ;  /* 0x00000004520e7c24 */ /* 0x000fe4000f8e02ff */
[----:B------:R-:W-:Y:S02]  /*2c10*/  IMAD R84, R2, -0x60, R24 ;  /* 0xffffffa002547824 */ /* 0x000fe400078e0218 */
[----:B------:R-:W-:Y:S01]  /*2c20*/  IMAD R11, R27, UR5, R14 ;  /* 0x000000051b0b7c24 */ /* 0x000fe2000f8e020e */
[----:B------:R-:W-:Y:S01]  /*2c30*/  ULDC.64 UR4, c[0x0][0x310] ;  /* 0x0000c40000047ab9 */ /* 0x000fe20000000a00 */
[----:B------:R-:W-:Y:S01]  /*2c40*/  IMAD R14, R122, R2, RZ ;  /* 0x000000027a0e7224 */ /* 0x000fe200078e02ff */
[----:B------:R-:W-:Y:S01]  /*2c50*/  VIMNMX R84, R84, 0x60, PT ;  /* 0x0000006054547848 */ /* 0x000fe20003fe0100 */
[----:B------:R-:W-:-:S02]  /*2c60*/  IMAD R15, R83, UR4, RZ ;  /* 0x00000004530f7c24 */ /* 0x000fc4000f8e02ff */
[----:B------:R-:W-:Y:S01]  /*2c70*/  IMAD.IADD R13, R13, 0x1, R11 ;  /* 0x000000010d0d7824 */ /* 0x000fe200078e020b */
[----:B------:R-:W-:Y:S01]  /*2c80*/  SHF.R.S32.HI R11, RZ, 0x1f, R2 ;  /* 0x0000001fff0b7819 */ /* 0x000fe20000011402 */
[C---:B------:R-:W-:Y:S02]  /*2c90*/  IMAD R15, R26.reuse, UR5, R15 ;  /* 0x000000051a0f7c24 */ /* 0x040fe4000f8e020f */
[----:B------:R-:W-:Y:S01]  /*2ca0*/  IMAD.WIDE.U32 R12, R26, UR4, R12 ;  /* 0x000000041a0c7c25 */ /* 0x000fe2000f8e000c */
[----:B------:R-:W-:-:S03]  /*2cb0*/  ULDC.64 UR4, c[0x0][0x308] ;  /* 0x0000c20000047ab9 */ /* 0x000fc60000000a00 */
[----:B------:R-:W-:Y:S02]  /*2cc0*/  IMAD.IADD R13, R13, 0x1, R15 ;  /* 0x000000010d0d7824 */ /* 0x000fe400078e020f */
        /* <DEDUP_REMOVED lines=33> */
[----:B------:R-:W-:Y:S01]  /*2ee0*/  ULDC.64 UR6, c[0x0][0x208] ;  /* 0x0000820000067ab9 */ /* 0x000fe20000000a00 */
        /* <DEDUP_REMOVED lines=36> */
.L_x_2672:
[----:B------:R-:W-:Y:S05]  /*3130*/  BSYNC B1 ;  /* 0x0000000000017941 */ /* 0x000fea0003800000 */
.L_x_2671:
        /* <DEDUP_REMOVED lines=20> */
[----:B------:R-:W-:Y:S01]  /*3280*/  IADD3.X R13, R100, R11, R101, P2, P5 ;  /* 0x0000000b640d7210 */ /* 0x000fe200017ea465 */
[----:B------:R-:W-:Y:S01]  /*3290*/  ULDC.64 UR6, c[0x0][0x208] ;  /* 0x0000820000067ab9 */ /* 0x000fe20000000a00 */
        /* <DEDUP_REMOVED lines=35> */
.L_x_2674:
[----:B------:R-:W-:Y:S05]  /*34d0*/  BSYNC B1 ;  /* 0x0000000000017941 */ /* 0x000fea0003800000 */
.L_x_2673:
[----:B0-----:R-:W-:Y:S01]  /*34e0*/  IMAD.MOV.U32 R12, RZ, RZ, R56 ;  /* 0x000000ffff0c7224 */ /* 0x001fe200078e0038 */
[----:B------:R-:W-:Y:S01]  /*34f0*/  ULOP3.LUT UR4, UR60, 0x1, URZ, 0xfc, !UPT ;  /* 0x000000013c047892 */ /* 0x000fe2000f8efc3f */
        /* <DEDUP_REMOVED lines=20> */
[----:B------:R-:W-:Y:S01]  /*3640*/  UISETP.NE.AND UP0, UPT, UR4, 0x3, UPT ;  /* 0x000000030400788c */ /* 0x000fe2000bf05270 */
[----:B------:R-:W-:Y:S01]  /*3650*/  IMAD.MOV.U32 R14, RZ, RZ, R73 ;  /* 0x000000ffff0e7224 */ /* 0x000fe200078e0049 */
[----:B------:R-:W-:Y:S01]  /*3660*/  PRMT R147, R12, 0x5410, R11 ;  /* 0x000054100c937816 */ /* 0x000fe2000000000b */
[----:B------:R-:W-:Y:S01]  /*3670*/  IMAD.MOV.U32 R12, RZ, RZ, R58 ;  /* 0x000000ffff0c7224 */ /* 0x000fe200078e003a */
[----:B------:R-:W-:Y:S01]  /*3680*/  PRMT R137, R137, 0x5410, R13 ;  /* 0x0000541089897816 */ /* 0x000fe2000000000d */
[----:B------:R-:W-:Y:S01]  /*3690*/  IMAD.MOV.U32 R11, RZ, RZ, R59 ;  /* 0x000000ffff0b7224 */ /* 0x000fe200078e003b */
[----:B------:R-:W-:-:S02]  /*36a0*/  PLOP3.LUT P2, PT, PT, PT, UP0, 0x80, 0x0 ;  /* 0x000000000000781c */ /* 0x000fc40003f4f008 */
[----:B------:R-:W-:Y:S01]  /*36b0*/  PRMT R149, R12, 0x7610, R149 ;  /* 0x000076100c957816 */ /* 0x000fe20000000095 */
[----:B------:R-:W-:Y:S01]  /*36c0*/  IMAD.MOV.U32 R12, RZ, RZ, R63 ;  /* 0x000000ffff0c7224 */ /* 0x000fe200078e003f */
[----:B------:R-:W-:Y:S01]  /*36d0*/  PRMT R148, R11, 0x7610, R148 ;  /* 0x000076100b947816 */ /* 0x000fe20000000094 */
        /* <DEDUP_REMOVED lines=45> */
[----:B------:R-:W-:-:S04]  /*39b0*/  PRMT R115, R12, 0x7610, R115 ;  /* 0x000076100c737816 */ /* 0x000fc80000000073 */
        /* <DEDUP_REMOVED lines=13> */
.L_x_2675:
[----:B------:R-:W-:Y:S01]  /*3a90*/  IMAD R85, R22, 0x8, R18 ;  /* 0x0000000816557824 */ /* 0x000fe200078e0212 */
[----:B------:R-:W-:Y:S01]  /*3aa0*/  SHF.L.U32 R86, R207, 0x1f, RZ ;  /* 0x0000001fcf567819 */ /* 0x000fe200000006ff */
[----:B------:R-:W-:Y:S03]  /*3ab0*/  BSSY B1, `(.L_x_2676) ;  /* 0x0000003000017945 */ /* 0x000fe60003800000 */
[----:B------:R-:W0:Y:S02]  /*3ac0*/  SYNCS.PHASECHK.TRANS64.TRYWAIT P5, [R85+URZ+0x30890], R86 ;  /* 0x03089056550075a7 */ /* 0x000e2400080a017f */
[----:B0-----:R-:W-:Y:S05]  /*3ad0*/  @!P5 BRA `(.L_x_2677) ;  /* 0x000002380070d947 */ /* 0x001fea0003800000 */
.L_x_3029:
[----:B------:R-:W-:Y:S05]  /*3ae0*/  BSYNC B1 ;  /* 0x0000000000017941 */ /* 0x000fea0003800000 */
.L_x_2676:
[----:B------:R-:W-:-:S03]  /*3af0*/  UMOV UR4, 0xffffffff ;  /* 0xffffffff00047882 */ /* 0x000fc60000000000 */
[----:B------:R-:W-:Y:S05]  /*3b00*/  BRA.DIV UR4, `(.L_x_2678) ;  /* 0x0000023a04787947 */ /* 0x000fea000b800000 */
[----:B------:R1:W2:Y:S04]  /*3b10*/  SHFL.IDX PT, R76, R113, RZ, 0x1c1f ;  /* 0x001c1fff714c7589 */ /* 0x0002a800000e0000 */
[----:B------:R1:W3:Y:S02]  /*3b20*/  SHFL.IDX PT, R11, R116, RZ, 0x1c1f ;  /* 0x001c1fff740b7589 */ /* 0x0002e400000e0000 */
.L_x_3033:
        /* <DEDUP_REMOVED lines=13> */
[----:B------:R-:W-:Y:S02]  /*3c00*/  PRMT R75, R137, 0x5410, R73 ;  /* 0x00005410894b7816 */ /* 0x000fe40000000049 */
[----:B------:R-:W-:-:S02]  /*3c10*/  PRMT R136, R138, 0x5432, R136 ;  /* 0x000054328a887816 */ /* 0x000fc40000000088 */
[----:B------:R-:W-:Y:S02]  /*3c20*/  PRMT R73, R139, 0x5432, R74 ;  /* 0x000054328b497816 */ /* 0x000fe4000000004a */
[----:B------:R-:W-:Y:S01]  /*3c30*/  PRMT R72, R137, 0x5432, R72 ;  /* 0x0000543289487816 */ /* 0x000fe20000000048 */
[C---:B0-----:R-:W-:Y:S01]  /*3c40*/  IMAD.U32 R137, R13.reuse, 0x10000, RZ ;  /* 0x000100000d897824 */ /* 0x041fe200078e00ff */
[----:B------:R-:W-:Y:S02]  /*3c50*/  LOP3.LUT R139, R13, 0xffff0000, RZ, 0xc0, !PT ;  /* 0xffff00000d8b7812 */ /* 0x000fe400078ec0ff */
[C---:B------:R-:W-:Y:S01]  /*3c60*/  LOP3.LUT R138, R75.reuse, 0xffff0000, RZ, 0xc0, !PT ;  /* 0xffff00004b8a7812 */ /* 0x040fe200078ec0ff */
[----:B------:R-:W-:Y:S01]  /*3c70*/  IMAD.U32 R75, R75, 0x10000, RZ ;  /* 0x000100004b4b7824 */ /* 0x000fe200078e00ff */
[C---:B------:R-:W-:Y:S01]  /*3c80*/  LOP3.LUT R13, R72.reuse, 0xffff0000, RZ, 0xc0, !PT ;  /* 0xffff0000480d7812 */ /* 0x040fe200078ec0ff */
[----:B------:R-:W-:Y:S02]  /*3c90*/  IMAD.U32 R72, R72, 0x10000, RZ ;  /* 0x0001000048487824 */ /* 0x000fe400078e00ff */
[----:B------:R-:W-:-:S04]  /*3ca0*/  FMUL.FTZ R74, R139, R138 ;  /* 0x0000008a8b4a7220 */ /* 0x000fc80000410000 */
        /* <DEDUP_REMOVED lines=32> */
.L_x_2684:
[----:B------:R-:W-:Y:S05]  /*3eb0*/  BSYNC B3 ;  /* 0x0000000000037941 */ /* 0x000fea0003800000 */
.L_x_2683:
[----:B---3--:R-:W-:Y:S01]  /*3ec0*/  LEA R72, P3, R16, R11, 0x1 ;  /* 0x0000000b10487211 */ /* 0x008fe200078608ff */
[----:B------:R-:W-:-:S03]  /*3ed0*/  ULDC.64 UR4, c[0x0][0x208] ;  /* 0x0000820000047ab9 */ /* 0x000fc60000000a00 */
[----:B--2---:R-:W-:-:S05]  /*3ee0*/  LEA.HI.X R73, R16, R76, R17, 0x1, P3 ;  /* 0x0000004c10497211 */ /* 0x004fca00018f0c11 */
[----:B0-----:R4:W-:Y:S04]  /*3ef0*/  ST.E.128 desc[UR4][R72.64], R12 ;  /* 0x0000000c48007985 */ /* 0x0019e8000c101d04 */
.L_x_2682:
[----:B------:R-:W-:Y:S05]  /*3f00*/  BSYNC B2 ;  /* 0x0000000000027941 */ /* 0x000fea0003800000 */
.L_x_2681:
        /* <DEDUP_REMOVED lines=54> */
.L_x_2688:
[----:B------:R-:W-:Y:S05]  /*4270*/  BSYNC B3 ;  /* 0x0000000000037941 */ /* 0x000fea0003800000 */
.L_x_2687:
[----:B------:R-:W-:Y:S01]  /*4280*/  IMAD.SHL.U32 R70, R200, 0x8, RZ ;  /* 0x00000008c8467824 */ /* 0x000fe200078e00ff */
[----:B------:R-:W-:Y:S01]  /*4290*/  ULDC.64 UR4, c[0x0][0x208] ;  /* 0x0000820000047ab9 */ /* 0x000fe20000000a00 */
[----:B---3--:R-:W-:Y:S02]  /*42a0*/  IMAD.MOV.U32 R68, RZ, RZ, R11 ;  /* 0x000000ffff447224 */ /* 0x008fe400078e000b */
[----:B--2---:R-:W-:Y:S02]  /*42b0*/  IMAD.MOV.U32 R69, RZ, RZ, R76 ;  /* 0x000000ffff457224 */ /* 0x004fe400078e004c */
[----:B------:R-:W-:-:S05]  /*42c0*/  IMAD.WIDE R68, R70, 0x2, R68 ;  /* 0x0000000246447825 */ /* 0x000fca00078e0244 */
[----:B0-----:R0:W-:Y:S02]  /*42d0*/  ST.E.128 desc[UR4][R68.64], R12 ;  /* 0x0000000c44007985 */ /* 0x0011e4000c101d04 */
.L_x_2686:
[----:B------:R-:W-:Y:S05]  /*42e0*/  BSYNC B2 ;  /* 0x0000000000027941 */ /* 0x000fea0003800000 */
.L_x_2685:
        /* <DEDUP_REMOVED lines=54> */
.L_x_2692:
[----:B------:R-:W-:Y:S05]  /*4650*/  BSYNC B3 ;  /* 0x0000000000037941 */ /* 0x000fea0003800000 */
.L_x_2691:
[----:B------:R-:W-:Y:S01]  /*4660*/  IMAD.SHL.U32 R66, R201, 0x8, RZ ;  /* 0x00000008c9427824 */ /* 0x000fe200078e00ff */
[----:B------:R-:W-:Y:S01]  /*4670*/  ULDC.64 UR4, c[0x0][0x208] ;  /* 0x0000820000047ab9 */ /* 0x000fe20000000a00 */
[----:B---3--:R-:W-:Y:S02]  /*4680*/  IMAD.MOV.U32 R64, RZ, RZ, R11 ;  /* 0x000000ffff407224 */ /* 0x008fe400078e000b */
[----:B--2---:R-:W-:Y:S02]  /*4690*/  IMAD.MOV.U32 R65, RZ, RZ, R76 ;  /* 0x000000ffff417224 */ /* 0x004fe400078e004c */
[----:B------:R-:W-:-:S05]  /*46a0*/  IMAD.WIDE R64, R66, 0x2, R64 ;  /* 0x0000000242407825 */ /* 0x000fca00078e0240 */
[----:B----4-:R0:W-:Y:S02]  /*46b0*/  ST.E.128 desc[UR4][R64.64], R12 ;  /* 0x0000000c40007985 */ /* 0x0101e4000c101d04 */
.L_x_2690:
[----:B------:R-:W-:Y:S05]  /*46c0*/  BSYNC B2 ;  /* 0x0000000000027941 */ /* 0x000fea0003800000 */
.L_x_2689:
[----:B------:R-:W-:Y:S01]  /*46d0*/  ISETP.NE.AND P3, PT, R20, RZ, PT ;  /* 0x000000ff1400720c */ /* 0x000fe20003f65270 */
[----:B------:R-:W-:-:S12]  /*46e0*/  BSSY B2, `(.L_x_2693) ;  /* 0x000003b000027945 */ /* 0x000fd80003800000 */
[----:B------:R-:W-:Y:S05]  /*46f0*/  @!P3 BRA `(.L_x_2694) ;  /* 0x0000000000e4b947 */ /* 0x000fea0003800000 */
[----:B0---4-:R0:W4:Y:S01]  /*4700*/  LDS.128 R12, [R81+0x21000] ;  /* 0x02100000510c7984 */ /* 0x0111220000000c00 */
[----:B------:R-:W-:Y:S01]  /*4710*/  ISETP.GE.AND P3, PT, R210, R117, PT ;  /* 0x00000075d200720c */ /* 0x000fe20003f66270 */
[----:B------:R-:W-:-:S12]  /*4720*/  BSSY B3, `(.L_x_2695) ;  /* 0x0000032000037945 */ /* 0x000fd80003800000 */
        /* <DEDUP_REMOVED lines=14> */
[-C--:B------:R-:W-:Y:S02]  /*4810*/  FMUL.FTZ R13, R68, R62.reuse ;  /* 0x0000003e440d7220 */ /* 0x080fe40000410000 */
[----:B------:R-:W-:-:S02]  /*4820*/  FFMA.FTZ R62, R61, R62, -R67 ;  /* 0x0000003e3d3e7223 */ /* 0x000fc40000010843 */
[----:B------:R-:W-:Y:S01]  /*4830*/  FFMA.FTZ R61, R61, R66, R13 ;  /* 0x000000423d3d7223 */ /* 0x000fe2000001000d */
[C---:B------:R-:W-:Y:S02]  /*4840*/  PRMT R13, R150.reuse, 0x5432, R64 ;  /* 0x00005432960d7816 */ /* 0x040fe40000000040 */
[----:B------:R-:W-:Y:S02]  /*4850*/  PRMT R64, R150, 0x5410, R65 ;  /* 0x0000541096407816 */ /* 0x000fe40000000041 */
[----:B------:R-:W-:Y:S01]  /*4860*/  LOP3.LUT R66, R14, 0xffff0000, RZ, 0xc0, !PT ;  /* 0xffff00000e427812 */ /* 0x000fe200078ec0ff */
        /* <DEDUP_REMOVED lines=29> */
.L_x_2696:
[----:B------:R-:W-:Y:S05]  /*4a40*/  BSYNC B3 ;  /* 0x0000000000037941 */ /* 0x000fea0003800000 */
.L_x_2695:
[----:B---3--:R-:W-:Y:S01]  /*4a50*/  LEA R60, P3, R192, R11, 0x1 ;  /* 0x0000000bc03c7211 */ /* 0x008fe200078608ff */
[----:B------:R-:W-:-:S03]  /*4a60*/  ULDC.64 UR4, c[0x0][0x208] ;  /* 0x0000820000047ab9 */ /* 0x000fc60000000a00 */
[----:B--2---:R-:W-:-:S05]  /*4a70*/  LEA.HI.X R61, R192, R76, R205, 0x1, P3 ;  /* 0x0000004cc03d7211 */ /* 0x004fca00018f0ccd */
[----:B----4-:R0:W-:Y:S04]  /*4a80*/  ST.E.128 desc[UR4][R60.64], R12 ;  /* 0x0000000c3c007985 */ /* 0x0101e8000c101d04 */
.L_x_2694:
[----:B------:R-:W-:Y:S05]  /*4a90*/  BSYNC B2 ;  /* 0x0000000000027941 */ /* 0x000fea0003800000 */
.L_x_2693:
        /* <DEDUP_REMOVED lines=57> */
.L_x_2700:
[----:B------:R-:W-:Y:S05]  /*4e30*/  BSYNC B3 ;  /* 0x0000000000037941 */ /* 0x000fea0003800000 */
.L_x_2699:
[----:B------:R-:W-:Y:S02]  /*4e40*/  ULDC.64 UR4, c[0x0][0x208] ;  /* 0x0000820000047ab9 */ /* 0x000fe40000000a00 */
[----:B----4-:R0:W-:Y:S03]  /*4e50*/  ST.E.128 desc[UR4][R60.64], R12 ;  /* 0x0000000c3c007985 */ /* 0x0101e6000c101d04 */
.L_x_2698:
[----:B------:R-:W-:Y:S05]  /*4e60*/  BSYNC B2 ;  /* 0x0000000000027941 */ /* 0x000fea0003800000 */
.L_x_2697:
        /* <DEDUP_REMOVED lines=10> */
[----:B------:R-:W-:Y:S02]  /*4f10*/  PRMT R11, R147, 0x5410, R11 ;  /* 0x00005410930b7816 */ /* 0x000fe4000000000b */
        /* <DEDUP_REMOVED lines=10> */
[----:B------:R-:W-:Y:S01]  /*4fc0*/  PRMT R54, R147, 0x5432, R54 ;  /* 0x0000543293367816 */ /* 0x000fe20000000036 */
[-C--:B------:R-:W-:Y:S01]  /*4fd0*/  FMUL.FTZ R60, R60, R58.reuse ;  /* 0x0000003a3c3c7220 */ /* 0x080fe20000410000 */
[----:B------:R-:W-:Y:S01]  /*4fe0*/  PRMT R53, R146, 0x5432, R53 ;  /* 0x0000543292357816 */ /* 0x000fe20000000035 */
[C---:B------:R-:W-:Y:S01]  /*4ff0*/  FFMA.FTZ R59, R13.reuse, R58, -R59 ;  /* 0x0000003a0d3b7223 */ /* 0x040fe2000001083b */
[----:B------:R-:W-:Y:S01]  /*5000*/  LOP3.LUT R61, R14, 0xffff0000, RZ, 0xc0, !PT ;  /* 0xffff00000e3d7812 */ /* 0x000fe200078ec0ff */
[----:B------:R-:W-:Y:S01]  /*5010*/  FFMA.FTZ R60, R13, R55, R60 ;  /* 0x000000370d3c7223 */ /* 0x000fe2000001003c */
[C---:B------:R-:W-:Y:S01]  /*5020*/  IMAD.U32 R55, R54.reuse, 0x10000, RZ ;  /* 0x0001000036377824 */ /* 0x040fe200078e00ff */
[----:B------:R-:W-:Y:S01]  /*5030*/  LOP3.LUT R54, R54, 0xffff0000, RZ, 0xc0, !PT ;  /* 0xffff000036367812 */ /* 0x000fe200078ec0ff */
[C---:B------:R-:W-:Y:S01]  /*5040*/  IMAD.U32 R58, R53.reuse, 0x10000, RZ ;  /* 0x00010000353a7824 */ /* 0x040fe200078e00ff */
[----:B------:R-:W-:Y:S01]  /*5050*/  LOP3.LUT R53, R53, 0xffff0000, RZ, 0xc0, !PT ;  /* 0xffff000035357812 */ /* 0x000fe200078ec0ff */
[----:B------:R-:W-:-:S02]  /*5060*/  IMAD.U32 R13, R14, 0x10000, RZ ;  /* 0x000100000e0d7824 */ /* 0x000fc400078e00ff */
        /* <DEDUP_REMOVED lines=23> */
.L_x_2702:
[----:B------:R-:W-:Y:S05]  /*51e0*/  BSYNC B2 ;  /* 0x0000000000027941 */ /* 0x000fea0003800000 */
.L_x_2701:
[----:B------:R-:W-:Y:S02]  /*51f0*/  ULDC.64 UR4, c[0x0][0x208] ;  /* 0x0000820000047ab9 */ /* 0x000fe40000000a00 */
[----:B----4-:R0:W-:Y:S03]  /*5200*/  ST.E.128 desc[UR4][R56.64], R12 ;  /* 0x0000000c38007985 */ /* 0x0101e6000c101d04 */
.L_x_2680:
[----:B------:R-:W-:Y:S05]  /*5210*/  BSYNC B1 ;  /* 0x0000000000017941 */ /* 0x000fea0003800000 */
.L_x_2679:
[----:B------:R-:W-:-:S03]  /*5220*/  UMOV UR4, 0xffffffff ;  /* 0xffffffff00047882 */ /* 0x000fc60000000000 */
[----:B------:R-:W-:Y:S05]  /*5230*/  BRA.DIV UR4, `(.L_x_2703) ;  /* 0x0000022204f87947 */ /* 0x000fea000b800000 */
[----:B-1----:R-:W1:Y:S04]  /*5240*/  SHFL.IDX PT, R113, R113, 0x1, 0x1c1f ;  /* 0x003c1f0071717f89 */ /* 0x002e6800000e0000 */
[----:B------:R-:W0:Y:S02]  /*5250*/  SHFL.IDX PT, R116, R116, 0x1, 0x1c1f ;  /* 0x003c1f0074747f89 */ /* 0x000e2400000e0000 */
.L_x_3037:
        /* <DEDUP_REMOVED lines=12> */
[--C-:B------:R-:W-:Y:S01]  /*5320*/  SHF.R.U64 R48, R50, 0x10, R51.reuse ;  /* 0x0000001032307819 */ /* 0x100fe20000001233 */
[----:B------:R-:W-:Y:S01]  /*5330*/  IMAD.U32 R54, R14, 0x10000, RZ ;  /* 0x000100000e367824 */ /* 0x000fe200078e00ff */
[----:B------:R-:W-:Y:S01]  /*5340*/  SHF.R.U32.HI R51, RZ, 0x10, R51 ;  /* 0x00000010ff337819 */ /* 0x000fe20000011633 */
[----:B------:R-:W-:Y:S01]  /*5350*/  IMAD.U32 R55, R12, 0x10000, RZ ;  /* 0x000100000c377824 */ /* 0x000fe200078e00ff */
[----:B------:R-:W-:Y:S02]  /*5360*/  PRMT R48, R145, 0x5410, R48 ;  /* 0x0000541091307816 */ /* 0x000fe40000000030 */
[----:B------:R-:W-:Y:S02]  /*5370*/  SHF.R.U32.HI R49, RZ, 0x10, R49 ;  /* 0x00000010ff317819 */ /* 0x000fe40000011631 */
[----:B------:R-:W-:Y:S01]  /*5380*/  LOP3.LUT R50, R15, 0xffff0000, RZ, 0xc0, !PT ;  /* 0xffff00000f327812 */ /* 0x000fe200078ec0ff */
[C---:B------:R-:W-:Y:S01]  /*5390*/  IMAD.U32 R15, R13.reuse, 0x10000, RZ ;  /* 0x000100000d0f7824 */ /* 0x040fe200078e00ff */
[----:B------:R-:W-:-:S02]  /*53a0*/  LOP3.LUT R13, R13, 0xffff0000, RZ, 0xc0, !PT ;  /* 0xffff00000d0d7812 */ /* 0x000fc400078ec0ff */
[C---:B------:R-:W-:Y:S01]  /*53b0*/  LOP3.LUT R57, R48.reuse, 0xffff0000, RZ, 0xc0, !PT ;  /* 0xffff000030397812 */ /* 0x040fe200078ec0ff */
[----:B------:R-:W-:Y:S01]  /*53c0*/  IMAD.U32 R48, R48, 0x10000, RZ ;  /* 0x0001000030307824 */ /* 0x000fe200078e00ff */
[C---:B------:R-:W-:Y:S02]  /*53d0*/  PRMT R11, R144.reuse, 0x5410, R11 ;  /* 0x00005410900b7816 */ /* 0x040fe4000000000b */
[----:B------:R-:W-:Y:S01]  /*53e0*/  PRMT R51, R145, 0x5432, R51 ;  /* 0x0000543291337816 */ /* 0x000fe20000000033 */
[----:B------:R-:W-:Y:S01]  /*53f0*/  FMUL.FTZ R58, R13, R57 ;  /* 0x000000390d3a7220 */ /* 0x000fe20000410000 */
[----:B------:R-:W-:Y:S02]  /*5400*/  PRMT R49, R144, 0x5432, R49 ;  /* 0x0000543290317816 */ /* 0x000fe40000000031 */
[----:B------:R-:W-:Y:S01]  /*5410*/  LOP3.LUT R60, R11, 0xffff0000, RZ, 0xc0, !PT ;  /* 0xffff00000b3c7812 */ /* 0x000fe200078ec0ff */
[----:B------:R-:W-:Y:S01]  /*5420*/  IMAD.U32 R59, R51, 0x10000, RZ ;  /* 0x00010000333b7824 */ /* 0x000fe200078e00ff */
[----:B------:R-:W-:Y:S01]  /*5430*/  LOP3.LUT R14, R14, 0xffff0000, RZ, 0xc0, !PT ;  /* 0xffff00000e0e7812 */ /* 0x000fe200078ec0ff */
[----:B------:R-:W-:Y:S01]  /*5440*/  IMAD.U32 R61, R49, 0x10000, RZ ;  /* 0x00010000313d7824 */ /* 0x000fe200078e00ff */
[----:B------:R-:W-:Y:S01]  /*5450*/  LOP3.LUT R51, R51, 0xffff0000, RZ, 0xc0, !PT ;  /* 0xffff000033337812 */ /* 0x000fe200078ec0ff */
[-C--:B------:R-:W-:Y:S01]  /*5460*/  FMUL.FTZ R13, R13, R60.reuse ;  /* 0x0000003c0d0d7220 */ /* 0x080fe20000410000 */
[----:B------:R-:W-:Y:S01]  /*5470*/  FFMA.FTZ R58, R15, R60, -R58 ;  /* 0x0000003c0f3a7223 */ /* 0x000fe2000001083a */
[C---:B------:R-:W-:Y:S01]  /*5480*/  FMUL.FTZ R60, R14.reuse, R59 ;  /* 0x0000003b0e3c7220 */ /* 0x040fe20000410000 */
[----:B------:R-:W-:Y:S01]  /*5490*/  FMUL.FTZ R14, R14, R61 ;  /* 0x0000003d0e0e7220 */ /* 0x000fe20000410000 */
[----:B------:R-:W-:Y:S01]  /*54a0*/  LOP3.LUT R49, R49, 0xffff0000, RZ, 0xc0, !PT ;  /* 0xffff000031317812 */ /* 0x000fe200078ec0ff */
[----:B------:R-:W-:Y:S01]  /*54b0*/  IMAD.U32 R11, R11, 0x10000, RZ ;  /* 0x000100000b0b7824 */ /* 0x000fe200078e00ff */
[----:B------:R-:W-:Y:S01]  /*54c0*/  LOP3.LUT R12, R12, 0xffff0000, RZ, 0xc0, !PT ;  /* 0xffff00000c0c7812 */ /* 0x000fe200078ec0ff */
[----:B------:R-:W-:Y:S01]  /*54d0*/  FFMA.FTZ R13, R15, R57, R13 ;  /* 0x000000390f0d7223 */ /* 0x000fe2000001000d */
[C---:B------:R-:W-:Y:S01]  /*54e0*/  FFMA.FTZ R60, R54.reuse, R61, -R60 ;  /* 0x0000003d363c7223 */ /* 0x040fe2000001083c */
[----:B------:R-:W-:Y:S01]  /*54f0*/  FFMA.FTZ R14, R54, R59, R14 ;  /* 0x0000003b360e7223 */ /* 0x000fe2000001000e */
        /* <DEDUP_REMOVED lines=12> */
.L_x_2708:
[----:B------:R-:W-:Y:S05]  /*55c0*/  BSYNC B2 ;  /* 0x0000000000027941 */ /* 0x000fea0003800000 */
.L_x_2707:
[----:B------:R-:W-:Y:S02]  /*55d0*/  ULDC.64 UR4, c[0x0][0x208] ;  /* 0x0000820000047ab9 */ /* 0x000fe40000000a00 */
[----:B----4-:R0:W-:Y:S03]  /*55e0*/  ST.E.128 desc[UR4][R52.64], R12 ;  /* 0x0000000c34007985 */ /* 0x0101e6000c101d04 */
.L_x_2706:
[----:B------:R-:W-:Y:S05]  /*55f0*/  BSYNC B1 ;  /* 0x0000000000017941 */ /* 0x000fea0003800000 */
.L_x_2705:
        /* <DEDUP_REMOVED lines=16> */
[----:B------:R-:W-:Y:S02]  /*5700*/  PRMT R44, R143, 0x5410, R44 ;  /* 0x000054108f2c7816 */ /* 0x000fe4000000002c */
[----:B------:R-:W-:Y:S02]  /*5710*/  SHF.R.U32.HI R45, RZ, 0x10, R45 ;  /* 0x00000010ff2d7819 */ /* 0x000fe4000001162d */
[----:B------:R-:W-:-:S02]  /*5720*/  PRMT R11, R142, 0x5410, R11 ;  /* 0x000054108e0b7816 */ /* 0x000fc4000000000b */
[----:B------:R-:W-:Y:S01]  /*5730*/  PRMT R143, R143, 0x5432, R50 ;  /* 0x000054328f8f7816 */ /* 0x000fe20000000032 */
[C---:B------:R-:W-:Y:S01]  /*5740*/  IMAD.U32 R50, R13.reuse, 0x10000, RZ ;  /* 0x000100000d327824 */ /* 0x040fe200078e00ff */
[----:B------:R-:W-:Y:S02]  /*5750*/  LOP3.LUT R56, R13, 0xffff0000, RZ, 0xc0, !PT ;  /* 0xffff00000d387812 */ /* 0x000fe400078ec0ff */
[----:B------:R-:W-:Y:S01]  /*5760*/  LOP3.LUT R13, R44, 0xffff0000, RZ, 0xc0, !PT ;  /* 0xffff00002c0d7812 */ /* 0x000fe200078ec0ff */
[----:B------:R-:W-:Y:S01]  /*5770*/  IMAD.U32 R53, R143, 0x10000, RZ ;  /* 0x000100008f357824 */ /* 0x000fe200078e00ff */
[----:B------:R-:W-:Y:S02]  /*5780*/  PRMT R45, R142, 0x5432, R45 ;  /* 0x000054328e2d7816 */ /* 0x000fe4000000002d */
[----:B------:R-:W-:Y:S01]  /*5790*/  LOP3.LUT R51, R11, 0xffff0000, RZ, 0xc0, !PT ;  /* 0xffff00000b337812 */ /* 0x000fe200078ec0ff */
[----:B------:R-:W-:Y:S01]  /*57a0*/  FMUL.FTZ R55, R56, R13 ;  /* 0x0000000d38377220 */ /* 0x000fe20000410000 */
[----:B------:R-:W-:Y:S01]  /*57b0*/  LOP3.LUT R14, R14, 0xffff0000, RZ, 0xc0, !PT ;  /* 0xffff00000e0e7812 */ /* 0x000fe200078ec0ff */
[----:B------:R-:W-:Y:S01]  /*57c0*/  IMAD.U32 R54, R45, 0x10000, RZ ;  /* 0x000100002d367824 */ /* 0x000fe200078e00ff */
[----:B------:R-:W-:Y:S01]  /*57d0*/  LOP3.LUT R46, R15, 0xffff0000, RZ, 0xc0, !PT ;  /* 0xffff00000f2e7812 */ /* 0x000fe200078ec0ff */
[----:B------:R-:W-:Y:S01]  /*57e0*/  FMUL.FTZ R56, R56, R51 ;  /* 0x0000003338387220 */ /* 0x000fe20000410000 */
[----:B------:R-:W-:Y:S01]  /*57f0*/  LOP3.LUT R12, R12, 0xffff0000, RZ, 0xc0, !PT ;  /* 0xffff00000c0c7812 */ /* 0x000fe200078ec0ff */
[C---:B------:R-:W-:Y:S01]  /*5800*/  FMUL.FTZ R57, R14.reuse, R53 ;  /* 0x000000350e397220 */ /* 0x040fe20000410000 */
[----:B------:R-:W-:Y:S01]  /*5810*/  FMUL.FTZ R14, R14, R54 ;  /* 0x000000360e0e7220 */ /* 0x000fe20000410000 */
[----:B------:R-:W-:Y:S01]  /*5820*/  FFMA.FTZ R56, R50, R13, R56 ;  /* 0x0000000d32387223 */ /* 0x000fe20000010038 */
[----:B------:R-:W-:Y:S01]  /*5830*/  LOP3.LUT R143, R143, 0xffff0000, RZ, 0xc0, !PT ;  /* 0xffff00008f8f7812 */ /* 0x000fe200078ec0ff */
[----:B------:R-:W-:Y:S01]  /*5840*/  IMAD.U32 R13, R44, 0x10000, RZ ;  /* 0x000100002c0d7824 */ /* 0x000fe200078e00ff */
[----:B------:R-:W-:Y:S01]  /*5850*/  LOP3.LUT R45, R45, 0xffff0000, RZ, 0xc0, !PT ;  /* 0xffff00002d2d7812 */ /* 0x000fe200078ec0ff */
[----:B------:R-:W-:-:S02]  /*5860*/  IMAD.U32 R11, R11, 0x10000, RZ ;  /* 0x000100000b0b7824 */ /* 0x000fc400078e00ff */
[C---:B------:R-:W-:Y:S01]  /*5870*/  FFMA.FTZ R57, R47.reuse, R54, -R57 ;  /* 0x000000362f397223 */ /* 0x040fe20000010839 */
[----:B------:R-:W-:Y:S01]  /*5880*/  FFMA.FTZ R14, R47, R53, R14 ;  /* 0x000000352f0e7223 */ /* 0x000fe2000001000e */
[----:B------:R-:W-:Y:S02]  /*5890*/  IMAD.U32 R15, R15, 0x10000, RZ ;  /* 0x000100000f0f7824 */ /* 0x000fe400078e00ff */
[----:B------:R-:W-:Y:S01]  /*58a0*/  FMUL.FTZ R44, R46, R143 ;  /* 0x0000008f2e2c7220 */ /* 0x000fe20000410000 */
[----:B------:R-:W-:Y:S01]  /*58b0*/  FMUL.FTZ R47, R12, R13 ;  /* 0x0000000d0c2f7220 */ /* 0x000fe20000410000 */
[----:B------:R-:W-:Y:S01]  /*58c0*/  FMUL.FTZ R46, R46, R45 ;  /* 0x0000002d2e2e7220 */ /* 0x000fe20000410000 */
[----:B------:R-:W-:Y:S01]  /*58d0*/  FMUL.FTZ R12, R12, R11 ;  /* 0x0000000b0c0c7220 */ /* 0x000fe20000410000 */
[C---:B------:R-:W-:Y:S01]  /*58e0*/  FFMA.FTZ R44, R15.reuse, R45, -R44 ;  /* 0x0000002d0f2c7223 */ /* 0x040fe2000001082c */
[----:B------:R-:W-:Y:S01]  /*58f0*/  FFMA.FTZ R55, R50, R51, -R55 ;  /* 0x0000003332377223 */ /* 0x000fe20000010837 */
[----:B------:R-:W-:Y:S01]  /*5900*/  FFMA.FTZ R15, R15, R143, R46 ;  /* 0x0000008f0f0f7223 */ /* 0x000fe2000001002e */
[C---:B------:R-:W-:Y:S01]  /*5910*/  FFMA.FTZ R47, R52.reuse, R11, -R47 ;  /* 0x0000000b342f7223 */ /* 0x040fe2000001082f */
[----:B------:R-:W-:Y:S01]  /*5920*/  FFMA.FTZ R12, R52, R13, R12 ;  /* 0x0000000d340c7223 */ /* 0x000fe2000001000c */
[----:B------:R-:W-:-:S02]  /*5930*/  F2FP.BF16.F32.PACK_AB R14, R14, R57 ;  /* 0x000000390e0e723e */ /* 0x000fc400000010ff */
[----:B------:R-:W-:Y:S02]  /*5940*/  F2FP.BF16.F32.PACK_AB R13, R56, R55 ;  /* 0x00000037380d723e */ /* 0x000fe400000010ff */
[----:B------:R-:W-:Y:S02]  /*5950*/  F2FP.BF16.F32.PACK_AB R15, R15, R44 ;  /* 0x0000002c0f0f723e */ /* 0x000fe400000010ff */
[----:B------:R-:W-:-:S07]  /*5960*/  F2FP.BF16.F32.PACK_AB R12, R12, R47 ;  /* 0x0000002f0c0c723e */ /* 0x000fce00000010ff */
.L_x_2712:
[----:B------:R-:W-:Y:S05]  /*5970*/  BSYNC B2 ;  /* 0x0000000000027941 */ /* 0x000fea0003800000 */
.L_x_2711:
[----:B------:R-:W-:Y:S02]  /*5980*/  ULDC.64 UR4, c[0x0][0x208] ;  /* 0x0000820000047ab9 */ /* 0x000fe40000000a00 */
[----:B----4-:R0:W-:Y:S03]  /*5990*/  ST.E.128 desc[UR4][R48.64], R12 ;  /* 0x0000000c30007985 */ /* 0x0101e6000c101d04 */
.L_x_2710:
[----:B------:R-:W-:Y:S05]  /*59a0*/  BSYNC B1 ;  /* 0x0000000000017941 */ /* 0x000fea0003800000 */
.L_x_2709:
        /* <DEDUP_REMOVED lines=56> */
.L_x_2716:
[----:B------:R-:W-:Y:S05]  /*5d30*/  BSYNC B2 ;  /* 0x0000000000027941 */ /* 0x000fea0003800000 */
.L_x_2715:
[----:B------:R-:W-:Y:S02]  /*5d40*/  ULDC.64 UR4, c[0x0][0x208] ;  /* 0x0000820000047ab9 */ /* 0x000fe40000000a00 */
[----:B----4-:R0:W-:Y:S03]  /*5d50*/  ST.E.128 desc[UR4][R44.64], R12 ;  /* 0x0000000c2c007985 */ /* 0x0101e6000c101d04 */
.L_x_2714:
[----:B------:R-:W-:Y:S05]  /*5d60*/  BSYNC B1 ;  /* 0x0000000000017941 */ /* 0x000fea0003800000 */
.L_x_2713:
        /* <DEDUP_REMOVED lines=13> */
[----:B------:R-:W-:Y:S01]  /*5e40*/  SHF.R.U32.HI R44, RZ, 0x10, R37 ;  /* 0x00000010ff2c7819 */ /* 0x000fe20000011625 */
[----:B------:R-:W-:Y:S01]  /*5e50*/  IMAD.U32 R37, R13, 0x10000, RZ ;  /* 0x000100000d257824 */ /* 0x000fe200078e00ff */
[----:B------:R-:W-:Y:S01]  /*5e60*/  LOP3.LUT R39, R14, 0xffff0000, RZ, 0xc0, !PT ;  /* 0xffff00000e277812 */ /* 0x000fe200078ec0ff */
[C---:B------:R-:W-:Y:S01]  /*5e70*/  IMAD.U32 R14, R15.reuse, 0x10000, RZ ;  /* 0x000100000f0e7824 */ /* 0x040fe200078e00ff */
[----:B---3--:R-:W-:-:S02]  /*5e80*/  LOP3.LUT R11, R15, 0xffff0000, RZ, 0xc0, !PT ;  /* 0xffff00000f0b7812 */ /* 0x008fc400078ec0ff */
[C---:B------:R-:W-:Y:S02]  /*5e90*/  PRMT R15, R131.reuse, 0x5410, R46 ;  /* 0x00005410830f7816 */ /* 0x040fe4000000002e */
[----:B------:R-:W-:Y:S02]  /*5ea0*/  PRMT R131, R131, 0x5432, R38 ;  /* 0x0000543283837816 */ /* 0x000fe40000000026 */
[C---:B------:R-:W-:Y:S02]  /*5eb0*/  PRMT R43, R115.reuse, 0x5432, R44 ;  /* 0x00005432732b7816 */ /* 0x040fe4000000002c */
[----:B------:R-:W-:Y:S01]  /*5ec0*/  PRMT R115, R115, 0x5410, R42 ;  /* 0x0000541073737816 */ /* 0x000fe2000000002a */
[----:B------:R-:W-:Y:S01]  /*5ed0*/  IMAD.U32 R46, R131, 0x10000, RZ ;  /* 0x00010000832e7824 */ /* 0x000fe200078e00ff */
[----:B------:R-:W-:Y:S01]  /*5ee0*/  LOP3.LUT R38, R13, 0xffff0000, RZ, 0xc0, !PT ;  /* 0xffff00000d267812 */ /* 0x000fe200078ec0ff */
[----:B------:R-:W-:Y:S01]  /*5ef0*/  IMAD.U32 R44, R43, 0x10000, RZ ;  /* 0x000100002b2c7824 */ /* 0x000fe200078e00ff */
[----:B------:R-:W-:Y:S01]  /*5f00*/  LOP3.LUT R45, R115, 0xffff0000, RZ, 0xc0, !PT ;  /* 0xffff0000732d7812 */ /* 0x000fe200078ec0ff */
[C---:B------:R-:W-:Y:S01]  /*5f10*/  IMAD.U32 R13, R12.reuse, 0x10000, RZ ;  /* 0x000100000c0d7824 */ /* 0x040fe200078e00ff */
[----:B------:R-:W-:Y:S01]  /*5f20*/  LOP3.LUT R42, R15, 0xffff0000, RZ, 0xc0, !PT ;  /* 0xffff00000f2a7812 */ /* 0x000fe200078ec0ff */
[C---:B------:R-:W-:Y:S01]  /*5f30*/  FMUL.FTZ R47, R39.reuse, R46 ;  /* 0x0000002e272f7220 */ /* 0x040fe20000410000 */
[----:B------:R-:W-:Y:S01]  /*5f40*/  LOP3.LUT R12, R12, 0xffff0000, RZ, 0xc0, !PT ;  /* 0xffff00000c0c7812 */ /* 0x000fe200078ec0ff */
[----:B------:R-:W-:Y:S01]  /*5f50*/  FMUL.FTZ R39, R39, R44 ;  /* 0x0000002c27277220 */ /* 0x000fe20000410000 */
[----:B------:R-:W-:Y:S01]  /*5f60*/  FMUL.FTZ R48, R38, R45 ;  /* 0x0000002d26307220 */ /* 0x000fe20000410000 */
[----:B------:R-:W-:-:S02]  /*5f70*/  IMAD.U32 R115, R115, 0x10000, RZ ;  /* 0x0001000073737824 */ /* 0x000fc400078e00ff */
[----:B------:R-:W-:Y:S01]  /*5f80*/  FMUL.FTZ R38, R38, R42 ;  /* 0x0000002a26267220 */ /* 0x000fe20000410000 */
[----:B------:R-:W-:Y:S01]  /*5f90*/  LOP3.LUT R131, R131, 0xffff0000, RZ, 0xc0, !PT ;  /* 0xffff000083837812 */ /* 0x000fe200078ec0ff */
[----:B------:R-:W-:Y:S01]  /*5fa0*/  IMAD.U32 R15, R15, 0x10000, RZ ;  /* 0x000100000f0f7824 */ /* 0x000fe200078e00ff */
[----:B------:R-:W-:Y:S01]  /*5fb0*/  LOP3.LUT R43, R43, 0xffff0000, RZ, 0xc0, !PT ;  /* 0xffff00002b2b7812 */ /* 0x000fe200078ec0ff */
[C---:B------:R-:W-:Y:S01]  /*5fc0*/  FFMA.FTZ R47, R36.reuse, R44, -R47 ;  /* 0x0000002c242f7223 */ /* 0x040fe2000001082f */
[----:B------:R-:W-:Y:S01]  /*5fd0*/  FFMA.FTZ R46, R36, R46, R39 ;  /* 0x0000002e242e7223 */ /* 0x000fe20000010027 */
[C---:B------:R-:W-:Y:S01]  /*5fe0*/  FFMA.FTZ R48, R37.reuse, R42, -R48 ;  /* 0x0000002a25307223 */ /* 0x040fe20000010830 */
[C---:B------:R-:W-:Y:S01]  /*5ff0*/  FMUL.FTZ R36, R12.reuse, R115 ;  /* 0x000000730c247220 */ /* 0x040fe20000410000 */
[----:B------:R-:W-:Y:S01]  /*6000*/  FFMA.FTZ R37, R37, R45, R38 ;  /* 0x0000002d25257223 */ /* 0x000fe20000010026 */
        /* <DEDUP_REMOVED lines=12> */
.L_x_2720:
[----:B------:R-:W-:Y:S05]  /*60d0*/  BSYNC B2 ;  /* 0x0000000000027941 */ /* 0x000fea0003800000 */
.L_x_2719:
[----:B------:R-:W-:Y:S02]  /*60e0*/  ULDC.64 UR4, c[0x0][0x208] ;  /* 0x0000820000047ab9 */ /* 0x000fe40000000a00 */
[----:B----4-:R0:W-:Y:S03]  /*60f0*/  ST.E.128 desc[UR4][R40.64], R12 ;  /* 0x0000000c28007985 */ /* 0x0101e6000c101d04 */
.L_x_2718:
[----:B------:R-:W-:Y:S05]  /*6100*/  BSYNC B1 ;  /* 0x0000000000017941 */ /* 0x000fea0003800000 */
.L_x_2717:
        /* <DEDUP_REMOVED lines=13> */
[----:B------:R-:W-:Y:S02]  /*61e0*/  PRMT R35, R79, 0x5410, R40 ;  /* 0x000054104f237816 */ /* 0x000fe40000000028 */
[----:B------:R-:W-:Y:S02]  /*61f0*/  SHF.R.U32.HI R38, RZ, 0x10, R33 ;  /* 0x00000010ff267819 */ /* 0x000fe40000011621 */
[----:B------:R-:W-:-:S02]  /*6200*/  PRMT R40, R114, 0x5410, R39 ;  /* 0x0000541072287816 */ /* 0x000fc40000000027 */
[----:B------:R-:W-:Y:S01]  /*6210*/  LOP3.LUT R33, R14, 0xffff0000, RZ, 0xc0, !PT ;  /* 0xffff00000e217812 */ /* 0x000fe200078ec0ff */
[C---:B------:R-:W-:Y:S01]  /*6220*/  IMAD.U32 R14, R15.reuse, 0x10000, RZ ;  /* 0x000100000f0e7824 */ /* 0x040fe200078e00ff */
[----:B------:R-:W-:Y:S01]  /*6230*/  LOP3.LUT R34, R15, 0xffff0000, RZ, 0xc0, !PT ;  /* 0xffff00000f227812 */ /* 0x000fe200078ec0ff */
[----:B------:R-:W-:Y:S01]  /*6240*/  IMAD.U32 R15, R13, 0x10000, RZ ;  /* 0x000100000d0f7824 */ /* 0x000fe200078e00ff */
[----:B------:R-:W-:Y:S02]  /*6250*/  PRMT R79, R79, 0x5432, R38 ;  /* 0x000054324f4f7816 */ /* 0x000fe40000000026 */
[----:B------:R-:W-:Y:S02]  /*6260*/  LOP3.LUT R13, R13, 0xffff0000, RZ, 0xc0, !PT ;  /* 0xffff00000d0d7812 */ /* 0x000fe400078ec0ff */
[----:B------:R-:W-:Y:S01]  /*6270*/  LOP3.LUT R42, R40, 0xffff0000, RZ, 0xc0, !PT ;  /* 0xffff0000282a7812 */ /* 0x000fe200078ec0ff */
[----:B------:R-:W-:Y:S01]  /*6280*/  IMAD.U32 R39, R79, 0x10000, RZ ;  /* 0x000100004f277824 */ /* 0x000fe200078e00ff */
[----:B------:R-:W-:Y:S01]  /*6290*/  PRMT R114, R114, 0x5432, R11 ;  /* 0x0000543272727816 */ /* 0x000fe2000000000b */
[----:B------:R-:W-:Y:S01]  /*62a0*/  IMAD.U32 R11, R12, 0x10000, RZ ;  /* 0x000100000c0b7824 */ /* 0x000fe200078e00ff */
[----:B------:R-:W-:Y:S01]  /*62b0*/  LOP3.LUT R38, R35, 0xffff0000, RZ, 0xc0, !PT ;  /* 0xffff000023267812 */ /* 0x000fe200078ec0ff */
[----:B------:R-:W-:Y:S01]  /*62c0*/  FMUL.FTZ R44, R13, R42 ;  /* 0x0000002a0d2c7220 */ /* 0x000fe20000410000 */
[----:B------:R-:W-:Y:S01]  /*62d0*/  LOP3.LUT R79, R79, 0xffff0000, RZ, 0xc0, !PT ;  /* 0xffff00004f4f7812 */ /* 0x000fe200078ec0ff */
[----:B------:R-:W-:Y:S01]  /*62e0*/  IMAD.U32 R41, R114, 0x10000, RZ ;  /* 0x0001000072297824 */ /* 0x000fe200078e00ff */
[----:B------:R-:W-:Y:S01]  /*62f0*/  LOP3.LUT R12, R12, 0xffff0000, RZ, 0xc0, !PT ;  /* 0xffff00000c0c7812 */ /* 0x000fe200078ec0ff */
[-C--:B------:R-:W-:Y:S01]  /*6300*/  FMUL.FTZ R13, R13, R38.reuse ;  /* 0x000000260d0d7220 */ /* 0x080fe20000410000 */
[----:B------:R-:W-:Y:S01]  /*6310*/  FFMA.FTZ R44, R15, R38, -R44 ;  /* 0x000000260f2c7223 */ /* 0x000fe2000001082c */
[C---:B------:R-:W-:Y:S01]  /*6320*/  FMUL.FTZ R45, R33.reuse, R41 ;  /* 0x00000029212d7220 */ /* 0x040fe20000410000 */
[----:B------:R-:W-:Y:S01]  /*6330*/  FMUL.FTZ R33, R33, R39 ;  /* 0x0000002721217220 */ /* 0x000fe20000410000 */
[----:B------:R-:W-:Y:S01]  /*6340*/  FFMA.FTZ R43, R15, R42, R13 ;  /* 0x0000002a0f2b7223 */ /* 0x000fe2000001000d */
[----:B------:R-:W-:Y:S01]  /*6350*/  LOP3.LUT R13, R114, 0xffff0000, RZ, 0xc0, !PT ;  /* 0xffff0000720d7812 */ /* 0x000fe200078ec0ff */
[----:B------:R-:W-:-:S02]  /*6360*/  IMAD.U32 R40, R40, 0x10000, RZ ;  /* 0x0001000028287824 */ /* 0x000fc400078e00ff */
[C---:B------:R-:W-:Y:S01]  /*6370*/  FFMA.FTZ R38, R32.reuse, R41, R33 ;  /* 0x0000002920267223 */ /* 0x040fe20000010021 */
[----:B------:R-:W-:Y:S02]  /*6380*/  IMAD.U32 R35, R35, 0x10000, RZ ;  /* 0x0001000023237824 */ /* 0x000fe400078e00ff */
        /* <DEDUP_REMOVED lines=13> */
[----:B------:R-:W-:-:S07]  /*6460*/  IMAD.MOV.U32 R15, RZ, RZ, R33 ;  /* 0x000000ffff0f7224 */ /* 0x000fce00078e0021 */
.L_x_2724:
[----:B------:R-:W-:Y:S05]  /*6470*/  BSYNC B2 ;  /* 0x0000000000027941 */ /* 0x000fea0003800000 */
.L_x_2723:
[----:B------:R-:W-:Y:S02]  /*6480*/  ULDC.64 UR4, c[0x0][0x208] ;  /* 0x0000820000047ab9 */ /* 0x000fe40000000a00 */
[----:B----4-:R0:W-:Y:S03]  /*6490*/  ST.E.128 desc[UR4][R36.64], R12 ;  /* 0x0000000c24007985 */ /* 0x0101e6000c101d04 */
.L_x_2722:
[----:B------:R-:W-:Y:S05]  /*64a0*/  BSYNC B1 ;  /* 0x0000000000017941 */ /* 0x000fea0003800000 */
.L_x_2721:
        /* <DEDUP_REMOVED lines=54> */
.L_x_2726:
[----:B------:R-:W-:Y:S05]  /*6810*/  BSYNC B1 ;  /* 0x0000000000017941 */ /* 0x000fea0003800000 */
.L_x_2725:
[----:B------:R-:W-:Y:S02]  /*6820*/  ULDC.64 UR4, c[0x0][0x208] ;  /* 0x0000820000047ab9 */ /* 0x000fe40000000a00 */
[----:B----4-:R0:W-:Y:S01]  /*6830*/  ST.E.128 desc[UR4][R32.64], R12 ;  /* 0x0000000c20007985 */ /* 0x0101e2000c101d04 */
[----:B------:R-:W-:Y:S05]  /*6840*/  BRA `(.L_x_2704) ;  /* 0x0000004000f87947 */ /* 0x000fea0003800000 */
.L_x_2670:
        /* <DEDUP_REMOVED lines=22> */
[C---:B------:R-:W-:Y:S02]  /*69b0*/  LEA R52, P2, R28.reuse, UR4, 0x1 ;  /* 0x000000041c347c11 */ /* 0x040fe4000f8408ff */
[----:B------:R-:W-:Y:S01]  /*69c0*/  CS2R R48, SRZ ;  /* 0x0000000000307805 */ /* 0x000fe2000001ff00 */
[----:B------:R-:W-:Y:S01]  /*69d0*/  ULDC.64 UR6, c[0x0][0x208] ;  /* 0x0000820000067ab9 */ /* 0x000fe20000000a00 */
        /* <DEDUP_REMOVED lines=23> */
.L_x_2728:
[----:B------:R-:W-:Y:S05]  /*6b50*/  BSYNC B1 ;  /* 0x0000000000017941 */ /* 0x000fea0003800000 */
.L_x_2727:
        /* <DEDUP_REMOVED lines=23> */
[----:B------:R-:W-:Y:S01]  /*6cd0*/  CS2R R72, SRZ ;  /* 0x0000000000487805 */ /* 0x000fe2000001ff00 */
[----:B------:R-:W-:Y:S01]  /*6ce0*/  ULDC.64 UR6, c[0x0][0x208] ;  /* 0x0000820000067ab9 */ /* 0x000fe20000000a00 */
        /* <DEDUP_REMOVED lines=23> */
.L_x_2730:
[----:B------:R-:W-:Y:S05]  /*6e60*/  BSYNC B1 ;  /* 0x0000000000017941 */ /* 0x000fea0003800000 */
.L_x_2729:
[----:B0-----:R-:W-:Y:S01]  /*6e70*/  IMAD.MOV.U32 R12, RZ, RZ, R28 ;  /* 0x000000ffff0c7224 */ /* 0x001fe200078e001c */
[----:B------:R-:W-:Y:S01]  /*6e80*/  ULOP3.LUT UR4, UR60, 0x1, URZ, 0xfc, !UPT ;  /* 0x000000013c047892 */ /* 0x000fe2000f8efc3f */
[----:B------:R-:W-:Y:S02]  /*6e90*/  IMAD.MOV.U32 R11, RZ, RZ, R29 ;  /* 0x000000ffff0b7224 */ /* 0x000fe400078e001d */
[----:B------:R-:W-:Y:S01]  /*6ea0*/  IMAD.MOV.U32 R13, RZ, RZ, R31 ;  /* 0x000000ffff0d7224 */ /* 0x000fe200078e001f */
[----:B------:R-:W-:Y:S01]  /*6eb0*/  UISETP.NE.AND UP0, UPT, UR4, 0x3, UPT ;  /* 0x000000030400788c */ /* 0x000fe2000bf05270 */
[----:B------:R-:W-:Y:S01]  /*6ec0*/  IMAD.MOV.U32 R14, RZ, RZ, R34 ;  /* 0x000000ffff0e7224 */ /* 0x000fe200078e0022 */
[----:B------:R-:W-:Y:S01]  /*6ed0*/  PRMT R155, R12, 0x5410, R11 ;  /* 0x000054100c9b7816 */ /* 0x000fe2000000000b */
[----:B------:R-:W-:Y:S01]  /*6ee0*/  IMAD.MOV.U32 R11, RZ, RZ, R32 ;  /* 0x000000ffff0b7224 */ /* 0x000fe200078e0020 */
[----:B------:R-:W-:Y:S01]  /*6ef0*/  PRMT R154, R77, 0x5410, R13 ;  /* 0x000054104d9a7816 */ /* 0x000fe2000000000d */
[----:B------:R-:W-:Y:S01]  /*6f00*/  IMAD.MOV.U32 R12, RZ, RZ, R33 ;  /* 0x000000ffff0c7224 */ /* 0x000fe200078e0021 */
[----:B------:R-:W-:Y:S01]  /*6f10*/  PLOP3.LUT P2, PT, PT, PT, UP0, 0x80, 0x0 ;  /* 0x000000000000781c */ /* 0x000fe20003f4f008 */
[----:B------:R-:W-:Y:S01]  /*6f20*/  IMAD.MOV.U32 R13, RZ, RZ, R35 ;  /* 0x000000ffff0d7224 */ /* 0x000fe200078e0023 */
[----:B------:R-:W-:Y:S01]  /*6f30*/  PRMT R162, R162, 0x5410, R11 ;  /* 0x00005410a2a27816 */ /* 0x000fe2000000000b */
[----:B------:R-:W-:Y:S01]  /*6f40*/  IMAD.MOV.U32 R11, RZ, RZ, R38 ;  /* 0x000000ffff0b7224 */ /* 0x000fe200078e0026 */
[----:B------:R-:W-:Y:S01]  /*6f50*/  PRMT R160, R12, 0x7610, R160 ;  /* 0x000076100ca07816 */ /* 0x000fe200000000a0 */
[----:B------:R-:W-:Y:S01]  /*6f60*/  IMAD.MOV.U32 R12, RZ, RZ, R39 ;  /* 0x000000ffff0c7224 */ /* 0x000fe200078e0027 */
[----:B------:R-:W-:Y:S01]  /*6f70*/  PRMT R159, R14, 0x5410, R13 ;  /* 0x000054100e9f7816 */ /* 0x000fe2000000000d */
[----:B------:R-:W-:-:S02]  /*6f80*/  IMAD.MOV.U32 R13, RZ, RZ, R36 ;  /* 0x000000ffff0d7224 */ /* 0x000fc400078e0024 */
[----:B------:R-:W-:Y:S01]  /*6f90*/  IMAD.MOV.U32 R14, RZ, RZ, R37 ;  /* 0x000000ffff0e7224 */ /* 0x000fe200078e0025 */
[----:B------:R-:W-:Y:S01]  /*6fa0*/  PRMT R147, R12, 0x5410, R11 ;  /* 0x000054100c937816 */ /* 0x000fe2000000000b */
[----:B------:R-:W-:Y:S02]  /*6fb0*/  IMAD.MOV.U32 R12, RZ, RZ, R42 ;  /* 0x000000ffff0c7224 */ /* 0x000fe400078e002a */
[----:B------:R-:W-:Y:S01]  /*6fc0*/  IMAD.MOV.U32 R11, RZ, RZ, R43 ;  /* 0x000000ffff0b7224 */ /* 0x000fe200078e002b */
[----:B------:R-:W-:-:S04]  /*6fd0*/  PRMT R145, R14, 0x5410, R13 ;  /* 0x000054100e917816 */ /* 0x000fc8000000000d */
        /* <DEDUP_REMOVED lines=61> */
.L_x_2731:
[----:B------:R-:W-:Y:S01]  /*73b0*/  IMAD R85, R22, 0x8, R18 ;  /* 0x0000000816557824 */ /* 0x000fe200078e0212 */
[----:B------:R-:W-:Y:S01]  /*73c0*/  SHF.L.U32 R86, R207, 0x1f, RZ ;  /* 0x0000001fcf567819 */ /* 0x000fe200000006ff */
[----:B------:R-:W-:Y:S03]  /*73d0*/  BSSY B1, `(.L_x_2732) ;  /* 0x0000003000017945 */ /* 0x000fe60003800000 */
[----:B------:R-:W0:Y:S02]  /*73e0*/  SYNCS.PHASECHK.TRANS64.TRYWAIT P5, [R85+URZ+0x30890], R86 ;  /* 0x03089056550075a7 */ /* 0x000e2400080a017f */
[----:B0-----:R-:W-:Y:S05]  /*73f0*/  @!P5 BRA `(.L_x_2733) ;  /* 0x0000020000d4d947 */ /* 0x001fea0003800000 */
.L_x_3038:
[----:B------:R-:W-:Y:S05]  /*7400*/  BSYNC B1 ;  /* 0x0000000000017941 */ /* 0x000fea0003800000 */
.L_x_2732:
[----:B------:R-:W1:Y:S01]  /*7410*/  LDC R131, c[0x0][0x2f4] ;  /* 0x0000bd00ff837b82 */ /* 0x000e620000000800 */
[----:B------:R-:W-:Y:S01]  /*7420*/  UMOV UR4, 0xffffffff ;  /* 0xffffffff00047882 */ /* 0x000fe20000000000 */
[----:B-1----:R-:W-:Y:S02]  /*7430*/  IMAD.IADD R132, R131, 0x1, -R118 ;  /* 0x0000000183847824 */ /* 0x002fe400078e0a76 */
[----:B------:R-:W-:Y:S05]  /*7440*/  BRA.DIV UR4, `(.L_x_2734) ;  /* 0x0000020204d47947 */ /* 0x000fea000b800000 */
[----:B------:R1:W2:Y:S04]  /*7450*/  SHFL.IDX PT, R115, R113, RZ, 0x1c1f ;  /* 0x001c1fff71737589 */ /* 0x0002a800000e0000 */
[----:B------:R1:W3:Y:S02]  /*7460*/  SHFL.IDX PT, R11, R116, RZ, 0x1c1f ;  /* 0x001c1fff740b7589 */ /* 0x0002e400000e0000 */
.L_x_3042:
        /* <DEDUP_REMOVED lines=29> */
[C---:B------:R-:W-:Y:S02]  /*7640*/  PRMT R36, R145.reuse, 0x5432, R36 ;  /* 0x0000543291247816 */ /* 0x040fe40000000024 */
[----:B------:R-:W-:Y:S02]  /*7650*/  PRMT R37, R145, 0x5410, R37 ;  /* 0x0000541091257816 */ /* 0x000fe40000000025 */
[----:B------:R-:W-:Y:S02]  /*7660*/  SHF.R.U32.HI R146, RZ, 0x10, R49 ;  /* 0x00000010ff927819 */ /* 0x000fe40000011631 */
[----:B------:R-:W-:-:S02]  /*7670*/  SHF.R.U64 R38, R38, 0x10, R39 ;  /* 0x0000001026267819 */ /* 0x000fc40000001227 */
[----:B------:R-:W-:Y:S02]  /*7680*/  SHF.R.U32.HI R145, RZ, 0x10, R39 ;  /* 0x00000010ff917819 */ /* 0x000fe40000011627 */
[----:B------:R-:W-:Y:S02]  /*7690*/  SHF.R.U64 R39, R48, 0x10, R49 ;  /* 0x0000001030277819 */ /* 0x000fe40000001231 */
[--C-:B------:R-:W-:Y:S02]  /*76a0*/  SHF.R.U64 R48, R50, 0x10, R51.reuse ;  /* 0x0000001032307819 */ /* 0x100fe40000001233 */
[----:B------:R-:W-:Y:S01]  /*76b0*/  SHF.R.U32.HI R50, RZ, 0x10, R51 ;  /* 0x00000010ff327819 */ /* 0x000fe20000011633 */
[----:B------:R-:W-:Y:S01]  /*76c0*/  IMAD.U32 R51, R37, 0x10000, RZ ;  /* 0x0001000025337824 */ /* 0x000fe200078e00ff */
[----:B------:R-:W-:Y:S02]  /*76d0*/  PRMT R146, R164, 0x5432, R146 ;  /* 0x00005432a4927816 */ /* 0x000fe40000000092 */
[----:B------:R-:W-:-:S02]  /*76e0*/  PRMT R39, R148, 0x5410, R39 ;  /* 0x0000541094277816 */ /* 0x000fc40000000027 */
[----:B------:R-:W-:Y:S01]  /*76f0*/  PRMT R48, R148, 0x5432, R48 ;  /* 0x0000543294307816 */ /* 0x000fe20000000030 */
[C---:B------:R-:W-:Y:S01]  /*7700*/  IMAD.U32 R148, R146.reuse, 0x10000, RZ ;  /* 0x0001000092947824 */ /* 0x040fe200078e00ff */
[----:B------:R-:W-:Y:S01]  /*7710*/  PRMT R50, R149, 0x5432, R50 ;  /* 0x0000543295327816 */ /* 0x000fe20000000032 */
[----:B---3--:R-:W-:Y:S01]  /*7720*/  IMAD.U32 R149, R77, 0x10000, RZ ;  /* 0x000100004d957824 */ /* 0x008fe200078e00ff */
[C---:B------:R-:W-:Y:S02]  /*7730*/  PRMT R49, R147.reuse, 0x5432, R38 ;  /* 0x0000543293317816 */ /* 0x040fe40000000026 */
        /* <DEDUP_REMOVED lines=12> */
[----:B------:R-:W-:Y:S01]  /*7800*/  FMUL.FTZ R13, R77, R146 ;  /* 0x000000924d0d7220 */ /* 0x000fe20000410000 */
[C---:B------:R-:W-:Y:S01]  /*7810*/  IMAD.U32 R148, R50.reuse, 0x10000, RZ ;  /* 0x0001000032947824 */ /* 0x040fe200078e00ff */
[----:B------:R-:W-:-:S02]  /*7820*/  LOP3.LUT R50, R50, 0xffff0000, RZ, 0xc0, !PT ;  /* 0xffff000032327812 */ /* 0x000fc400078ec0ff */
[-C--:B------:R-:W-:Y:S01]  /*7830*/  FFMA.FTZ R13, R147, R37.reuse, -R13 ;  /* 0x00000025930d7223 */ /* 0x080fe2000001080d */
[----:B------:R-:W-:Y:S01]  /*7840*/  FMUL.FTZ R37, R77, R37 ;  /* 0x000000254d257220 */ /* 0x000fe20000410000 */
[----:B------:R-:W-:-:S03]  /*7850*/  FMUL.FTZ R77, R149, R148 ;  /* 0x00000094954d7220 */ /* 0x000fc60000410000 */
[----:B------:R-:W-:Y:S01]  /*7860*/  FFMA.FTZ R37, R147, R146, R37 ;  /* 0x0000009293257223 */ /* 0x000fe20000010025 */
[C---:B------:R-:W-:Y:S01]  /*7870*/  IMAD.U32 R147, R15.reuse, 0x10000, RZ ;  /* 0x000100000f937824 */ /* 0x040fe200078e00ff */
[----:B------:R-:W-:Y:S01]  /*7880*/  LOP3.LUT R15, R15, 0xffff0000, RZ, 0xc0, !PT ;  /* 0xffff00000f0f7812 */ /* 0x000fe200078ec0ff */
[C---:B------:R-:W-:Y:S01]  /*7890*/  IMAD.U32 R146, R38.reuse, 0x10000, RZ ;  /* 0x0001000026927824 */ /* 0x040fe200078e00ff */
[----:B------:R-:W-:Y:S02]  /*78a0*/  LOP3.LUT R38, R38, 0xffff0000, RZ, 0xc0, !PT ;  /* 0xffff000026267812 */ /* 0x000fe400078ec0ff */
[----:B------:R-:W-:Y:S01]  /*78b0*/  F2FP.BF16.F32.PACK_AB R37, R37, R51 ;  /* 0x000000332525723e */ /* 0x000fe200000010ff */
[-C--:B------:R-:W-:Y:S01]  /*78c0*/  FFMA.FTZ R77, R147, R146.reuse, -R77 ;  /* 0x00000092934d7223 */ /* 0x080fe2000001084d */
[----:B------:R-:W-:Y:S01]  /*78d0*/  FMUL.FTZ R146, R149, R146 ;  /* 0x0000009295927220 */ /* 0x000fe20000410000 */
[----:B------:R-:W-:Y:S01]  /*78e0*/  IMAD.U32 R51, R76, 0x10000, RZ ;  /* 0x000100004c337824 */ /* 0x000fe200078e00ff */
[----:B------:R-:W-:-:S02]  /*78f0*/  F2FP.BF16.F32.PACK_AB R13, R13, R145 ;  /* 0x000000910d0d723e */ /* 0x000fc400000010ff */
        /* <DEDUP_REMOVED lines=12> */
[-C--:B------:R-:W-:Y:S01]  /*79c0*/  FMUL.FTZ R51, R51, R77.reuse ;  /* 0x0000004d33337220 */ /* 0x080fe20000410000 */
        /* <DEDUP_REMOVED lines=35> */
.L_x_2740:
[----:B------:R-:W-:Y:S05]  /*7c00*/  BSYNC B3 ;  /* 0x0000000000037941 */ /* 0x000fea0003800000 */
.L_x_2739:
[----:B------:R-:W-:Y:S01]  /*7c10*/  LEA R36, P3, R5, R11, 0x1 ;  /* 0x0000000b05247211 */ /* 0x000fe200078608ff */
[----:B------:R-:W-:-:S03]  /*7c20*/  ULDC.64 UR4, c[0x0][0x208] ;  /* 0x0000820000047ab9 */ /* 0x000fc60000000a00 */
[----:B--2---:R-:W-:Y:S02]  /*7c30*/  LEA.HI.X R37, R5, R115, R107, 0x1, P3 ;  /* 0x0000007305257211 */ /* 0x004fe400018f0c6b */
[----:B------:R-:W-:-:S03]  /*7c40*/  ISETP.GE.AND P3, PT, R140, R131, PT ;  /* 0x000000838c00720c */ /* 0x000fc60003f66270 */
[----:B----4-:R2:W-:Y:S10]  /*7c50*/  ST.E.128 desc[UR4][R36.64], R12 ;  /* 0x0000000c24007985 */ /* 0x0105f4000c101d04 */
[----:B--2---:R-:W-:-:S05]  /*7c60*/  @!P3 IMAD.WIDE R12, R140, 0x2, R114 ;  /* 0x000000028c0cb825 */ /* 0x004fca00078e0272 */
[----:B---3--:R3:W-:Y:S02]  /*7c70*/  @!P3 ST.E.128 desc[UR4][R12.64], R76 ;  /* 0x0000004c0c00b985 */ /* 0x0087e4000c101d04 */
.L_x_2738:
[----:B------:R-:W-:Y:S05]  /*7c80*/  BSYNC B2 ;  /* 0x0000000000027941 */ /* 0x000fea0003800000 */
.L_x_2737:
        /* <DEDUP_REMOVED lines=36> */
[----:B------:R-:W-:Y:S02]  /*7ed0*/  PRMT R45, R159, 0x5410, R34 ;  /* 0x000054109f2d7816 */ /* 0x000fe40000000022 */
        /* <DEDUP_REMOVED lines=81> */
.L_x_2744:
[----:B------:R-:W-:Y:S05]  /*83f0*/  BSYNC B3 ;  /* 0x0000000000037941 */ /* 0x000fea0003800000 */
.L_x_2743:
[----:B------:R-:W-:Y:S01]  /*8400*/  LEA R32, P3, R6, R11, 0x1 ;  /* 0x0000000b06207211 */ /* 0x000fe200078608ff */
[----:B------:R-:W-:-:S03]  /*8410*/  ULDC.64 UR4, c[0x0][0x208] ;  /* 0x0000820000047ab9 */ /* 0x000fc60000000a00 */
[----:B--2---:R-:W-:Y:S02]  /*8420*/  LEA.HI.X R33, R6, R115, R106, 0x1, P3 ;  /* 0x0000007306217211 */ /* 0x004fe400018f0c6a */
[----:B------:R-:W-:-:S03]  /*8430*/  ISETP.GE.AND P3, PT, R48, R131, PT ;  /* 0x000000833000720c */ /* 0x000fc60003f66270 */
[----:B----4-:R2:W-:Y:S10]  /*8440*/  ST.E.128 desc[UR4][R32.64], R12 ;  /* 0x0000000c20007985 */ /* 0x0105f4000c101d04 */
[----:B--2---:R-:W-:-:S05]  /*8450*/  @!P3 IMAD.WIDE R12, R48, 0x2, R114 ;  /* 0x00000002300cb825 */ /* 0x004fca00078e0272 */
[----:B---3--:R4:W-:Y:S02]  /*8460*/  @!P3 ST.E.128 desc[UR4][R12.64], R36 ;  /* 0x000000240c00b985 */ /* 0x0089e4000c101d04 */
.L_x_2742:
[----:B------:R-:W-:Y:S05]  /*8470*/  BSYNC B2 ;  /* 0x0000000000027941 */ /* 0x000fea0003800000 */
.L_x_2741:
[----:B------:R-:W-:-:S13]  /*8480*/  ISETP.NE.AND P3, PT, R10, RZ, PT ;  /* 0x000000ff0a00720c */ /* 0x000fda0003f65270 */
[----:B------:R-:W-:Y:S05]  /*8490*/  @!P3 BRA `(.L_x_2736) ;  /* 0x0000000400f0b947 */ /* 0x000fea0003800000 */
[----:B------:R-:W-:Y:S01]  /*84a0*/  LOP3.LUT P5, RZ, R19, 0x1, RZ, 0xc0, !PT ;  /* 0x0000000113ff7812 */ /* 0x000fe200078ac0ff */
[----:B------:R-:W-:Y:S01]  /*84b0*/  BSSY B2, `(.L_x_2745) ;  /* 0x0000075000027945 */ /* 0x000fe20003800000 */
[C---:B----4-:R-:W-:Y:S02]  /*84c0*/  LEA R36, P3, R7.reuse, R11, 0x1 ;  /* 0x0000000b07247211 */ /* 0x050fe400078608ff */
[----:B------:R-:W-:Y:S02]  /*84d0*/  SEL R11, R118, R132, !P5 ;  /* 0x00000084760b7207 */ /* 0x000fe40006800000 */
[----:B--2---:R-:W-:Y:S02]  /*84e0*/  LEA.HI.X R37, R7, R115, R105, 0x1, P3 ;  /* 0x0000007307257211 */ /* 0x004fe400018f0c69 */
[----:B---3--:R-:W-:Y:S02]  /*84f0*/  SHF.R.S32.HI R12, RZ, 0x1f, R11 ;  /* 0x0000001fff0c7819 */ /* 0x008fe4000001140b */
[----:B------:R-:W-:-:S02]  /*8500*/  ISETP.GE.AND P3, PT, R194, R117, PT ;  /* 0x00000075c200720c */ /* 0x000fc40003f66270 */
        /* <DEDUP_REMOVED lines=17> */
[--C-:B------:R-:W-:Y:S01]  /*8620*/  SHF.R.U64 R28, R28, 0x10, R29.reuse ;  /* 0x000000101c1c7819 */ /* 0x100fe2000000121d */
[----:B--2---:R-:W-:Y:S01]  /*8630*/  IMAD.U32 R45, R35, 0x10000, RZ ;  /* 0x00010000232d7824 */ /* 0x004fe200078e00ff */
[----:B------:R-:W-:Y:S02]  /*8640*/  SHF.R.U32.HI R38, RZ, 0x10, R29 ;  /* 0x00000010ff267819 */ /* 0x000fe4000001161d */
[----:B------:R-:W-:Y:S02]  /*8650*/  SHF.R.U64 R29, R30, 0x10, R31 ;  /* 0x000000101e1d7819 */ /* 0x000fe4000000121f */
[--C-:B------:R-:W-:Y:S02]  /*8660*/  SHF.R.U64 R30, R40, 0x10, R41.reuse ;  /* 0x00000010281e7819 */ /* 0x100fe40000001229 */
[----:B------:R-:W-:Y:S02]  /*8670*/  SHF.R.U32.HI R40, RZ, 0x10, R41 ;  /* 0x00000010ff287819 */ /* 0x000fe40000011629 */
[----:B------:R-:W-:-:S02]  /*8680*/  SHF.R.U64 R39, R42, 0x10, R43 ;  /* 0x000000102a277819 */ /* 0x000fc4000000122b */
[----:B------:R-:W-:Y:S02]  /*8690*/  PRMT R30, R157, 0x5410, R30 ;  /* 0x000054109d1e7816 */ /* 0x000fe4000000001e */
[----:B------:R-:W-:Y:S01]  /*86a0*/  SHF.R.U32.HI R42, RZ, 0x10, R43 ;  /* 0x00000010ff2a7819 */ /* 0x000fe2000001162b */
[----:B------:R-:W-:Y:S01]  /*86b0*/  IMAD.U32 R43, R33, 0x10000, RZ ;  /* 0x00010000212b7824 */ /* 0x000fe200078e00ff */
[----:B------:R-:W-:Y:S01]  /*86c0*/  PRMT R157, R157, 0x5432, R40 ;  /* 0x000054329d9d7816 */ /* 0x000fe20000000028 */
[----:B---3--:R-:W-:Y:S01]  /*86d0*/  IMAD.U32 R40, R13, 0x10000, RZ ;  /* 0x000100000d287824 */ /* 0x008fe200078e00ff */
[----:B------:R-:W-:Y:S02]  /*86e0*/  PRMT R38, R155, 0x5432, R38 ;  /* 0x000054329b267816 */ /* 0x000fe40000000026 */
[C---:B------:R-:W-:Y:S02]  /*86f0*/  PRMT R39, R156.reuse, 0x5410, R39 ;  /* 0x000054109c277816 */ /* 0x040fe40000000027 */
[----:B------:R-:W-:Y:S01]  /*8700*/  PRMT R156, R156, 0x5432, R42 ;  /* 0x000054329c9c7816 */ /* 0x000fe2000000002a */
[C---:B------:R-:W-:Y:S01]  /*8710*/  IMAD.U32 R42, R157.reuse, 0x10000, RZ ;  /* 0x000100009d2a7824 */ /* 0x040fe200078e00ff */
[----:B------:R-:W-:Y:S01]  /*8720*/  LOP3.LUT R157, R157, 0xffff0000, RZ, 0xc0, !PT ;  /* 0xffff00009d9d7812 */ /* 0x000fe200078ec0ff */
[C---:B------:R-:W-:Y:S01]  /*8730*/  IMAD.U32 R41, R38.reuse, 0x10000, RZ ;  /* 0x0001000026297824 */ /* 0x040fe200078e00ff */
[----:B------:R-:W-:Y:S01]  /*8740*/  LOP3.LUT R38, R38, 0xffff0000, RZ, 0xc0, !PT ;  /* 0xffff000026267812 */ /* 0x000fe200078ec0ff */
[CC--:B------:R-:W-:Y:S01]  /*8750*/  FMUL.FTZ R44, R43.reuse, R42.reuse ;  /* 0x0000002a2b2c7220 */ /* 0x0c0fe20000410000 */
[----:B------:R-:W-:Y:S01]  /*8760*/  SHF.R.U32.HI R31, RZ, 0x10, R31 ;  /* 0x00000010ff1f7819 */ /* 0x000fe2000001161f */
[-C--:B------:R-:W-:Y:S01]  /*8770*/  FMUL.FTZ R43, R43, R41.reuse ;  /* 0x000000292b2b7220 */ /* 0x080fe20000410000 */
[----:B------:R-:W-:Y:S01]  /*8780*/  LOP3.LUT R13, R13, 0xffff0000, RZ, 0xc0, !PT ;  /* 0xffff00000d0d7812 */ /* 0x000fe200078ec0ff */
[----:B------:R-:W-:Y:S01]  /*8790*/  FFMA.FTZ R41, R40, R41, -R44 ;  /* 0x0000002928297223 */ /* 0x000fe2000001082c */
[----:B------:R-:W-:Y:S01]  /*87a0*/  PRMT R31, R154, 0x5432, R31 ;  /* 0x000054329a1f7816 */ /* 0x000fe2000000001f */
[----:B------:R-:W-:Y:S01]  /*87b0*/  FFMA.FTZ R40, R40, R42, R43 ;  /* 0x0000002a28287223 */ /* 0x000fe2000001002b */
[----:B------:R-:W-:Y:S01]  /*87c0*/  LOP3.LUT R42, R33, 0xffff0000, RZ, 0xc0, !PT ;  /* 0xffff0000212a7812 */ /* 0x000fe200078ec0ff */
[C---:B------:R-:W-:Y:S01]  /*87d0*/  IMAD.U32 R44, R156.reuse, 0x10000, RZ ;  /* 0x000100009c2c7824 */ /* 0x040fe200078e00ff */
[----:B------:R-:W-:Y:S01]  /*87e0*/  LOP3.LUT R156, R156, 0xffff0000, RZ, 0xc0, !PT ;  /* 0xffff00009c9c7812 */ /* 0x000fe200078ec0ff */
[----:B------:R-:W-:Y:S01]  /*87f0*/  IMAD.U32 R43, R15, 0x10000, RZ ;  /* 0x000100000f2b7824 */ /* 0x000fe200078e00ff */
[----:B------:R-:W-:Y:S01]  /*8800*/  LOP3.LUT R35, R35, 0xffff0000, RZ, 0xc0, !PT ;  /* 0xffff000023237812 */ /* 0x000fe200078ec0ff */
[C---:B------:R-:W-:Y:S01]  /*8810*/  FMUL.FTZ R33, R42.reuse, R157 ;  /* 0x0000009d2a217220 */ /* 0x040fe20000410000 */
[----:B------:R-:W-:Y:S01]  /*8820*/  FMUL.FTZ R42, R42, R38 ;  /* 0x000000262a2a7220 */ /* 0x000fe20000410000 */
[----:B------:R-:W-:-:S02]  /*8830*/  LOP3.LUT R15, R15, 0xffff0000, RZ, 0xc0, !PT ;  /* 0xffff00000f0f7812 */ /* 0x000fc400078ec0ff */
[C---:B------:R-:W-:Y:S01]  /*8840*/  FFMA.FTZ R33, R13.reuse, R38, -R33 ;  /* 0x000000260d217223 */ /* 0x040fe20000010821 */
[----:B------:R-:W-:Y:S01]  /*8850*/  FFMA.FTZ R13, R13, R157, R42 ;  /* 0x0000009d0d0d7223 */ /* 0x000fe2000001002a */
[----:B------:R-:W-:Y:S02]  /*8860*/  IMAD.U32 R38, R31, 0x10000, RZ ;  /* 0x000100001f267824 */ /* 0x000fe400078e00ff */
[----:B------:R-:W-:Y:S01]  /*8870*/  FMUL.FTZ R42, R45, R44 ;  /* 0x0000002c2d2a7220 */ /* 0x000fe20000410000 */
[----:B------:R-:W-:Y:S02]  /*8880*/  PRMT R28, R155, 0x5410, R28 ;  /* 0x000054109b1c7816 */ /* 0x000fe4000000001c */
[----:B------:R-:W-:Y:S01]  /*8890*/  PRMT R29, R154, 0x5410, R29 ;  /* 0x000054109a1d7816 */ /* 0x000fe2000000001d */
[-C--:B------:R-:W-:Y:S01]  /*88a0*/  FFMA.FTZ R42, R43, R38.reuse, -R42 ;  /* 0x000000262b2a7223 */ /* 0x080fe2000001082a */
[----:B------:R-:W-:Y:S01]  /*88b0*/  FMUL.FTZ R38, R45, R38 ;  /* 0x000000262d267220 */ /* 0x000fe20000410000 */
[C---:B------:R-:W-:Y:S01]  /*88c0*/  IMAD.U32 R45, R28.reuse, 0x10000, RZ ;  /* 0x000100001c2d7824 */ /* 0x040fe200078e00ff */
[----:B------:R-:W-:-:S02]  /*88d0*/  LOP3.LUT R28, R28, 0xffff0000, RZ, 0xc0, !PT ;  /* 0xffff00001c1c7812 */ /* 0x000fc400078ec0ff */
[----:B------:R-:W-:Y:S01]  /*88e0*/  FFMA.FTZ R38, R43, R44, R38 ;  /* 0x0000002c2b267223 */ /* 0x000fe20000010026 */
[----:B------:R-:W-:Y:S01]  /*88f0*/  LOP3.LUT R43, R31, 0xffff0000, RZ, 0xc0, !PT ;  /* 0xffff00001f2b7812 */ /* 0x000fe200078ec0ff */
[-C--:B------:R-:W-:Y:S01]  /*8900*/  FMUL.FTZ R31, R35, R156.reuse ;  /* 0x0000009c231f7220 */ /* 0x080fe20000410000 */
[C---:B------:R-:W-:Y:S01]  /*8910*/  IMAD.U32 R44, R32.reuse, 0x10000, RZ ;  /* 0x00010000202c7824 */ /* 0x040fe200078e00ff */
[----:B------:R-:W-:Y:S02]  /*8920*/  LOP3.LUT R32, R32, 0xffff0000, RZ, 0xc0, !PT ;  /* 0xffff000020207812 */ /* 0x000fe400078ec0ff */
[-C--:B------:R-:W-:Y:S01]  /*8930*/  FFMA.FTZ R31, R15, R43.reuse, -R31 ;  /* 0x0000002b0f1f7223 */ /* 0x080fe2000001081f */
[----:B------:R-:W-:Y:S01]  /*8940*/  FMUL.FTZ R35, R35, R43 ;  /* 0x0000002b23237220 */ /* 0x000fe20000410000 */
[C---:B------:R-:W-:Y:S01]  /*8950*/  IMAD.U32 R43, R30.reuse, 0x10000, RZ ;  /* 0x000100001e2b7824 */ /* 0x040fe200078e00ff */
[----:B------:R-:W-:Y:S02]  /*8960*/  LOP3.LUT R30, R30, 0xffff0000, RZ, 0xc0, !PT ;  /* 0xffff00001e1e7812 */ /* 0x000fe400078ec0ff */
[----:B------:R-:W-:Y:S01]  /*8970*/  FFMA.FTZ R15, R15, R156, R35 ;  /* 0x0000009c0f0f7223 */ /* 0x000fe20000010023 */
[----:B------:R-:W-:Y:S01]  /*8980*/  FMUL.FTZ R46, R44, R43 ;  /* 0x0000002b2c2e7220 */ /* 0x000fe20000410000 */
[----:B------:R-:W-:-:S02]  /*8990*/  IMAD.U32 R35, R12, 0x10000, RZ ;  /* 0x000100000c237824 */ /* 0x000fc400078e00ff */
[----:B------:R-:W-:Y:S01]  /*89a0*/  FMUL.FTZ R44, R44, R45 ;  /* 0x0000002d2c2c7220 */ /* 0x000fe20000410000 */
[----:B------:R-:W-:Y:S01]  /*89b0*/  F2FP.BF16.F32.PACK_AB R33, R33, R41 ;  /* 0x000000292121723e */ /* 0x000fe200000010ff */
[C---:B------:R-:W-:Y:S02]  /*89c0*/  FFMA.FTZ R46, R35.reuse, R45, -R46 ;  /* 0x0000002d232e7223 */ /* 0x040fe4000001082e */
        /* <DEDUP_REMOVED lines=19> */
[C---:B------:R-:W-:Y:S01]  /*8b00*/  FMUL.FTZ R30, R34.reuse, R39 ;  /* 0x00000027221e7220 */ /* 0x040fe20000410000 */
[-C--:B------:R-:W-:Y:S01]  /*8b10*/  FMUL.FTZ R34, R34, R29.reuse ;  /* 0x0000001d22227220 */ /* 0x080fe20000410000 */
[----:B------:R-:W-:Y:S01]  /*8b20*/  F2FP.BF16.F32.PACK_AB R40, R13, R40 ;  /* 0x000000280d28723e */ /* 0x000fe200000010ff */
[----:B------:R-:W-:Y:S02]  /*8b30*/  IMAD.MOV.U32 R13, RZ, RZ, R33 ;  /* 0x000000ffff0d7224 */ /* 0x000fe400078e0021 */
[C---:B------:R-:W-:Y:S01]  /*8b40*/  FFMA.FTZ R30, R14.reuse, R29, -R30 ;  /* 0x0000001d0e1e7223 */ /* 0x040fe2000001081e */
[----:B------:R-:W-:Y:S01]  /*8b50*/  FFMA.FTZ R34, R14, R39, R34 ;  /* 0x000000270e227223 */ /* 0x000fe20000010022 */
[----:B------:R-:W-:Y:S01]  /*8b60*/  F2FP.BF16.F32.PACK_AB R38, R15, R38 ;  /* 0x000000260f26723e */ /* 0x000fe200000010ff */
[----:B------:R-:W-:Y:S01]  /*8b70*/  IMAD.MOV.U32 R33, RZ, RZ, R40 ;  /* 0x000000ffff217224 */ /* 0x000fe200078e0028 */
[----:B------:R-:W-:Y:S01]  /*8b80*/  F2FP.BF16.F32.PACK_AB R28, R28, R44 ;  /* 0x0000002c1c1c723e */ /* 0x000fe200000010ff */
[----:B------:R-:W-:Y:S01]  /*8b90*/  IMAD.MOV.U32 R15, RZ, RZ, R31 ;  /* 0x000000ffff0f7224 */ /* 0x000fe200078e001f */
[----:B------:R-:W-:-:S02]  /*8ba0*/  F2FP.BF16.F32.PACK_AB R30, R30, R45 ;  /* 0x0000002d1e1e723e */ /* 0x000fc400000010ff */
[----:B------:R-:W-:Y:S01]  /*8bb0*/  F2FP.BF16.F32.PACK_AB R34, R34, R35 ;  /* 0x000000232222723e */ /* 0x000fe200000010ff */
[----:B------:R-:W-:Y:S01]  /*8bc0*/  IMAD.MOV.U32 R32, RZ, RZ, R28 ;  /* 0x000000ffff207224 */ /* 0x000fe200078e001c */
[----:B------:R-:W-:Y:S01]  /*8bd0*/  F2FP.BF16.F32.PACK_AB R12, R12, R46 ;  /* 0x0000002e0c0c723e */ /* 0x000fe200000010ff */
[----:B------:R-:W-:Y:S02]  /*8be0*/  IMAD.MOV.U32 R14, RZ, RZ, R30 ;  /* 0x000000ffff0e7224 */ /* 0x000fe400078e001e */
[----:B------:R-:W-:-:S07]  /*8bf0*/  IMAD.MOV.U32 R35, RZ, RZ, R38 ;  /* 0x000000ffff237224 */ /* 0x000fce00078e0026 */
.L_x_2746:
[----:B------:R-:W-:Y:S05]  /*8c00*/  BSYNC B2 ;  /* 0x0000000000027941 */ /* 0x000fea0003800000 */
.L_x_2745:
[C---:B------:R-:W-:Y:S01]  /*8c10*/  ISETP.GE.AND P3, PT, R11.reuse, R131, PT ;  /* 0x000000830b00720c */ /* 0x040fe20003f66270 */
[----:B------:R-:W-:Y:S02]  /*8c20*/  ULDC.64 UR4, c[0x0][0x208] ;  /* 0x0000820000047ab9 */ /* 0x000fe40000000a00 */
[----:B---3--:R3:W-:Y:S10]  /*8c30*/  ST.E.128 desc[UR4][R36.64], R12 ;  /* 0x0000000c24007985 */ /* 0x0087f4000c101d04 */
[----:B------:R-:W-:-:S05]  /*8c40*/  @!P3 IMAD.WIDE R114, R11, 0x2, R114 ;  /* 0x000000020b72b825 */ /* 0x000fca00078e0272 */
[----:B--2---:R3:W-:Y:S02]  /*8c50*/  @!P3 ST.E.128 desc[UR4][R114.64], R32 ;  /* 0x000000207200b985 */ /* 0x0047e4000c101d04 */
.L_x_2736:
[----:B------:R-:W-:Y:S05]  /*8c60*/  BSYNC B1 ;  /* 0x0000000000017941 */ /* 0x000fea0003800000 */
.L_x_2735:
[----:B------:R-:W-:-:S03]  /*8c70*/  UMOV UR4, 0xffffffff ;  /* 0xffffffff00047882 */ /* 0x000fc60000000000 */
[----:B------:R-:W-:Y:S05]  /*8c80*/  BRA.DIV UR4, `(.L_x_2747) ;  /* 0x000001ee04107947 */ /* 0x000fea000b800000 */
[----:B-1----:R-:W1:Y:S04]  /*8c90*/  SHFL.IDX PT, R113, R113, 0x1, 0x1c1f ;  /* 0x003c1f0071717f89 */ /* 0x002e6800000e0000 */
[----:B------:R-:W0:Y:S02]  /*8ca0*/  SHFL.IDX PT, R116, R116, 0x1, 0x1c1f ;  /* 0x003c1f0074747f89 */ /* 0x000e2400000e0000 */
.L_x_3046:
[----:B------:R-:W-:Y:S05]  /*8cb0*/  @P4 BRA `(.L_x_2704) ;  /* 0x0000001c00dc4947 */ /* 0x000fea0003800000 */
[----:B------:R-:W-:Y:S01]  /*8cc0*/  ISETP.NE.AND P3, PT, R8, RZ, PT ;  /* 0x000000ff0800720c */ /* 0x000fe20003f65270 */
[----:B------:R-:W-:Y:S01]  /*8cd0*/  BSSY B1, `(.L_x_2748) ;  /* 0x000007f000017945 */ /* 0x000fe20003800000 */
[----:B0--3--:R-:W-:Y:S02]  /*8ce0*/  IMAD.MOV.U32 R32, RZ, RZ, R116 ;  /* 0x000000ffff207224 */ /* 0x009fe400078e0074 */
[----:B-1----:R-:W-:-:S09]  /*8cf0*/  IMAD.MOV.U32 R33, RZ, RZ, R113 ;  /* 0x000000ffff217224 */ /* 0x002fd200078e0071 */
[----:B------:R-:W-:Y:S05]  /*8d00*/  @!P3 BRA `(.L_x_2749) ;  /* 0x0000000400ecb947 */ /* 0x000fea0003800000 */
[----:B------:R-:W-:Y:S01]  /*8d10*/  SEL R11, R118, R132, !P0 ;  /* 0x00000084760b7207 */ /* 0x000fe20004000000 */
[----:B------:R-:W-:Y:S01]  /*8d20*/  BSSY B2, `(.L_x_2750) ;  /* 0x0000075000027945 */ /* 0x000fe20003800000 */
[----:B----4-:R-:W-:Y:S02]  /*8d30*/  SHF.R.U32.HI R13, RZ, 0x3, R213 ;  /* 0x00000003ff0d7819 */ /* 0x010fe400000116d5 */
[----:B------:R-:W-:Y:S02]  /*8d40*/  SHF.R.S32.HI R12, RZ, 0x1f, R11 ;  /* 0x0000001fff0c7819 */ /* 0x000fe4000001140b */
[----:B------:R-:W-:Y:S02]  /*8d50*/  ISETP.GE.AND P4, PT, R16, R117, PT ;  /* 0x000000751000720c */ /* 0x000fe40003f86270 */
[----:B------:R-:W-:Y:S02]  /*8d60*/  LEA.HI R12, R12, R11, RZ, 0x4 ;  /* 0x0000000b0c0c7211 */ /* 0x000fe400078f20ff */
[----:B------:R-:W-:-:S02]  /*8d70*/  LEA R34, P3, R5, R116, 0x1 ;  /* 0x0000007405227211 */ /* 0x000fc400078608ff */
[----:B------:R-:W-:Y:S02]  /*8d80*/  LEA.HI.SX32 R36, R12, R111, 0x1c ;  /* 0x0000006f0c247211 */ /* 0x000fe400078fe2ff */
[----:B------:R-:W-:Y:S02]  /*8d90*/  LEA.HI.X R35, R5, R113, R107, 0x1, P3 ;  /* 0x0000007105237211 */ /* 0x000fe400018f0c6b */
[----:B------:R-:W-:-:S04]  /*8da0*/  SHF.R.S32.HI R12, RZ, 0x1f, R36 ;  /* 0x0000001fff0c7819 */ /* 0x000fc80000011424 */
[----:B------:R-:W-:Y:S01]  /*8db0*/  LEA.HI R12, R12, R36, RZ, 0x3 ;  /* 0x000000240c0c7211 */ /* 0x000fe200078f18ff */
[----:B------:R-:W-:-:S03]  /*8dc0*/  IMAD.SHL.U32 R36, R36, 0x8, RZ ;  /* 0x0000000824247824 */ /* 0x000fc600078e00ff */
[----:B------:R-:W-:Y:S02]  /*8dd0*/  SHF.R.S32.HI R12, RZ, 0x3, R12 ;  /* 0x00000003ff0c7819 */ /* 0x000fe4000001140c */
[----:B------:R-:W-:Y:S02]  /*8de0*/  LOP3.LUT R11, R213, 0x38, R36, 0xf8, !PT ;  /* 0x00000038d50b7812 */ /* 0x000fe400078ef824 */
[----:B------:R-:W-:Y:S01]  /*8df0*/  ISETP.GE.AND P3, PT, R36, R131, PT ;  /* 0x000000832400720c */ /* 0x000fe20003f66270 */
        /* <DEDUP_REMOVED lines=27> */
[----:B------:R-:W-:Y:S01]  /*8fb0*/  FFMA.FTZ R38, R37, R38, -R42 ;  /* 0x0000002625267223 */ /* 0x000fe2000001082a */
        /* <DEDUP_REMOVED lines=43> */
[C---:B------:R-:W-:Y:S01]  /*9270*/  FMUL.FTZ R15, R28.reuse, R72 ;  /* 0x000000481c0f7220 */ /* 0x040fe20000410000 */
[-C--:B------:R-:W-:Y:S01]  /*9280*/  FMUL.FTZ R28, R28, R60.reuse ;  /* 0x0000003c1c1c7220 */ /* 0x080fe20000410000 */
[----:B------:R-:W-:Y:S01]  /*9290*/  IMAD.U32 R29, R74, 0x10000, RZ ;  /* 0x000100004a1d7824 */ /* 0x000fe200078e00ff */
[----:B------:R-:W-:Y:S01]  /*92a0*/  LOP3.LUT R30, R30, 0xffff0000, RZ, 0xc0, !PT ;  /* 0xffff00001e1e7812 */ /* 0x000fe200078ec0ff */
[----:B------:R-:W-:Y:S02]  /*92b0*/  IMAD.U32 R39, R62, 0x10000, RZ ;  /* 0x000100003e277824 */ /* 0x000fe400078e00ff */
[C---:B------:R-:W-:Y:S01]  /*92c0*/  FFMA.FTZ R15, R12.reuse, R60, -R15 ;  /* 0x0000003c0c0f7223 */ /* 0x040fe2000001080f */
        /* <DEDUP_REMOVED lines=26> */
.L_x_2751:
[----:B------:R-:W-:Y:S05]  /*9470*/  BSYNC B2 ;  /* 0x0000000000027941 */ /* 0x000fea0003800000 */
.L_x_2750:
[----:B------:R-:W-:Y:S01]  /*9480*/  @!P3 IMAD.WIDE R36, R36, 0x2, R32 ;  /* 0x000000022424b825 */ /* 0x000fe200078e0220 */
[----:B------:R-:W-:Y:S02]  /*9490*/  ULDC.64 UR4, c[0x0][0x208] ;  /* 0x0000820000047ab9 */ /* 0x000fe40000000a00 */
[----:B0-----:R0:W-:Y:S04]  /*94a0*/  ST.E.128 desc[UR4][R34.64], R12 ;  /* 0x0000000c22007985 */ /* 0x0011e8000c101d04 */
[----:B-1----:R0:W-:Y:S02]  /*94b0*/  @!P3 ST.E.128 desc[UR4][R36.64], R28 ;  /* 0x0000001c2400b985 */ /* 0x0021e4000c101d04 */
.L_x_2749:
[----:B------:R-:W-:Y:S05]  /*94c0*/  BSYNC B1 ;  /* 0x0000000000017941 */ /* 0x000fea0003800000 */
.L_x_2748:
[----:B------:R-:W-:Y:S01]  /*94d0*/  ISETP.NE.AND P3, PT, R9, RZ, PT ;  /* 0x000000ff0900720c */ /* 0x000fe20003f65270 */
[----:B------:R-:W-:-:S12]  /*94e0*/  BSSY B1, `(.L_x_2752) ;  /* 0x000007d000017945 */ /* 0x000fd80003800000 */
[----:B------:R-:W-:Y:S05]  /*94f0*/  @!P3 BRA `(.L_x_2753) ;  /* 0x0000000400ecb947 */ /* 0x000fea0003800000 */
[----:B------:R-:W-:Y:S01]  /*9500*/  SEL R11, R118, R132, !P1 ;  /* 0x00000084760b7207 */ /* 0x000fe20004800000 */
[----:B------:R-:W-:Y:S01]  /*9510*/  BSSY B2, `(.L_x_2754) ;  /* 0x0000076000027945 */ /* 0x000fe20003800000 */
[----:B0-----:R-:W-:Y:S02]  /*9520*/  SHF.R.U32.HI R14, RZ, 0x3, R213 ;  /* 0x00000003ff0e7819 */ /* 0x001fe400000116d5 */
[----:B----4-:R-:W-:Y:S02]  /*9530*/  SHF.R.S32.HI R12, RZ, 0x1f, R11 ;  /* 0x0000001fff0c7819 */ /* 0x010fe4000001140b */
        /* <DEDUP_REMOVED lines=11> */
[----:B------:R-:W-:Y:S01]  /*95f0*/  ISETP.GE.AND P3, PT, R36, R131, PT ;  /* 0x000000832400720c */ /* 0x000fe20003f66270 */
[----:B------:R-:W-:-:S04]  /*9600*/  IMAD R12, R13, 0x1800, R218 ;  /* 0x000018000d0c7824 */ /* 0x000fc800078e02da */
[----:B------:R-:W-:Y:S02]  /*9610*/  IMAD.IADD R13, R12, 0x1, R11 ;  /* 0x000000010c0d7824 */ /* 0x000fe400078e020b */
[C---:B------:R-:W-:Y:S02]  /*9620*/  IMAD R11, R22.reuse, 0x4800, R126 ;  /* 0x00004800160b7824 */ /* 0x040fe400078e027e */
[----:B------:R-:W-:Y:S02]  /*9630*/  IMAD R13, R22, 0x4800, R13 ;  /* 0x00004800160d7824 */ /* 0x000fe400078e020d */
[--C-:B------:R-:W-:Y:S02]  /*9640*/  IMAD R11, R11, 0x2, R18.reuse ;  /* 0x000000020b0b7824 */ /* 0x100fe400078e0212 */
[----:B------:R-:W-:Y:S02]  /*9650*/  IMAD R28, R13, 0x2, R18 ;  /* 0x000000020d1c7824 */ /* 0x000fe400078e0212 */
[----:B------:R-:W-:Y:S01]  /*9660*/  @!P3 IMAD.WIDE R36, R36, 0x2, R32 ;  /* 0x000000022424b825 */ /* 0x000fe200078e0220 */
[----:B------:R0:W1:Y:S04]  /*9670*/  LDS.128 R12, [R11+0x1e400] ;  /* 0x01e400000b0c7984 */ /* 0x0000680000000c00 */
[----:B------:R-:W3:Y:S01]  /*9680*/  LDS.128 R28, [R28+0x1e400] ;  /* 0x01e400001c1c7984 */ /* 0x000ee20000000c00 */
[----:B------:R-:W-:Y:S05]  /*9690*/  @P4 BRA `(.L_x_2755) ;  /* 0x0000000400744947 */ /* 0x000fea0003800000 */
[----:B------:R-:W-:Y:S01]  /*96a0*/  SHF.R.U64 R39, R68, 0x10, R69 ;  /* 0x0000001044277819 */ /* 0x000fe20000001245 */
[----:B---3--:R-:W-:Y:S01]  /*96b0*/  IMAD.U32 R43, R29, 0x10000, RZ ;  /* 0x000100001d2b7824 */ /* 0x008fe200078e00ff */
[----:B0-----:R-:W-:Y:S01]  /*96c0*/  SHF.R.U64 R11, R56, 0x10, R57 ;  /* 0x00000010380b7819 */ /* 0x001fe20000001239 */
[----:B-1----:R-:W-:Y:S01]  /*96d0*/  IMAD.U32 R41, R13, 0x10000, RZ ;  /* 0x000100000d297824 */ /* 0x002fe200078e00ff */
        /* <DEDUP_REMOVED lines=12> */
[----:B------:R-:W-:-:S02]  /*97a0*/  SHF.R.U32.HI R70, RZ, 0x10, R71 ;  /* 0x00000010ff467819 */ /* 0x000fc40000011647 */
[----:B------:R-:W-:Y:S02]  /*97b0*/  SHF.R.U32.HI R58, RZ, 0x10, R59 ;  /* 0x00000010ff3a7819 */ /* 0x000fe4000001163b */
[----:B------:R-:W-:Y:S01]  /*97c0*/  LOP3.LUT R44, R29, 0xffff0000, RZ, 0xc0, !PT ;  /* 0xffff00001d2c7812 */ /* 0x000fe200078ec0ff */
[----:B------:R-:W-:Y:S01]  /*97d0*/  IMAD.U32 R29, R28, 0x10000, RZ ;  /* 0x000100001c1d7824 */ /* 0x000fe200078e00ff */
[----:B------:R-:W-:Y:S01]  /*97e0*/  PRMT R51, R143, 0x5410, R40 ;  /* 0x000054108f337816 */ /* 0x000fe20000000028 */
[CC--:B------:R-:W-:Y:S01]  /*97f0*/  FMUL.FTZ R40, R43.reuse, R49.reuse ;  /* 0x000000312b287220 */ /* 0x0c0fe20000410000 */
[----:B------:R-:W-:Y:S01]  /*9800*/  LOP3.LUT R68, R68, 0xffff0000, RZ, 0xc0, !PT ;  /* 0xffff000044447812 */ /* 0x000fe200078ec0ff */
[-C--:B------:R-:W-:Y:S01]  /*9810*/  FMUL.FTZ R43, R43, R50.reuse ;  /* 0x000000322b2b7220 */ /* 0x080fe20000410000 */
[----:B------:R-:W-:Y:S01]  /*9820*/  PRMT R70, R143, 0x5432, R70 ;  /* 0x000054328f467816 */ /* 0x000fe20000000046 */
[----:B------:R-:W-:Y:S01]  /*9830*/  FFMA.FTZ R40, R41, R50, -R40 ;  /* 0x0000003229287223 */ /* 0x000fe20000010828 */
[----:B------:R-:W-:Y:S01]  /*9840*/  PRMT R58, R141, 0x5432, R58 ;  /* 0x000054328d3a7816 */ /* 0x000fe2000000003a */
[----:B------:R-:W-:Y:S01]  /*9850*/  FMUL.FTZ R57, R44, R68 ;  /* 0x000000442c397220 */ /* 0x000fe20000410000 */
[----:B------:R-:W-:Y:S01]  /*9860*/  LOP3.LUT R42, R13, 0xffff0000, RZ, 0xc0, !PT ;  /* 0xffff00000d2a7812 */ /* 0x000fe200078ec0ff */
[----:B------:R-:W-:Y:S01]  /*9870*/  IMAD.U32 R50, R70, 0x10000, RZ ;  /* 0x0001000046327824 */ /* 0x000fe200078e00ff */
[----:B------:R-:W-:Y:S01]  /*9880*/  LOP3.LUT R56, R56, 0xffff0000, RZ, 0xc0, !PT ;  /* 0xffff000038387812 */ /* 0x000fe200078ec0ff */
[----:B------:R-:W-:Y:S01]  /*9890*/  FFMA.FTZ R43, R41, R49, R43 ;  /* 0x00000031292b7223 */ /* 0x000fe2000001002b */
[----:B------:R-:W-:Y:S01]  /*98a0*/  IMAD.U32 R41, R58, 0x10000, RZ ;  /* 0x000100003a297824 */ /* 0x000fe200078e00ff */
[----:B------:R-:W-:Y:S01]  /*98b0*/  PRMT R39, R144, 0x5410, R39 ;  /* 0x0000541090277816 */ /* 0x000fe20000000027 */
[----:B------:R-:W-:-:S02]  /*98c0*/  IMAD.U32 R13, R12, 0x10000, RZ ;  /* 0x000100000c0d7824 */ /* 0x000fc400078e00ff */
[----:B------:R-:W-:Y:S01]  /*98d0*/  FFMA.FTZ R59, R42, R56, -R57 ;  /* 0x000000382a3b7223 */ /* 0x000fe20000010839 */
[C---:B------:R-:W-:Y:S01]  /*98e0*/  FMUL.FTZ R57, R47.reuse, R50 ;  /* 0x000000322f397220 */ /* 0x040fe20000410000 */
[-C--:B------:R-:W-:Y:S01]  /*98f0*/  FMUL.FTZ R47, R47, R41.reuse ;  /* 0x000000292f2f7220 */ /* 0x080fe20000410000 */
[----:B------:R-:W-:Y:S01]  /*9900*/  LOP3.LUT R31, R31, 0xffff0000, RZ, 0xc0, !PT ;  /* 0xffff00001f1f7812 */ /* 0x000fe200078ec0ff */
[----:B------:R-:W-:Y:S01]  /*9910*/  FMUL.FTZ R49, R44, R56 ;  /* 0x000000382c317220 */ /* 0x000fe20000410000 */
[----:B------:R-:W-:Y:S01]  /*9920*/  LOP3.LUT R70, R70, 0xffff0000, RZ, 0xc0, !PT ;  /* 0xffff000046467812 */ /* 0x000fe200078ec0ff */
[----:B------:R-:W-:Y:S01]  /*9930*/  FFMA.FTZ R57, R46, R41, -R57 ;  /* 0x000000292e397223 */ /* 0x000fe20000010839 */
[----:B------:R-:W-:Y:S01]  /*9940*/  LOP3.LUT R58, R58, 0xffff0000, RZ, 0xc0, !PT ;  /* 0xffff00003a3a7812 */ /* 0x000fe200078ec0ff */
[----:B------:R-:W-:Y:S01]  /*9950*/  FFMA.FTZ R47, R46, R50, R47 ;  /* 0x000000322e2f7223 */ /* 0x000fe2000001002f */
[----:B------:R-:W-:Y:S01]  /*9960*/  PRMT R11, R142, 0x5410, R11 ;  /* 0x000054108e0b7816 */ /* 0x000fe2000000000b */
[----:B------:R-:W-:Y:S01]  /*9970*/  IMAD.U32 R46, R39, 0x10000, RZ ;  /* 0x00010000272e7824 */ /* 0x000fe200078e00ff */
[----:B------:R-:W-:Y:S01]  /*9980*/  LOP3.LUT R15, R15, 0xffff0000, RZ, 0xc0, !PT ;  /* 0xffff00000f0f7812 */ /* 0x000fe200078ec0ff */
[C---:B------:R-:W-:Y:S01]  /*9990*/  FMUL.FTZ R56, R31.reuse, R70 ;  /* 0x000000461f387220 */ /* 0x040fe20000410000 */
[----:B------:R-:W-:Y:S01]  /*99a0*/  LOP3.LUT R28, R28, 0xffff0000, RZ, 0xc0, !PT ;  /* 0xffff00001c1c7812 */ /* 0x000fe200078ec0ff */
[-C--:B------:R-:W-:Y:S01]  /*99b0*/  FMUL.FTZ R50, R31, R58.reuse ;  /* 0x0000003a1f327220 */ /* 0x080fe20000410000 */
[----:B------:R-:W-:Y:S01]  /*99c0*/  LOP3.LUT R39, R39, 0xffff0000, RZ, 0xc0, !PT ;  /* 0xffff000027277812 */ /* 0x000fe200078ec0ff */
[C---:B------:R-:W-:Y:S01]  /*99d0*/  IMAD.U32 R44, R11.reuse, 0x10000, RZ ;  /* 0x000100000b2c7824 */ /* 0x040fe200078e00ff */
[----:B------:R-:W-:Y:S01]  /*99e0*/  LOP3.LUT R11, R11, 0xffff0000, RZ, 0xc0, !PT ;  /* 0xffff00000b0b7812 */ /* 0x000fe200078ec0ff */
[C---:B------:R-:W-:Y:S01]  /*99f0*/  FFMA.FTZ R58, R15.reuse, R58, -R56 ;  /* 0x0000003a0f3a7223 */ /* 0x040fe20000010838 */
[----:B------:R-:W-:Y:S01]  /*9a00*/  LOP3.LUT R12, R12, 0xffff0000, RZ, 0xc0, !PT ;  /* 0xffff00000c0c7812 */ /* 0x000fe200078ec0ff */
[----:B------:R-:W-:Y:S01]  /*9a10*/  FFMA.FTZ R50, R15, R70, R50 ;  /* 0x000000460f327223 */ /* 0x000fe20000010032 */
[C---:B------:R-:W-:Y:S01]  /*9a20*/  FMUL.FTZ R15, R28.reuse, R39 ;  /* 0x000000271c0f7220 */ /* 0x040fe20000410000 */
[C---:B------:R-:W-:Y:S01]  /*9a30*/  FMUL.FTZ R56, R29.reuse, R46 ;  /* 0x0000002e1d387220 */ /* 0x040fe20000410000 */
[-C--:B------:R-:W-:Y:S01]  /*9a40*/  FMUL.FTZ R29, R29, R44.reuse ;  /* 0x0000002c1d1d7220 */ /* 0x080fe20000410000 */
[----:B------:R-:W-:Y:S01]  /*9a50*/  PRMT R38, R141, 0x5410, R38 ;  /* 0x000054108d267816 */ /* 0x000fe20000000026 */
[-C--:B------:R-:W-:Y:S01]  /*9a60*/  FMUL.FTZ R31, R28, R11.reuse ;  /* 0x0000000b1c1f7220 */ /* 0x080fe20000410000 */
[----:B------:R-:W-:Y:S01]  /*9a70*/  FFMA.FTZ R11, R12, R11, -R15 ;  /* 0x0000000b0c0b7223 */ /* 0x000fe2000001080f */
[----:B------:R-:W-:Y:S01]  /*9a80*/  FFMA.FTZ R44, R13, R44, -R56 ;  /* 0x0000002c0d2c7223 */ /* 0x000fe20000010838 */
[----:B------:R-:W-:Y:S01]  /*9a90*/  IMAD.U32 R15, R51, 0x10000, RZ ;  /* 0x00010000330f7824 */ /* 0x000fe200078e00ff */
[----:B------:R-:W-:Y:S01]  /*9aa0*/  LOP3.LUT R30, R30, 0xffff0000, RZ, 0xc0, !PT ;  /* 0xffff00001e1e7812 */ /* 0x000fe200078ec0ff */
[----:B------:R-:W-:Y:S01]  /*9ab0*/  FFMA.FTZ R13, R13, R46, R29 ;  /* 0x0000002e0d0d7223 */ /* 0x000fe2000001001d */
[----:B------:R-:W-:Y:S01]  /*9ac0*/  LOP3.LUT R51, R51, 0xffff0000, RZ, 0xc0, !PT ;  /* 0xffff000033337812 */ /* 0x000fe200078ec0ff */
[C---:B------:R-:W-:Y:S01]  /*9ad0*/  IMAD.U32 R28, R38.reuse, 0x10000, RZ ;  /* 0x00010000261c7824 */ /* 0x040fe200078e00ff */
[----:B------:R-:W-:Y:S01]  /*9ae0*/  LOP3.LUT R29, R38, 0xffff0000, RZ, 0xc0, !PT ;  /* 0xffff0000261d7812 */ /* 0x000fe200078ec0ff */
[----:B------:R-:W-:Y:S01]  /*9af0*/  FFMA.FTZ R12, R12, R39, R31 ;  /* 0x000000270c0c7223 */ /* 0x000fe2000001001f */
[----:B------:R-:W-:Y:S01]  /*9b00*/  LOP3.LUT R14, R14, 0xffff0000, RZ, 0xc0, !PT ;  /* 0xffff00000e0e7812 */ /* 0x000fe200078ec0ff */
[----:B------:R-:W-:Y:S01]  /*9b10*/  FMUL.FTZ R38, R48, R15 ;  /* 0x0000000f30267220 */ /* 0x000fe20000410000 */
[----:B------:R-:W-:Y:S01]  /*9b20*/  FMUL.FTZ R31, R30, R51 ;  /* 0x000000331e1f7220 */ /* 0x000fe20000410000 */
[-C--:B------:R-:W-:Y:S01]  /*9b30*/  FMUL.FTZ R48, R48, R28.reuse ;  /* 0x0000001c30307220 */ /* 0x080fe20000410000 */
[-C--:B------:R-:W-:Y:S01]  /*9b40*/  FMUL.FTZ R30, R30, R29.reuse ;  /* 0x0000001d1e1e7220 */ /* 0x080fe20000410000 */
[C---:B------:R-:W-:Y:S01]  /*9b50*/  FFMA.FTZ R28, R45.reuse, R28, -R38 ;  /* 0x0000001c2d1c7223 */ /* 0x040fe20000010826 */
[C---:B------:R-:W-:Y:S01]  /*9b60*/  FFMA.FTZ R31, R14.reuse, R29, -R31 ;  /* 0x0000001d0e1f7223 */ /* 0x040fe2000001081f */
[----:B------:R-:W-:Y:S01]  /*9b70*/  FFMA.FTZ R15, R45, R15, R48 ;  /* 0x0000000f2d0f7223 */ /* 0x000fe20000010030 */
[----:B------:R-:W-:Y:S01]  /*9b80*/  FFMA.FTZ R30, R14, R51, R30 ;  /* 0x000000330e1e7223 */ /* 0x000fe2000001001e */
        /* <DEDUP_REMOVED lines=14> */
.L_x_2755:
[----:B------:R-:W-:Y:S05]  /*9c70*/  BSYNC B2 ;  /* 0x0000000000027941 */ /* 0x000fea0003800000 */
.L_x_2754:
[----:B------:R-:W-:Y:S02]  /*9c80*/  ULDC.64 UR4, c[0x0][0x208] ;  /* 0x0000820000047ab9 */ /* 0x000fe40000000a00 */
[----:B-1----:R1:W-:Y:S04]  /*9c90*/  ST.E.128 desc[UR4][R34.64], R12 ;  /* 0x0000000c22007985 */ /* 0x0023e8000c101d04 */
[----:B---3--:R1:W-:Y:S02]  /*9ca0*/  @!P3 ST.E.128 desc[UR4][R36.64], R28 ;  /* 0x0000001c2400b985 */ /* 0x0083e4000c101d04 */
.L_x_2753:
[----:B------:R-:W-:Y:S05]  /*9cb0*/  BSYNC B1 ;  /* 0x0000000000017941 */ /* 0x000fea0003800000 */
.L_x_2752:
[----:B------:R-:W-:-:S13]  /*9cc0*/  ISETP.NE.AND P3, PT, R10, RZ, PT ;  /* 0x000000ff0a00720c */ /* 0x000fda0003f65270 */
[----:B------:R-:W-:Y:S05]  /*9cd0*/  @!P3 BRA `(.L_x_2704) ;  /* 0x0000000c00d4b947 */ /* 0x000fea0003800000 */
[----:B------:R-:W-:Y:S01]  /*9ce0*/  LOP3.LUT P4, RZ, R19, 0x1, RZ, 0xc0, !PT ;  /* 0x0000000113ff7812 */ /* 0x000fe2000788c0ff */
[----:B------:R-:W-:Y:S01]  /*9cf0*/  BSSY B1, `(.L_x_2756) ;  /* 0x0000075000017945 */ /* 0x000fe20003800000 */
[----:B01----:R-:W-:Y:S02]  /*9d00*/  SHF.R.U32.HI R14, RZ, 0x3, R213 ;  /* 0x00000003ff0e7819 */ /* 0x003fe400000116d5 */
[----:B------:R-:W-:Y:S02]  /*9d10*/  SEL R132, R118, R132, !P4 ;  /* 0x0000008476847207 */ /* 0x000fe40006000000 */
[C---:B------:R-:W-:Y:S02]  /*9d20*/  LEA R34, P3, R7.reuse, R116, 0x1 ;  /* 0x0000007407227211 */ /* 0x040fe400078608ff */
[----:B------:R-:W-:Y:S02]  /*9d30*/  SHF.R.S32.HI R11, RZ, 0x1f, R132 ;  /* 0x0000001fff0b7819 */ /* 0x000fe40000011484 */
[----:B------:R-:W-:-:S02]  /*9d40*/  LEA.HI.X R35, R7, R113, R105, 0x1, P3 ;  /* 0x0000007107237211 */ /* 0x000fc400018f0c69 */
[----:B------:R-:W-:Y:S02]  /*9d50*/  LEA.HI R132, R11, R132, RZ, 0x4 ;  /* 0x000000840b847211 */ /* 0x000fe400078f20ff */
[----:B------:R-:W-:Y:S02]  /*9d60*/  ISETP.GE.AND P3, PT, R194, R117, PT ;  /* 0x00000075c200720c */ /* 0x000fe40003f66270 */
[----:B------:R-:W-:-:S04]  /*9d70*/  LEA.HI.SX32 R132, R132, R109, 0x1c ;  /* 0x0000006d84847211 */ /* 0x000fc800078fe2ff */
[----:B------:R-:W-:Y:S01]  /*9d80*/  SHF.R.S32.HI R11, RZ, 0x1f, R132 ;  /* 0x0000001fff0b7819 */ /* 0x000fe20000011484 */
[----:B----4-:R-:W-:-:S03]  /*9d90*/  IMAD.SHL.U32 R36, R132, 0x8, RZ ;  /* 0x0000000884247824 */ /* 0x010fc600078e00ff */
[----:B------:R-:W-:-:S04]  /*9da0*/  LEA.HI R11, R11, R132, RZ, 0x3 ;  /* 0x000000840b0b7211 */ /* 0x000fc800078f18ff */
        /* <DEDUP_REMOVED lines=8> */
[----:B------:R-:W-:-:S03]  /*9e30*/  IMAD R28, R13, 0x2, R18 ;  /* 0x000000020d1c7824 */ /* 0x000fc600078e0212 */
[----:B------:R0:W1:Y:S04]  /*9e40*/  LDS.128 R12, [R11+0x1e400] ;  /* 0x01e400000b0c7984 */ /* 0x0000680000000c00 */
[----:B------:R-:W3:Y:S01]  /*9e50*/  LDS.128 R28, [R28+0x1e400] ;  /* 0x01e400001c1c7984 */ /* 0x000ee20000000c00 */
[----:B------:R-:W-:Y:S05]  /*9e60*/  @P3 BRA `(.L_x_2757) ;  /* 0x0000000400743947 */ /* 0x000fea0003800000 */
[----:B------:R-:W-:Y:S01]  /*9e70*/  SHF.R.U64 R41, R52, 0x10, R53 ;  /* 0x0000001034297819 */ /* 0x000fe20000001235 */
[----:B---3--:R-:W-:Y:S01]  /*9e80*/  IMAD.U32 R47, R29, 0x10000, RZ ;  /* 0x000100001d2f7824 */ /* 0x008fe200078e00ff */
[----:B------:R-:W-:Y:S01]  /*9e90*/  SHF.R.U64 R48, R54, 0x10, R55 ;  /* 0x0000001036307819 */ /* 0x000fe20000001237 */
[----:B-1----:R-:W-:Y:S01]  /*9ea0*/  IMAD.U32 R42, R13, 0x10000, RZ ;  /* 0x000100000d2a7824 */ /* 0x002fe200078e00ff */
[--C-:B------:R-:W-:Y:S01]  /*9eb0*/  SHF.R.U64 R45, R64, 0x10, R65.reuse ;  /* 0x00000010402d7819 */ /* 0x100fe20000001241 */
[----:B------:R-:W-:Y:S01]  /*9ec0*/  IMAD.U32 R46, R31, 0x10000, RZ ;  /* 0x000100001f2e7824 */ /* 0x000fe200078e00ff */
[----:B------:R-:W-:Y:S01]  /*9ed0*/  SHF.R.U32.HI R65, RZ, 0x10, R65 ;  /* 0x00000010ff417819 */ /* 0x000fe20000011641 */
[----:B------:R-:W-:Y:S01]  /*9ee0*/  IMAD.U32 R39, R15, 0x10000, RZ ;  /* 0x000100000f277824 */ /* 0x000fe200078e00ff */
[----:B------:R-:W-:Y:S01]  /*9ef0*/  SHF.R.U32.HI R53, RZ, 0x10, R53 ;  /* 0x00000010ff357819 */ /* 0x000fe20000011635 */
[----:B0-----:R-:W-:Y:S01]  /*9f00*/  IMAD.U32 R11, R12, 0x10000, RZ ;  /* 0x000100000c0b7824 */ /* 0x001fe200078e00ff */
[----:B------:R-:W-:-:S02]  /*9f10*/  PRMT R40, R138, 0x5432, R41 ;  /* 0x000054328a287816 */ /* 0x000fc40000000029 */
[----:B------:R-:W-:Y:S02]  /*9f20*/  PRMT R41, R139, 0x5432, R48 ;  /* 0x000054328b297816 */ /* 0x000fe40000000030 */
[----:B------:R-:W-:Y:S02]  /*9f30*/  PRMT R48, R136, 0x5410, R65 ;  /* 0x0000541088307816 */ /* 0x000fe40000000041 */
[----:B------:R-:W-:Y:S02]  /*9f40*/  PRMT R138, R138, 0x5410, R53 ;  /* 0x000054108a8a7816 */ /* 0x000fe40000000035 */
[--C-:B------:R-:W-:Y:S01]  /*9f50*/  SHF.R.U64 R44, R66, 0x10, R67.reuse ;  /* 0x00000010422c7819 */ /* 0x100fe20000001243 */
[----:B------:R-:W-:Y:S01]  /*9f60*/  IMAD.U32 R49, R48, 0x10000, RZ ;  /* 0x0001000030317824 */ /* 0x000fe200078e00ff */
[----:B------:R-:W-:Y:S02]  /*9f70*/  SHF.R.U32.HI R66, RZ, 0x10, R67 ;  /* 0x00000010ff427819 */ /* 0x000fe40000011643 */
[----:B------:R-:W-:Y:S01]  /*9f80*/  PRMT R136, R136, 0x5432, R45 ;  /* 0x0000543288887816 */ /* 0x000fe2000000002d */
[----:B------:R-:W-:Y:S01]  /*9f90*/  IMAD.U32 R45, R138, 0x10000, RZ ;  /* 0x000100008a2d7824 */ /* 0x000fe200078e00ff */
[----:B------:R-:W-:Y:S01]  /*9fa0*/  SHF.R.U32.HI R54, RZ, 0x10, R55 ;  /* 0x00000010ff367819 */ /* 0x000fe20000011637 */
[----:B------:R-:W-:Y:S01]  /*9fb0*/  FMUL.FTZ R51, R47, R49 ;  /* 0x000000312f337220 */ /* 0x000fe20000410000 */
[----:B------:R-:W-:Y:S01]  /*9fc0*/  PRMT R44, R137, 0x5432, R44 ;  /* 0x00005432892c7816 */ /* 0x000fe2000000002c */
[-C--:B------:R-:W-:Y:S01]  /*9fd0*/  FMUL.FTZ R47, R47, R45.reuse ;  /* 0x0000002d2f2f7220 */ /* 0x080fe20000410000 */
[----:B------:R-:W-:Y:S01]  /*9fe0*/  LOP3.LUT R43, R29, 0xffff0000, RZ, 0xc0, !PT ;  /* 0xffff00001d2b7812 */ /* 0x000fe200078ec0ff */
[C---:B------:R-:W-:Y:S01]  /*9ff0*/  FFMA.FTZ R45, R42.reuse, R45, -R51 ;  /* 0x0000002d2a2d7223 */ /* 0x040fe20000010833 */
[----:B------:R-:W-:Y:S01]  /*a000*/  PRMT R137, R137, 0x5410, R66 ;  /* 0x0000541089897816 */ /* 0x000fe20000000042 */
[----:B------:R-:W-:Y:S01]  /*a010*/  FFMA.FTZ R42, R42, R49, R47 ;  /* 0x000000312a2a7223 */ /* 0x000fe2000001002f */
[----:B------:R-:W-:-:S02]  /*a020*/  LOP3.LUT R50, R48, 0xffff0000, RZ, 0xc0, !PT ;  /* 0xffff000030327812 */ /* 0x000fc400078ec0ff */
[----:B------:R-:W-:Y:S01]  /*a030*/  PRMT R139, R139, 0x5410, R54 ;  /* 0x000054108b8b7816 */ /* 0x000fe20000000036 */
[----:B------:R-:W-:Y:S01]  /*a040*/  IMAD.U32 R51, R137, 0x10000, RZ ;  /* 0x0001000089337824 */ /* 0x000fe200078e00ff */
[----:B------:R-:W-:Y:S01]  /*a050*/  LOP3.LUT R48, R138, 0xffff0000, RZ, 0xc0, !PT ;  /* 0xffff00008a307812 */ /* 0x000fe200078ec0ff */
[----:B------:R-:W-:Y:S01]  /*a060*/  FMUL.FTZ R53, R43, R50 ;  /* 0x000000322b357220 */ /* 0x000fe20000410000 */
[----:B------:R-:W-:Y:S01]  /*a070*/  LOP3.LUT R38, R13, 0xffff0000, RZ, 0xc0, !PT ;  /* 0xffff00000d267812 */ /* 0x000fe200078ec0ff */
[----:B------:R-:W-:Y:S02]  /*a080*/  IMAD.U32 R47, R139, 0x10000, RZ ;  /* 0x000100008b2f7824 */ /* 0x000fe400078e00ff */
[C---:B------:R-:W-:Y:S01]  /*a090*/  FMUL.FTZ R52, R46.reuse, R51 ;  /* 0x000000332e347220 */ /* 0x040fe20000410000 */
[----:B------:R-:W-:Y:S01]  /*a0a0*/  FMUL.FTZ R43, R43, R48 ;  /* 0x000000302b2b7220 */ /* 0x000fe20000410000 */
[----:B------:R-:W-:Y:S01]  /*a0b0*/  LOP3.LUT R31, R31, 0xffff0000, RZ, 0xc0, !PT ;  /* 0xffff00001f1f7812 */ /* 0x000fe200078ec0ff */
[-C--:B------:R-:W-:Y:S01]  /*a0c0*/  FMUL.FTZ R46, R46, R47.reuse ;  /* 0x0000002f2e2e7220 */ /* 0x080fe20000410000 */
[----:B------:R-:W-:Y:S01]  /*a0d0*/  LOP3.LUT R54, R137, 0xffff0000, RZ, 0xc0, !PT ;  /* 0xffff000089367812 */ /* 0x000fe200078ec0ff */
[C---:B------:R-:W-:Y:S01]  /*a0e0*/  FFMA.FTZ R43, R38.reuse, R50, R43 ;  /* 0x00000032262b7223 */ /* 0x040fe2000001002b */
[----:B------:R-:W-:Y:S01]  /*a0f0*/  LOP3.LUT R50, R139, 0xffff0000, RZ, 0xc0, !PT ;  /* 0xffff00008b327812 */ /* 0x000fe200078ec0ff */
[----:B------:R-:W-:Y:S01]  /*a100*/  FFMA.FTZ R48, R38, R48, -R53 ;  /* 0x0000003026307223 */ /* 0x000fe20000010835 */
[----:B------:R-:W-:Y:S01]  /*a110*/  FFMA.FTZ R38, R39, R47, -R52 ;  /* 0x0000002f27267223 */ /* 0x000fe20000010834 */
[----:B------:R-:W-:-:S02]  /*a120*/  IMAD.U32 R13, R28, 0x10000, RZ ;  /* 0x000100001c0d7824 */ /* 0x000fc400078e00ff */
[----:B------:R-:W-:Y:S01]  /*a130*/  FFMA.FTZ R39, R39, R51, R46 ;  /* 0x0000003327277223 */ /* 0x000fe2000001002e */
[----:B------:R-:W-:Y:S02]  /*a140*/  IMAD.U32 R52, R136, 0x10000, RZ ;  /* 0x0001000088347824 */ /* 0x000fe400078e00ff */
[C---:B------:R-:W-:Y:S01]  /*a150*/  FMUL.FTZ R56, R31.reuse, R54 ;  /* 0x000000361f387220 */ /* 0x040fe20000410000 */
[C---:B------:R-:W-:Y:S02]  /*a160*/  IMAD.U32 R46, R40.reuse, 0x10000, RZ ;  /* 0x00010000282e7824 */ /* 0x040fe400078e00ff */
        /* <DEDUP_REMOVED lines=8> */
[----:B------:R-:W-:Y:S01]  /*a1f0*/  FFMA.FTZ R52, R11, R52, R13 ;  /* 0x000000340b347223 */ /* 0x000fe2000001000d */
[----:B------:R-:W-:Y:S01]  /*a200*/  LOP3.LUT R37, R14, 0xffff0000, RZ, 0xc0, !PT ;  /* 0xffff00000e257812 */ /* 0x000fe200078ec0ff */
[----:B------:R-:W-:Y:S01]  /*a210*/  IMAD.U32 R14, R30, 0x10000, RZ ;  /* 0x000100001e0e7824 */ /* 0x000fe200078e00ff */
[----:B------:R-:W-:Y:S01]  /*a220*/  LOP3.LUT R12, R12, 0xffff0000, RZ, 0xc0, !PT ;  /* 0xffff00000c0c7812 */ /* 0x000fe200078ec0ff */
[C---:B------:R-:W-:Y:S01]  /*a230*/  FFMA.FTZ R51, R29.reuse, R50, -R56 ;  /* 0x000000321d337223 */ /* 0x040fe20000010838 */
[----:B------:R-:W-:Y:S01]  /*a240*/  FFMA.FTZ R58, R29, R54, R58 ;  /* 0x000000361d3a7223 */ /* 0x000fe2000001003a */
[----:B------:R-:W-:Y:S01]  /*a250*/  FFMA.FTZ R40, R11, R46, -R40 ;  /* 0x0000002e0b287223 */ /* 0x000fe20000010828 */
[----:B------:R-:W-:Y:S01]  /*a260*/  IMAD.U32 R13, R44, 0x10000, RZ ;  /* 0x000100002c0d7824 */ /* 0x000fe200078e00ff */
[----:B------:R-:W-:Y:S01]  /*a270*/  LOP3.LUT R30, R30, 0xffff0000, RZ, 0xc0, !PT ;  /* 0xffff00001e1e7812 */ /* 0x000fe200078ec0ff */
[C---:B------:R-:W-:Y:S01]  /*a280*/  FMUL.FTZ R29, R28.reuse, R47 ;  /* 0x0000002f1c1d7220 */ /* 0x040fe20000410000 */
[-C--:B------:R-:W-:Y:S01]  /*a290*/  FMUL.FTZ R49, R28, R31.reuse ;  /* 0x0000001f1c317220 */ /* 0x080fe20000410000 */
[C---:B------:R-:W-:Y:S01]  /*a2a0*/  IMAD.U32 R11, R41.reuse, 0x10000, RZ ;  /* 0x00010000290b7824 */ /* 0x040fe200078e00ff */
[----:B------:R-:W-:Y:S01]  /*a2b0*/  LOP3.LUT R44, R44, 0xffff0000, RZ, 0xc0, !PT ;  /* 0xffff00002c2c7812 */ /* 0x000fe200078ec0ff */
[C---:B------:R-:W-:Y:S01]  /*a2c0*/  FFMA.FTZ R29, R12.reuse, R31, -R29 ;  /* 0x0000001f0c1d7223 */ /* 0x040fe2000001081d */
[----:B------:R-:W-:Y:S01]  /*a2d0*/  LOP3.LUT R41, R41, 0xffff0000, RZ, 0xc0, !PT ;  /* 0xffff000029297812 */ /* 0x000fe200078ec0ff */
[----:B------:R-:W-:Y:S01]  /*a2e0*/  FFMA.FTZ R49, R12, R47, R49 ;  /* 0x0000002f0c317223 */ /* 0x000fe20000010031 */
[----:B------:R-:W-:Y:S01]  /*a2f0*/  FMUL.FTZ R12, R14, R13 ;  /* 0x0000000d0e0c7220 */ /* 0x000fe20000410000 */
        /* <DEDUP_REMOVED lines=20> */
.L_x_2757:
[----:B------:R-:W-:Y:S05]  /*a440*/  BSYNC B1 ;  /* 0x0000000000017941 */ /* 0x000fea0003800000 */
.L_x_2756:
[----:B------:R-:W-:Y:S01]  /*a450*/  ISETP.GE.AND P3, PT, R36, R131, PT ;  /* 0x000000832400720c */ /* 0x000fe20003f66270 */
[----:B------:R-:W-:Y:S02]  /*a460*/  ULDC.64 UR4, c[0x0][0x208] ;  /* 0x0000820000047ab9 */ /* 0x000fe40000000a00 */
[----:B-1----:R1:W-:Y:S10]  /*a470*/  ST.E.128 desc[UR4][R34.64], R12 ;  /* 0x0000000c22007985 */ /* 0x0023f4000c101d04 */
[----:B------:R-:W-:Y:S05]  /*a480*/  @P3 BRA `(.L_x_2704) ;  /* 0x0000000400e83947 */ /* 0x000fea0003800000 */
[----:B------:R-:W-:Y:S01]  /*a490*/  IMAD.WIDE R32, R36, 0x2, R32 ;  /* 0x0000000224207825 */ /* 0x000fe200078e0220 */
[----:B------:R-:W-:-:S04]  /*a4a0*/  ULDC.64 UR4, c[0x0][0x208] ;  /* 0x0000820000047ab9 */ /* 0x000fc80000000a00 */
[----:B---3--:R3:W-:Y:S01]  /*a4b0*/  ST.E.128 desc[UR4][R32.64], R28 ;  /* 0x0000001c20007985 */ /* 0x0087e2000c101d04 */
[----:B------:R-:W-:Y:S05]  /*a4c0*/  BRA `(.L_x_2704) ;  /* 0x0000000400d87947 */ /* 0x000fea0003800000 */
.L_x_2669:
[----:B------:R-:W-:-:S04]  /*a4d0*/  ULOP3.LUT UR4, UR60, 0x1, URZ, 0xfc, !UPT ;  /* 0x000000013c047892 */ /* 0x000fc8000f8efc3f */
[----:B------:R-:W-:-:S06]  /*a4e0*/  UISETP.NE.AND UP0, UPT, UR4, 0x3, UPT ;  /* 0x000000030400788c */ /* 0x000fcc000bf05270 */
[----:B------:R-:W-:-:S13]  /*a4f0*/  PLOP3.LUT P2, PT, PT, PT, UP0, 0x80, 0x0 ;  /* 0x000000000000781c */ /* 0x000fda0003f4f008 */
[----:B------:R-:W-:Y:S05]  /*a500*/  @!P2 BRA `(.L_x_2758) ;  /* 0x000000000004a947 */ /* 0x000fea0003800000 */
[----:B------:R-:W-:Y:S01]  /*a510*/  BPT.TRAP 0x1 ;  /* 0x000000040000795c */ /* 0x000fe20000300000 */
.L_x_2758:
[----:B------:R-:W-:Y:S01]  /*a520*/  IMAD R85, R22, 0x8, R18 ;  /* 0x0000000816557824 */ /* 0x000fe200078e0212 */
[----:B------:R-:W-:Y:S01]  /*a530*/  SHF.L.U32 R86, R207, 0x1f, RZ ;  /* 0x0000001fcf567819 */ /* 0x000fe200000006ff */
[----:B------:R-:W-:Y:S01]  /*a540*/  BSSY B1, `(.L_x_2759) ;  /* 0x0000004000017945 */ /* 0x000fe20003800000 */
[----:B------:R-:W-:Y:S02]  /*a550*/  SHF.R.S32.HI R82, RZ, 0x1f, R27 ;  /* 0x0000001fff527819 */ /* 0x000fe4000001141b */
[----:B------:R-:W0:Y:S02]  /*a560*/  SYNCS.PHASECHK.TRANS64.TRYWAIT P3, [R85+URZ+0x30890], R86 ;  /* 0x03089056550075a7 */ /* 0x000e24000806017f */
[----:B0-----:R-:W-:Y:S05]  /*a570*/  @!P3 BRA `(.L_x_2760) ;  /* 0x000001d40020b947 */ /* 0x001fea0003800000 */
.L_x_3047:
[----:B------:R-:W-:Y:S05]  /*a580*/  BSYNC B1 ;  /* 0x0000000000017941 */ /* 0x000fea0003800000 */
.L_x_2759:
        /* <DEDUP_REMOVED lines=25> */
.L_x_3051:
[----:B------:R-:W-:Y:S04]  /*a720*/  BSSY B1, `(.L_x_2762) ;  /* 0x0000026000017945 */ /* 0x000fe80003800000 */
[----:B------:R-:W-:Y:S05]  /*a730*/  @!P3 BRA `(.L_x_2763) ;  /* 0x000000000090b947 */ /* 0x000fea0003800000 */
[----:B------:R-:W-:Y:S01]  /*a740*/  ULDC UR4, c[0x0][0x2f4] ;  /* 0x0000bd0000047ab9 */ /* 0x000fe20000000800 */
[----:B------:R-:W-:Y:S01]  /*a750*/  ULDC.64 UR6, c[0x0][0x208] ;  /* 0x0000820000067ab9 */ /* 0x000fe20000000a00 */
        /* <DEDUP_REMOVED lines=34> */
.L_x_2763:
[----:B------:R-:W-:Y:S05]  /*a980*/  BSYNC B1 ;  /* 0x0000000000017941 */ /* 0x000fea0003800000 */
.L_x_2762:
[----:B------:R-:W-:-:S03]  /*a990*/  UMOV UR4, 0xffffffff ;  /* 0xffffffff00047882 */ /* 0x000fc60000000000 */
[----:B------:R-:W-:Y:S05]  /*a9a0*/  BRA.DIV UR4, `(.L_x_2764) ;  /* 0x000001d204747947 */ /* 0x000fea000b800000 */
[----:B--2---:R2:W0:Y:S04]  /*a9b0*/  SHFL.IDX PT, R36, R37, 0x1, 0x1c1f ;  /* 0x003c1f0025247f89 */ /* 0x00442800000e0000 */
[----:B---3--:R2:W3:Y:S02]  /*a9c0*/  SHFL.IDX PT, R35, R34, 0x1, 0x1c1f ;  /* 0x003c1f0022237f89 */ /* 0x0084e400000e0000 */
.L_x_3055:
[----:B------:R-:W-:-:S13]  /*a9d0*/  ISETP.GE.AND P3, PT, R38, 0x41, PT ;  /* 0x000000412600780c */ /* 0x000fda0003f66270 */
[----:B------:R-:W-:Y:S05]  /*a9e0*/  @!P3 BRA `(.L_x_2704) ;  /* 0x000000000090b947 */ /* 0x000fea0003800000 */
[----:B------:R-:W-:Y:S01]  /*a9f0*/  ULDC UR4, c[0x0][0x2f4] ;  /* 0x0000bd0000047ab9 */ /* 0x000fe20000000800 */
[----:B------:R-:W-:Y:S01]  /*aa00*/  ULDC.64 UR6, c[0x0][0x208] ;  /* 0x0000820000067ab9 */ /* 0x000fe20000000a00 */
[----:B------:R-:W-:Y:S02]  /*aa10*/  ISETP.GE.AND P5, PT, R16, UR4, PT ;  /* 0x0000000410007c0c */ /* 0x000fe4000bfa6270 */
[----:B------:R-:W-:-:S11]  /*aa20*/  ISETP.GE.AND P4, PT, R192, UR4, PT ;  /* 0x00000004c0007c0c */ /* 0x000fd6000bf86270 */
[----:B----4-:R-:W4:Y:S01]  /*aa30*/  @!P5 LDS.128 R12, [R80+0x20000] ;  /* 0x02000000500cd984 */ /* 0x010f220000000c00 */
[----:B---3--:R-:W-:-:S04]  /*aa40*/  @!P5 LEA R32, P3, R16, R35, 0x1 ;  /* 0x000000231020d211 */ /* 0x008fc800078608ff */
        /* <DEDUP_REMOVED lines=10> */
[----:B0-----:R-:W-:Y:S02]  /*aaf0*/  @!P5 IMAD.MOV.U32 R32, RZ, RZ, R35 ;  /* 0x000000ffff20d224 */ /* 0x001fe400078e0023 */
[----:B------:R-:W-:Y:S02]  /*ab00*/  @!P5 IMAD.MOV.U32 R33, RZ, RZ, R36 ;  /* 0x000000ffff21d224 */ /* 0x000fe400078e0024 */
[----:B------:R-:W-:-:S05]  /*ab10*/  @!P5 IMAD.WIDE R32, R11, 0x2, R32 ;  /* 0x000000020b20d825 */ /* 0x000fca00078e0220 */
[----:B---3--:R0:W-:Y:S01]  /*ab20*/  @!P5 ST.E.128 desc[UR6][R32.64], R12 ;  /* 0x0000000c2000d985 */ /* 0x0081e2000c101d06 */
[----:B------:R-:W-:-:S13]  /*ab30*/  ISETP.GE.AND P5, PT, R194, UR4, PT ;  /* 0x00000004c2007c0c */ /* 0x000fda000bfa6270 */
[----:B------:R-:W3:Y:S01]  /*ab40*/  @!P5 LDS.128 R12, [R80+0x23000] ;  /* 0x02300000500cd984 */ /* 0x000ee20000000c00 */
[----:B------:R-:W-:Y:S02]  /*ab50*/  @!P5 IMAD.SHL.U32 R11, R201, 0x8, RZ ;  /* 0x00000008c90bd824 */ /* 0x000fe400078e00ff */
[----:B0-----:R-:W-:Y:S02]  /*ab60*/  @!P5 IMAD.MOV.U32 R32, RZ, RZ, R35 ;  /* 0x000000ffff20d224 */ /* 0x001fe400078e0023 */
[----:B------:R-:W-:Y:S02]  /*ab70*/  @!P5 IMAD.MOV.U32 R33, RZ, RZ, R36 ;  /* 0x000000ffff21d224 */ /* 0x000fe400078e0024 */
[----:B------:R-:W-:-:S05]  /*ab80*/  @!P5 IMAD.WIDE R32, R11, 0x2, R32 ;  /* 0x000000020b20d825 */ /* 0x000fca00078e0220 */
[----:B---3--:R0:W-:Y:S01]  /*ab90*/  @!P5 ST.E.128 desc[UR6][R32.64], R12 ;  /* 0x0000000c2000d985 */ /* 0x0081e2000c101d06 */
[----:B------:R-:W-:-:S03]  /*aba0*/  ISETP.GE.AND P5, PT, R193, UR4, PT ;  /* 0x00000004c1007c0c */ /* 0x000fc6000bfa6270 */
[----:B------:R-:W3:Y:S10]  /*abb0*/  @!P4 LDS.128 R12, [R81+0x23000] ;  /* 0x02300000510cc984 */ /* 0x000ef40000000c00 */
[----:B0-----:R-:W-:-:S04]  /*abc0*/  @!P5 LEA R32, P6, R193, R35, 0x1 ;  /* 0x00000023c120d211 */ /* 0x001fc800078c08ff */
[----:B------:R-:W-:Y:S01]  /*abd0*/  @!P5 LEA.HI.X R33, R193, R36, R203, 0x1, P6 ;  /* 0x00000024c121d211 */ /* 0x000fe200030f0ccb */
[----:B---3--:R-:W-:Y:S04]  /*abe0*/  @!P4 ST.E.128 desc[UR6][R30.64], R12 ;  /* 0x0000000c1e00c985 */ /* 0x008fe8000c101d06 */
[----:B------:R-:W0:Y:S04]  /*abf0*/  @!P3 LDS.128 R12, [R80+0x26000] ;  /* 0x02600000500cb984 */ /* 0x000e280000000c00 */
[----:B0-----:R-:W-:Y:S04]  /*ac00*/  @!P3 ST.E.128 desc[UR6][R28.64], R12 ;  /* 0x0000000c1c00b985 */ /* 0x001fe8000c101d06 */
[----:B------:R-:W0:Y:S04]  /*ac10*/  @!P5 LDS.128 R12, [R81+0x26000] ;  /* 0x02600000510cd984 */ /* 0x000e280000000c00 */
[----:B0-----:R0:W-:Y:S02]  /*ac20*/  @!P5 ST.E.128 desc[UR6][R32.64], R12 ;  /* 0x0000000c2000d985 */ /* 0x0011e4000c101d06 */
.L_x_2704:
[----:B------:R-:W-:Y:S05]  /*ac30*/  BSYNC B0 ;  /* 0x0000000000007941 */ /* 0x000fea0003800000 */
.L_x_2668:
        /* <DEDUP_REMOVED lines=17> */
.L_x_2766:
[----:B------:R-:W-:Y:S05]  /*ad50*/  BSYNC B0 ;  /* 0x0000000000007941 */ /* 0x000fea0003800000 */
.L_x_2765:
[----:B------:R-:W3:Y:S01]  /*ad60*/  SYNCS.PHASECHK.TRANS64.TRYWAIT P2, [R85+URZ+0x308b0], R86 ;  /* 0x0308b056550075a7 */ /* 0x000ee2000804017f */
[----:B------:R-:W-:Y:S01]  /*ad70*/  ULDC UR61, c[0x0][0x2f4] ;  /* 0x0000bd00003d7ab9 */ /* 0x000fe20000000800 */
[----:B------:R-:W-:Y:S04]  /*ad80*/  BSSY B0, `(.L_x_2767) ;  /* 0x0000002000007945 */ /* 0x000fe80003800000 */
[----:B---3--:R-:W-:Y:S05]  /*ad90*/  @!P2 BRA `(.L_x_2768) ;  /* 0x000001cc00c4a947 */ /* 0x008fea0003800000 */
.L_x_3056:
[----:B------:R-:W-:Y:S05]  /*ada0*/  BSYNC B0 ;  /* 0x0000000000007941 */ /* 0x000fea0003800000 */
.L_x_2767:
[----:B------:R-:W-:Y:S01]  /*adb0*/  ULDC.64 UR4, c[0x0][0x328] ;  /* 0x0000ca0000047ab9 */ /* 0x000fe20000000a00 */
[----:B------:R-:W-:Y:S01]  /*adc0*/  ULDC.64 UR6, c[0x0][0x318] ;  /* 0x0000c60000067ab9 */ /* 0x000fe20000000a00 */
[----:B------:R-:W-:Y:S01]  /*add0*/  IMAD R82, R82, UR4, RZ ;  /* 0x0000000452527c24 */ /* 0x000fe2000f8e02ff */
[----:B------:R-:W-:Y:S01]  /*ade0*/  BSSY B0, `(.L_x_2769) ;  /* 0x0000034000007945 */ /* 0x000fe20003800000 */
[----:B-1--4-:R-:W-:-:S04]  /*adf0*/  IMAD.WIDE.U32 R12, R27, UR4, RZ ;  /* 0x000000041b0c7c25 */ /* 0x012fc8000f8e00ff */
[----:B------:R-:W-:Y:S01]  /*ae00*/  IMAD R27, R27, UR5, R82 ;  /* 0x000000051b1b7c24 */ /* 0x000fe2000f8e0252 */
[----:B------:R-:W-:Y:S01]  /*ae10*/  ULDC.64 UR4, c[0x0][0x338] ;  /* 0x0000ce0000047ab9 */ /* 0x000fe20000000a00 */
[----:B------:R-:W-:Y:S02]  /*ae20*/  IMAD.IADD R84, R84, 0x1, -R206 ;  /* 0x0000000154547824 */ /* 0x000fe400078e0ace */
[----:B------:R-:W-:Y:S02]  /*ae30*/  IMAD R83, R83, UR4, RZ ;  /* 0x0000000453537c24 */ /* 0x000fe4000f8e02ff */
[----:B------:R-:W-:Y:S02]  /*ae40*/  IMAD.IADD R13, R13, 0x1, R27 ;  /* 0x000000010d0d7824 */ /* 0x000fe400078e021b */
[C---:B------:R-:W-:Y:S02]  /*ae50*/  IMAD R83, R26.reuse, UR5, R83 ;  /* 0x000000051a537c24 */ /* 0x040fe4000f8e0253 */
[----:B------:R-:W-:Y:S01]  /*ae60*/  IMAD.WIDE.U32 R12, R26, UR4, R12 ;  /* 0x000000041a0c7c25 */ /* 0x000fe2000f8e000c */
[----:B------:R-:W-:-:S03]  /*ae70*/  ULDC.64 UR4, c[0x0][0x330] ;  /* 0x0000cc0000047ab9 */ /* 0x000fc60000000a00 */
[----:B------:R-:W-:Y:S02]  /*ae80*/  IMAD.IADD R13, R13, 0x1, R83 ;  /* 0x000000010d0d7824 */ /* 0x000fe400078e0253 */
[----:B------:R-:W-:-:S04]  /*ae90*/  IMAD.WIDE.U32 R12, R199, UR4, R12 ;  /* 0x00000004c70c7c25 */ /* 0x000fc8000f8e000c */
[----:B0-----:R-:W-:Y:S01]  /*aea0*/  IMAD R11, R199, UR5, R13 ;  /* 0x00000005c70b7c24 */ /* 0x001fe2000f8e020d */
[----:B--2---:R-:W-:-:S04]  /*aeb0*/  LEA R34, P2, R12, UR6, 0x1 ;  /* 0x000000060c227c11 */ /* 0x004fc8000f8408ff */
[----:B------:R-:W-:Y:S01]  /*aec0*/  LEA.HI.X R11, R12, UR7, R11, 0x1, P2 ;  /* 0x000000070c0b7c11 */ /* 0x000fe200090f0c0b */
[----:B------:R0:W1:Y:S01]  /*aed0*/  SHFL.IDX PT, R30, R34, RZ, 0x1c1f ;  /* 0x001c1fff221e7589 */ /* 0x00006200000e0000 */
[----:B------:R-:W-:-:S03]  /*aee0*/  ISETP.GE.AND P2, PT, R84, 0x1, PT ;  /* 0x000000015400780c */ /* 0x000fc60003f46270 */
[----:B------:R0:W2:Y:S10]  /*aef0*/  SHFL.IDX PT, R31, R11, RZ, 0x1c1f ;  /* 0x001c1fff0b1f7589 */ /* 0x0000b400000e0000 */
[----:B0-----:R-:W-:Y:S05]  /*af00*/  @!P2 BRA `(.L_x_2770) ;  /* 0x000000000084a947 */ /* 0x001fea0003800000 */
[----:B------:R-:W-:Y:S01]  /*af10*/  ISETP.GE.AND P5, PT, R16, UR61, PT ;  /* 0x0000003d10007c0c */ /* 0x000fe2000bfa6270 */
[----:B------:R-:W-:Y:S01]  /*af20*/  ULDC.64 UR4, c[0x0][0x208] ;  /* 0x0000820000047ab9 */ /* 0x000fe20000000a00 */
        /* <DEDUP_REMOVED lines=31> */
.L_x_2770:
[----:B------:R-:W-:Y:S05]  /*b120*/  BSYNC B0 ;  /* 0x0000000000007941 */ /* 0x000fea0003800000 */
.L_x_2769:
[----:B------:R-:W-:Y:S01]  /*b130*/  ISETP.GE.AND P2, PT, R84, 0x41, PT ;  /* 0x000000415400780c */ /* 0x000fe20003f46270 */
[----:B0-2---:R0:W2:Y:S01]  /*b140*/  SHFL.IDX PT, R31, R11, 0x1, 0x1c1f ;  /* 0x003c1f000b1f7f89 */ /* 0x0050a200000e0000 */
[----:B------:R-:W-:Y:S03]  /*b150*/  BSSY B0, `(.L_x_2771) ;  /* 0x0000024000007945 */ /* 0x000fe60003800000 */
[----:B-1----:R0:W1:Y:S08]  /*b160*/  SHFL.IDX PT, R30, R34, 0x1, 0x1c1f ;  /* 0x003c1f00221e7f89 */ /* 0x00207000000e0000 */
[----:B0-----:R-:W-:Y:S05]  /*b170*/  @!P2 BRA `(.L_x_2772) ;  /* 0x000000000084a947 */ /* 0x001fea0003800000 */
[----:B------:R-:W-:Y:S01]  /*b180*/  ISETP.GE.AND P5, PT, R16, UR61, PT ;  /* 0x0000003d10007c0c */ /* 0x000fe2000bfa6270 */
[----:B------:R-:W-:Y:S01]  /*b190*/  ULDC.64 UR4, c[0x0][0x208] ;  /* 0x0000820000047ab9 */ /* 0x000fe20000000a00 */
        /* <DEDUP_REMOVED lines=31> */
.L_x_2772:
[----:B------:R-:W-:Y:S05]  /*b390*/  BSYNC B0 ;  /* 0x0000000000007941 */ /* 0x000fea0003800000 */
.L_x_2771:
[----:B------:R-:W-:Y:S01]  /*b3a0*/  @!PT LDS RZ, [RZ] ;  /* 0x00000000fffff984 */ /* 0x000fe20000000800 */
[----:B------:R-:W-:Y:S01]  /*b3b0*/  @!PT LDS RZ, [RZ] ;  /* 0x00000000fffff984 */ /* 0x000fe20000000800 */
[----:B------:R-:W-:Y:S01]  /*b3c0*/  @!PT LDS RZ, [RZ] ;  /* 0x00000000fffff984 */ /* 0x000fe20000000800 */
[----:B------:R-:W-:Y:S01]  /*b3d0*/  @!PT LDS RZ, [RZ] ;  /* 0x00000000fffff984 */ /* 0x000fe20000000800 */
[----:B------:R4:W-:Y:S06]  /*b3e0*/  MEMBAR.ALL.CTA ;  /* 0x0000000000007992 */ /* 0x0009ec0000008000 */
[----:B----4-:R-:W4:Y:S01]  /*b3f0*/  FENCE.VIEW.ASYNC.S ;  /* 0x00000000000073c6 */ /* 0x010f220000000000 */
[----:B---3--:R-:W-:Y:S01]  /*b400*/  @!P3 VIADD R85, R85, 0x308c0 ;  /* 0x000308c05555b836 */ /* 0x008fe20000000000 */
[----:B----4-:R3:W-:Y:S01]  /*b410*/  BAR.SYNC.DEFER_BLOCKING R158, 0x80 ;  /* 0x0002009e0000751d */ /* 0x0107e20000010000 */
[----:B------:R-:W-:Y:S01]  /*b420*/  LOP3.LUT P4, RZ, R19, 0x2, RZ, 0xc0, !PT ;  /* 0x0000000213ff7812 */ /* 0x000fe2000788c0ff */
[----:B------:R-:W-:-:S02]  /*b430*/  VIADD R22, R22, 0x1 ;  /* 0x0000000116167836 */ /* 0x000fc40000000000 */
[----:B------:R-:W-:Y:S02]  /*b440*/  @!P3 PRMT R85, RZ, 0x654, R85 ;  /* 0x00000654ff55b816 */ /* 0x000fe40000000055 */
[----:B------:R-:W-:Y:S02]  /*b450*/  PLOP3.LUT P2, PT, PT, PT, PT, 0x8, 0x0 ;  /* 0x000000000000781c */ /* 0x000fe40003f4e170 */
[----:B------:R3:W-:Y:S01]  /*b460*/  @!P3 SYNCS.ARRIVE.TRANS64.RED.A1T0 RZ, [R85+URZ], RZ ;  /* 0x000000ff55ffb9a7 */ /* 0x0007e2000810043f */
[----:B------:R-:W-:-:S04]  /*b470*/  ISETP.NE.AND P3, PT, R22, 0x2, PT ;  /* 0x000000021600780c */ /* 0x000fc80003f65270 */
[----:B0-----:R-:W-:Y:S02]  /*b480*/  SEL R12, RZ, 0x1, P3 ;  /* 0x00000001ff0c7807 */ /* 0x001fe40001800000 */
[----:B------:R-:W-:Y:S02]  /*b490*/  SEL R22, R22, RZ, P3 ;  /* 0x000000ff16167207 */ /* 0x000fe40001800000 */
[----:B------:R-:W-:Y:S01]  /*b4a0*/  LOP3.LUT R207, R207, R12, RZ, 0x3c, !PT ;  /* 0x0000000ccfcf7212 */ /* 0x000fe200078e3cff */
[----:B---3--:R-:W-:Y:S06]  /*b4b0*/  @P4 BRA `(.L_x_2773) ;  /* 0xffffff7400144947 */ /* 0x008fec000383ffff */
.L_x_2663:
[----:B------:R-:W0:Y:S01]  /*b4c0*/  LDC R0, c[0x0][0x448] ;  /* 0x00011200ff007b82 */ /* 0x000e220000000800 */
[----:B------:R-:W-:Y:S01]  /*b4d0*/  VIADD R3, R220, 0x7f ;  /* 0x0000007fdc037836 */ /* 0x000fe20000000000 */
[----:B------:R-:W-:Y:S01]  /*b4e0*/  BSSY B0, `(.L_x_2774) ;  /* 0x0000010000007945 */ /* 0x000fe20003800000 */
[----:B------:R-:W-:Y:S01]  /*b4f0*/  IMAD.MOV.U32 R2, RZ, RZ, RZ ;  /* 0x000000ffff027224 */ /* 0x000fe200078e00ff */
[----:B0-----:R-:W-:-:S13]  /*b500*/  ISETP.NE.AND P0, PT, R0, 0x1, PT ;  /* 0x000000010000780c */ /* 0x001fda0003f05270 */
[----:B------:R-:W0:Y:S08]  /*b510*/  @P0 LDC R0, c[0x0][0x44c] ;  /* 0x00011300ff000b82 */ /* 0x000e300000000800 */
[----:B------:R-:W3:Y:S01]  /*b520*/  @P0 LDC R5, c[0x0][0x450] ;  /* 0x00011400ff050b82 */ /* 0x000ee20000000800 */
[----:B0-----:R-:W-:-:S05]  /*b530*/  @P0 IMAD.HI.U32 R0, R3, R0, RZ ;  /* 0x0000000003000227 */ /* 0x001fca00078e00ff */
[----:B---3--:R-:W-:-:S05]  /*b540*/  @P0 SHF.R.U32.HI R3, RZ, R5, R0 ;  /* 0x00000005ff030219 */ /* 0x008fca0000011600 */
[----:B------:R-:W-:-:S04]  /*b550*/  IMAD.IADD R3, R134, 0x1, R3 ;  /* 0x0000000186037824 */ /* 0x000fc800078e0203 */
[----:B------:R-:W-:-:S05]  /*b560*/  IMAD.HI R3, R3, 0x2aaaaaab, RZ ;  /* 0x2aaaaaab03037827 */ /* 0x000fca00078e02ff */
[----:B------:R-:W-:-:S04]  /*b570*/  SHF.R.U32.HI R0, RZ, 0x1f, R3 ;  /* 0x0000001fff007819 */ /* 0x000fc80000011603 */
[----:B------:R-:W-:-:S04]  /*b580*/  LEA.HI.SX32 R0, R3, R0, 0x1c ;  /* 0x0000000003007211 */ /* 0x000fc800078fe2ff */
[----:B------:R-:W-:-:S04]  /*b590*/  VIMNMX R135, R135, R0, PT ;  /* 0x0000000087877248 */ /* 0x000fc80003fe0100 */
[----:B------:R-:W-:Y:S01]  /*b5a0*/  ISETP.GE.AND P0, PT, R135, 0x1, PT ;  /* 0x000000018700780c */ /* 0x000fe20003f06270 */
[----:B------:R-:W-:-:S12]  /*b5b0*/  @P2 BRA `(.L_x_2775) ;  /* 0x0000000000082947 */ /* 0x000fd80003800000 */
[----:B------:R-:W0:Y:S02]  /*b5c0*/  FENCE.VIEW.ASYNC.G ;  /* 0x00000000000073c6 */ /* 0x000e240000000100 */
[----:B0-----:R-:W-:Y:S06]  /*b5d0*/  BAR.ARV 0xc, 0x180 ;  /* 0x0306000000007b1d */ /* 0x001fec0000002000 */
.L_x_2775:
[----:B------:R-:W-:Y:S05]  /*b5e0*/  BSYNC B0 ;  /* 0x0000000000007941 */ /* 0x000fea0003800000 */
.L_x_2774:
[----:B------:R-:W-:Y:S04]  /*b5f0*/  BSSY B0, `(.L_x_2776) ;  /* 0x0000020000007945 */ /* 0x000fe80003800000 */
[----:B------:R-:W-:Y:S05]  /*b600*/  @!P0 BRA `(.L_x_2777) ;  /* 0x0000000000788947 */ /* 0x000fea0003800000 */
        /* <DEDUP_REMOVED lines=12> */
[----:B------:R0:W3:Y:S01]  /*b6d0*/  F2I.FTZ.U32.TRUNC.NTZ R3, R2 ;  /* 0x0000000200037305 */ /* 0x0000e2000021f000 */
[----:B------:R-:W-:Y:S01]  /*b6e0*/  ISETP.GE.AND P2, PT, R0, RZ, PT ;  /* 0x000000ff0000720c */ /* 0x000fe20003f46270 */
[----:B0-----:R-:W-:Y:S02]  /*b6f0*/  IMAD.MOV.U32 R2, RZ, RZ, RZ ;  /* 0x000000ffff027224 */ /* 0x001fe400078e00ff */
[----:B---3--:R-:W-:-:S04]  /*b700*/  IMAD.MOV R8, RZ, RZ, -R3 ;  /* 0x000000ffff087224 */ /* 0x008fc800078e0a03 */
        /* <DEDUP_REMOVED lines=14> */
.L_x_2777:
[----:B------:R-:W-:Y:S05]  /*b7f0*/  BSYNC B0 ;  /* 0x0000000000007941 */ /* 0x000fea0003800000 */
.L_x_2776:
        /* <DEDUP_REMOVED lines=47> */
[----:B-12---:R-:W-:Y:S02]  /*baf0*/  CS2R R30, SRZ ;  /* 0x00000000001e7805 */ /* 0x006fe4000001ff00 */
[----:B------:R-:W-:-:S02]  /*bb00*/  CS2R R28, SRZ ;  /* 0x00000000001c7805 */ /* 0x000fc4000001ff00 */
[----:B------:R-:W-:Y:S02]  /*bb10*/  CS2R R26, SRZ ;  /* 0x00000000001a7805 */ /* 0x000fe4000001ff00 */
[----:B------:R-:W-:Y:S01]  /*bb20*/  CS2R R24, SRZ ;  /* 0x0000000000187805 */ /* 0x000fe2000001ff00 */
[----:B---3--:R-:W-:-:S05]  /*bb30*/  IMAD R219, R0, R2, RZ ;  /* 0x0000000200db7224 */ /* 0x008fca00078e02ff */
[----:B------:R-:W-:-:S04]  /*bb40*/  VIADDMNMX R2, R219, R2, R135, PT ;  /* 0x00000002db027246 */ /* 0x000fc80003800187 */
[----:B------:R-:W-:-:S13]  /*bb50*/  ISETP.GT.AND P1, PT, R2, R219, PT ;  /* 0x000000db0200720c */ /* 0x000fda0003f24270 */
[----:B------:R-:W-:Y:S05]  /*bb60*/  @!P1 BRA `(.L_x_2778) ;  /* 0x000000fc00009947 */ /* 0x000fea0003800000 */
        /* <DEDUP_REMOVED lines=33> */
.L_x_2779:
        /* <DEDUP_REMOVED lines=13> */
.L_x_2783:
[----:B-1----:R1:W2:Y:S02]  /*be50*/  SYNCS.PHASECHK.TRANS64.TRYWAIT P0, [R18+URZ+0x30800], R3 ;  /* 0x03080003120075a7 */ /* 0x0022a4000800017f */
[----:B--2---:R-:W-:Y:S05]  /*be60*/  @!P0 NANOSLEEP.SYNCS 0x989680 ;  /* 0x009896800000895d */ /* 0x004fea0003900000 */
[----:B------:R-:W2:Y:S02]  /*be70*/  @!P0 SYNCS.PHASECHK.TRANS64 P0, [R18+URZ+0x30800], R3 ;  /* 0x03080003120085a7 */ /* 0x000ea4000800007f */
[----:B--2---:R-:W-:Y:S05]  /*be80*/  @!P0 BRA `(.L_x_2783) ;  /* 0xfffffffc00f08947 */ /* 0x004fea000383ffff */
.L_x_2782:
[----:B------:R-:W-:Y:S05]  /*be90*/  BSYNC B0 ;  /* 0x0000000000007941 */ /* 0x000fea0003800000 */
.L_x_2781:
[----:B------:R-:W-:Y:S05]  /*bea0*/  BRA `(.L_x_2784) ;  /* 0x0000007800547947 */ /* 0x000fea0003800000 */
.L_x_2780:
[----:B------:R-:W2:Y:S01]  /*beb0*/  LDL R0, [R1+0x38] ;  /* 0x0000380001007983 */ /* 0x000ea20000100800 */
[----:B------:R-:W-:Y:S02]  /*bec0*/  ULDC.64 UR6, c[0x0][0x408] ;  /* 0x0001020000067ab9 */ /* 0x000fe40000000a00 */
[----:B-----5:R-:W-:Y:S01]  /*bed0*/  IMAD.WIDE.U32 R26, R133, UR6, RZ ;  /* 0x00000006851a7c25 */ /* 0x020fe2000f8e00ff */
[----:B--2---:R-:W-:Y:S02]  /*bee0*/  R2UR UR4, R0 ;  /* 0x00000000000472ca */ /* 0x004fe400000e0000 */
[----:B------:R-:W-:-:S11]  /*bef0*/  SHF.R.S32.HI R0, RZ, 0x1f, R133 ;  /* 0x0000001fff007819 */ /* 0x000fd60000011485 */
[----:B------:R-:W-:-:S03]  /*bf00*/  ULOP3.LUT UP0, URZ, UR4, 0x3ff, URZ, 0xc0, !UPT ;  /* 0x000003ff043f7892 */ /* 0x000fc6000f80c03f */
[----:B------:R-:W-:Y:S02]  /*bf10*/  ULDC.64 UR4, c[0x0][0x3f8] ;  /* 0x0000fe0000047ab9 */ /* 0x000fe40000000a00 */
[C---:B------:R-:W-:Y:S01]  /*bf20*/  IMAD R4, R0.reuse, UR4, RZ ;  /* 0x0000000400047c24 */ /* 0x040fe2000f8e02ff */
[----:B------:R-:W-:Y:S01]  /*bf30*/  PLOP3.LUT P0, PT, PT, PT, UP0, 0x80, 0x0 ;  /* 0x000000000000781c */ /* 0x000fe20003f0f008 */
[----:B------:R-:W-:Y:S02]  /*bf40*/  IMAD R0, R0, UR6, RZ ;  /* 0x0000000600007c24 */ /* 0x000fe4000f8e02ff */
[----:B------:R-:W-:-:S04]  /*bf50*/  IMAD.WIDE.U32 R24, R133, UR4, RZ ;  /* 0x0000000485187c25 */ /* 0x000fc8000f8e00ff */
[C---:B------:R-:W-:Y:S02]  /*bf60*/  IMAD R29, R133.reuse, UR5, R4 ;  /* 0x00000005851d7c24 */ /* 0x040fe4000f8e0204 */
[----:B------:R-:W-:Y:S02]  /*bf70*/  IMAD R31, R133, UR7, R0 ;  /* 0x00000007851f7c24 */ /* 0x000fe4000f8e0200 */
        /* <DEDUP_REMOVED lines=19> */
.L_x_2785:
[----:B------:R-:W-:Y:S01]  /*c0b0*/  ULDC.U8 UR4, c[0x0][0x410] ;  /* 0x0001040000047ab9 */ /* 0x000fe20000000000 */
[----:B------:R-:W-:Y:S01]  /*c0c0*/  BSSY B0, `(.L_x_2786) ;  /* 0x000076b000007945 */ /* 0x000fe20003800000 */
[----:B------:R-:W-:Y:S01]  /*c0d0*/  ISETP.NE.AND P0, PT, RZ, UR4, PT ;  /* 0x00000004ff007c0c */ /* 0x000fe2000bf05270 */
[----:B------:R-:W-:-:S12]  /*c0e0*/  IMAD.IADD R64, R206, 0x1, R220 ;  /* 0x00000001ce407824 */ /* 0x000fd800078e02dc */
        /* <DEDUP_REMOVED lines=38> */
.L_x_3062:
        /* <DEDUP_REMOVED lines=18> */
[----:B------:R-:W-:Y:S01]  /*c470*/  ISETP.GE.AND P3, PT, R211, UR4, PT ;  /* 0x00000004d3007c0c */ /* 0x000fe2000bf66270 */
[----:B------:R-:W-:Y:S01]  /*c480*/  ULDC.64 UR6, c[0x0][0x208] ;  /* 0x0000820000067ab9 */ /* 0x000fe20000000a00 */
[----:B------:R-:W-:Y:S02]  /*c490*/  ISETP.GE.AND P2, PT, R209, UR4, PT ;  /* 0x00000004d1007c0c */ /* 0x000fe4000bf46270 */
[----:B------:R-:W-:Y:S02]  /*c4a0*/  ISETP.GE.AND P1, PT, R210, UR4, PT ;  /* 0x00000004d2007c0c */ /* 0x000fe4000bf26270 */
[----:B------:R-:W-:Y:S02]  /*c4b0*/  SHF.R.S32.HI R12, RZ, 0x1f, R211 ;  /* 0x0000001fff0c7819 */ /* 0x000fe400000114d3 */
[----:B------:R-:W-:-:S05]  /*c4c0*/  ISETP.GE.AND P4, PT, R196, UR4, PT ;  /* 0x00000004c4007c0c */ /* 0x000fca000bf86270 */
[C---:B------:R-:W-:Y:S01]  /*c4d0*/  @!P3 IMAD.SHL.U32 R27, R211.reuse, 0x2, RZ ;  /* 0x00000002d31bb824 */ /* 0x040fe200078e00ff */
[----:B------:R-:W-:Y:S01]  /*c4e0*/  @!P3 SHF.L.U64.HI R12, R211, 0x1, R12 ;  /* 0x00000001d30cb819 */ /* 0x000fe2000001020c */
[C---:B------:R-:W-:Y:S01]  /*c4f0*/  @!P2 IMAD.SHL.U32 R21, R209.reuse, 0x2, RZ ;  /* 0x00000002d115a824 */ /* 0x040fe200078e00ff */
[----:B------:R-:W-:Y:S02]  /*c500*/  SHF.R.S32.HI R10, RZ, 0x1f, R209 ;  /* 0x0000001fff0a7819 */ /* 0x000fe400000114d1 */
[-C--:B--2---:R-:W-:Y:S01]  /*c510*/  @!P3 IADD3 R28, P6, R8, R27.reuse, RZ ;  /* 0x0000001b081cb210 */ /* 0x084fe20007fde0ff */
[----:B------:R-:W-:Y:S01]  /*c520*/  @!P1 IMAD.SHL.U32 R13, R210, 0x2, RZ ;  /* 0x00000002d20d9824 */ /* 0x000fe200078e00ff */
[----:B------:R-:W-:Y:S01]  /*c530*/  ISETP.GE.AND P0, PT, R208, UR4, PT ;  /* 0x00000004d0007c0c */ /* 0x000fe2000bf06270 */
[----:B------:R-:W-:Y:S01]  /*c540*/  @!P4 IMAD.MOV.U32 R4, RZ, RZ, R8 ;  /* 0x000000ffff04c224 */ /* 0x000fe200078e0008 */
[----:B------:R-:W-:Y:S01]  /*c550*/  @!P2 SHF.L.U64.HI R10, R209, 0x1, R10 ;  /* 0x00000001d10aa819 */ /* 0x000fe2000001020a */
[----:B-1----:R-:W-:Y:S01]  /*c560*/  @!P3 IMAD.X R29, R3, 0x1, R12, P6 ;  /* 0x00000001031db824 */ /* 0x002fe200030e060c */
[----:B----4-:R-:W-:Y:S01]  /*c570*/  @!P3 IADD3 R26, P5, R30, R27, RZ ;  /* 0x0000001b1e1ab210 */ /* 0x010fe20007fbe0ff */
[----:B------:R-:W-:Y:S01]  /*c580*/  @!P4 IMAD.MOV.U32 R5, RZ, RZ, R3 ;  /* 0x000000ffff05c224 */ /* 0x000fe200078e0003 */
[----:B------:R-:W-:-:S02]  /*c590*/  @!P2 IADD3 R24, P6, R8, R21, RZ ;  /* 0x000000150818a210 */ /* 0x000fc40007fde0ff */
[----:B------:R-:W-:Y:S01]  /*c5a0*/  SHF.R.S32.HI R7, RZ, 0x1f, R210 ;  /* 0x0000001fff077819 */ /* 0x000fe200000114d2 */
[----:B---3--:R-:W-:Y:S01]  /*c5b0*/  @!P3 IMAD.X R27, R9, 0x1, R12, P5 ;  /* 0x00000001091bb824 */ /* 0x008fe200028e060c */
[----:B------:R-:W-:Y:S01]  /*c5c0*/  @!P2 IADD3 R20, P5, R30, R21, RZ ;  /* 0x000000151e14a210 */ /* 0x000fe20007fbe0ff */
[----:B------:R-:W-:Y:S01]  /*c5d0*/  @!P2 IMAD.X R25, R3, 0x1, R10, P6 ;  /* 0x000000010319a824 */ /* 0x000fe200030e060a */
[----:B------:R-:W-:Y:S01]  /*c5e0*/  @!P1 SHF.L.U64.HI R6, R210, 0x1, R7 ;  /* 0x00000001d2069819 */ /* 0x000fe20000010207 */
[----:B------:R-:W-:Y:S01]  /*c5f0*/  @!P4 IMAD.WIDE R4, R196, 0x2, R4 ;  /* 0x00000002c404c825 */ /* 0x000fe200078e0204 */
[----:B------:R-:W-:-:S03]  /*c600*/  @!P1 IADD3 R14, P6, R8, R13, RZ ;  /* 0x0000000d080e9210 */ /* 0x000fc60007fde0ff */
[----:B------:R-:W-:Y:S01]  /*c610*/  @!P2 IMAD.X R21, R9, 0x1, R10, P5 ;  /* 0x000000010915a824 */ /* 0x000fe200028e060a */
[----:B------:R-:W-:Y:S01]  /*c620*/  ISETP.GE.AND P5, PT, R212, UR4, PT ;  /* 0x00000004d4007c0c */ /* 0x000fe2000bfa6270 */
[--C-:B------:R-:W-:Y:S01]  /*c630*/  @!P1 IMAD.X R15, R3, 0x1, R6.reuse, P6 ;  /* 0x00000001030f9824 */ /* 0x100fe200030e0606 */
[----:B------:R-:W-:Y:S01]  /*c640*/  @!P1 IADD3 R12, P6, R30, R13, RZ ;  /* 0x0000000d1e0c9210 */ /* 0x000fe20007fde0ff */
[----:B------:R1:W5:Y:S01]  /*c650*/  @!P4 LD.E.64 R58, desc[UR6][R4.64] ;  /* 0x00000006043ac980 */ /* 0x000362000c101b00 */
[----:B------:R-:W-:Y:S01]  /*c660*/  @!P0 IMAD.SHL.U32 R31, R208, 0x2, RZ ;  /* 0x00000002d01f8824 */ /* 0x000fe200078e00ff */
[----:B------:R-:W-:Y:S02]  /*c670*/  CS2R R60, SRZ ;  /* 0x00000000003c7805 */ /* 0x000fe4000001ff00 */
[----:B------:R-:W-:Y:S02]  /*c680*/  @!P1 IMAD.X R13, R9, 0x1, R6, P6 ;  /* 0x00000001090d9824 */ /* 0x000fe400030e0606 */
[----:B------:R-:W-:-:S02]  /*c690*/  @!P0 IADD3 R10, P6, R8, R31, RZ ;  /* 0x0000001f080a8210 */ /* 0x000fc40007fde0ff */
[----:B-1----:R-:W-:Y:S01]  /*c6a0*/  SHF.R.S32.HI R5, RZ, 0x1f, R208 ;  /* 0x0000001fff057819 */ /* 0x002fe200000114d0 */
[----:B------:R-:W-:-:S03]  /*c6b0*/  @!P4 IMAD.MOV.U32 R4, RZ, RZ, R30 ;  /* 0x000000ffff04c224 */ /* 0x000fc600078e001e */
[----:B------:R-:W-:Y:S01]  /*c6c0*/  @!P0 SHF.L.U64.HI R34, R208, 0x1, R5 ;  /* 0x00000001d0228819 */ /* 0x000fe20000010205 */
[----:B------:R-:W-:Y:S02]  /*c6d0*/  @!P4 IMAD.MOV.U32 R5, RZ, RZ, R9 ;  /* 0x000000ffff05c224 */ /* 0x000fe400078e0009 */
[----:B------:R-:W-:Y:S01]  /*c6e0*/  @!P4 IMAD.WIDE R6, R196, 0x2, R4 ;  /* 0x00000002c406c825 */ /* 0x000fe200078e0204 */
[----:B------:R-:W-:-:S03]  /*c6f0*/  SHF.R.S32.HI R5, RZ, 0x1f, R212 ;  /* 0x0000001fff057819 */ /* 0x000fc600000114d4 */
[--C-:B------:R-:W-:Y:S01]  /*c700*/  @!P0 IMAD.X R11, R3, 0x1, R34.reuse, P6 ;  /* 0x00000001030b8824 */ /* 0x100fe200030e0622 */
[----:B------:R-:W-:Y:S01]  /*c710*/  @!P0 IADD3 R4, P6, R30, R31, RZ ;  /* 0x0000001f1e048210 */ /* 0x000fe20007fde0ff */
[C---:B------:R-:W-:Y:S01]  /*c720*/  @!P5 IMAD.SHL.U32 R31, R212.reuse, 0x2, RZ ;  /* 0x00000002d41fd824 */ /* 0x040fe200078e00ff */
[----:B------:R1:W5:Y:S01]  /*c730*/  @!P4 LD.E.64 R60, desc[UR6][R6.64] ;  /* 0x00000006063cc980 */ /* 0x000362000c101b00 */
[----:B------:R-:W-:Y:S02]  /*c740*/  @!P5 SHF.L.U64.HI R32, R212, 0x1, R5 ;  /* 0x00000001d420d819 */ /* 0x000fe40000010205 */
[----:B------:R-:W-:Y:S01]  /*c750*/  CS2R R54, SRZ ;  /* 0x0000000000367805 */ /* 0x000fe2000001ff00 */
[----:B------:R-:W-:Y:S01]  /*c760*/  @!P0 IMAD.X R5, R9, 0x1, R34, P6 ;  /* 0x0000000109058824 */ /* 0x000fe200030e0622 */
[----:B------:R-:W-:Y:S02]  /*c770*/  CS2R R56, SRZ ;  /* 0x0000000000387805 */ /* 0x000fe4000001ff00 */
[----:B------:R-:W-:-:S02]  /*c780*/  CS2R R50, SRZ ;  /* 0x0000000000327805 */ /* 0x000fc4000001ff00 */
[-C--:B-1----:R-:W-:Y:S02]  /*c790*/  @!P5 IADD3 R6, P4, R8, R31.reuse, RZ ;  /* 0x0000001f0806d210 */ /* 0x082fe40007f9e0ff */
[----:B------:R-:W-:Y:S02]  /*c7a0*/  CS2R R52, SRZ ;  /* 0x0000000000347805 */ /* 0x000fe4000001ff00 */
[----:B------:R-:W-:Y:S02]  /*c7b0*/  @!P5 IADD3 R8, P6, R30, R31, RZ ;  /* 0x0000001f1e08d210 */ /* 0x000fe40007fde0ff */
[----:B------:R-:W-:Y:S02]  /*c7c0*/  CS2R R46, SRZ ;  /* 0x00000000002e7805 */ /* 0x000fe4000001ff00 */
[----:B------:R-:W-:Y:S02]  /*c7d0*/  CS2R R48, SRZ ;  /* 0x0000000000307805 */ /* 0x000fe4000001ff00 */
[----:B------:R-:W-:-:S02]  /*c7e0*/  CS2R R44, SRZ ;  /* 0x00000000002c7805 */ /* 0x000fc4000001ff00 */
[----:B------:R-:W-:Y:S02]  /*c7f0*/  CS2R R42, SRZ ;  /* 0x00000000002a7805 */ /* 0x000fe4000001ff00 */
[----:B------:R-:W-:Y:S02]  /*c800*/  CS2R R34, SRZ ;  /* 0x0000000000227805 */ /* 0x000fe4000001ff00 */
[----:B------:R-:W-:Y:S01]  /*c810*/  CS2R R36, SRZ ;  /* 0x0000000000247805 */ /* 0x000fe2000001ff00 */
[--C-:B------:R-:W-:Y:S01]  /*c820*/  @!P5 IMAD.X R7, R3, 0x1, R32.reuse, P4 ;  /* 0x000000010307d824 */ /* 0x100fe200020e0620 */
[----:B------:R1:W5:Y:S01]  /*c830*/  @!P3 LD.E.64 R54, desc[UR6][R28.64] ;  /* 0x000000061c36b980 */ /* 0x000362000c101b00 */
[----:B------:R-:W-:-:S03]  /*c840*/  @!P5 IMAD.X R9, R9, 0x1, R32, P6 ;  /* 0x000000010909d824 */ /* 0x000fc600030e0620 */
        /* <DEDUP_REMOVED lines=9> */
.L_x_2790:
[----:B------:R-:W-:Y:S05]  /*c8e0*/  BSYNC B1 ;  /* 0x0000000000017941 */ /* 0x000fea0003800000 */
.L_x_2789:
[----:B-1---5:R-:W-:Y:S01]  /*c8f0*/  IMAD.MOV.U32 R3, RZ, RZ, R46 ;  /* 0x000000ffff037224 */ /* 0x022fe200078e002e */
[----:B------:R-:W-:Y:S01]  /*c900*/  UMOV UR4, 0xffffffff ;  /* 0xffffffff00047882 */ /* 0x000fe20000000000 */
[----:B------:R-:W-:Y:S01]  /*c910*/  IMAD.MOV.U32 R4, RZ, RZ, R47 ;  /* 0x000000ffff047224 */ /* 0x000fe200078e002f */
[----:B--23--:R-:W-:Y:S01]  /*c920*/  CS2R R8, SRZ ;  /* 0x0000000000087805 */ /* 0x00cfe2000001ff00 */
        /* <DEDUP_REMOVED lines=51> */
.L_x_3068:
[----:B------:R-:W-:Y:S01]  /*cc60*/  VIADD R64, R64, 0x40 ;  /* 0x0000004040407836 */ /* 0x000fe20000000000 */
[----:B------:R-:W-:Y:S01]  /*cc70*/  LOP3.LUT R3, R215, 0x18, R16, 0xf8, !PT ;  /* 0x00000018d7037812 */ /* 0x000fe200078ef810 */
[----:B------:R-:W-:Y:S01]  /*cc80*/  BSSY B1, `(.L_x_2792) ;  /* 0x000005b000017945 */ /* 0x000fe20003800000 */
[----:B------:R-:W-:Y:S02]  /*cc90*/  LOP3.LUT P0, RZ, R224, 0x4, RZ, 0xc0, !PT ;  /* 0x00000004e0ff7812 */ /* 0x000fe4000780c0ff */
[----:B------:R-:W-:Y:S02]  /*cca0*/  CS2R R12, SRZ ;  /* 0x00000000000c7805 */ /* 0x000fe4000001ff00 */
[----:B------:R-:W-:Y:S02]  /*ccb0*/  ISETP.GE.AND P1, PT, R64, R67, PT ;  /* 0x000000434000720c */ /* 0x000fe40003f26270 */
[----:B------:R-:W-:Y:S02]  /*ccc0*/  CS2R R20, SRZ ;  /* 0x0000000000147805 */ /* 0x000fe4000001ff00 */
[----:B------:R-:W-:-:S02]  /*ccd0*/  LOP3.LUT R4, R3, R216, RZ, 0x3c, !PT ;  /* 0x000000d803047212 */ /* 0x000fc400078e3cff */
[----:B------:R-:W-:Y:S02]  /*cce0*/  CS2R R26, SRZ ;  /* 0x00000000001a7805 */ /* 0x000fe4000001ff00 */
[----:B----4-:R-:W-:Y:S02]  /*ccf0*/  CS2R R30, SRZ ;  /* 0x00000000001e7805 */ /* 0x010fe4000001ff00 */
[----:B------:R-:W-:Y:S02]  /*cd00*/  CS2R R38, SRZ ;  /* 0x0000000000267805 */ /* 0x000fe4000001ff00 */
[----:B------:R-:W-:Y:S01]  /*cd10*/  CS2R R40, SRZ ;  /* 0x0000000000287805 */ /* 0x000fe2000001ff00 */
[----:B------:R-:W-:Y:S01]  /*cd20*/  IMAD.IADD R3, R217, 0x1, R4 ;  /* 0x00000001d9037824 */ /* 0x000fe200078e0204 */
[----:B------:R-:W-:Y:S02]  /*cd30*/  CS2R R32, SRZ ;  /* 0x0000000000207805 */ /* 0x000fe4000001ff00 */
[----:B------:R-:W-:-:S02]  /*cd40*/  CS2R R28, SRZ ;  /* 0x00000000001c7805 */ /* 0x000fc4000001ff00 */
[----:B------:R-:W-:Y:S02]  /*cd50*/  CS2R R24, SRZ ;  /* 0x0000000000187805 */ /* 0x000fe4000001ff00 */
[----:B------:R-:W-:Y:S01]  /*cd60*/  CS2R R14, SRZ ;  /* 0x00000000000e7805 */ /* 0x000fe2000001ff00 */
[----:B------:R-:W-:Y:S01]  /*cd70*/  IMAD R3, R3, 0x2, R18 ;  /* 0x0000000203037824 */ /* 0x000fe200078e0212 */
[----:B------:R-:W-:Y:S01]  /*cd80*/  CS2R R10, SRZ ;  /* 0x00000000000a7805 */ /* 0x000fe2000001ff00 */
[----:B------:R-:W-:Y:S06]  /*cd90*/  @P1 BRA `(.L_x_2793) ;  /* 0x0000000400241947 */ /* 0x000fec0003800000 */
[----:B------:R-:W-:Y:S01]  /*cda0*/  ULDC UR4, c[0x0][0x3f4] ;  /* 0x0000fd0000047ab9 */ /* 0x000fe20000000800 */
[----:B------:R-:W-:Y:S02]  /*cdb0*/  SHF.R.S32.HI R4, RZ, 0x1f, R211 ;  /* 0x0000001fff047819 */ /* 0x000fe400000114d3 */
[----:B------:R-:W-:Y:S02]  /*cdc0*/  CS2R R40, SRZ ;  /* 0x0000000000287805 */ /* 0x000fe4000001ff00 */
[----:B------:R-:W-:Y:S02]  /*cdd0*/  ISETP.GE.AND P4, PT, R211, UR4, PT ;  /* 0x00000004d3007c0c */ /* 0x000fe4000bf86270 */
[----:B------:R-:W-:Y:S02]  /*cde0*/  CS2R R38, SRZ ;  /* 0x0000000000267805 */ /* 0x000fe4000001ff00 */
[----:B------:R-:W-:Y:S01]  /*cdf0*/  ISETP.GE.AND P3, PT, R209, UR4, PT ;  /* 0x00000004d1007c0c */ /* 0x000fe2000bf66270 */
[----:B------:R-:W-:Y:S01]  /*ce00*/  ULDC.64 UR6, c[0x0][0x208] ;  /* 0x0000820000067ab9 */ /* 0x000fe20000000a00 */
        /* <DEDUP_REMOVED lines=10> */
[-C--:B-1----:R-:W-:Y:S01]  /*ceb0*/  @!P4 IADD3 R26, P5, R63, R24.reuse, RZ ;  /* 0x000000183f1ac210 */ /* 0x082fe20007fbe0ff */
[----:B------:R-:W-:Y:S01]  /*cec0*/  @!P1 IMAD.SHL.U32 R4, R208, 0x2, RZ ;  /* 0x00000002d0049824 */ /* 0x000fe200078e00ff */
[----:B---3--:R-:W-:-:S02]  /*ced0*/  @!P4 IADD3 R24, P6, R65, R24, RZ ;  /* 0x000000184118c210 */ /* 0x008fc40007fde0ff */
[----:B------:R-:W-:Y:S01]  /*cee0*/  @!P2 SHF.L.U64.HI R9, R210, 0x1, R9 ;  /* 0x00000001d209a819 */ /* 0x000fe20000010209 */
[--C-:B0-----:R-:W-:Y:S01]  /*cef0*/  @!P4 IMAD.X R27, R62, 0x1, R5.reuse, P5 ;  /* 0x000000013e1bc824 */ /* 0x101fe200028e0605 */
[-C--:B------:R-:W-:Y:S01]  /*cf00*/  @!P3 IADD3 R20, P5, R63, R14.reuse, RZ ;  /* 0x0000000e3f14b210 */ /* 0x080fe20007fbe0ff */
[----:B--2---:R-:W-:Y:S01]  /*cf10*/  @!P4 IMAD.X R25, R0, 0x1, R5, P6 ;  /* 0x000000010019c824 */ /* 0x004fe200030e0605 */
[----:B------:R-:W-:Y:S02]  /*cf20*/  @!P3 IADD3 R14, P6, R65, R14, RZ ;  /* 0x0000000e410eb210 */ /* 0x000fe40007fde0ff */
        /* <DEDUP_REMOVED lines=48> */
.L_x_2793:
[----:B------:R-:W-:Y:S05]  /*d230*/  BSYNC B1 ;  /* 0x0000000000017941 */ /* 0x000fea0003800000 */
.L_x_2792:
[----:B------:R-:W3:Y:S01]  /*d240*/  LDL R64, [R1+0x30] ;  /* 0x0000300001407983 */ /* 0x000ee20000100800 */
[----:B----45:R-:W-:Y:S01]  /*d250*/  IMAD.MOV.U32 R5, RZ, RZ, R8 ;  /* 0x000000ffff057224 */ /* 0x030fe200078e0008 */
[----:B------:R-:W-:Y:S01]  /*d260*/  VIADDMNMX R67, R67, -R220, 0x80, PT ;  /* 0x0000008043437446 */ /* 0x000fe200038009dc */
[C---:B------:R-:W-:Y:S01]  /*d270*/  VIADD R6, R3.reuse, 0x12400 ;  /* 0x0001240003067836 */ /* 0x040fe20000000000 */
[----:B------:R-:W-:Y:S01]  /*d280*/  BSSY B1, `(.L_x_2794) ;  /* 0x0000037000017945 */ /* 0x000fe20003800000 */
[----:B--2---:R-:W-:Y:S01]  /*d290*/  VIADD R0, R3, 0x12440 ;  /* 0x0001244003007836 */ /* 0x004fe20000000000 */
[----:B-1----:R-:W-:Y:S01]  /*d2a0*/  PRMT R63, R5, 0x7610, R63 ;  /* 0x00007610053f7816 */ /* 0x002fe2000000003f */
[----:B------:R-:W-:Y:S01]  /*d2b0*/  IMAD.MOV.U32 R5, RZ, RZ, R9 ;  /* 0x000000ffff057224 */ /* 0x000fe200078e0009 */
[----:B------:R-:W-:Y:S01]  /*d2c0*/  ISETP.GE.AND P1, PT, R206, R67, PT ;  /* 0x00000043ce00720c */ /* 0x000fe20003f26270 */
[----:B------:R-:W-:Y:S02]  /*d2d0*/  @P0 VIADD R0, R6, 0xffffffc0 ;  /* 0xffffffc006000836 */ /* 0x000fe40000000000 */
[----:B------:R-:W-:Y:S01]  /*d2e0*/  IMAD.MOV.U32 R6, RZ, RZ, R12 ;  /* 0x000000ffff067224 */ /* 0x000fe200078e000c */
[----:B0-----:R-:W-:Y:S01]  /*d2f0*/  PRMT R62, R5, 0x7610, R62 ;  /* 0x00007610053e7816 */ /* 0x001fe2000000003e */
        /* <DEDUP_REMOVED lines=23> */
[----:B------:R-:W-:Y:S02]  /*d470*/  PRMT R74, R7, 0x7610, R74 ;  /* 0x00007610074a7816 */ /* 0x000fe4000000004a */
[----:B---3--:R-:W-:-:S04]  /*d480*/  LEA.HI R4, R64, R64, RZ, 0x1 ;  /* 0x0000004040047211 */ /* 0x008fc800078f08ff */
[----:B------:R-:W-:-:S05]  /*d490*/  LOP3.LUT R4, R4, 0xfffffffe, RZ, 0xc0, !PT ;  /* 0xfffffffe04047812 */ /* 0x000fca00078ec0ff */
[----:B------:R-:W-:Y:S02]  /*d4a0*/  IMAD.IADD R4, R64, 0x1, -R4 ;  /* 0x0000000140047824 */ /* 0x000fe400078e0a04 */
[----:B------:R-:W-:-:S03]  /*d4b0*/  IMAD.MOV.U32 R64, RZ, RZ, R26 ;  /* 0x000000ffff407224 */ /* 0x000fc600078e001a */
        /* <DEDUP_REMOVED lines=15> */
[----:B------:R-:W-:-:S04]  /*d5b0*/  PRMT R75, R64, 0x7610, R75 ;  /* 0x00007610404b7816 */ /* 0x000fc8000000004b */
[----:B------:R-:W-:Y:S01]  /*d5c0*/  PRMT R82, R4, 0x7610, R82 ;  /* 0x0000761004527816 */ /* 0x000fe20000000052 */
[----:B------:R-:W-:Y:S01]  /*d5d0*/  IMAD.MOV.U32 R4, RZ, RZ, R10 ;  /* 0x000000ffff047224 */ /* 0x000fe200078e000a */
[----:B0-----:R-:W-:Y:S06]  /*d5e0*/  @!P0 BRA `(.L_x_2795) ;  /* 0x000001a800ac8947 */ /* 0x001fec0003800000 */
.L_x_3069:
[----:B------:R-:W-:Y:S05]  /*d5f0*/  BSYNC B1 ;  /* 0x0000000000017941 */ /* 0x000fea0003800000 */
.L_x_2794:
        /* <DEDUP_REMOVED lines=14> */
[----:B------:R-:W-:Y:S02]  /*d6e0*/  SHF.R.U32.HI R111, RZ, 0x10, R59 ;  /* 0x00000010ff6f7819 */ /* 0x000fe4000001163b */
[----:B------:R-:W-:Y:S02]  /*d6f0*/  SHF.R.U32.HI R110, RZ, 0x10, R61 ;  /* 0x00000010ff6e7819 */ /* 0x000fe4000001163d */
[----:B------:R-:W-:Y:S02]  /*d700*/  PRMT R111, R108, 0x5410, R111 ;  /* 0x000054106c6f7816 */ /* 0x000fe4000000006f */
[----:B------:R-:W-:Y:S02]  /*d710*/  SHF.R.U64 R113, R58, 0x10, R59 ;  /* 0x000000103a717819 */ /* 0x000fe4000000123b */
[----:B------:R-:W-:Y:S01]  /*d720*/  PRMT R108, R109, 0x5410, R110 ;  /* 0x000054106d6c7816 */ /* 0x000fe2000000006e */
[----:B------:R-:W-:Y:S01]  /*d730*/  IMAD.U32 R112, R111, 0x10000, RZ ;  /* 0x000100006f707824 */ /* 0x000fe200078e00ff */
[----:B------:R-:W-:-:S02]  /*d740*/  SHF.R.U64 R60, R60, 0x10, R61 ;  /* 0x000000103c3c7819 */ /* 0x000fc4000000123d */
[----:B------:R-:W-:Y:S01]  /*d750*/  PRMT R58, R66, 0x5432, R113 ;  /* 0x00005432423a7816 */ /* 0x000fe20000000071 */
[C---:B------:R-:W-:Y:S01]  /*d760*/  IMAD.U32 R113, R108.reuse, 0x10000, RZ ;  /* 0x000100006c717824 */ /* 0x040fe200078e00ff */
[----:B------:R-:W-:Y:S02]  /*d770*/  LOP3.LUT R114, R111, 0xffff0000, RZ, 0xc0, !PT ;  /* 0xffff00006f727812 */ /* 0x000fe400078ec0ff */
[----:B------:R-:W-:Y:S02]  /*d780*/  PRMT R60, R69, 0x5432, R60 ;  /* 0x00005432453c7816 */ /* 0x000fe4000000003c */
[----:B------:R-:W-:Y:S02]  /*d790*/  LOP3.LUT R108, R108, 0xffff0000, RZ, 0xc0, !PT ;  /* 0xffff00006c6c7812 */ /* 0x000fe400078ec0ff */
[C---:B0-----:R-:W-:Y:S01]  /*d7a0*/  LOP3.LUT R61, R6.reuse, 0xffff0000, RZ, 0xc0, !PT ;  /* 0xffff0000063d7812 */ /* 0x041fe200078ec0ff */
[----:B------:R-:W-:Y:S01]  /*d7b0*/  IMAD.U32 R110, R6, 0x10000, RZ ;  /* 0x00010000066e7824 */ /* 0x000fe200078e00ff */
[C---:B------:R-:W-:Y:S01]  /*d7c0*/  LOP3.LUT R109, R7.reuse, 0xffff0000, RZ, 0xc0, !PT ;  /* 0xffff0000076d7812 */ /* 0x040fe200078ec0ff */
[----:B------:R-:W-:Y:S01]  /*d7d0*/  IMAD.U32 R59, R7, 0x10000, RZ ;  /* 0x00010000073b7824 */ /* 0x000fe200078e00ff */
[C---:B------:R-:W-:Y:S01]  /*d7e0*/  LOP3.LUT R7, R4.reuse, 0xffff0000, RZ, 0xc0, !PT ;  /* 0xffff000004077812 */ /* 0x040fe200078ec0ff */
[----:B------:R-:W-:Y:S01]  /*d7f0*/  FMUL.FTZ R111, R61, R113 ;  /* 0x000000713d6f7220 */ /* 0x000fe20000410000 */
[----:B------:R-:W-:-:S02]  /*d800*/  IMAD.U32 R6, R4, 0x10000, RZ ;  /* 0x0001000004067824 */ /* 0x000fc400078e00ff */
[-C--:B------:R-:W-:Y:S01]  /*d810*/  FMUL.FTZ R116, R61, R112.reuse ;  /* 0x000000703d747220 */ /* 0x080fe20000410000 */
[C---:B------:R-:W-:Y:S01]  /*d820*/  IMAD.U32 R4, R5.reuse, 0x10000, RZ ;  /* 0x0001000005047824 */ /* 0x040fe200078e00ff */
[----:B------:R-:W-:Y:S01]  /*d830*/  LOP3.LUT R61, R5, 0xffff0000, RZ, 0xc0, !PT ;  /* 0xffff0000053d7812 */ /* 0x000fe200078ec0ff */
[----:B------:R-:W-:Y:S01]  /*d840*/  FFMA.FTZ R5, R110, R112, -R111 ;  /* 0x000000706e057223 */ /* 0x000fe2000001086f */
[C---:B------:R-:W-:Y:S01]  /*d850*/  FMUL.FTZ R118, R109.reuse, R108 ;  /* 0x0000006c6d767220 */ /* 0x040fe20000410000 */
[-C--:B------:R-:W-:Y:S01]  /*d860*/  FMUL.FTZ R112, R109, R114.reuse ;  /* 0x000000726d707220 */ /* 0x080fe20000410000 */
[C---:B------:R-:W-:Y:S01]  /*d870*/  IMAD.U32 R111, R60.reuse, 0x10000, RZ ;  /* 0x000100003c6f7824 */ /* 0x040fe200078e00ff */
[----:B------:R-:W-:Y:S01]  /*d880*/  LOP3.LUT R60, R60, 0xffff0000, RZ, 0xc0, !PT ;  /* 0xffff00003c3c7812 */ /* 0x000fe200078ec0ff */
[C---:B------:R-:W-:Y:S01]  /*d890*/  IMAD.U32 R109, R58.reuse, 0x10000, RZ ;  /* 0x000100003a6d7824 */ /* 0x040fe200078e00ff */
[----:B------:R-:W-:Y:S01]  /*d8a0*/  LOP3.LUT R58, R58, 0xffff0000, RZ, 0xc0, !PT ;  /* 0xffff00003a3a7812 */ /* 0x000fe200078ec0ff */
[----:B------:R-:W-:Y:S01]  /*d8b0*/  FFMA.FTZ R110, R110, R113, R116 ;  /* 0x000000716e6e7223 */ /* 0x000fe20000010074 */
        /* <DEDUP_REMOVED lines=15> */
.L_x_2799:
[----:B------:R-:W-:Y:S05]  /*d9b0*/  BSYNC B2 ;  /* 0x0000000000027941 */ /* 0x000fea0003800000 */
.L_x_2798:
        /* <DEDUP_REMOVED lines=48> */
.L_x_2801:
[----:B------:R-:W-:Y:S05]  /*dcc0*/  BSYNC B2 ;  /* 0x0000000000027941 */ /* 0x000fea0003800000 */
.L_x_2800:
        /* <DEDUP_REMOVED lines=48> */
.L_x_2803:
[----:B------:R-:W-:Y:S05]  /*dfd0*/  BSYNC B2 ;  /* 0x0000000000027941 */ /* 0x000fea0003800000 */
.L_x_2802:
        /* <DEDUP_REMOVED lines=48> */
.L_x_2805:
[----:B------:R-:W-:Y:S05]  /*e2e0*/  BSYNC B2 ;  /* 0x0000000000027941 */ /* 0x000fea0003800000 */
.L_x_2804:
        /* <DEDUP_REMOVED lines=48> */
.L_x_2807:
[----:B------:R-:W-:Y:S05]  /*e5f0*/  BSYNC B2 ;  /* 0x0000000000027941 */ /* 0x000fea0003800000 */
.L_x_2806:
        /* <DEDUP_REMOVED lines=19> */
[-C--:B------:R-:W-:Y:S01]  /*e730*/  FMUL.FTZ R45, R35, R43.reuse ;  /* 0x0000002b232d7220 */ /* 0x080fe20000410000 */
[----:B------:R-:W-:Y:S01]  /*e740*/  FMUL.FTZ R35, R37, R70 ;  /* 0x0000004625237220 */ /* 0x000fe20000410000 */
[----:B------:R-:W-:Y:S02]  /*e750*/  IMAD.U32 R6, R4, 0x10000, RZ ;  /* 0x0001000004067824 */ /* 0x000fe400078e00ff */
[C---:B------:R-:W-:Y:S01]  /*e760*/  FFMA.FTZ R47, R34.reuse, R43, R44 ;  /* 0x0000002b222f7223 */ /* 0x040fe2000001002c */
[----:B------:R-:W-:Y:S02]  /*e770*/  IMAD.U32 R7, R5, 0x10000, RZ ;  /* 0x0001000005077824 */ /* 0x000fe400078e00ff */
[----:B------:R-:W-:Y:S01]  /*e780*/  FFMA.FTZ R46, R34, R42, -R45 ;  /* 0x0000002a222e7223 */ /* 0x000fe2000001082d */
[-C--:B------:R-:W-:Y:S01]  /*e790*/  FMUL.FTZ R43, R37, R66.reuse ;  /* 0x00000042252b7220 */ /* 0x080fe20000410000 */
[----:B------:R-:W-:Y:S01]  /*e7a0*/  LOP3.LUT R4, R4, 0xffff0000, RZ, 0xc0, !PT ;  /* 0xffff000004047812 */ /* 0x000fe200078ec0ff */
[C---:B------:R-:W-:Y:S01]  /*e7b0*/  FFMA.FTZ R66, R36.reuse, R66, -R35 ;  /* 0x0000004224427223 */ /* 0x040fe20000010823 */
        /* <DEDUP_REMOVED lines=19> */
.L_x_2797:
[----:B------:R-:W-:Y:S05]  /*e8f0*/  BSYNC B1 ;  /* 0x0000000000017941 */ /* 0x000fea0003800000 */
.L_x_2796:
        /* <DEDUP_REMOVED lines=58> */
.L_x_2810:
[----:B------:R-:W-:Y:S05]  /*eca0*/  BSYNC B1 ;  /* 0x0000000000017941 */ /* 0x000fea0003800000 */
.L_x_2809:
        /* <DEDUP_REMOVED lines=48> */
.L_x_2812:
[----:B------:R-:W-:Y:S05]  /*efb0*/  BSYNC B1 ;  /* 0x0000000000017941 */ /* 0x000fea0003800000 */
.L_x_2811:
        /* <DEDUP_REMOVED lines=48> */
.L_x_2814:
[----:B------:R-:W-:Y:S05]  /*f2c0*/  BSYNC B1 ;  /* 0x0000000000017941 */ /* 0x000fea0003800000 */
.L_x_2813:
        /* <DEDUP_REMOVED lines=48> */
.L_x_2816:
[----:B------:R-:W-:Y:S05]  /*f5d0*/  BSYNC B1 ;  /* 0x0000000000017941 */ /* 0x000fea0003800000 */
.L_x_2815:
        /* <DEDUP_REMOVED lines=48> */
.L_x_2818:
[----:B------:R-:W-:Y:S05]  /*f8e0*/  BSYNC B1 ;  /* 0x0000000000017941 */ /* 0x000fea0003800000 */
.L_x_2817:
        /* <DEDUP_REMOVED lines=18> */
[C---:B------:R-:W-:Y:S01]  /*fa10*/  FMUL.FTZ R13, R9.reuse, R12 ;  /* 0x0000000c090d7220 */ /* 0x040fe20000410000 */
[-C--:B------:R-:W-:Y:S01]  /*fa20*/  FMUL.FTZ R9, R9, R11.reuse ;  /* 0x0000000b09097220 */ /* 0x080fe20000410000 */
[C---:B------:R-:W-:Y:S01]  /*fa30*/  FMUL.FTZ R15, R7.reuse, R62 ;  /* 0x0000003e070f7220 */ /* 0x040fe20000410000 */
[----:B------:R-:W-:Y:S02]  /*fa40*/  IMAD.U32 R3, R4, 0x10000, RZ ;  /* 0x0001000004037824 */ /* 0x000fe400078e00ff */
[C---:B------:R-:W-:Y:S01]  /*fa50*/  FFMA.FTZ R13, R8.reuse, R11, -R13 ;  /* 0x0000000b080d7223 */ /* 0x040fe2000001080d */
[----:B------:R-:W-:Y:S01]  /*fa60*/  FFMA.FTZ R14, R8, R12, R9 ;  /* 0x0000000c080e7223 */ /* 0x000fe20000010009 */
[-C--:B------:R-:W-:Y:S01]  /*fa70*/  FMUL.FTZ R9, R7, R65.reuse ;  /* 0x0000004107097220 */ /* 0x080fe20000410000 */
[----:B------:R-:W-:Y:S01]  /*fa80*/  IMAD.U32 R6, R5, 0x10000, RZ ;  /* 0x0001000005067824 */ /* 0x000fe200078e00ff */
        /* <DEDUP_REMOVED lines=22> */
.L_x_2787:
        /* <DEDUP_REMOVED lines=37> */
.L_x_3075:
        /* <DEDUP_REMOVED lines=27> */
[----:B------:R-:W-:Y:S01]  /*fff0*/  ULDC.64 UR6, c[0x0][0x208] ;  /* 0x0000820000067ab9 */ /* 0x000fe20000000a00 */
        /* <DEDUP_REMOVED lines=26> */
.L_x_2821:
[----:B------:R-:W-:Y:S05]  /*101a0*/  BSYNC B1 ;  /* 0x0000000000017941 */ /* 0x000fea0003800000 */
.L_x_2820:
        /* <DEDUP_REMOVED lines=55> */
.L_x_3081:
        /* <DEDUP_REMOVED lines=28> */
[----:B------:R-:W-:Y:S01]  /*106e0*/  ULDC.64 UR6, c[0x0][0x208] ;  /* 0x0000820000067ab9 */ /* 0x000fe20000000a00 */
        /* <DEDUP_REMOVED lines=25> */
.L_x_2824:
[----:B------:R-:W-:Y:S05]  /*10880*/  BSYNC B1 ;  /* 0x0000000000017941 */ /* 0x000fea0003800000 */
.L_x_2823:
[----:B--2-4-:R-:W3:Y:S01]  /*10890*/  LDL R61, [R1+0x30] ;  /* 0x00003000013d7983 */ /* 0x014ee20000100800 */
[----:B0----5:R-:W-:Y:S01]  /*108a0*/  IMAD.MOV.U32 R21, RZ, RZ, R5 ;  /* 0x000000ffff157224 */ /* 0x021fe200078e0005 */
[----:B------:R-:W-:Y:S01]  /*108b0*/  BSSY B1, `(.L_x_2825) ;  /* 0x0000035000017945 */ /* 0x000fe20003800000 */
[----:B------:R-:W-:Y:S02]  /*108c0*/  IMAD.MOV.U32 R60, RZ, RZ, R7 ;  /* 0x000000ffff3c7224 */ /* 0x000fe400078e0007 */
[----:B-1----:R-:W-:Y:S01]  /*108d0*/  IMAD.MOV.U32 R20, RZ, RZ, R4 ;  /* 0x000000ffff147224 */ /* 0x002fe200078e0004 */
        /* <DEDUP_REMOVED lines=22> */
[----:B------:R-:W-:-:S04]  /*10a40*/  PRMT R73, R63, 0x7610, R73 ;  /* 0x000076103f497816 */ /* 0x000fc80000000049 */
[----:B------:R-:W-:Y:S01]  /*10a50*/  PRMT R106, R60, 0x7610, R106 ;  /* 0x000076103c6a7816 */ /* 0x000fe2000000006a */
[----:B------:R-:W-:-:S05]  /*10a60*/  IMAD.MOV.U32 R60, RZ, RZ, R54 ;  /* 0x000000ffff3c7224 */ /* 0x000fca00078e0036 */
[----:B------:R-:W-:Y:S01]  /*10a70*/  PRMT R84, R60, 0x7610, R84 ;  /* 0x000076103c547816 */ /* 0x000fe20000000054 */
[----:B------:R-:W-:Y:S01]  /*10a80*/  IMAD.MOV.U32 R60, RZ, RZ, R58 ;  /* 0x000000ffff3c7224 */ /* 0x000fe200078e003a */
        /* <DEDUP_REMOVED lines=13> */
[----:B------:R-:W-:Y:S02]  /*10b60*/  PRMT R71, R3, 0x7610, R71 ;  /* 0x0000761003477816 */ /* 0x000fe40000000047 */
[----:B------:R-:W-:Y:S01]  /*10b70*/  PRMT R104, R61, 0x7610, R104 ;  /* 0x000076103d687816 */ /* 0x000fe20000000068 */
[----:B------:R-:W-:Y:S01]  /*10b80*/  IMAD.MOV.U32 R61, RZ, RZ, R52 ;  /* 0x000000ffff3d7224 */ /* 0x000fe200078e0034 */
[----:B------:R-:W-:-:S04]  /*10b90*/  VIADDMNMX R3, R65, -R220, 0x80, PT ;  /* 0x0000008041037446 */ /* 0x000fc800038009dc */
[----:B------:R-:W-:Y:S01]  /*10ba0*/  PRMT R82, R61, 0x7610, R82 ;  /* 0x000076103d527816 */ /* 0x000fe20000000052 */
[----:B------:R-:W-:Y:S01]  /*10bb0*/  IMAD.MOV.U32 R61, RZ, RZ, R55 ;  /* 0x000000ffff3d7224 */ /* 0x000fe200078e0037 */
[----:B------:R-:W-:-:S04]  /*10bc0*/  ISETP.GE.AND P1, PT, R206, R3, PT ;  /* 0x00000003ce00720c */ /* 0x000fc80003f26270 */
[----:B------:R-:W-:Y:S01]  /*10bd0*/  PRMT R85, R61, 0x7610, R85 ;  /* 0x000076103d557816 */ /* 0x000fe20000000055 */
[----:B------:R-:W-:Y:S01]  /*10be0*/  IMAD.MOV.U32 R61, RZ, RZ, R59 ;  /* 0x000000ffff3d7224 */ /* 0x000fe200078e003b */
[----:B0-----:R-:W-:Y:S07]  /*10bf0*/  @!P0 BRA `(.L_x_2826) ;  /* 0x0000017800248947 */ /* 0x001fee0003800000 */
.L_x_3082:
[----:B------:R-:W-:Y:S05]  /*10c00*/  BSYNC B1 ;  /* 0x0000000000017941 */ /* 0x000fea0003800000 */
.L_x_2825:
        /* <DEDUP_REMOVED lines=8> */
[----:B------:R-:W-:-:S09]  /*10c90*/  ISETP.GE.AND P2, PT, R194, R21, PT ;  /* 0x00000015c200720c */ /* 0x000fd20003f46270 */
[----:B------:R-:W-:Y:S05]  /*10ca0*/  @P0 BRA `(.L_x_2830) ;  /* 0x0000000400a80947 */ /* 0x000fea0003800000 */
[----:B------:R-:W-:Y:S02]  /*10cb0*/  LEA.HI R62, R21, R0, RZ, 0x1d ;  /* 0x00000000153e7211 */ /* 0x000fe400078fe8ff */
[----:B------:R-:W-:Y:S02]  /*10cc0*/  LOP3.LUT R61, R215, 0x38, R16, 0xf8, !PT ;  /* 0x00000038d73d7812 */ /* 0x000fe400078ef810 */
[----:B------:R-:W-:Y:S01]  /*10cd0*/  SHF.R.S32.HI R63, RZ, 0x1f, R62 ;  /* 0x0000001fff3f7819 */ /* 0x000fe2000001143e */
[----:B------:R-:W-:Y:S01]  /*10ce0*/  IMAD.SHL.U32 R64, R62, 0x8, RZ ;  /* 0x000000083e407824 */ /* 0x000fe200078e00ff */
[----:B------:R-:W-:Y:S02]  /*10cf0*/  LOP3.LUT R60, R61, R216, RZ, 0x3c, !PT ;  /* 0x000000d83d3c7212 */ /* 0x000fe400078e3cff */
[----:B------:R-:W-:Y:S02]  /*10d00*/  LEA.HI R62, R63, R62, RZ, 0x3 ;  /* 0x0000003e3f3e7211 */ /* 0x000fe400078f18ff */
[----:B------:R-:W-:Y:S01]  /*10d10*/  LOP3.LUT R63, R215, 0x38, R64, 0xf8, !PT ;  /* 0x00000038d73f7812 */ /* 0x000fe200078ef840 */
[----:B------:R-:W-:Y:S01]  /*10d20*/  IMAD.IADD R61, R217, 0x1, R60 ;  /* 0x00000001d93d7824 */ /* 0x000fe200078e023c */
        /* <DEDUP_REMOVED lines=11> */
[----:B------:R-:W-:-:S02]  /*10de0*/  SHF.R.U64 R96, R46, 0x10, R47 ;  /* 0x000000102e607819 */ /* 0x000fc4000000122f */
[----:B------:R-:W-:Y:S02]  /*10df0*/  SHF.R.U32.HI R97, RZ, 0x10, R33 ;  /* 0x00000010ff617819 */ /* 0x000fe40000011621 */
[----:B------:R-:W1:Y:S01]  /*10e00*/  LDS.128 R64, [R77+0x12400] ;  /* 0x012400004d407984 */ /* 0x000e620000000c00 */
[----:B------:R-:W-:Y:S02]  /*10e10*/  SHF.R.U32.HI R95, RZ, 0x10, R35 ;  /* 0x00000010ff5f7819 */ /* 0x000fe40000011623 */
[----:B------:R-:W-:Y:S02]  /*10e20*/  PRMT R46, R69, 0x5432, R34 ;  /* 0x00005432452e7816 */ /* 0x000fe40000000022 */
[----:B------:R-:W-:Y:S02]  /*10e30*/  PRMT R35, R73, 0x5432, R32 ;  /* 0x0000543249237816 */ /* 0x000fe40000000020 */
[----:B------:R-:W-:Y:S01]  /*10e40*/  PRMT R34, R70, 0x5432, R45 ;  /* 0x0000543246227816 */ /* 0x000fe2000000002d */
[----:B------:R-:W-:Y:S01]  /*10e50*/  IMAD.U32 R121, R46, 0x10000, RZ ;  /* 0x000100002e797824 */ /* 0x000fe200078e00ff */
[----:B------:R-:W-:Y:S01]  /*10e60*/  SHF.R.U32.HI R33, RZ, 0x10, R47 ;  /* 0x00000010ff217819 */ /* 0x000fe2000001162f */
[----:B------:R-:W-:Y:S01]  /*10e70*/  IMAD.U32 R123, R35, 0x10000, RZ ;  /* 0x00010000237b7824 */ /* 0x000fe200078e00ff */
[----:B------:R-:W-:Y:S01]  /*10e80*/  PRMT R32, R74, 0x5432, R97 ;  /* 0x000054324a207816 */ /* 0x000fe20000000061 */
[----:B------:R-:W-:Y:S01]  /*10e90*/  IMAD.U32 R119, R34, 0x10000, RZ ;  /* 0x0001000022777824 */ /* 0x000fe200078e00ff */
[----:B------:R-:W-:-:S02]  /*10ea0*/  PRMT R33, R72, 0x5432, R33 ;  /* 0x0000543248217816 */ /* 0x000fc40000000021 */
[----:B------:R-:W-:Y:S01]  /*10eb0*/  PRMT R94, R94, 0x5410, R95 ;  /* 0x000054105e5e7816 */ /* 0x000fe2000000005f */
[----:B------:R-:W-:Y:S01]  /*10ec0*/  IMAD.U32 R122, R32, 0x10000, RZ ;  /* 0x00010000207a7824 */ /* 0x000fe200078e00ff */
[----:B------:R-:W-:Y:S02]  /*10ed0*/  PRMT R45, R71, 0x5432, R96 ;  /* 0x00005432472d7816 */ /* 0x000fe40000000060 */
[----:B------:R-:W-:Y:S01]  /*10ee0*/  PRMT R44, R75, 0x5432, R98 ;  /* 0x000054324b2c7816 */ /* 0x000fe20000000062 */
[C---:B------:R-:W-:Y:S01]  /*10ef0*/  IMAD.U32 R120, R94.reuse, 0x10000, RZ ;  /* 0x000100005e787824 */ /* 0x040fe200078e00ff */
[----:B------:R-:W-:Y:S01]  /*10f00*/  LOP3.LUT R94, R94, 0xffff0000, RZ, 0xc0, !PT ;  /* 0xffff00005e5e7812 */ /* 0x000fe200078ec0ff */
[C---:B0-----:R-:W-:Y:S01]  /*10f10*/  IMAD.U32 R47, R61.reuse, 0x10000, RZ ;  /* 0x000100003d2f7824 */ /* 0x041fe200078e00ff */
[----:B------:R-:W-:Y:S01]  /*10f20*/  LOP3.LUT R96, R61, 0xffff0000, RZ, 0xc0, !PT ;  /* 0xffff00003d607812 */ /* 0x000fe200078ec0ff */
[----:B------:R-:W-:Y:S01]  /*10f30*/  IMAD.U32 R98, R60, 0x10000, RZ ;  /* 0x000100003c627824 */ /* 0x000fe200078e00ff */
[C---:B------:R-:W-:Y:S01]  /*10f40*/  LOP3.LUT R61, R62.reuse, 0xffff0000, RZ, 0xc0, !PT ;  /* 0xffff00003e3d7812 */ /* 0x040fe200078ec0ff */
[----:B------:R-:W-:Y:S01]  /*10f50*/  IMAD.U32 R95, R62, 0x10000, RZ ;  /* 0x000100003e5f7824 */ /* 0x000fe200078e00ff */
        /* <DEDUP_REMOVED lines=10> */
[----:B------:R-:W-:Y:S01]  /*11000*/  IMAD.U32 R117, R67, 0x10000, RZ ;  /* 0x0001000043757824 */ /* 0x000fe200078e00ff */
[----:B------:R-:W-:Y:S01]  /*11010*/  LOP3.LUT R64, R66, 0xffff0000, RZ, 0xc0, !PT ;  /* 0xffff000042407812 */ /* 0x000fe200078ec0ff */
[----:B------:R-:W-:-:S02]  /*11020*/  IMAD.U32 R118, R33, 0x10000, RZ ;  /* 0x0001000021767824 */ /* 0x000fc400078e00ff */
[-C--:B------:R-:W-:Y:S01]  /*11030*/  FMUL.FTZ R126, R116, R122.reuse ;  /* 0x0000007a747e7220 */ /* 0x080fe20000410000 */
[----:B------:R-:W-:Y:S01]  /*11040*/  IMAD.U32 R65, R66, 0x10000, RZ ;  /* 0x0001000042417824 */ /* 0x000fe200078e00ff */
[----:B------:R-:W-:Y:S01]  /*11050*/  LOP3.LUT R66, R67, 0xffff0000, RZ, 0xc0, !PT ;  /* 0xffff000043427812 */ /* 0x000fe200078ec0ff */
[C---:B------:R-:W-:Y:S01]  /*11060*/  FFMA.FTZ R67, R98.reuse, R123, -R125 ;  /* 0x0000007b62437223 */ /* 0x040fe2000001087d */
[----:B------:R-:W-:Y:S01]  /*11070*/  FFMA.FTZ R116, R47, R122, -R124 ;  /* 0x0000007a2f747223 */ /* 0x000fe2000001087c */
[----:B------:R-:W-:Y:S01]  /*11080*/  FFMA.FTZ R98, R98, R121, R127 ;  /* 0x0000007962627223 */ /* 0x000fe2000001007f */
[C---:B------:R-:W-:Y:S01]  /*11090*/  FMUL.FTZ R122, R117.reuse, R118 ;  /* 0x00000076757a7220 */ /* 0x040fe20000410000 */
[----:B------:R-:W-:Y:S01]  /*110a0*/  LOP3.LUT R121, R46, 0xffff0000, RZ, 0xc0, !PT ;  /* 0xffff00002e797812 */ /* 0x000fe200078ec0ff */
[-C--:B------:R-:W-:Y:S01]  /*110b0*/  FMUL.FTZ R123, R117, R120.reuse ;  /* 0x00000078757b7220 */ /* 0x080fe20000410000 */
[----:B------:R-:W-:Y:S01]  /*110c0*/  FFMA.FTZ R119, R47, R119, R126 ;  /* 0x000000772f777223 */ /* 0x000fe2000001007e */
[----:B------:R-:W-:Y:S01]  /*110d0*/  FFMA.FTZ R47, R97, R120, -R122 ;  /* 0x00000078612f7223 */ /* 0x000fe2000001087a */
        /* <DEDUP_REMOVED lines=12> */
[C---:B------:R-:W-:Y:S01]  /*111a0*/  FMUL.FTZ R60, R65.reuse, R34 ;  /* 0x00000022413c7220 */ /* 0x040fe20000410000 */
[C---:B------:R-:W-:Y:S01]  /*111b0*/  FFMA.FTZ R35, R96.reuse, R35, -R117 ;  /* 0x0000002360237223 */ /* 0x040fe20000010875 */
[----:B------:R-:W-:Y:S01]  /*111c0*/  FFMA.FTZ R46, R96, R46, R107 ;  /* 0x0000002e602e7223 */ /* 0x000fe2000001006b */
[-C--:B------:R-:W-:Y:S01]  /*111d0*/  FMUL.FTZ R96, R65, R62.reuse ;  /* 0x0000003e41607220 */ /* 0x080fe20000410000 */
[----:B------:R-:W-:Y:S01]  /*111e0*/  LOP3.LUT R45, R45, 0xffff0000, RZ, 0xc0, !PT ;  /* 0xffff00002d2d7812 */ /* 0x000fe200078ec0ff */
[----:B------:R-:W-:Y:S01]  /*111f0*/  FFMA.FTZ R62, R95, R62, -R60 ;  /* 0x0000003e5f3e7223 */ /* 0x000fe2000001083c */
[----:B------:R-:W-:Y:S01]  /*11200*/  LOP3.LUT R33, R33, 0xffff0000, RZ, 0xc0, !PT ;  /* 0xffff000021217812 */ /* 0x000fe200078ec0ff */
[----:B------:R-:W-:Y:S01]  /*11210*/  FFMA.FTZ R95, R95, R34, R96 ;  /* 0x000000225f5f7223 */ /* 0x000fe20000010060 */
[----:B------:R-:W-:Y:S01]  /*11220*/  LOP3.LUT R44, R44, 0xffff0000, RZ, 0xc0, !PT ;  /* 0xffff00002c2c7812 */ /* 0x000fe200078ec0ff */
[----:B------:R-:W-:Y:S01]  /*11230*/  FMUL.FTZ R34, R64, R45 ;  /* 0x0000002d40227220 */ /* 0x000fe20000410000 */
[----:B------:R-:W-:Y:S01]  /*11240*/  F2FP.BF16.F32.PACK_AB R32, R32, R67 ;  /* 0x000000432020723e */ /* 0x000fe200000010ff */
[CC--:B------:R-:W-:Y:S01]  /*11250*/  FMUL.FTZ R60, R66.reuse, R33.reuse ;  /* 0x00000021423c7220 */ /* 0x0c0fe20000410000 */
[----:B------:R-:W-:Y:S01]  /*11260*/  FMUL.FTZ R66, R66, R94 ;  /* 0x0000005e42427220 */ /* 0x000fe20000410000 */
        /* <DEDUP_REMOVED lines=11> */
[----:B------:R0:W-:Y:S01]  /*11320*/  STS.128 [R76+0x12400], R32 ;  /* 0x012400204c007388 */ /* 0x0001e20000000c00 */
[----:B------:R-:W-:-:S05]  /*11330*/  F2FP.BF16.F32.PACK_AB R47, R66, R97 ;  /* 0x00000061422f723e */ /* 0x000fca00000010ff */
[----:B------:R0:W-:Y:S02]  /*11340*/  STS.128 [R77+0x12400], R44 ;  /* 0x0124002c4d007388 */ /* 0x0001e40000000c00 */
.L_x_2830:
[----:B------:R-:W-:Y:S05]  /*11350*/  BSYNC B2 ;  /* 0x0000000000027941 */ /* 0x000fea0003800000 */
.L_x_2829:
[----:B------:R-:W-:Y:S04]  /*11360*/  BSSY B2, `(.L_x_2831) ;  /* 0x0000073000027945 */ /* 0x000fe80003800000 */
[----:B------:R-:W-:Y:S05]  /*11370*/  @P1 BRA `(.L_x_2832) ;  /* 0x0000000400c41947 */ /* 0x000fea0003800000 */
[----:B0-----:R-:W2:Y:S01]  /*11380*/  LDL R32, [R1+0x38] ;  /* 0x0000380001207983 */ /* 0x001ea20000100800 */
        /* <DEDUP_REMOVED lines=11> */
[----:B------:R-:W-:Y:S02]  /*11440*/  IADD3 R35, R35, R44, R217 ;  /* 0x0000002c23237210 */ /* 0x000fe40007ffe0d9 */
[----:B------:R-:W-:-:S02]  /*11450*/  SHF.R.U32.HI R28, RZ, 0x10, R29 ;  /* 0x00000010ff1c7819 */ /* 0x000fc4000001161d */
[----:B------:R-:W-:Y:S02]  /*11460*/  SHF.R.U64 R29, R42, 0x10, R43 ;  /* 0x000000102a1d7819 */ /* 0x000fe4000000122b */
[----:B------:R-:W-:Y:S02]  /*11470*/  PRMT R108, R108, 0x5410, R31 ;  /* 0x000054106c6c7816 */ /* 0x000fe4000000001f */
[----:B------:R-:W-:Y:S02]  /*11480*/  PRMT R113, R113, 0x5410, R28 ;  /* 0x0000541071717816 */ /* 0x000fe4000000001c */
[----:B------:R-:W-:Y:S01]  /*11490*/  PRMT R110, R110, 0x5410, R29 ;  /* 0x000054106e6e7816 */ /* 0x000fe2000000001d */
[----:B------:R-:W-:Y:S01]  /*114a0*/  IMAD.U32 R66, R108, 0x10000, RZ ;  /* 0x000100006c427824 */ /* 0x000fe200078e00ff */
[----:B------:R-:W-:Y:S02]  /*114b0*/  SHF.R.U32.HI R40, RZ, 0x10, R41 ;  /* 0x00000010ff287819 */ /* 0x000fe40000011629 */
[----:B------:R-:W-:-:S02]  /*114c0*/  PRMT R112, R112, 0x5410, R65 ;  /* 0x0000541070707816 */ /* 0x000fc40000000041 */
[----:B------:R-:W-:Y:S02]  /*114d0*/  SHF.R.U32.HI R42, RZ, 0x10, R43 ;  /* 0x00000010ff2a7819 */ /* 0x000fe4000001162b */
[----:B------:R-:W-:Y:S01]  /*114e0*/  PRMT R109, R109, 0x5410, R40 ;  /* 0x000054106d6d7816 */ /* 0x000fe20000000028 */
[----:B------:R-:W-:Y:S01]  /*114f0*/  IMAD.U32 R64, R112, 0x10000, RZ ;  /* 0x0001000070407824 */ /* 0x000fe200078e00ff */
[----:B------:R-:W-:Y:S02]  /*11500*/  PRMT R115, R115, 0x5410, R30 ;  /* 0x0000541073737816 */ /* 0x000fe4000000001e */
[----:B------:R-:W-:Y:S01]  /*11510*/  PRMT R111, R111, 0x5410, R42 ;  /* 0x000054106f6f7816 */ /* 0x000fe2000000002a */
[----:B------:R-:W-:Y:S01]  /*11520*/  IMAD.U32 R67, R109, 0x10000, RZ ;  /* 0x000100006d437824 */ /* 0x000fe200078e00ff */
[----:B------:R-:W-:Y:S01]  /*11530*/  PRMT R114, R114, 0x5410, R63 ;  /* 0x0000541072727816 */ /* 0x000fe2000000003f */
[----:B------:R-:W-:Y:S01]  /*11540*/  IMAD.U32 R63, R115, 0x10000, RZ ;  /* 0x00010000733f7824 */ /* 0x000fe200078e00ff */
[----:B------:R-:W-:-:S02]  /*11550*/  LOP3.LUT R65, R108, 0xffff0000, RZ, 0xc0, !PT ;  /* 0xffff00006c417812 */ /* 0x000fc400078ec0ff */
[----:B------:R-:W-:Y:S02]  /*11560*/  LOP3.LUT R109, R109, 0xffff0000, RZ, 0xc0, !PT ;  /* 0xffff00006d6d7812 */ /* 0x000fe400078ec0ff */
[----:B------:R-:W-:Y:S02]  /*11570*/  LOP3.LUT R115, R115, 0xffff0000, RZ, 0xc0, !PT ;  /* 0xffff000073737812 */ /* 0x000fe400078ec0ff */
[----:B--2---:R-:W-:Y:S02]  /*11580*/  R2UR UR4, R32 ;  /* 0x00000000200472ca */ /* 0x004fe400000e0000 */
[----:B------:R-:W-:-:S04]  /*11590*/  LEA.HI R32, R21, R200, RZ, 0x1d ;  /* 0x000000c815207211 */ /* 0x000fc800078fe8ff */
[----:B------:R-:W-:-:S04]  /*115a0*/  SHF.R.S32.HI R33, RZ, 0x1f, R32 ;  /* 0x0000001fff217819 */ /* 0x000fc80000011420 */
[----:B------:R-:W-:Y:S01]  /*115b0*/  LEA.HI R34, R33, R32, RZ, 0x3 ;  /* 0x0000002021227211 */ /* 0x000fe200078f18ff */
[----:B------:R-:W-:Y:S02]  /*115c0*/  IMAD.SHL.U32 R32, R32, 0x8, RZ ;  /* 0x0000000820207824 */ /* 0x000fe400078e00ff */
[----:B------:R-:W-:Y:S02]  /*115d0*/  LEA R60, R35, UR4, 0x1 ;  /* 0x00000004233c7c11 */ /* 0x000fe4000f8e08ff */
[----:B------:R-:W-:Y:S01]  /*115e0*/  IMAD.SHL.U32 R34, R34, 0x400, RZ ;  /* 0x0000040022227824 */ /* 0x000fe200078e00ff */
[----:B------:R-:W-:-:S04]  /*115f0*/  LOP3.LUT R33, R215, 0x38, R32, 0xf8, !PT ;  /* 0x00000038d7217812 */ /* 0x000fc800078ef820 */
[----:B------:R-:W-:Y:S02]  /*11600*/  LOP3.LUT R33, R33, R216, RZ, 0x3c, !PT ;  /* 0x000000d821217212 */ /* 0x000fe400078e3cff */
[----:B------:R-:W-:-:S04]  /*11610*/  LOP3.LUT R34, R34, 0x7fffe000, RZ, 0xc0, !PT ;  /* 0x7fffe00022227812 */ /* 0x000fc800078ec0ff */
        /* <DEDUP_REMOVED lines=24> */
[C---:B------:R-:W-:Y:S01]  /*117a0*/  FMUL.FTZ R76, R42.reuse, R67 ;  /* 0x000000432a4c7220 */ /* 0x040fe20000410000 */
[----:B------:R-:W-:Y:S02]  /*117b0*/  IMAD.U32 R64, R111, 0x10000, RZ ;  /* 0x000100006f407824 */ /* 0x000fe400078e00ff */
[----:B------:R-:W-:Y:S01]  /*117c0*/  FFMA.FTZ R41, R41, R66, R94 ;  /* 0x0000004229297223 */ /* 0x000fe2000001005e */
[-C--:B------:R-:W-:Y:S01]  /*117d0*/  FMUL.FTZ R66, R42, R47.reuse ;  /* 0x0000002f2a427220 */ /* 0x080fe20000410000 */
[----:B------:R-:W-:Y:S01]  /*117e0*/  FFMA.FTZ R42, R43, R47, -R76 ;  /* 0x0000002f2b2a7223 */ /* 0x000fe2000001084c */
[CC--:B------:R-:W-:Y:S01]  /*117f0*/  FMUL.FTZ R77, R45.reuse, R64.reuse ;  /* 0x000000402d4d7220 */ /* 0x0c0fe20000410000 */
[----:B------:R-:W-:Y:S01]  /*11800*/  FMUL.FTZ R45, R45, R63 ;  /* 0x0000003f2d2d7220 */ /* 0x000fe20000410000 */
[----:B------:R-:W-:Y:S01]  /*11810*/  FFMA.FTZ R47, R43, R67, R66 ;  /* 0x000000432b2f7223 */ /* 0x000fe20000010042 */
[----:B------:R-:W-:Y:S01]  /*11820*/  FMUL.FTZ R67, R40, R65 ;  /* 0x0000004128437220 */ /* 0x000fe20000410000 */
[----:B------:R-:W-:Y:S01]  /*11830*/  FFMA.FTZ R43, R62, R63, -R77 ;  /* 0x0000003f3e2b7223 */ /* 0x000fe2000001084d */
[----:B------:R-:W-:Y:S01]  /*11840*/  LOP3.LUT R63, R112, 0xffff0000, RZ, 0xc0, !PT ;  /* 0xffff0000703f7812 */ /* 0x000fe200078ec0ff */
[----:B------:R-:W-:Y:S01]  /*11850*/  FFMA.FTZ R45, R62, R64, R45 ;  /* 0x000000403e2d7223 */ /* 0x000fe2000001002d */
[----:B------:R-:W-:Y:S01]  /*11860*/  LOP3.LUT R113, R113, 0xffff0000, RZ, 0xc0, !PT ;  /* 0xffff000071717812 */ /* 0x000fe200078ec0ff */
[C---:B------:R-:W-:Y:S01]  /*11870*/  IMAD.U32 R62, R110.reuse, 0x10000, RZ ;  /* 0x000100006e3e7824 */ /* 0x040fe200078e00ff */
[----:B------:R-:W-:Y:S01]  /*11880*/  LOP3.LUT R110, R110, 0xffff0000, RZ, 0xc0, !PT ;  /* 0xffff00006e6e7812 */ /* 0x000fe200078ec0ff */
[-C--:B------:R-:W-:Y:S01]  /*11890*/  FMUL.FTZ R77, R40, R63.reuse ;  /* 0x0000003f284d7220 */ /* 0x080fe20000410000 */
[----:B------:R-:W-:Y:S01]  /*118a0*/  FFMA.FTZ R64, R30, R63, -R67 ;  /* 0x0000003f1e407223 */ /* 0x000fe20000010843 */
[C---:B------:R-:W-:Y:S01]  /*118b0*/  FMUL.FTZ R63, R44.reuse, R109 ;  /* 0x0000006d2c3f7220 */ /* 0x040fe20000410000 */
[----:B------:R-:W-:Y:S01]  /*118c0*/  FMUL.FTZ R44, R44, R113 ;  /* 0x000000712c2c7220 */ /* 0x000fe20000410000 */
[----:B------:R-:W-:-:S02]  /*118d0*/  IMAD.U32 R40, R114, 0x10000, RZ ;  /* 0x0001000072287824 */ /* 0x000fc400078e00ff */
[C---:B------:R-:W-:Y:S01]  /*118e0*/  FMUL.FTZ R66, R33.reuse, R62 ;  /* 0x0000003e21427220 */ /* 0x040fe20000410000 */
[C---:B------:R-:W-:Y:S01]  /*118f0*/  FFMA.FTZ R63, R32.reuse, R113, -R63 ;  /* 0x00000071203f7223 */ /* 0x040fe2000001083f */
[----:B------:R-:W-:Y:S01]  /*11900*/  FFMA.FTZ R44, R32, R109, R44 ;  /* 0x0000006d202c7223 */ /* 0x000fe2000001002c */
[-C--:B------:R-:W-:Y:S01]  /*11910*/  FMUL.FTZ R32, R33, R40.reuse ;  /* 0x0000002821207220 */ /* 0x080fe20000410000 */
[----:B------:R-:W-:Y:S01]  /*11920*/  LOP3.LUT R111, R111, 0xffff0000, RZ, 0xc0, !PT ;  /* 0xffff00006f6f7812 */ /* 0x000fe200078ec0ff */
[C---:B------:R-:W-:Y:S01]  /*11930*/  FFMA.FTZ R66, R29.reuse, R40, -R66 ;  /* 0x000000281d427223 */ /* 0x040fe20000010842 */
[----:B------:R-:W-:Y:S01]  /*11940*/  LOP3.LUT R114, R114, 0xffff0000, RZ, 0xc0, !PT ;  /* 0xffff000072727812 */ /* 0x000fe200078ec0ff */
[----:B------:R-:W-:Y:S01]  /*11950*/  FFMA.FTZ R62, R29, R62, R32 ;  /* 0x0000003e1d3e7223 */ /* 0x000fe20000010020 */
[C---:B------:R-:W-:Y:S01]  /*11960*/  FMUL.FTZ R29, R31.reuse, R110 ;  /* 0x0000006e1f1d7220 */ /* 0x040fe20000410000 */
[C---:B------:R-:W-:Y:S01]  /*11970*/  FMUL.FTZ R67, R46.reuse, R111 ;  /* 0x0000006f2e437220 */ /* 0x040fe20000410000 */
[----:B------:R-:W-:Y:S01]  /*11980*/  FMUL.FTZ R46, R46, R115 ;  /* 0x000000732e2e7220 */ /* 0x000fe20000410000 */
[-C--:B------:R-:W-:Y:S01]  /*11990*/  FMUL.FTZ R33, R31, R114.reuse ;  /* 0x000000721f217220 */ /* 0x080fe20000410000 */
[----:B------:R-:W-:Y:S01]  /*119a0*/  FFMA.FTZ R30, R30, R65, R77 ;  /* 0x000000411e1e7223 */ /* 0x000fe2000001004d */
        /* <DEDUP_REMOVED lines=14> */
.L_x_2832:
[----:B------:R-:W-:Y:S05]  /*11a90*/  BSYNC B2 ;  /* 0x0000000000027941 */ /* 0x000fea0003800000 */
.L_x_2831:
[----:B------:R-:W-:Y:S05]  /*11aa0*/  @P2 BRA `(.L_x_2828) ;  /* 0x0000000400c42947 */ /* 0x000fea0003800000 */
[----:B-1----:R-:W2:Y:S01]  /*11ab0*/  LDL R28, [R1+0x38] ;  /* 0x00003800011c7983 */ /* 0x002ea20000100800 */
[----:B------:R-:W-:Y:S02]  /*11ac0*/  LEA.HI R21, R21, R201, RZ, 0x1d ;  /* 0x000000c915157211 */ /* 0x000fe400078fe8ff */
[----:B------:R-:W-:Y:S02]  /*11ad0*/  SHF.R.S32.HI R29, RZ, 0x1f, R194 ;  /* 0x0000001fff1d7819 */ /* 0x000fe400000114c2 */
[--C-:B------:R-:W-:Y:S02]  /*11ae0*/  SHF.R.U64 R41, R26, 0x10, R27.reuse ;  /* 0x000000101a297819 */ /* 0x100fe4000000121b */
[CC--:B------:R-:W-:Y:S02]  /*11af0*/  LEA.HI R31, R29.reuse, R194.reuse, RZ, 0x6 ;  /* 0x000000c21d1f7211 */ /* 0x0c0fe400078f30ff */
[----:B------:R-:W-:Y:S02]  /*11b00*/  LEA.HI R30, R29, R194, RZ, 0x3 ;  /* 0x000000c21d1e7211 */ /* 0x000fe400078f18ff */
[----:B------:R-:W-:Y:S01]  /*11b10*/  SHF.R.U32.HI R26, RZ, 0x10, R27 ;  /* 0x00000010ff1a7819 */ /* 0x000fe2000001161b */
[----:B0-----:R-:W-:Y:S01]  /*11b20*/  IMAD.SHL.U32 R32, R31, 0x80, RZ ;  /* 0x000000801f207824 */ /* 0x001fe200078e00ff */
[----:B------:R-:W-:-:S02]  /*11b30*/  LOP3.LUT R31, R215, 0x38, R30, 0xf8, !PT ;  /* 0x00000038d71f7812 */ /* 0x000fc400078ef81e */
[----:B------:R-:W-:Y:S02]  /*11b40*/  SHF.R.U64 R27, R36, 0x10, R37 ;  /* 0x00000010241b7819 */ /* 0x000fe40000001225 */
[----:B------:R-:W-:Y:S02]  /*11b50*/  LOP3.LUT R32, R32, 0xffffe000, RZ, 0xc0, !PT ;  /* 0xffffe00020207812 */ /* 0x000fe400078ec0ff */
[----:B------:R-:W-:Y:S02]  /*11b60*/  LOP3.LUT R31, R31, R216, RZ, 0x3c, !PT ;  /* 0x000000d81f1f7212 */ /* 0x000fe400078e3cff */
[----:B------:R-:W-:Y:S02]  /*11b70*/  SHF.R.U64 R43, R24, 0x10, R25 ;  /* 0x00000010182b7819 */ /* 0x000fe40000001219 */
[----:B------:R-:W-:Y:S02]  /*11b80*/  IADD3 R31, R31, R32, R217 ;  /* 0x000000201f1f7210 */ /* 0x000fe40007ffe0d9 */
[----:B------:R-:W-:-:S02]  /*11b90*/  PRMT R86, R86, 0x5410, R27 ;  /* 0x0000541056567816 */ /* 0x000fc4000000001b */
[----:B------:R-:W-:Y:S02]  /*11ba0*/  SHF.R.U32.HI R36, RZ, 0x10, R37 ;  /* 0x00000010ff247819 */ /* 0x000fe40000011625 */
[----:B------:R-:W-:Y:S02]  /*11bb0*/  SHF.R.U32.HI R24, RZ, 0x10, R25 ;  /* 0x00000010ff187819 */ /* 0x000fe40000011619 */
[----:B------:R-:W-:Y:S01]  /*11bc0*/  PRMT R90, R90, 0x5410, R43 ;  /* 0x000054105a5a7816 */ /* 0x000fe2000000002b */
[----:B------:R-:W-:Y:S01]  /*11bd0*/  IMAD.U32 R43, R86, 0x10000, RZ ;  /* 0x00010000562b7824 */ /* 0x000fe200078e00ff */
[--C-:B------:R-:W-:Y:S02]  /*11be0*/  SHF.R.U64 R25, R38, 0x10, R39.reuse ;  /* 0x0000001026197819 */ /* 0x100fe40000001227 */
[----:B------:R-:W-:Y:S02]  /*11bf0*/  SHF.R.U32.HI R38, RZ, 0x10, R39 ;  /* 0x00000010ff267819 */ /* 0x000fe40000011627 */
[----:B------:R-:W-:-:S02]  /*11c00*/  PRMT R87, R87, 0x5410, R36 ;  /* 0x0000541057577816 */ /* 0x000fc40000000024 */
[----:B------:R-:W-:Y:S02]  /*11c10*/  PRMT R89, R89, 0x5410, R38 ;  /* 0x0000541059597816 */ /* 0x000fe40000000026 */
[----:B------:R-:W-:Y:S01]  /*11c20*/  PRMT R91, R91, 0x5410, R24 ;  /* 0x000054105b5b7816 */ /* 0x000fe20000000018 */
[----:B------:R-:W-:Y:S01]  /*11c30*/  IMAD.U32 R44, R87, 0x10000, RZ ;  /* 0x00010000572c7824 */ /* 0x000fe200078e00ff */
[----:B------:R-:W-:Y:S02]  /*11c40*/  PRMT R88, R88, 0x5410, R25 ;  /* 0x0000541058587816 */ /* 0x000fe40000000019 */
[----:B------:R-:W-:Y:S02]  /*11c50*/  PRMT R92, R92, 0x5410, R41 ;  /* 0x000054105c5c7816 */ /* 0x000fe40000000029 */
[----:B------:R-:W-:Y:S02]  /*11c60*/  PRMT R93, R93, 0x5410, R26 ;  /* 0x000054105d5d7816 */ /* 0x000fe4000000001a */
[----:B------:R-:W-:-:S02]  /*11c70*/  LOP3.LUT R86, R86, 0xffff0000, RZ, 0xc0, !PT ;  /* 0xffff000056567812 */ /* 0x000fc400078ec0ff */
[----:B------:R-:W-:Y:S02]  /*11c80*/  LOP3.LUT R87, R87, 0xffff0000, RZ, 0xc0, !PT ;  /* 0xffff000057577812 */ /* 0x000fe400078ec0ff */
[----:B--2---:R-:W-:Y:S02]  /*11c90*/  R2UR UR4, R28 ;  /* 0x000000001c0472ca */ /* 0x004fe400000e0000 */
[----:B------:R-:W-:-:S04]  /*11ca0*/  SHF.R.S32.HI R28, RZ, 0x1f, R21 ;  /* 0x0000001fff1c7819 */ /* 0x000fc80000011415 */
[----:B------:R-:W-:Y:S01]  /*11cb0*/  LEA.HI R29, R28, R21, RZ, 0x3 ;  /* 0x000000151c1d7211 */ /* 0x000fe200078f18ff */
[----:B------:R-:W-:-:S04]  /*11cc0*/  IMAD.SHL.U32 R28, R21, 0x8, RZ ;  /* 0x00000008151c7824 */ /* 0x000fc800078e00ff */
[----:B------:R-:W-:Y:S01]  /*11cd0*/  IMAD.SHL.U32 R29, R29, 0x400, RZ ;  /* 0x000004001d1d7824 */ /* 0x000fe200078e00ff */
[----:B------:R-:W-:-:S04]  /*11ce0*/  LOP3.LUT R21, R215, 0x38, R28, 0xf8, !PT ;  /* 0x00000038d7157812 */ /* 0x000fc800078ef81c */
[----:B------:R-:W-:Y:S02]  /*11cf0*/  LOP3.LUT R30, R21, R216, RZ, 0x3c, !PT ;  /* 0x000000d8151e7212 */ /* 0x000fe400078e3cff */
[----:B------:R-:W-:Y:S02]  /*11d00*/  LOP3.LUT R28, R29, 0x7fffe000, RZ, 0xc0, !PT ;  /* 0x7fffe0001d1c7812 */ /* 0x000fe400078ec0ff */
[----:B------:R-:W-:Y:S02]  /*11d10*/  LEA R21, R31, UR4, 0x1 ;  /* 0x000000041f157c11 */ /* 0x000fe4000f8e08ff */
[----:B------:R-:W-:-:S03]  /*11d20*/  IADD3 R33, R30, R28, R217 ;  /* 0x0000001c1e217210 */ /* 0x000fc60007ffe0d9 */
[----:B------:R-:W0:Y:S02]  /*11d30*/  LDS.128 R28, [R21] ;  /* 0x00000000151c7984 */ /* 0x000e240000000c00 */
[----:B------:R-:W-:-:S05]  /*11d40*/  IMAD R40, R33, 0x2, R18 ;  /* 0x0000000221287824 */ /* 0x000fca00078e0212 */
[----:B------:R-:W1:Y:S01]  /*11d50*/  LDS.128 R32, [R40+0x12400] ;  /* 0x0124000028207984 */ /* 0x000e620000000c00 */
[C---:B0-----:R-:W-:Y:S01]  /*11d60*/  IMAD.U32 R36, R28.reuse, 0x10000, RZ ;  /* 0x000100001c247824 */ /* 0x041fe200078e00ff */
[----:B------:R-:W-:Y:S01]  /*11d70*/  LOP3.LUT R37, R28, 0xffff0000, RZ, 0xc0, !PT ;  /* 0xffff00001c257812 */ /* 0x000fe200078ec0ff */
[----:B------:R-:W-:Y:S01]  /*11d80*/  IMAD.U32 R28, R90, 0x10000, RZ ;  /* 0x000100005a1c7824 */ /* 0x000fe200078e00ff */
[C---:B------:R-:W-:Y:S01]  /*11d90*/  LOP3.LUT R24, R30.reuse, 0xffff0000, RZ, 0xc0, !PT ;  /* 0xffff00001e187812 */ /* 0x040fe200078ec0ff */
[----:B------:R-:W-:Y:S01]  /*11da0*/  IMAD.U32 R25, R30, 0x10000, RZ ;  /* 0x000100001e197824 */ /* 0x000fe200078e00ff */
[C---:B------:R-:W-:Y:S01]  /*11db0*/  LOP3.LUT R30, R31.reuse, 0xffff0000, RZ, 0xc0, !PT ;  /* 0xffff00001f1e7812 */ /* 0x040fe200078ec0ff */
[----:B------:R-:W-:Y:S01]  /*11dc0*/  IMAD.U32 R39, R31, 0x10000, RZ ;  /* 0x000100001f277824 */ /* 0x000fe200078e00ff */
[C---:B-1----:R-:W-:Y:S01]  /*11dd0*/  LOP3.LUT R31, R32.reuse, 0xffff0000, RZ, 0xc0, !PT ;  /* 0xffff0000201f7812 */ /* 0x042fe200078ec0ff */
[----:B------:R-:W-:Y:S01]  /*11de0*/  IMAD.U32 R27, R32, 0x10000, RZ ;  /* 0x00010000201b7824 */ /* 0x000fe200078e00ff */
[C---:B------:R-:W-:Y:S01]  /*11df0*/  LOP3.LUT R32, R33.reuse, 0xffff0000, RZ, 0xc0, !PT ;  /* 0xffff000021207812 */ /* 0x040fe200078ec0ff */
[----:B------:R-:W-:Y:S01]  /*11e00*/  IMAD.U32 R41, R33, 0x10000, RZ ;  /* 0x0001000021297824 */ /* 0x000fe200078e00ff */
        /* <DEDUP_REMOVED lines=8> */
[----:B------:R-:W-:Y:S01]  /*11e90*/  IMAD.U32 R33, R34, 0x10000, RZ ;  /* 0x0001000022217824 */ /* 0x000fe200078e00ff */
[----:B------:R-:W-:Y:S01]  /*11ea0*/  LOP3.LUT R34, R35, 0xffff0000, RZ, 0xc0, !PT ;  /* 0xffff000023227812 */ /* 0x000fe200078ec0ff */
[----:B------:R-:W-:Y:S02]  /*11eb0*/  IMAD.U32 R38, R29, 0x10000, RZ ;  /* 0x000100001d267824 */ /* 0x000fe400078e00ff */
[----:B------:R-:W-:Y:S01]  /*11ec0*/  FMUL.FTZ R46, R42, R45 ;  /* 0x0000002d2a2e7220 */ /* 0x000fe20000410000 */
[----:B------:R-:W-:Y:S01]  /*11ed0*/  IMAD.U32 R35, R91, 0x10000, RZ ;  /* 0x000100005b237824 */ /* 0x000fe200078e00ff */
[----:B------:R-:W-:Y:S01]  /*11ee0*/  LOP3.LUT R90, R90, 0xffff0000, RZ, 0xc0, !PT ;  /* 0xffff00005a5a7812 */ /* 0x000fe200078ec0ff */
[----:B------:R-:W-:Y:S01]  /*11ef0*/  IMAD.U32 R36, R93, 0x10000, RZ ;  /* 0x000100005d247824 */ /* 0x000fe200078e00ff */
[----:B------:R-:W-:Y:S01]  /*11f00*/  LOP3.LUT R91, R91, 0xffff0000, RZ, 0xc0, !PT ;  /* 0xffff00005b5b7812 */ /* 0x000fe200078ec0ff */
[-C--:B------:R-:W-:Y:S01]  /*11f10*/  FMUL.FTZ R41, R41, R35.reuse ;  /* 0x0000002329297220 */ /* 0x080fe20000410000 */
[----:B------:R-:W-:Y:S01]  /*11f20*/  FFMA.FTZ R61, R38, R35, -R61 ;  /* 0x00000023263d7223 */ /* 0x000fe2000001083d */
[-C--:B------:R-:W-:Y:S01]  /*11f30*/  FMUL.FTZ R42, R42, R36.reuse ;  /* 0x000000242a2a7220 */ /* 0x080fe20000410000 */
[----:B------:R-:W-:Y:S01]  /*11f40*/  FFMA.FTZ R35, R39, R36, -R46 ;  /* 0x0000002427237223 */ /* 0x000fe2000001082e */
[----:B------:R-:W-:Y:S01]  /*11f50*/  FMUL.FTZ R36, R31, R86 ;  /* 0x000000561f247220 */ /* 0x000fe20000410000 */
[----:B------:R-:W-:Y:S01]  /*11f60*/  FFMA.FTZ R41, R38, R44, R41 ;  /* 0x0000002c26297223 */ /* 0x000fe20000010029 */
[----:B------:R-:W-:Y:S01]  /*11f70*/  FFMA.FTZ R39, R39, R45, R42 ;  /* 0x0000002d27277223 */ /* 0x000fe2000001002a */
[-C--:B------:R-:W-:Y:S01]  /*11f80*/  FMUL.FTZ R42, R31, R90.reuse ;  /* 0x0000005a1f2a7220 */ /* 0x080fe20000410000 */
[----:B------:R-:W-:Y:S01]  /*11f90*/  LOP3.LUT R29, R29, 0xffff0000, RZ, 0xc0, !PT ;  /* 0xffff00001d1d7812 */ /* 0x000fe200078ec0ff */
[----:B------:R-:W-:Y:S01]  /*11fa0*/  FFMA.FTZ R90, R37, R90, -R36 ;  /* 0x0000005a255a7223 */ /* 0x000fe20000010824 */
[----:B------:R-:W-:Y:S01]  /*11fb0*/  FMUL.FTZ R44, R32, R87 ;  /* 0x00000057202c7220 */ /* 0x000fe20000410000 */
[----:B------:R-:W-:-:S02]  /*11fc0*/  IMAD.U32 R38, R88, 0x10000, RZ ;  /* 0x0001000058267824 */ /* 0x000fc400078e00ff */
[-C--:B------:R-:W-:Y:S01]  /*11fd0*/  FMUL.FTZ R32, R32, R91.reuse ;  /* 0x0000005b20207220 */ /* 0x080fe20000410000 */
[----:B------:R-:W-:Y:S02]  /*11fe0*/  IMAD.U32 R36, R92, 0x10000, RZ ;  /* 0x000100005c247824 */ /* 0x000fe400078e00ff */
[----:B------:R-:W-:Y:S01]  /*11ff0*/  FFMA.FTZ R37, R37, R86, R42 ;  /* 0x0000005625257223 */ /* 0x000fe2000001002a */
[----:B------:R-:W-:Y:S01]  /*12000*/  FMUL.FTZ R42, R33, R38 ;  /* 0x00000026212a7220 */ /* 0x000fe20000410000 */
[C---:B------:R-:W-:Y:S01]  /*12010*/  FFMA.FTZ R44, R29.reuse, R91, -R44 ;  /* 0x0000005b1d2c7223 */ /* 0x040fe2000001082c */
[----:B------:R-:W-:Y:S01]  /*12020*/  FFMA.FTZ R32, R29, R87, R32 ;  /* 0x000000571d207223 */ /* 0x000fe20000010020 */
[-C--:B------:R-:W-:Y:S01]  /*12030*/  FMUL.FTZ R46, R33, R36.reuse ;  /* 0x00000024212e7220 */ /* 0x080fe20000410000 */
[----:B------:R-:W-:Y:S01]  /*12040*/  LOP3.LUT R31, R88, 0xffff0000, RZ, 0xc0, !PT ;  /* 0xffff0000581f7812 */ /* 0x000fe200078ec0ff */
[C---:B------:R-:W-:Y:S01]  /*12050*/  FFMA.FTZ R42, R25.reuse, R36, -R42 ;  /* 0x00000024192a7223 */ /* 0x040fe2000001082a */
[----:B------:R-:W-:Y:S01]  /*12060*/  LOP3.LUT R29, R92, 0xffff0000, RZ, 0xc0, !PT ;  /* 0xffff00005c1d7812 */ /* 0x000fe200078ec0ff */
[----:B------:R-:W-:Y:S01]  /*12070*/  FFMA.FTZ R46, R25, R38, R46 ;  /* 0x00000026192e7223 */ /* 0x000fe2000001002e */
[----:B------:R-:W-:Y:S01]  /*12080*/  LOP3.LUT R89, R89, 0xffff0000, RZ, 0xc0, !PT ;  /* 0xffff000059597812 */ /* 0x000fe200078ec0ff */
[C---:B------:R-:W-:Y:S01]  /*12090*/  FMUL.FTZ R25, R26.reuse, R31 ;  /* 0x0000001f1a197220 */ /* 0x040fe20000410000 */
[----:B------:R-:W-:Y:S01]  /*120a0*/  LOP3.LUT R93, R93, 0xffff0000, RZ, 0xc0, !PT ;  /* 0xffff00005d5d7812 */ /* 0x000fe200078ec0ff */
[----:B------:R-:W-:Y:S01]  /*120b0*/  FMUL.FTZ R26, R26, R29 ;  /* 0x0000001d1a1a7220 */ /* 0x000fe20000410000 */
[----:B------:R-:W-:Y:S01]  /*120c0*/  F2FP.BF16.F32.PACK_AB R28, R37, R28 ;  /* 0x0000001c251c723e */ /* 0x000fe200000010ff */
[----:B------:R-:W-:Y:S01]  /*120d0*/  FMUL.FTZ R43, R34, R89 ;  /* 0x00000059222b7220 */ /* 0x000fe20000410000 */
[----:B------:R-:W-:Y:S01]  /*120e0*/  FFMA.FTZ R33, R24, R29, -R25 ;  /* 0x0000001d18217223 */ /* 0x000fe20000010819 */
[----:B------:R-:W-:Y:S01]  /*120f0*/  FMUL.FTZ R36, R34, R93 ;  /* 0x0000005d22247220 */ /* 0x000fe20000410000 */
[----:B------:R-:W-:Y:S01]  /*12100*/  FFMA.FTZ R31, R24, R31, R26 ;  /* 0x0000001f181f7223 */ /* 0x000fe2000001001a */
[----:B------:R-:W-:Y:S01]  /*12110*/  FFMA.FTZ R34, R30, R93, -R43 ;  /* 0x0000005d1e227223 */ /* 0x000fe2000001082b */
[----:B------:R-:W-:Y:S01]  /*12120*/  F2FP.BF16.F32.PACK_AB R24, R90, R27 ;  /* 0x0000001b5a18723e */ /* 0x000fe200000010ff */
[----:B------:R-:W-:Y:S01]  /*12130*/  FFMA.FTZ R36, R30, R89, R36 ;  /* 0x000000591e247223 */ /* 0x000fe20000010024 */
[----:B------:R-:W-:-:S02]  /*12140*/  F2FP.BF16.F32.PACK_AB R25, R44, R61 ;  /* 0x0000003d2c19723e */ /* 0x000fc400000010ff */
[----:B------:R-:W-:Y:S02]  /*12150*/  F2FP.BF16.F32.PACK_AB R26, R33, R42 ;  /* 0x0000002a211a723e */ /* 0x000fe400000010ff */
[----:B------:R-:W-:Y:S02]  /*12160*/  F2FP.BF16.F32.PACK_AB R30, R31, R46 ;  /* 0x0000002e1f1e723e */ /* 0x000fe400000010ff */
[----:B------:R-:W-:Y:S02]  /*12170*/  F2FP.BF16.F32.PACK_AB R27, R34, R35 ;  /* 0x00000023221b723e */ /* 0x000fe400000010ff */
[----:B------:R-:W-:Y:S02]  /*12180*/  F2FP.BF16.F32.PACK_AB R29, R32, R41 ;  /* 0x00000029201d723e */ /* 0x000fe400000010ff */
[----:B------:R-:W-:Y:S01]  /*12190*/  F2FP.BF16.F32.PACK_AB R31, R36, R39 ;  /* 0x00000027241f723e */ /* 0x000fe200000010ff */
[----:B------:R2:W-:Y:S04]  /*121a0*/  STS.128 [R21], R24 ;  /* 0x0000001815007388 */ /* 0x0005e80000000c00 */
[----:B------:R2:W-:Y:S02]  /*121b0*/  STS.128 [R40+0x12400], R28 ;  /* 0x0124001c28007388 */ /* 0x0005e40000000c00 */
.L_x_2828:
[----:B------:R-:W-:Y:S05]  /*121c0*/  BSYNC B1 ;  /* 0x0000000000017941 */ /* 0x000fea0003800000 */
.L_x_2827:
[----:B0-2---:R-:W-:-:S05]  /*121d0*/  VIADD R21, R206, 0x40 ;  /* 0x00000040ce157836 */ /* 0x005fca0000000000 */
[----:B------:R-:W-:-:S13]  /*121e0*/  ISETP.GE.AND P0, PT, R21, R3, PT ;  /* 0x000000031500720c */ /* 0x000fda0003f06270 */
[----:B------:R-:W-:Y:S05]  /*121f0*/  @P0 BRA `(.L_x_2808) ;  /* 0x00000014005c0947 */ /* 0x000fea0003800000 */
[----:B------:R0:W5:Y:S01]  /*12200*/  LDL R44, [R1+0x38] ;  /* 0x00003800012c7983 */ /* 0x0001620000100800 */
[----:B------:R-:W2:Y:S01]  /*12210*/  LDC R3, c[0x0][0x3f4] ;  /* 0x0000fd00ff037b82 */ /* 0x000ea20000000800 */
[----:B------:R-:W-:Y:S01]  /*12220*/  BSSY B1, `(.L_x_2833) ;  /* 0x0000070000017945 */ /* 0x000fe20003800000 */
[----:B------:R-:W-:Y:S02]  /*12230*/  SHF.R.U32.HI R42, RZ, 0x3, R213 ;  /* 0x00000003ff2a7819 */ /* 0x000fe400000116d5 */
[-C--:B--2---:R-:W-:Y:S02]  /*12240*/  ISETP.GE.AND P0, PT, R16, R3.reuse, PT ;  /* 0x000000031000720c */ /* 0x084fe40003f06270 */
[-C--:B------:R-:W-:Y:S02]  /*12250*/  ISETP.GE.AND P1, PT, R195, R3.reuse, PT ;  /* 0x00000003c300720c */ /* 0x080fe40003f26270 */
[----:B------:R-:W-:-:S09]  /*12260*/  ISETP.GE.AND P2, PT, R194, R3, PT ;  /* 0x00000003c200720c */ /* 0x000fd20003f46270 */
[----:B0-----:R-:W-:Y:S05]  /*12270*/  @P0 BRA `(.L_x_2834) ;  /* 0x0000000400a80947 */ /* 0x001fea0003800000 */
[----:B------:R-:W-:Y:S02]  /*12280*/  LEA.HI R0, R3, R0, RZ, 0x1d ;  /* 0x0000000003007211 */ /* 0x000fe400078fe8ff */
[----:B-----5:R-:W-:Y:S02]  /*12290*/  R2UR UR4, R44 ;  /* 0x000000002c0472ca */ /* 0x020fe400000e0000 */
[----:B------:R-:W-:Y:S01]  /*122a0*/  SHF.R.S32.HI R21, RZ, 0x1f, R0 ;  /* 0x0000001fff157819 */ /* 0x000fe20000011400 */
[----:B------:R-:W-:Y:S01]  /*122b0*/  IMAD.SHL.U32 R24, R0, 0x8, RZ ;  /* 0x0000000800187824 */ /* 0x000fe200078e00ff */
[----:B------:R-:W-:Y:S02]  /*122c0*/  LOP3.LUT R25, R213, 0x38, R16, 0xf8, !PT ;  /* 0x00000038d5197812 */ /* 0x000fe400078ef810 */
[----:B------:R-:W-:Y:S02]  /*122d0*/  LEA.HI R0, R21, R0, RZ, 0x3 ;  /* 0x0000000015007211 */ /* 0x000fe400078f18ff */
[----:B------:R-:W-:-:S02]  /*122e0*/  LOP3.LUT R21, R213, 0x38, R24, 0xf8, !PT ;  /* 0x00000038d5157812 */ /* 0x000fc400078ef818 */
[----:B------:R-:W-:Y:S01]  /*122f0*/  LOP3.LUT R25, R218, R25, R42, 0xf6, !PT ;  /* 0x00000019da197212 */ /* 0x000fe200078ef62a */
[----:B------:R-:W-:Y:S01]  /*12300*/  IMAD.SHL.U32 R24, R0, 0x400, RZ ;  /* 0x0000040000187824 */ /* 0x000fe200078e00ff */
[----:B------:R-:W-:Y:S02]  /*12310*/  LOP3.LUT R21, R21, R42, RZ, 0x3c, !PT ;  /* 0x0000002a15157212 */ /* 0x000fe400078e3cff */
[----:B------:R-:W-:Y:S02]  /*12320*/  LEA R0, R25, UR4, 0x1 ;  /* 0x0000000419007c11 */ /* 0x000fe4000f8e08ff */
[----:B------:R-:W-:Y:S02]  /*12330*/  LOP3.LUT R24, R24, 0x7fffe000, RZ, 0xc0, !PT ;  /* 0x7fffe00018187812 */ /* 0x000fe400078ec0ff */
[----:B-1----:R-:W-:Y:S02]  /*12340*/  SHF.R.U64 R32, R4, 0x10, R5 ;  /* 0x0000001004207819 */ /* 0x002fe40000001205 */
[----:B------:R-:W-:-:S02]  /*12350*/  IADD3 R21, R21, R24, R218 ;  /* 0x0000001815157210 */ /* 0x000fc40007ffe0da */
[----:B------:R-:W0:Y:S01]  /*12360*/  LDS.128 R24, [R0] ;  /* 0x0000000000187984 */ /* 0x000e220000000c00 */
[----:B------:R-:W-:Y:S02]  /*12370*/  SHF.R.U32.HI R5, RZ, 0x10, R5 ;  /* 0x00000010ff057819 */ /* 0x000fe40000011605 */
[----:B------:R-:W-:Y:S01]  /*12380*/  IMAD R21, R21, 0x2, R18 ;  /* 0x0000000215157824 */ /* 0x000fe200078e0212 */
[--C-:B------:R-:W-:Y:S02]  /*12390*/  SHF.R.U64 R4, R6, 0x10, R7.reuse ;  /* 0x0000001006047819 */ /* 0x100fe40000001207 */
[----:B------:R-:W-:Y:S02]  /*123a0*/  SHF.R.U32.HI R7, RZ, 0x10, R7 ;  /* 0x00000010ff077819 */ /* 0x000fe40000011607 */
[----:B------:R-:W1:Y:S01]  /*123b0*/  LDS.128 R28, [R21+0x12400] ;  /* 0x01240000151c7984 */ /* 0x000e620000000c00 */
[----:B------:R-:W-:Y:S02]  /*123c0*/  SHF.R.U64 R36, R48, 0x10, R49 ;  /* 0x0000001030247819 */ /* 0x000fe40000001231 */
[----:B------:R-:W-:-:S02]  /*123d0*/  PRMT R99, R99, 0x5410, R32 ;  /* 0x0000541063637816 */ /* 0x000fc40000000020 */
[----:B------:R-:W-:Y:S02]  /*123e0*/  PRMT R100, R100, 0x5410, R5 ;  /* 0x0000541064647816 */ /* 0x000fe40000000005 */
[----:B------:R-:W-:Y:S01]  /*123f0*/  PRMT R101, R101, 0x5410, R4 ;  /* 0x0000541065657816 */ /* 0x000fe20000000004 */
[----:B------:R-:W-:Y:S01]  /*12400*/  IMAD.U32 R37, R99, 0x10000, RZ ;  /* 0x0001000063257824 */ /* 0x000fe200078e00ff */
[----:B------:R-:W-:Y:S01]  /*12410*/  PRMT R102, R102, 0x5410, R7 ;  /* 0x0000541066667816 */ /* 0x000fe20000000007 */
[----:B------:R-:W-:Y:S01]  /*12420*/  IMAD.U32 R38, R100, 0x10000, RZ ;  /* 0x0001000064267824 */ /* 0x000fe200078e00ff */
[----:B------:R-:W-:Y:S02]  /*12430*/  PRMT R103, R103, 0x5410, R36 ;  /* 0x0000541067677816 */ /* 0x000fe40000000024 */
[----:B------:R-:W-:Y:S02]  /*12440*/  SHF.R.U32.HI R49, RZ, 0x10, R49 ;  /* 0x00000010ff317819 */ /* 0x000fe40000011631 */
[--C-:B------:R-:W-:Y:S01]  /*12450*/  SHF.R.U64 R34, R50, 0x10, R51.reuse ;  /* 0x0000001032227819 */ /* 0x100fe20000001233 */
[----:B------:R-:W-:Y:S01]  /*12460*/  IMAD.U32 R36, R103, 0x10000, RZ ;  /* 0x0001000067247824 */ /* 0x000fe200078e00ff */
[----:B------:R-:W-:-:S02]  /*12470*/  SHF.R.U32.HI R51, RZ, 0x10, R51 ;  /* 0x00000010ff337819 */ /* 0x000fc40000011633 */
[----:B------:R-:W-:Y:S02]  /*12480*/  PRMT R104, R104, 0x5410, R49 ;  /* 0x0000541068687816 */ /* 0x000fe40000000031 */
[----:B------:R-:W-:Y:S02]  /*12490*/  PRMT R106, R106, 0x5410, R51 ;  /* 0x000054106a6a7816 */ /* 0x000fe40000000033 */
[----:B------:R-:W-:Y:S02]  /*124a0*/  LOP3.LUT R99, R99, 0xffff0000, RZ, 0xc0, !PT ;  /* 0xffff000063637812 */ /* 0x000fe400078ec0ff */
[----:B------:R-:W-:Y:S02]  /*124b0*/  LOP3.LUT R103, R103, 0xffff0000, RZ, 0xc0, !PT ;  /* 0xffff000067677812 */ /* 0x000fe400078ec0ff */
[----:B------:R-:W-:Y:S02]  /*124c0*/  PRMT R105, R105, 0x5410, R34 ;  /* 0x0000541069697816 */ /* 0x000fe40000000022 */
        /* <DEDUP_REMOVED lines=23> */
[C---:B------:R-:W-:Y:S01]  /*12640*/  FFMA.FTZ R43, R6.reuse, R27, -R43 ;  /* 0x0000001b062b7223 */ /* 0x040fe2000001082b */
[C---:B------:R-:W-:Y:S01]  /*12650*/  FMUL.FTZ R27, R35.reuse, R36 ;  /* 0x00000024231b7220 */ /* 0x040fe20000410000 */
[----:B------:R-:W-:Y:S01]  /*12660*/  FFMA.FTZ R33, R6, R38, R33 ;  /* 0x0000002606217223 */ /* 0x000fe20000010021 */
[----:B------:R-:W-:Y:S01]  /*12670*/  FMUL.FTZ R37, R35, R4 ;  /* 0x0000000423257220 */ /* 0x000fe20000410000 */
[----:B------:R-:W-:-:S02]  /*12680*/  IMAD.U32 R34, R30, 0x10000, RZ ;  /* 0x000100001e227824 */ /* 0x000fc400078e00ff */
[----:B------:R-:W-:Y:S01]  /*12690*/  FFMA.FTZ R35, R32, R4, -R27 ;  /* 0x0000000420237223 */ /* 0x000fe2000001081b */
[----:B------:R-:W-:Y:S01]  /*126a0*/  FMUL.FTZ R4, R28, R99 ;  /* 0x000000631c047220 */ /* 0x000fe20000410000 */
[----:B------:R-:W-:Y:S02]  /*126b0*/  IMAD.U32 R6, R101, 0x10000, RZ ;  /* 0x0001000065067824 */ /* 0x000fe400078e00ff */
[----:B------:R-:W-:Y:S01]  /*126c0*/  FFMA.FTZ R37, R32, R36, R37 ;  /* 0x0000002420257223 */ /* 0x000fe20000010025 */
[-C--:B------:R-:W-:Y:S01]  /*126d0*/  FMUL.FTZ R32, R28, R103.reuse ;  /* 0x000000671c207220 */ /* 0x080fe20000410000 */
[----:B------:R-:W-:Y:S01]  /*126e0*/  FFMA.FTZ R28, R5, R103, -R4 ;  /* 0x00000067051c7223 */ /* 0x000fe20000010804 */
[----:B------:R-:W-:Y:S01]  /*126f0*/  LOP3.LUT R30, R30, 0xffff0000, RZ, 0xc0, !PT ;  /* 0xffff00001e1e7812 */ /* 0x000fe200078ec0ff */
[----:B------:R-:W-:Y:S01]  /*12700*/  IMAD.U32 R4, R105, 0x10000, RZ ;  /* 0x0001000069047824 */ /* 0x000fe200078e00ff */
[----:B------:R-:W-:Y:S01]  /*12710*/  LOP3.LUT R31, R31, 0xffff0000, RZ, 0xc0, !PT ;  /* 0xffff00001f1f7812 */ /* 0x000fe200078ec0ff */
[----:B------:R-:W-:Y:S01]  /*12720*/  FMUL.FTZ R36, R34, R6 ;  /* 0x0000000622247220 */ /* 0x000fe20000410000 */
[----:B------:R-:W-:Y:S01]  /*12730*/  LOP3.LUT R101, R101, 0xffff0000, RZ, 0xc0, !PT ;  /* 0xffff000065657812 */ /* 0x000fe200078ec0ff */
[----:B------:R-:W-:Y:S01]  /*12740*/  FFMA.FTZ R32, R5, R99, R32 ;  /* 0x0000006305207223 */ /* 0x000fe20000010020 */
[----:B------:R-:W-:Y:S01]  /*12750*/  LOP3.LUT R102, R102, 0xffff0000, RZ, 0xc0, !PT ;  /* 0xffff000066667812 */ /* 0x000fe200078ec0ff */
[-C--:B------:R-:W-:Y:S01]  /*12760*/  FMUL.FTZ R34, R34, R4.reuse ;  /* 0x0000000422227220 */ /* 0x080fe20000410000 */
[----:B------:R-:W-:Y:S01]  /*12770*/  LOP3.LUT R104, R104, 0xffff0000, RZ, 0xc0, !PT ;  /* 0xffff000068687812 */ /* 0x000fe200078ec0ff */
[----:B------:R-:W-:Y:S01]  /*12780*/  FFMA.FTZ R36, R7, R4, -R36 ;  /* 0x0000000407247223 */ /* 0x000fe20000010824 */
[----:B------:R-:W-:Y:S01]  /*12790*/  LOP3.LUT R105, R105, 0xffff0000, RZ, 0xc0, !PT ;  /* 0xffff000069697812 */ /* 0x000fe200078ec0ff */
[----:B------:R-:W-:Y:S01]  /*127a0*/  FMUL.FTZ R27, R29, R100 ;  /* 0x000000641d1b7220 */ /* 0x000fe20000410000 */
[----:B------:R-:W-:Y:S01]  /*127b0*/  LOP3.LUT R106, R106, 0xffff0000, RZ, 0xc0, !PT ;  /* 0xffff00006a6a7812 */ /* 0x000fe200078ec0ff */
[C---:B------:R-:W-:Y:S01]  /*127c0*/  FMUL.FTZ R4, R30.reuse, R101 ;  /* 0x000000651e047220 */ /* 0x040fe20000410000 */
[----:B------:R-:W-:Y:S01]  /*127d0*/  FMUL.FTZ R5, R31, R102 ;  /* 0x000000661f057220 */ /* 0x000fe20000410000 */
[----:B------:R-:W-:Y:S01]  /*127e0*/  FMUL.FTZ R29, R29, R104 ;  /* 0x000000681d1d7220 */ /* 0x000fe20000410000 */
[-C--:B------:R-:W-:Y:S01]  /*127f0*/  FMUL.FTZ R30, R30, R105.reuse ;  /* 0x000000691e1e7220 */ /* 0x080fe20000410000 */
[----:B------:R-:W-:Y:S01]  /*12800*/  FMUL.FTZ R31, R31, R106 ;  /* 0x0000006a1f1f7220 */ /* 0x000fe20000410000 */
[----:B------:R-:W-:Y:S01]  /*12810*/  FFMA.FTZ R104, R24, R104, -R27 ;  /* 0x0000006818687223 */ /* 0x000fe2000001081b */
[----:B------:R-:W-:Y:S01]  /*12820*/  FFMA.FTZ R105, R25, R105, -R4 ;  /* 0x0000006919697223 */ /* 0x000fe20000010804 */
[----:B------:R-:W-:Y:S01]  /*12830*/  FFMA.FTZ R106, R26, R106, -R5 ;  /* 0x0000006a1a6a7223 */ /* 0x000fe20000010805 */
[----:B------:R-:W-:Y:S01]  /*12840*/  FFMA.FTZ R100, R24, R100, R29 ;  /* 0x0000006418647223 */ /* 0x000fe2000001001d */
        /* <DEDUP_REMOVED lines=13> */
.L_x_2834:
[----:B------:R-:W-:Y:S05]  /*12920*/  BSYNC B1 ;  /* 0x0000000000017941 */ /* 0x000fea0003800000 */
.L_x_2833:
[----:B------:R-:W-:Y:S04]  /*12930*/  BSSY B1, `(.L_x_2835) ;  /* 0x0000072000017945 */ /* 0x000fe80003800000 */
[----:B------:R-:W-:Y:S05]  /*12940*/  @P1 BRA `(.L_x_2836) ;  /* 0x0000000400c01947 */ /* 0x000fea0003800000 */
[----:B0-----:R-:W-:Y:S02]  /*12950*/  SHF.R.S32.HI R4, RZ, 0x1f, R195 ;  /* 0x0000001fff047819 */ /* 0x001fe400000114c3 */
[----:B------:R-:W-:Y:S02]  /*12960*/  LEA.HI R0, R3, R200, RZ, 0x1d ;  /* 0x000000c803007211 */ /* 0x000fe400078fe8ff */
        /* <DEDUP_REMOVED lines=8> */
[-C--:B------:R-:W-:Y:S01]  /*129f0*/  LOP3.LUT R6, R4, R42.reuse, RZ, 0x3c, !PT ;  /* 0x0000002a04067212 */ /* 0x080fe200078e3cff */
[----:B------:R-:W-:Y:S01]  /*12a00*/  IMAD.SHL.U32 R4, R5, 0x400, RZ ;  /* 0x0000040005047824 */ /* 0x000fe200078e00ff */
[----:B------:R-:W-:Y:S02]  /*12a10*/  LOP3.LUT R0, R213, 0x38, R0, 0xf8, !PT ;  /* 0x00000038d5007812 */ /* 0x000fe400078ef800 */
[----:B-----5:R-:W-:Y:S02]  /*12a20*/  R2UR UR4, R44 ;  /* 0x000000002c0472ca */ /* 0x020fe400000e0000 */
[----:B------:R-:W-:-:S02]  /*12a30*/  LOP3.LUT R5, R0, R42, RZ, 0x3c, !PT ;  /* 0x0000002a00057212 */ /* 0x000fc400078e3cff */
[----:B------:R-:W-:Y:S02]  /*12a40*/  LOP3.LUT R4, R4, 0x7fffe000, RZ, 0xc0, !PT ;  /* 0x7fffe00004047812 */ /* 0x000fe400078ec0ff */
[--C-:B------:R-:W-:Y:S02]  /*12a50*/  IADD3 R6, R6, R7, R218.reuse ;  /* 0x0000000706067210 */ /* 0x100fe40007ffe0da */
[----:B------:R-:W-:Y:S02]  /*12a60*/  IADD3 R21, R5, R4, R218 ;  /* 0x0000000405157210 */ /* 0x000fe40007ffe0da */
[----:B-1----:R-:W-:Y:S02]  /*12a70*/  SHF.R.U64 R33, R52, 0x10, R53 ;  /* 0x0000001034217819 */ /* 0x002fe40000001235 */
[----:B------:R-:W-:Y:S01]  /*12a80*/  SHF.R.U64 R29, R8, 0x10, R9 ;  /* 0x00000010081d7819 */ /* 0x000fe20000001209 */
[----:B------:R-:W-:Y:S01]  /*12a90*/  IMAD R21, R21, 0x2, R18 ;  /* 0x0000000215157824 */ /* 0x000fe200078e0212 */
[----:B------:R-:W-:-:S02]  /*12aa0*/  LEA R0, R6, UR4, 0x1 ;  /* 0x0000000406007c11 */ /* 0x000fc4000f8e08ff */
[----:B------:R-:W-:Y:S02]  /*12ab0*/  SHF.R.U32.HI R8, RZ, 0x10, R9 ;  /* 0x00000010ff087819 */ /* 0x000fe40000011609 */
[----:B------:R-:W0:Y:S01]  /*12ac0*/  LDS.128 R24, [R21+0x12400] ;  /* 0x0124000015187984 */ /* 0x000e220000000c00 */
[----:B------:R-:W-:Y:S02]  /*12ad0*/  PRMT R82, R82, 0x5410, R33 ;  /* 0x0000541052527816 */ /* 0x000fe40000000021 */
[----:B------:R-:W-:Y:S01]  /*12ae0*/  PRMT R78, R78, 0x5410, R29 ;  /* 0x000054104e4e7816 */ /* 0x000fe2000000001d */
[----:B------:R-:W1:Y:S01]  /*12af0*/  LDS.128 R4, [R0] ;  /* 0x0000000000047984 */ /* 0x000e620000000c00 */
[----:B------:R-:W-:Y:S01]  /*12b00*/  SHF.R.U32.HI R52, RZ, 0x10, R53 ;  /* 0x00000010ff347819 */ /* 0x000fe20000011635 */
[----:B------:R-:W-:Y:S01]  /*12b10*/  IMAD.U32 R33, R82, 0x10000, RZ ;  /* 0x0001000052217824 */ /* 0x000fe200078e00ff */
[----:B------:R-:W-:Y:S01]  /*12b20*/  SHF.R.U64 R9, R10, 0x10, R11 ;  /* 0x000000100a097819 */ /* 0x000fe2000000120b */
[----:B------:R-:W-:Y:S01]  /*12b30*/  IMAD.U32 R35, R78, 0x10000, RZ ;  /* 0x000100004e237824 */ /* 0x000fe200078e00ff */
[----:B------:R-:W-:-:S02]  /*12b40*/  PRMT R79, R79, 0x5410, R8 ;  /* 0x000054104f4f7816 */ /* 0x000fc40000000008 */
[----:B------:R-:W-:Y:S02]  /*12b50*/  SHF.R.U64 R31, R54, 0x10, R55 ;  /* 0x00000010361f7819 */ /* 0x000fe40000001237 */
[----:B------:R-:W-:Y:S01]  /*12b60*/  SHF.R.U32.HI R10, RZ, 0x10, R11 ;  /* 0x00000010ff0a7819 */ /* 0x000fe2000001160b */
[----:B------:R-:W-:Y:S01]  /*12b70*/  IMAD.U32 R32, R79, 0x10000, RZ ;  /* 0x000100004f207824 */ /* 0x000fe200078e00ff */
[----:B------:R-:W-:Y:S02]  /*12b80*/  SHF.R.U32.HI R54, RZ, 0x10, R55 ;  /* 0x00000010ff367819 */ /* 0x000fe40000011637 */
[----:B------:R-:W-:Y:S02]  /*12b90*/  PRMT R83, R83, 0x5410, R52 ;  /* 0x0000541053537816 */ /* 0x000fe40000000034 */
[----:B------:R-:W-:Y:S02]  /*12ba0*/  PRMT R81, R81, 0x5410, R10 ;  /* 0x0000541051517816 */ /* 0x000fe4000000000a */
[----:B------:R-:W-:-:S02]  /*12bb0*/  PRMT R85, R85, 0x5410, R54 ;  /* 0x0000541055557816 */ /* 0x000fc40000000036 */
[----:B------:R-:W-:Y:S01]  /*12bc0*/  PRMT R80, R80, 0x5410, R9 ;  /* 0x0000541050507816 */ /* 0x000fe20000000009 */
[----:B------:R-:W-:Y:S01]  /*12bd0*/  IMAD.U32 R34, R81, 0x10000, RZ ;  /* 0x0001000051227824 */ /* 0x000fe200078e00ff */
[----:B------:R-:W-:Y:S01]  /*12be0*/  PRMT R84, R84, 0x5410, R31 ;  /* 0x0000541054547816 */ /* 0x000fe2000000001f */
[C---:B0-----:R-:W-:Y:S01]  /*12bf0*/  IMAD.U32 R28, R24.reuse, 0x10000, RZ ;  /* 0x00010000181c7824 */ /* 0x041fe200078e00ff */
[----:B------:R-:W-:Y:S01]  /*12c00*/  LOP3.LUT R24, R24, 0xffff0000, RZ, 0xc0, !PT ;  /* 0xffff000018187812 */ /* 0x000fe200078ec0ff */
[C---:B------:R-:W-:Y:S01]  /*12c10*/  IMAD.U32 R29, R25.reuse, 0x10000, RZ ;  /* 0x00010000191d7824 */ /* 0x040fe200078e00ff */
[----:B------:R-:W-:Y:S01]  /*12c20*/  LOP3.LUT R25, R25, 0xffff0000, RZ, 0xc0, !PT ;  /* 0xffff000019197812 */ /* 0x000fe200078ec0ff */
[----:B-1----:R-:W-:Y:S02]  /*12c30*/  IMAD.U32 R8, R4, 0x10000, RZ ;  /* 0x0001000004087824 */ /* 0x002fe400078e00ff */
[C---:B------:R-:W-:Y:S01]  /*12c40*/  FMUL.FTZ R37, R28.reuse, R35 ;  /* 0x000000231c257220 */ /* 0x040fe20000410000 */
[----:B------:R-:W-:Y:S01]  /*12c50*/  FMUL.FTZ R39, R28, R33 ;  /* 0x000000211c277220 */ /* 0x000fe20000410000 */
[----:B------:R-:W-:-:S02]  /*12c60*/  IMAD.U32 R9, R5, 0x10000, RZ ;  /* 0x0001000005097824 */ /* 0x000fc400078e00ff */
[----:B------:R-:W-:Y:S01]  /*12c70*/  FMUL.FTZ R36, R29, R32 ;  /* 0x000000201d247220 */ /* 0x000fe20000410000 */
[----:B------:R-:W-:Y:S02]  /*12c80*/  IMAD.U32 R28, R83, 0x10000, RZ ;  /* 0x00010000531c7824 */ /* 0x000fe400078e00ff */
[C---:B------:R-:W-:Y:S01]  /*12c90*/  FFMA.FTZ R37, R8.reuse, R33, -R37 ;  /* 0x0000002108257223 */ /* 0x040fe20000010825 */
[----:B------:R-:W-:Y:S02]  /*12ca0*/  IMAD.U32 R31, R27, 0x10000, RZ ;  /* 0x000100001b1f7824 */ /* 0x000fe400078e00ff */
[----:B------:R-:W-:Y:S01]  /*12cb0*/  FFMA.FTZ R39, R8, R35, R39 ;  /* 0x0000002308277223 */ /* 0x000fe20000010027 */
[----:B------:R-:W-:Y:S02]  /*12cc0*/  IMAD.U32 R8, R85, 0x10000, RZ ;  /* 0x0001000055087824 */ /* 0x000fe400078e00ff */
[-C--:B------:R-:W-:Y:S01]  /*12cd0*/  FMUL.FTZ R38, R29, R28.reuse ;  /* 0x0000001c1d267220 */ /* 0x080fe20000410000 */
[----:B------:R-:W-:Y:S01]  /*12ce0*/  FFMA.FTZ R36, R9, R28, -R36 ;  /* 0x0000001c09247223 */ /* 0x000fe20000010824 */
[----:B------:R-:W-:Y:S01]  /*12cf0*/  FMUL.FTZ R28, R31, R34 ;  /* 0x000000221f1c7220 */ /* 0x000fe20000410000 */
[----:B------:R-:W-:Y:S01]  /*12d00*/  IMAD.U32 R11, R7, 0x10000, RZ ;  /* 0x00010000070b7824 */ /* 0x000fe200078e00ff */
[----:B------:R-:W-:Y:S01]  /*12d10*/  LOP3.LUT R29, R78, 0xffff0000, RZ, 0xc0, !PT ;  /* 0xffff00004e1d7812 */ /* 0x000fe200078ec0ff */
[----:B------:R-:W-:Y:S01]  /*12d20*/  FMUL.FTZ R31, R31, R8 ;  /* 0x000000081f1f7220 */ /* 0x000fe20000410000 */
[----:B------:R-:W-:Y:S01]  /*12d30*/  FFMA.FTZ R38, R9, R32, R38 ;  /* 0x0000002009267223 */ /* 0x000fe20000010026 */
[----:B------:R-:W-:Y:S01]  /*12d40*/  LOP3.LUT R9, R82, 0xffff0000, RZ, 0xc0, !PT ;  /* 0xffff000052097812 */ /* 0x000fe200078ec0ff */
[C---:B------:R-:W-:Y:S01]  /*12d50*/  FFMA.FTZ R35, R11.reuse, R8, -R28 ;  /* 0x000000080b237223 */ /* 0x040fe2000001081c */
[----:B------:R-:W-:Y:S01]  /*12d60*/  LOP3.LUT R4, R4, 0xffff0000, RZ, 0xc0, !PT ;  /* 0xffff000004047812 */ /* 0x000fe200078ec0ff */
[----:B------:R-:W-:Y:S01]  /*12d70*/  FFMA.FTZ R40, R11, R34, R31 ;  /* 0x000000220b287223 */ /* 0x000fe2000001001f */
[C---:B------:R-:W-:Y:S01]  /*12d80*/  FMUL.FTZ R11, R24.reuse, R29 ;  /* 0x0000001d180b7220 */ /* 0x040fe20000410000 */
[-C--:B------:R-:W-:Y:S01]  /*12d90*/  FMUL.FTZ R31, R24, R9.reuse ;  /* 0x00000009181f7220 */ /* 0x080fe20000410000 */
[----:B------:R-:W-:Y:S01]  /*12da0*/  IMAD.U32 R30, R26, 0x10000, RZ ;  /* 0x000100001a1e7824 */ /* 0x000fe200078e00ff */
[----:B------:R-:W-:Y:S01]  /*12db0*/  LOP3.LUT R8, R83, 0xffff0000, RZ, 0xc0, !PT ;  /* 0xffff000053087812 */ /* 0x000fe200078ec0ff */
[----:B------:R-:W-:Y:S01]  /*12dc0*/  FFMA.FTZ R24, R4, R9, -R11 ;  /* 0x0000000904187223 */ /* 0x000fe2000001080b */
[----:B------:R-:W-:Y:S01]  /*12dd0*/  LOP3.LUT R28, R79, 0xffff0000, RZ, 0xc0, !PT ;  /* 0xffff00004f1c7812 */ /* 0x000fe200078ec0ff */
[----:B------:R-:W-:-:S02]  /*12de0*/  IMAD.U32 R11, R80, 0x10000, RZ ;  /* 0x00010000500b7824 */ /* 0x000fc400078e00ff */
[----:B------:R-:W-:Y:S01]  /*12df0*/  FFMA.FTZ R32, R4, R29, R31 ;  /* 0x0000001d04207223 */ /* 0x000fe2000001001f */
[----:B------:R-:W-:Y:S01]  /*12e00*/  LOP3.LUT R5, R5, 0xffff0000, RZ, 0xc0, !PT ;  /* 0xffff000005057812 */ /* 0x000fe200078ec0ff */
[----:B------:R-:W-:Y:S02]  /*12e10*/  IMAD.U32 R10, R6, 0x10000, RZ ;  /* 0x00010000060a7824 */ /* 0x000fe400078e00ff */
[----:B------:R-:W-:Y:S01]  /*12e20*/  FMUL.FTZ R29, R30, R11 ;  /* 0x0000000b1e1d7220 */ /* 0x000fe20000410000 */
[----:B------:R-:W-:Y:S02]  /*12e30*/  IMAD.U32 R9, R84, 0x10000, RZ ;  /* 0x0001000054097824 */ /* 0x000fe400078e00ff */
[C---:B------:R-:W-:Y:S01]  /*12e40*/  FMUL.FTZ R34, R25.reuse, R28 ;  /* 0x0000001c19227220 */ /* 0x040fe20000410000 */
        /* <DEDUP_REMOVED lines=32> */
.L_x_2836:
[----:B------:R-:W-:Y:S05]  /*13050*/  BSYNC B1 ;  /* 0x0000000000017941 */ /* 0x000fea0003800000 */
.L_x_2835:
[----:B------:R-:W-:Y:S05]  /*13060*/  @P2 BRA `(.L_x_2808) ;  /* 0x0000000400c02947 */ /* 0x000fea0003800000 */
[----:B0-2---:R-:W-:Y:S02]  /*13070*/  SHF.R.S32.HI R5, RZ, 0x1f, R194 ;  /* 0x0000001fff057819 */ /* 0x005fe400000114c2 */
        /* <DEDUP_REMOVED lines=13> */
[----:B-----5:R-:W-:-:S02]  /*13150*/  R2UR UR4, R44 ;  /* 0x000000002c0472ca */ /* 0x020fc400000e0000 */
[----:B------:R-:W-:Y:S02]  /*13160*/  LOP3.LUT R3, R0, R42, RZ, 0x3c, !PT ;  /* 0x0000002a00037212 */ /* 0x000fe400078e3cff */
[----:B------:R-:W-:Y:S02]  /*13170*/  LOP3.LUT R4, R4, 0x7fffe000, RZ, 0xc0, !PT ;  /* 0x7fffe00004047812 */ /* 0x000fe400078ec0ff */
[----:B------:R-:W-:Y:S02]  /*13180*/  SHF.R.U64 R21, R12, 0x10, R13 ;  /* 0x000000100c157819 */ /* 0x000fe4000000120d */
[----:B------:R-:W-:Y:S02]  /*13190*/  IADD3 R3, R3, R4, R218 ;  /* 0x0000000403037210 */ /* 0x000fe40007ffe0da */
[----:B------:R-:W-:Y:S02]  /*131a0*/  SHF.R.U64 R27, R56, 0x10, R57 ;  /* 0x00000010381b7819 */ /* 0x000fe40000001239 */
[----:B------:R-:W-:Y:S01]  /*131b0*/  SHF.R.U32.HI R12, RZ, 0x10, R13 ;  /* 0x00000010ff0c7819 */ /* 0x000fe2000001160d */
[----:B------:R-:W-:Y:S01]  /*131c0*/  IMAD R3, R3, 0x2, R18 ;  /* 0x0000000203037824 */ /* 0x000fe200078e0212 */
[----:B-1----:R-:W-:-:S02]  /*131d0*/  LEA R32, R5, UR4, 0x1 ;  /* 0x0000000405207c11 */ /* 0x002fc4000f8e08ff */
[----:B------:R-:W-:Y:S02]  /*131e0*/  PRMT R26, R20, 0x5410, R21 ;  /* 0x00005410141a7816 */ /* 0x000fe40000000015 */
[----:B------:R-:W0:Y:S01]  /*131f0*/  LDS.128 R8, [R3+0x12400] ;  /* 0x0124000003087984 */ /* 0x000e220000000c00 */
[----:B------:R-:W-:Y:S02]  /*13200*/  SHF.R.U64 R25, R58, 0x10, R59 ;  /* 0x000000103a197819 */ /* 0x000fe4000000123b */
[----:B------:R-:W-:Y:S01]  /*13210*/  SHF.R.U64 R13, R14, 0x10, R15 ;  /* 0x000000100e0d7819 */ /* 0x000fe2000000120f */
[----:B------:R-:W1:Y:S01]  /*13220*/  LDS.128 R4, [R32] ;  /* 0x0000000020047984 */ /* 0x000e620000000c00 */
[----:B------:R-:W-:Y:S01]  /*13230*/  PRMT R72, R72, 0x5410, R27 ;  /* 0x0000541048487816 */ /* 0x000fe2000000001b */
[----:B------:R-:W-:Y:S01]  /*13240*/  IMAD.U32 R27, R26, 0x10000, RZ ;  /* 0x000100001a1b7824 */ /* 0x000fe200078e00ff */
[----:B------:R-:W-:Y:S02]  /*13250*/  SHF.R.U32.HI R56, RZ, 0x10, R57 ;  /* 0x00000010ff387819 */ /* 0x000fe40000011639 */
[----:B------:R-:W-:-:S02]  /*13260*/  SHF.R.U32.HI R14, RZ, 0x10, R15 ;  /* 0x00000010ff0e7819 */ /* 0x000fc4000001160f */
[----:B------:R-:W-:Y:S02]  /*13270*/  PRMT R69, R69, 0x5410, R12 ;  /* 0x0000541045457816 */ /* 0x000fe4000000000c */
[----:B------:R-:W-:Y:S01]  /*13280*/  PRMT R74, R74, 0x5410, R25 ;  /* 0x000054104a4a7816 */ /* 0x000fe20000000019 */
[----:B------:R-:W-:Y:S01]  /*13290*/  IMAD.U32 R25, R72, 0x10000, RZ ;  /* 0x0001000048197824 */ /* 0x000fe200078e00ff */
[----:B------:R-:W-:Y:S01]  /*132a0*/  PRMT R73, R73, 0x5410, R56 ;  /* 0x0000541049497816 */ /* 0x000fe20000000038 */
[----:B------:R-:W-:Y:S01]  /*132b0*/  IMAD.U32 R29, R69, 0x10000, RZ ;  /* 0x00010000451d7824 */ /* 0x000fe200078e00ff */
[----:B------:R-:W-:Y:S02]  /*132c0*/  SHF.R.U32.HI R58, RZ, 0x10, R59 ;  /* 0x00000010ff3a7819 */ /* 0x000fe4000001163b */
[----:B------:R-:W-:Y:S02]  /*132d0*/  PRMT R71, R71, 0x5410, R14 ;  /* 0x0000541047477816 */ /* 0x000fe4000000000e */
[----:B------:R-:W-:-:S02]  /*132e0*/  PRMT R75, R75, 0x5410, R58 ;  /* 0x000054104b4b7816 */ /* 0x000fc4000000003a */
        /* <DEDUP_REMOVED lines=8> */
[----:B------:R-:W-:Y:S02]  /*13370*/  IMAD.U32 R12, R5, 0x10000, RZ ;  /* 0x00010000050c7824 */ /* 0x000fe400078e00ff */
[----:B------:R-:W-:Y:S01]  /*13380*/  FMUL.FTZ R35, R20, R29 ;  /* 0x0000001d14237220 */ /* 0x000fe20000410000 */
[----:B------:R-:W-:Y:S01]  /*13390*/  FFMA.FTZ R28, R0, R25, -R31 ;  /* 0x00000019001c7223 */ /* 0x000fe2000001081f */
[----:B------:R-:W-:-:S02]  /*133a0*/  IMAD.U32 R15, R73, 0x10000, RZ ;  /* 0x00010000490f7824 */ /* 0x000fc400078e00ff */
[----:B------:R-:W-:Y:S01]  /*133b0*/  FFMA.FTZ R33, R0, R27, R33 ;  /* 0x0000001b00217223 */ /* 0x000fe20000010021 */
[----:B------:R-:W-:Y:S01]  /*133c0*/  IMAD.U32 R24, R11, 0x10000, RZ ;  /* 0x000100000b187824 */ /* 0x000fe200078e00ff */
[----:B------:R-:W-:Y:S01]  /*133d0*/  LOP3.LUT R27, R26, 0xffff0000, RZ, 0xc0, !PT ;  /* 0xffff00001a1b7812 */ /* 0x000fe200078ec0ff */
[----:B------:R-:W-:Y:S02]  /*133e0*/  IMAD.U32 R31, R71, 0x10000, RZ ;  /* 0x00010000471f7824 */ /* 0x000fe400078e00ff */
[-C--:B------:R-:W-:Y:S01]  /*133f0*/  FMUL.FTZ R37, R20, R15.reuse ;  /* 0x0000000f14257220 */ /* 0x080fe20000410000 */
[----:B------:R-:W-:Y:S01]  /*13400*/  FFMA.FTZ R35, R12, R15, -R35 ;  /* 0x0000000f0c237223 */ /* 0x000fe20000010823 */
[----:B------:R-:W-:Y:S02]  /*13410*/  IMAD.U32 R14, R7, 0x10000, RZ ;  /* 0x00010000070e7824 */ /* 0x000fe400078e00ff */
[----:B------:R-:W-:Y:S01]  /*13420*/  FMUL.FTZ R15, R24, R31 ;  /* 0x0000001f180f7220 */ /* 0x000fe20000410000 */
[----:B------:R-:W-:-:S02]  /*13430*/  IMAD.U32 R25, R75, 0x10000, RZ ;  /* 0x000100004b197824 */ /* 0x000fc400078e00ff */
[----:B------:R-:W-:Y:S01]  /*13440*/  FFMA.FTZ R37, R12, R29, R37 ;  /* 0x0000001d0c257223 */ /* 0x000fe20000010025 */
[----:B------:R-:W-:Y:S01]  /*13450*/  LOP3.LUT R12, R69, 0xffff0000, RZ, 0xc0, !PT ;  /* 0xffff0000450c7812 */ /* 0x000fe200078ec0ff */
[----:B------:R-:W-:Y:S02]  /*13460*/  IMAD.U32 R21, R10, 0x10000, RZ ;  /* 0x000100000a157824 */ /* 0x000fe400078e00ff */
[-C--:B------:R-:W-:Y:S01]  /*13470*/  FFMA.FTZ R30, R14, R25.reuse, -R15 ;  /* 0x000000190e1e7223 */ /* 0x080fe2000001080f */
[----:B------:R-:W-:Y:S01]  /*13480*/  LOP3.LUT R15, R72, 0xffff0000, RZ, 0xc0, !PT ;  /* 0xffff0000480f7812 */ /* 0x000fe200078ec0ff */
[----:B------:R-:W-:Y:S01]  /*13490*/  FMUL.FTZ R24, R24, R25 ;  /* 0x0000001918187220 */ /* 0x000fe20000410000 */
[----:B------:R-:W-:Y:S01]  /*134a0*/  LOP3.LUT R4, R4, 0xffff0000, RZ, 0xc0, !PT ;  /* 0xffff000004047812 */ /* 0x000fe200078ec0ff */
[----:B------:R-:W-:Y:S01]  /*134b0*/  FMUL.FTZ R25, R8, R27 ;  /* 0x0000001b08197220 */ /* 0x000fe20000410000 */
[----:B------:R-:W-:Y:S01]  /*134c0*/  LOP3.LUT R0, R73, 0xffff0000, RZ, 0xc0, !PT ;  /* 0xffff000049007812 */ /* 0x000fe200078ec0ff */
[----:B------:R-:W-:Y:S01]  /*134d0*/  FFMA.FTZ R31, R14, R31, R24 ;  /* 0x0000001f0e1f7223 */ /* 0x000fe20000010018 */
[-C--:B------:R-:W-:Y:S01]  /*134e0*/  FMUL.FTZ R29, R8, R15.reuse ;  /* 0x0000000f081d7220 */ /* 0x080fe20000410000 */
[----:B------:R-:W-:Y:S01]  /*134f0*/  IMAD.U32 R14, R70, 0x10000, RZ ;  /* 0x00010000460e7824 */ /* 0x000fe200078e00ff */
[----:B------:R-:W-:Y:S01]  /*13500*/  LOP3.LUT R5, R5, 0xffff0000, RZ, 0xc0, !PT ;  /* 0xffff000005057812 */ /* 0x000fe200078ec0ff */
[C---:B------:R-:W-:Y:S01]  /*13510*/  FMUL.FTZ R24, R9.reuse, R12 ;  /* 0x0000000c09187220 */ /* 0x040fe20000410000 */
[C---:B------:R-:W-:Y:S01]  /*13520*/  FFMA.FTZ R25, R4.reuse, R15, -R25 ;  /* 0x0000000f04197223 */ /* 0x040fe20000010819 */
[----:B------:R-:W-:Y:S01]  /*13530*/  FMUL.FTZ R9, R9, R0 ;  /* 0x0000000009097220 */ /* 0x000fe20000410000 */
[----:B------:R-:W-:Y:S01]  /*13540*/  FFMA.FTZ R20, R4, R27, R29 ;  /* 0x0000001b04147223 */ /* 0x000fe2000001001d */
[----:B------:R-:W-:-:S02]  /*13550*/  IMAD.U32 R13, R6, 0x10000, RZ ;  /* 0x00010000060d7824 */ /* 0x000fc400078e00ff */
[----:B------:R-:W-:Y:S01]  /*13560*/  FMUL.FTZ R4, R21, R14 ;  /* 0x0000000e15047220 */ /* 0x000fe20000410000 */
[----:B------:R-:W-:Y:S02]  /*13570*/  IMAD.U32 R8, R74, 0x10000, RZ ;  /* 0x000100004a087824 */ /* 0x000fe400078e00ff */
[C---:B------:R-:W-:Y:S01]  /*13580*/  FFMA.FTZ R12, R5.reuse, R12, R9 ;  /* 0x0000000c050c7223 */ /* 0x040fe20000010009 */
[----:B------:R-:W-:Y:S01]  /*13590*/  LOP3.LUT R10, R10, 0xffff0000, RZ, 0xc0, !PT ;  /* 0xffff00000a0a7812 */ /* 0x000fe200078ec0ff */
[----:B------:R-:W-:Y:S01]  /*135a0*/  FFMA.FTZ R24, R5, R0, -R24 ;  /* 0x0000000005187223 */ /* 0x000fe20000010818 */
[-C--:B------:R-:W-:Y:S01]  /*135b0*/  FMUL.FTZ R26, R21, R8.reuse ;  /* 0x00000008151a7220 */ /* 0x080fe20000410000 */
[----:B------:R-:W-:Y:S01]  /*135c0*/  FFMA.FTZ R15, R13, R8, -R4 ;  /* 0x000000080d0f7223 */ /* 0x000fe20000010804 */
[----:B------:R-:W-:Y:S02]  /*135d0*/  LOP3.LUT R9, R70, 0xffff0000, RZ, 0xc0, !PT ;  /* 0xffff000046097812 */ /* 0x000fe400078ec0ff */
[----:B------:R-:W-:Y:S01]  /*135e0*/  LOP3.LUT R11, R11, 0xffff0000, RZ, 0xc0, !PT ;  /* 0xffff00000b0b7812 */ /* 0x000fe200078ec0ff */
[----:B------:R-:W-:Y:S01]  /*135f0*/  FFMA.FTZ R26, R13, R14, R26 ;  /* 0x0000000e0d1a7223 */ /* 0x000fe2000001001a */
[----:B------:R-:W-:Y:S01]  /*13600*/  LOP3.LUT R5, R74, 0xffff0000, RZ, 0xc0, !PT ;  /* 0xffff00004a057812 */ /* 0x000fe200078ec0ff */
[----:B------:R-:W-:Y:S01]  /*13610*/  FMUL.FTZ R13, R10, R9 ;  /* 0x000000090a0d7220 */ /* 0x000fe20000410000 */
[----:B------:R-:W-:-:S02]  /*13620*/  LOP3.LUT R4, R71, 0xffff0000, RZ, 0xc0, !PT ;  /* 0xffff000047047812 */ /* 0x000fc400078ec0ff */
        /* <DEDUP_REMOVED lines=20> */
.L_x_2808:
[----:B------:R-:W-:Y:S05]  /*13770*/  BSYNC B0 ;  /* 0x0000000000007941 */ /* 0x000fea0003800000 */
.L_x_2786:
        /* <DEDUP_REMOVED lines=8> */
.L_x_2784:
[----:B------:R-:W-:-:S06]  /*13800*/  ULOP3.LUT UR4, UR60, 0x1, URZ, 0xfc, !UPT ;  /* 0x000000013c047892 */ /* 0x000fcc000f8efc3f */
[----:B0-23--:R-:W-:-:S05]  /*13810*/  IMAD.U32 R0, RZ, RZ, UR4 ;  /* 0x00000004ff007e24 */ /* 0x00dfca000f8e00ff */
[----:B------:R-:W-:-:S13]  /*13820*/  ISETP.NE.AND P0, PT, R0, 0x3, PT ;  /* 0x000000030000780c */ /* 0x000fda0003f05270 */
[----:B------:R-:W-:Y:S05]  /*13830*/  @!P0 BRA `(.L_x_2837) ;  /* 0x0000000000048947 */ /* 0x000fea0003800000 */
[----:B------:R-:W-:Y:S01]  /*13840*/  BPT.TRAP 0x1 ;  /* 0x000000040000795c */ /* 0x000fe20000300000 */
.L_x_2837:
[----:B------:R-:W-:Y:S01]  /*13850*/  IMAD R8, R198, 0x8, R18 ;  /* 0x00000008c6087824 */ /* 0x000fe200078e0212 */
[----:B-1--4-:R-:W-:-:S04]  /*13860*/  SHF.L.U32 R3, R202, 0x1f, RZ ;  /* 0x0000001fca037819 */ /* 0x012fc800000006ff */
[----:B------:R0:W1:Y:S01]  /*13870*/  SYNCS.PHASECHK.TRANS64.TRYWAIT P1, [R8+URZ+0x30830], R3 ;  /* 0x03083003080075a7 */ /* 0x000062000802017f */
[----:B------:R-:W-:Y:S05]  /*13880*/  @!P0 BRA `(.L_x_2838) ;  /* 0x0000000000048947 */ /* 0x000fea0003800000 */
[----:B------:R-:W-:Y:S01]  /*13890*/  BPT.TRAP 0x1 ;  /* 0x000000040000795c */ /* 0x000fe20000300000 */
.L_x_2838:
[----:B-1----:R-:W-:Y:S05]  /*138a0*/  @P1 BRA `(.L_x_2839) ;  /* 0x0000000000081947 */ /* 0x002fea0003800000 */
[----:B------:R-:W1:Y:S02]  /*138b0*/  SYNCS.PHASECHK.TRANS64.TRYWAIT P1, [R8+URZ+0x30830], R3 ;  /* 0x03083003080075a7 */ /* 0x000e64000802017f */
[----:B-1----:R-:W-:Y:S05]  /*138c0*/  @!P1 BRA `(.L_x_2840) ;  /* 0x0000014c00049947 */ /* 0x002fea0003800000 */
.L_x_2839:
[----:B------:R-:W-:Y:S05]  /*138d0*/  WARPSYNC.ALL ;  /* 0x0000000000007948 */ /* 0x000fea0003800000 */
[----:B------:R-:W-:Y:S01]  /*138e0*/  VIADD R0, R18, 0x1e400 ;  /* 0x0001e40012007836 */ /* 0x000fe20000000000 */
        /* <DEDUP_REMOVED lines=39> */
[----:B--2---:R-:W-:Y:S01]  /*13b60*/  IMAD.U32 R10, RZ, RZ, UR8 ;  /* 0x00000008ff0a7e24 */ /* 0x004fe2000f8e00ff */
        /* <DEDUP_REMOVED lines=13> */
[----:B--2---:R-:W-:Y:S02]  /*13c40*/  IMAD.U32 R10, RZ, RZ, UR8 ;  /* 0x00000008ff0a7e24 */ /* 0x004fe4000f8e00ff */
        /* <DEDUP_REMOVED lines=37> */
[----:B--2---:R-:W-:Y:S01]  /*13ea0*/  IMAD.U32 R10, RZ, RZ, UR8 ;  /* 0x00000008ff0a7e24 */ /* 0x004fe2000f8e00ff */
        /* <DEDUP_REMOVED lines=44> */
[----:B--2---:R-:W-:Y:S05]  /*14170*/  @!P0 BRA `(.L_x_2841) ;  /* 0x0000000000048947 */ /* 0x004fea0003800000 */
[----:B------:R-:W-:Y:S01]  /*14180*/  BPT.TRAP 0x1 ;  /* 0x000000040000795c */ /* 0x000fe20000300000 */
.L_x_2841:
[----:B------:R-:W2:Y:S01]  /*14190*/  LDC R0, c[0x0][0x448] ;  /* 0x00011200ff007b82 */ /* 0x000ea20000000800 */
[----:B------:R-:W-:Y:S01]  /*141a0*/  IMAD R6, R2, -0x60, R222 ;  /* 0xffffffa002067824 */ /* 0x000fe200078e02de */
[----:B------:R-:W-:Y:S01]  /*141b0*/  ULDC UR4, c[0x0][0x988] ;  /* 0x0002620000047ab9 */ /* 0x000fe20000000800 */
[----:B------:R-:W-:Y:S01]  /*141c0*/  LOP3.LUT R19, R19, 0xffffffef, RZ, 0xc0, !PT ;  /* 0xffffffef13137812 */ /* 0x000fe200078ec0ff */
[----:B------:R-:W-:Y:S01]  /*141d0*/  BSSY B0, `(.L_x_2842) ;  /* 0x0000425000007945 */ /* 0x000fe20003800000 */
        /* <DEDUP_REMOVED lines=15> */
[----:B--2---:R-:W-:Y:S01]  /*142d0*/  ISETP.NE.AND P4, PT, R0, 0x1, PT ;  /* 0x000000010000780c */ /* 0x004fe20003f85270 */
[----:B------:R-:W-:-:S12]  /*142e0*/  IMAD.IADD R0, R225, 0x1, R220 ;  /* 0x00000001e1007824 */ /* 0x000fd800078e02dc */
[----:B01----:R-:W0:Y:S01]  /*142f0*/  @P4 LDC R3, c[0x0][0x44c] ;  /* 0x00011300ff034b82 */ /* 0x003e220000000800 */
[----:B------:R-:W-:-:S07]  /*14300*/  @P4 LOP3.LUT R19, R19, 0x10, RZ, 0xfc, !PT ;  /* 0x0000001013134812 */ /* 0x000fce00078efcff */
[----:B------:R-:W1:Y:S01]  /*14310*/  @P4 LDC R4, c[0x0][0x450] ;  /* 0x00011400ff044b82 */ /* 0x000e620000000800 */
[----:B0-----:R-:W-:-:S05]  /*14320*/  @P4 IMAD.HI.U32 R3, R0, R3, RZ ;  /* 0x0000000300034227 */ /* 0x001fca00078e00ff */
[----:B-1----:R-:W-:Y:S01]  /*14330*/  @P4 SHF.R.U32.HI R0, RZ, R4, R3 ;  /* 0x00000004ff004219 */ /* 0x002fe20000011603 */
[----:B------:R-:W-:Y:S01]  /*14340*/  IMAD R4, R2, -0x60, RZ ;  /* 0xffffffa002047824 */ /* 0x000fe200078e02ff */
[----:B------:R-:W-:-:S03]  /*14350*/  IADD3 R3, -R223, 0x60, R6 ;  /* 0x00000060df037810 */ /* 0x000fc60007ffe106 */
[----:B------:R-:W0:Y:S01]  /*14360*/  SHFL.IDX PT, R5, R0, 0x1, 0x1c1f ;  /* 0x003c1f0000057f89 */ /* 0x000e2200000e0000 */
[----:B------:R-:W-:-:S03]  /*14370*/  IADD3 R4, -R223, 0x61, R4 ;  /* 0x00000061df047810 */ /* 0x000fc60007ffe104 */
[----:B------:R-:W1:Y:S01]  /*14380*/  SHFL.IDX PT, R0, R0, RZ, 0x1c1f ;  /* 0x001c1fff00007589 */ /* 0x000e6200000e0000 */
[----:B------:R-:W-:-:S04]  /*14390*/  IADD3 R4, -R221, R4, R222 ;  /* 0x00000004dd047210 */ /* 0x000fc80007ffe1de */
        /* <DEDUP_REMOVED lines=73> */
[----:B------:R-:W-:-:S02]  /*14830*/  FMNMX.FTZ R86, R71, R86, !PT ;  /* 0x0000005647567209 */ /* 0x000fc40007810000 */
[C---:B------:R-:W-:Y:S02]  /*14840*/  ISETP.GT.AND P1, PT, R3.reuse, RZ, PT ;  /* 0x000000ff0300720c */ /* 0x040fe40003f24270 */
[C---:B------:R-:W-:Y:S01]  /*14850*/  ISETP.GT.AND P2, PT, R3.reuse, 0x1, PT ;  /* 0x000000010300780c */ /* 0x040fe20003f44270 */
[----:B------:R-:W0:Y:S01]  /*14860*/  SHFL.BFLY PT, R5, R86, 0x2, 0x1f ;  /* 0x0c401f0056057f89 */ /* 0x000e2200000e0000 */
        /* <DEDUP_REMOVED lines=12> */
[----:B0-----:R-:W-:Y:S02]  /*14930*/  FMNMX.FTZ R5, R86, R5, !PT ;  /* 0x0000000556057209 */ /* 0x001fe40007810000 */
[----:B------:R-:W-:Y:S02]  /*14940*/  CS2R R86, SRZ ;  /* 0x0000000000567805 */ /* 0x000fe4000001ff00 */
[----:B------:R-:W-:Y:S02]  /*14950*/  ISETP.GT.AND P3, PT, R3, 0x18, PT ;  /* 0x000000180300780c */ /* 0x000fe40003f64270 */
[----:B------:R-:W-:Y:S01]  /*14960*/  FSEL R33, R33, -INF , P1 ;  /* 0xff80000021217808 */ /* 0x000fe20000800000 */
[----:B------:R-:W0:Y:S01]  /*14970*/  SHFL.BFLY PT, R88, R5, 0x1, 0x1f ;  /* 0x0c201f0005587f89 */ /* 0x000e2200000e0000 */
[----:B------:R-:W-:-:S02]  /*14980*/  FMNMX.FTZ R24, R11, R24, !PT ;  /* 0x000000180b187209 */ /* 0x000fc40007810000 */
[----:B------:R-:W-:Y:S02]  /*14990*/  ISETP.GT.AND P1, PT, R3, 0x19, PT ;  /* 0x000000190300780c */ /* 0x000fe40003f24270 */
[----:B------:R-:W-:Y:S02]  /*149a0*/  FSEL R13, R36, -INF , P3 ;  /* 0xff800000240d7808 */ /* 0x000fe40001800000 */
[----:B------:R-:W-:Y:S02]  /*149b0*/  FMNMX.FTZ R24, R33, R24, !PT ;  /* 0x0000001821187209 */ /* 0x000fe40007810000 */
[----:B------:R-:W-:Y:S02]  /*149c0*/  FSEL R37, R37, -INF , P1 ;  /* 0xff80000025257808 */ /* 0x000fe40000800000 */
[----:B------:R-:W-:Y:S02]  /*149d0*/  FMNMX.FTZ R24, R13, R24, !PT ;  /* 0x000000180d187209 */ /* 0x000fe40007810000 */
[----:B------:R-:W-:-:S02]  /*149e0*/  ISETP.GT.AND P1, PT, R3, 0x21, PT ;  /* 0x000000210300780c */ /* 0x000fc40003f24270 */
[----:B------:R-:W-:Y:S02]  /*149f0*/  FMNMX.FTZ R24, R37, R24, !PT ;  /* 0x0000001825187209 */ /* 0x000fe40007810000 */
[----:B------:R-:W-:Y:S02]  /*14a00*/  FSEL R41, R41, -INF , P1 ;  /* 0xff80000029297808 */ /* 0x000fe40000800000 */
[----:B------:R-:W-:-:S04]  /*14a10*/  ISETP.GT.AND P1, PT, R3, 0x29, PT ;  /* 0x000000290300780c */ /* 0x000fc80003f24270 */
[----:B------:R-:W-:Y:S02]  /*14a20*/  FSEL R45, R45, -INF , P1 ;  /* 0xff8000002d2d7808 */ /* 0x000fe40000800000 */
[----:B0-----:R-:W-:Y:S02]  /*14a30*/  FMNMX.FTZ R4, R5, R88, !PT ;  /* 0x0000005805047209 */ /* 0x001fe40007810000 */
[----:B------:R-:W-:Y:S02]  /*14a40*/  CS2R R88, SRZ ;  /* 0x0000000000587805 */ /* 0x000fe4000001ff00 */
[----:B------:R-:W-:Y:S02]  /*14a50*/  ISETP.GT.AND P1, PT, R3, 0x31, PT ;  /* 0x000000310300780c */ /* 0x000fe40003f24270 */
[C---:B------:R-:W-:Y:S01]  /*14a60*/  FSETP.NEU.FTZ.AND P2, PT, R4.reuse, -INF , PT ;  /* 0xff8000000400780b */ /* 0x040fe20003f5d000 */
[----:B------:R-:W-:Y:S01]  /*14a70*/  FMUL.FTZ R5, R4, R0 ;  /* 0x0000000004057220 */ /* 0x000fe20000410000 */
[----:B------:R-:W-:-:S02]  /*14a80*/  FSEL R49, R49, -INF , P1 ;  /* 0xff80000031317808 */ /* 0x000fc40000800000 */
[----:B------:R-:W-:Y:S02]  /*14a90*/  ISETP.GT.AND P1, PT, R3, 0x39, PT ;  /* 0x000000390300780c */ /* 0x000fe40003f24270 */
[----:B------:R-:W-:Y:S02]  /*14aa0*/  FSEL R5, R5, RZ, P2 ;  /* 0x000000ff05057208 */ /* 0x000fe40001000000 */
[----:B------:R-:W-:Y:S02]  /*14ab0*/  ISETP.GT.AND P2, PT, R3, 0x20, PT ;  /* 0x000000200300780c */ /* 0x000fe40003f44270 */
[----:B------:R-:W-:Y:S01]  /*14ac0*/  FSEL R53, R53, -INF , P1 ;  /* 0xff80000035357808 */ /* 0x000fe20000800000 */
[-CC-:B------:R-:W-:Y:S01]  /*14ad0*/  FFMA.FTZ R32, R30, R0.reuse, -R5.reuse ;  /* 0x000000001e207223 */ /* 0x180fe20000010805 */
[----:B------:R-:W-:Y:S01]  /*14ae0*/  FSEL R15, R40, -INF , P2 ;  /* 0xff800000280f7808 */ /* 0x000fe20001000000 */
[--C-:B------:R-:W-:Y:S01]  /*14af0*/  FFMA.FTZ R187, R38, R0, -R5.reuse ;  /* 0x0000000026bb7223 */ /* 0x100fe20000010805 */
[----:B------:R-:W-:Y:S01]  /*14b00*/  ISETP.GT.AND P2, PT, R3, 0x28, PT ;  /* 0x000000280300780c */ /* 0x000fe20003f44270 */
[----:B------:R-:W0:Y:S01]  /*14b10*/  @P4 LDC R40, c[0x0][0x450] ;  /* 0x00011400ff284b82 */ /* 0x000e220000000800 */
[----:B------:R-:W-:Y:S01]  /*14b20*/  FMNMX.FTZ R28, R15, R24, !PT ;  /* 0x000000180f1c7209 */ /* 0x000fe20007810000 */
[-CC-:B------:R-:W-:Y:S01]  /*14b30*/  FFMA.FTZ R189, R84, R0.reuse, -R5.reuse ;  /* 0x0000000054bd7223 */ /* 0x180fe20000010805 */
[----:B------:R-:W-:Y:S01]  /*14b40*/  FSEL R21, R44, -INF , P2 ;  /* 0xff8000002c157808 */ /* 0x000fe20001000000 */
[--C-:B------:R-:W-:Y:S01]  /*14b50*/  FFMA.FTZ R82, R82, R0, -R5.reuse ;  /* 0x0000000052527223 */ /* 0x100fe20000010805 */
[----:B------:R-:W-:Y:S01]  /*14b60*/  FMNMX.FTZ R28, R41, R28, !PT ;  /* 0x0000001c291c7209 */ /* 0x000fe20007810000 */
[--C-:B------:R-:W-:Y:S01]  /*14b70*/  FFMA.FTZ R191, R80, R0, -R5.reuse ;  /* 0x0000000050bf7223 */ /* 0x100fe20000010805 */
[----:B------:R-:W-:Y:S01]  /*14b80*/  ISETP.GT.AND P2, PT, R3, 0x30, PT ;  /* 0x000000300300780c */ /* 0x000fe20003f44270 */
[----:B------:R-:W-:Y:S01]  /*14b90*/  MUFU.EX2 R189, R189 ;  /* 0x000000bd00bd7308 */ /* 0x000fe20000000800 */
[----:B------:R-:W-:Y:S01]  /*14ba0*/  FMNMX.FTZ R28, R21, R28, !PT ;  /* 0x0000001c151c7209 */ /* 0x000fe20007810000 */
[-CC-:B------:R-:W-:Y:S01]  /*14bb0*/  FFMA.FTZ R185, R34, R0.reuse, -R5.reuse ;  /* 0x0000000022b97223 */ /* 0x180fe20000010805 */
[----:B------:R-:W-:Y:S01]  /*14bc0*/  FSEL R27, R48, -INF , P2 ;  /* 0xff800000301b7808 */ /* 0x000fe20001000000 */
[--C-:B------:R-:W-:Y:S01]  /*14bd0*/  FFMA.FTZ R14, R14, R0, -R5.reuse ;  /* 0x000000000e0e7223 */ /* 0x100fe20000010805 */
[----:B------:R-:W-:Y:S01]  /*14be0*/  FMNMX.FTZ R28, R45, R28, !PT ;  /* 0x0000001c2d1c7209 */ /* 0x000fe20007810000 */
[--C-:B------:R-:W-:Y:S01]  /*14bf0*/  FFMA.FTZ R10, R10, R0, -R5.reuse ;  /* 0x000000000a0a7223 */ /* 0x100fe20000010805 */
[----:B------:R-:W-:Y:S01]  /*14c00*/  ISETP.GT.AND P2, PT, R3, 0x38, PT ;  /* 0x000000380300780c */ /* 0x000fe20003f44270 */
[----:B------:R-:W1:Y:S01]  /*14c10*/  MUFU.EX2 R24, R82 ;  /* 0x0000005200187308 */ /* 0x000e620000000800 */
[----:B------:R-:W-:Y:S01]  /*14c20*/  FMNMX.FTZ R30, R27, R28, !PT ;  /* 0x0000001c1b1e7209 */ /* 0x000fe20007810000 */
[-CC-:B------:R-:W-:Y:S01]  /*14c30*/  FFMA.FTZ R181, R42, R0.reuse, -R5.reuse ;  /* 0x000000002ab57223 */ /* 0x180fe20000010805 */
[----:B------:R-:W-:Y:S01]  /*14c40*/  FSEL R31, R52, -INF , P2 ;  /* 0xff800000341f7808 */ /* 0x000fe20001000000 */
[--C-:B------:R-:W-:Y:S01]  /*14c50*/  FFMA.FTZ R183, R46, R0, -R5.reuse ;  /* 0x000000002eb77223 */ /* 0x100fe20000010805 */
[----:B------:R-:W-:Y:S01]  /*14c60*/  FMNMX.FTZ R30, R49, R30, !PT ;  /* 0x0000001e311e7209 */ /* 0x000fe20007810000 */
[--C-:B------:R-:W-:Y:S01]  /*14c70*/  FFMA.FTZ R177, R50, R0, -R5.reuse ;  /* 0x0000000032b17223 */ /* 0x100fe20000010805 */
[----:B------:R-:W-:Y:S01]  /*14c80*/  ISETP.GT.AND P2, PT, R3, 0x40, PT ;  /* 0x000000400300780c */ /* 0x000fe20003f44270 */
[----:B------:R-:W2:Y:S01]  /*14c90*/  MUFU.EX2 R191, R191 ;  /* 0x000000bf00bf7308 */ /* 0x000ea20000000800 */
[----:B------:R-:W-:Y:S01]  /*14ca0*/  FMNMX.FTZ R30, R31, R30, !PT ;  /* 0x0000001e1f1e7209 */ /* 0x000fe20007810000 */
[-CC-:B------:R-:W-:Y:S01]  /*14cb0*/  FFMA.FTZ R34, R72, R0.reuse, -R5.reuse ;  /* 0x0000000048227223 */ /* 0x180fe20000010805 */
[----:B------:R-:W-:Y:S01]  /*14cc0*/  ISETP.GT.AND P1, PT, R3, 0x41, PT ;  /* 0x000000410300780c */ /* 0x000fe20003f24270 */
[-CC-:B------:R-:W-:Y:S01]  /*14cd0*/  FFMA.FTZ R179, R54, R0.reuse, -R5.reuse ;  /* 0x0000000036b37223 */ /* 0x180fe20000010805 */
[----:B------:R-:W-:Y:S01]  /*14ce0*/  FSEL R35, R56, -INF , P2 ;  /* 0xff80000038237808 */ /* 0x000fe20001000000 */
[--C-:B------:R-:W-:Y:S01]  /*14cf0*/  FFMA.FTZ R36, R78, R0, -R5.reuse ;  /* 0x000000004e247223 */ /* 0x100fe20000010805 */
[----:B------:R-:W-:Y:S01]  /*14d00*/  FMNMX.FTZ R30, R53, R30, !PT ;  /* 0x0000001e351e7209 */ /* 0x000fe20007810000 */
[----:B------:R3:W4:Y:S01]  /*14d10*/  MUFU.EX2 R28, R32 ;  /* 0x00000020001c7308 */ /* 0x0007220000000800 */
[----:B------:R-:W-:Y:S01]  /*14d20*/  ISETP.GT.AND P2, PT, R3, 0x48, PT ;  /* 0x000000480300780c */ /* 0x000fe20003f44270 */
[-CC-:B------:R-:W-:Y:S01]  /*14d30*/  FFMA.FTZ R173, R58, R0.reuse, -R5.reuse ;  /* 0x000000003aad7223 */ /* 0x180fe20000010805 */
[----:B------:R-:W-:Y:S01]  /*14d40*/  FSEL R57, R57, -INF , P1 ;  /* 0xff80000039397808 */ /* 0x000fe20000800000 */
[--C-:B------:R-:W-:Y:S01]  /*14d50*/  FFMA.FTZ R175, R62, R0, -R5.reuse ;  /* 0x000000003eaf7223 */ /* 0x100fe20000010805 */
[----:B------:R-:W-:Y:S01]  /*14d60*/  FMNMX.FTZ R30, R35, R30, !PT ;  /* 0x0000001e231e7209 */ /* 0x000fe20007810000 */
[-CC-:B------:R-:W-:Y:S01]  /*14d70*/  FFMA.FTZ R169, R66, R0.reuse, -R5.reuse ;  /* 0x0000000042a97223 */ /* 0x180fe20000010805 */
[----:B------:R-:W-:Y:S01]  /*14d80*/  ISETP.GT.AND P1, PT, R3, 0x49, PT ;  /* 0x000000490300780c */ /* 0x000fe20003f24270 */
[----:B------:R-:W5:Y:S01]  /*14d90*/  MUFU.EX2 R185, R185 ;  /* 0x000000b900b97308 */ /* 0x000f620000000800 */
[----:B------:R-:W-:Y:S01]  /*14da0*/  FSEL R39, R60, -INF , P2 ;  /* 0xff8000003c277808 */ /* 0x000fe20001000000 */
[--C-:B---3--:R-:W-:Y:S01]  /*14db0*/  FFMA.FTZ R32, R20, R0, -R5.reuse ;  /* 0x0000000014207223 */ /* 0x108fe20000010805 */
[----:B------:R-:W-:Y:S01]  /*14dc0*/  FMNMX.FTZ R30, R57, R30, !PT ;  /* 0x0000001e391e7209 */ /* 0x000fe20007810000 */
[-CC-:B------:R-:W-:Y:S01]  /*14dd0*/  FFMA.FTZ R20, R74, R0.reuse, -R5.reuse ;  /* 0x000000004a147223 */ /* 0x180fe20000010805 */
[----:B------:R-:W-:Y:S01]  /*14de0*/  ISETP.GT.AND P2, PT, R3, 0x50, PT ;  /* 0x000000500300780c */ /* 0x000fe20003f44270 */
[--C-:B------:R-:W-:Y:S01]  /*14df0*/  FFMA.FTZ R26, R26, R0, -R5.reuse ;  /* 0x000000001a1a7223 */ /* 0x100fe20000010805 */
[----:B------:R-:W-:Y:S01]  /*14e00*/  FSEL R61, R61, -INF , P1 ;  /* 0xff8000003d3d7808 */ /* 0x000fe20000800000 */
[----:B------:R-:W3:Y:S01]  /*14e10*/  MUFU.EX2 R14, R14 ;  /* 0x0000000e000e7308 */ /* 0x000ee20000000800 */
[----:B------:R-:W-:Y:S01]  /*14e20*/  FMNMX.FTZ R30, R39, R30, !PT ;  /* 0x0000001e271e7209 */ /* 0x000fe20007810000 */
[----:B------:R-:W-:Y:S01]  /*14e30*/  FFMA.FTZ R171, R70, R0, -R5 ;  /* 0x0000000046ab7223 */ /* 0x000fe20000010805 */
[----:B------:R-:W-:-:S02]  /*14e40*/  ISETP.GT.AND P1, PT, R3, 0x51, PT ;  /* 0x000000510300780c */ /* 0x000fc40003f24270 */
[----:B------:R-:W-:Y:S02]  /*14e50*/  CS2R R84, SRZ ;  /* 0x0000000000547805 */ /* 0x000fe4000001ff00 */
[----:B------:R-:W-:Y:S02]  /*14e60*/  FSEL R43, R64, -INF , P2 ;  /* 0xff800000402b7808 */ /* 0x000fe40001000000 */
[----:B------:R-:W-:Y:S02]  /*14e70*/  CS2R R82, SRZ ;  /* 0x0000000000527805 */ /* 0x000fe4000001ff00 */
[----:B------:R-:W-:Y:S01]  /*14e80*/  FMNMX.FTZ R30, R61, R30, !PT ;  /* 0x0000001e3d1e7209 */ /* 0x000fe20007810000 */
[----:B------:R-:W-:Y:S01]  /*14e90*/  MUFU.EX2 R187, R187 ;  /* 0x000000bb00bb7308 */ /* 0x000fe20000000800 */
[----:B------:R-:W-:Y:S02]  /*14ea0*/  ISETP.GT.AND P2, PT, R3, 0x58, PT ;  /* 0x000000580300780c */ /* 0x000fe40003f44270 */
[----:B------:R-:W-:-:S02]  /*14eb0*/  CS2R R80, SRZ ;  /* 0x0000000000507805 */ /* 0x000fc4000001ff00 */
[----:B------:R-:W-:Y:S02]  /*14ec0*/  FSEL R65, R65, -INF , P1 ;  /* 0xff80000041417808 */ /* 0x000fe40000800000 */
[----:B------:R-:W-:Y:S02]  /*14ed0*/  CS2R R78, SRZ ;  /* 0x00000000004e7805 */ /* 0x000fe4000001ff00 */
[----:B------:R-:W-:Y:S02]  /*14ee0*/  FMNMX.FTZ R30, R43, R30, !PT ;  /* 0x0000001e2b1e7209 */ /* 0x000fe40007810000 */
[----:B------:R-:W-:Y:S02]  /*14ef0*/  CS2R R74, SRZ ;  /* 0x00000000004a7805 */ /* 0x000fe4000001ff00 */
[----:B------:R-:W-:Y:S01]  /*14f00*/  ISETP.GT.AND P1, PT, R3, 0x59, PT ;  /* 0x000000590300780c */ /* 0x000fe20003f24270 */
[----:B------:R-:W-:Y:S01]  /*14f10*/  MUFU.EX2 R10, R10 ;  /* 0x0000000a000a7308 */ /* 0x000fe20000000800 */
[----:B------:R-:W-:-:S02]  /*14f20*/  FSEL R47, R68, -INF , P2 ;  /* 0xff800000442f7808 */ /* 0x000fc40001000000 */
[----:B------:R-:W-:Y:S02]  /*14f30*/  CS2R R72, SRZ ;  /* 0x0000000000487805 */ /* 0x000fe4000001ff00 */
[----:B------:R-:W-:Y:S02]  /*14f40*/  FMNMX.FTZ R30, R65, R30, !PT ;  /* 0x0000001e411e7209 */ /* 0x000fe40007810000 */
[----:B------:R-:W-:Y:S02]  /*14f50*/  CS2R R66, SRZ ;  /* 0x0000000000427805 */ /* 0x000fe4000001ff00 */
[----:B------:R-:W-:Y:S02]  /*14f60*/  FSEL R69, R69, -INF , P1 ;  /* 0xff80000045457808 */ /* 0x000fe40000800000 */
[----:B------:R-:W-:Y:S02]  /*14f70*/  CS2R R62, SRZ ;  /* 0x00000000003e7805 */ /* 0x000fe4000001ff00 */
[----:B------:R-:W-:Y:S01]  /*14f80*/  FMNMX.FTZ R30, R47, R30, !PT ;  /* 0x0000001e2f1e7209 */ /* 0x000fe20007810000 */
[----:B------:R-:W-:Y:S01]  /*14f90*/  MUFU.EX2 R181, R181 ;  /* 0x000000b500b57308 */ /* 0x000fe20000000800 */
[----:B------:R-:W-:-:S02]  /*14fa0*/  CS2R R58, SRZ ;  /* 0x00000000003a7805 */ /* 0x000fc4000001ff00 */
[----:B------:R-:W-:Y:S02]  /*14fb0*/  CS2R R54, SRZ ;  /* 0x0000000000367805 */ /* 0x000fe4000001ff00 */
[----:B------:R-:W-:Y:S01]  /*14fc0*/  FMNMX.FTZ R3, R69, R30, !PT ;  /* 0x0000001e45037209 */ /* 0x000fe20007810000 */
[----:B------:R-:W-:Y:S01]  /*14fd0*/  FFMA.FTZ R30, R6, R0, -R5 ;  /* 0x00000000061e7223 */ /* 0x000fe20000010805 */
[----:B------:R-:W-:-:S03]  /*14fe0*/  CS2R R50, SRZ ;  /* 0x0000000000327805 */ /* 0x000fc6000001ff00 */
[----:B------:R-:W1:Y:S01]  /*14ff0*/  SHFL.BFLY PT, R6, R3, 0x2, 0x1f ;  /* 0x0c401f0003067f89 */ /* 0x000e6200000e0000 */
[----:B------:R-:W-:Y:S08]  /*15000*/  MUFU.EX2 R183, R183 ;  /* 0x000000b700b77308 */ /* 0x000ff00000000800 */
[----:B------:R-:W-:Y:S08]  /*15010*/  MUFU.EX2 R30, R30 ;  /* 0x0000001e001e7308 */ /* 0x000ff00000000800 */
[----:B------:R-:W-:Y:S01]  /*15020*/  MUFU.EX2 R32, R32 ;  /* 0x0000002000207308 */ /* 0x000fe20000000800 */
[----:B-1----:R-:W-:-:S07]  /*15030*/  FMNMX.FTZ R38, R3, R6, !PT ;  /* 0x0000000603267209 */ /* 0x002fce0007810000 */
[----:B------:R-:W-:Y:S01]  /*15040*/  MUFU.EX2 R177, R177 ;  /* 0x000000b100b17308 */ /* 0x000fe20000000800 */
[-CC-:B------:R-:W-:Y:S01]  /*15050*/  FFMA.FTZ R6, R76, R0.reuse, -R5.reuse ;  /* 0x000000004c067223 */ /* 0x180fe20000010805 */
[----:B------:R-:W-:Y:S01]  /*15060*/  FFMA.FTZ R5, R71, R0, -R5 ;  /* 0x0000000047057223 */ /* 0x000fe20000010805 */
[----:B------:R-:W-:Y:S01]  /*15070*/  CS2R R76, SRZ ;  /* 0x00000000004c7805 */ /* 0x000fe2000001ff00 */
[----:B------:R-:W1:Y:S01]  /*15080*/  SHFL.BFLY PT, R3, R38, 0x1, 0x1f ;  /* 0x0c201f0026037f89 */ /* 0x000e6200000e0000 */
[----:B------:R-:W-:-:S03]  /*15090*/  CS2R R70, SRZ ;  /* 0x0000000000467805 */ /* 0x000fc6000001ff00 */
[----:B------:R-:W-:Y:S08]  /*150a0*/  MUFU.EX2 R34, R34 ;  /* 0x0000002200227308 */ /* 0x000ff00000000800 */
[----:B------:R-:W-:Y:S08]  /*150b0*/  MUFU.EX2 R179, R179 ;  /* 0x000000b300b37308 */ /* 0x000ff00000000800 */
[----:B------:R-:W-:Y:S01]  /*150c0*/  MUFU.EX2 R36, R36 ;  /* 0x0000002400247308 */ /* 0x000fe20000000800 */
[----:B-1----:R-:W-:-:S04]  /*150d0*/  FMNMX.FTZ R3, R38, R3, !PT ;  /* 0x0000000326037209 */ /* 0x002fc80007810000 */
        /* <DEDUP_REMOVED lines=8> */
[----:B------:R-:W1:Y:S01]  /*15160*/  @P4 LDC R29, c[0x0][0x44c] ;  /* 0x00011300ff1d4b82 */ /* 0x000e620000000800 */
[-CC-:B------:R-:W-:Y:S01]  /*15170*/  FFMA.FTZ R7, R25, R0.reuse, -R38.reuse ;  /* 0x0000000019077223 */ /* 0x180fe20000010826 */
[-CC-:B------:R-:W-:Y:S01]  /*15180*/  FFMA.FTZ R184, R11, R0.reuse, -R38.reuse ;  /* 0x000000000bb87223 */ /* 0x180fe20000010826 */
[-CC-:B------:R-:W-:Y:S01]  /*15190*/  FFMA.FTZ R11, R33, R0.reuse, -R38.reuse ;  /* 0x00000000210b7223 */ /* 0x180fe20000010826 */
[----:B------:R-:W-:Y:S01]  /*151a0*/  MUFU.EX2 R190, R190 ;  /* 0x000000be00be7308 */ /* 0x000fe20000000800 */
[-CC-:B------:R-:W-:Y:S01]  /*151b0*/  FFMA.FTZ R186, R13, R0.reuse, -R38.reuse ;  /* 0x000000000dba7223 */ /* 0x180fe20000010826 */
[----:B------:R-:W-:Y:S01]  /*151c0*/  FFMA.FTZ R176, R27, R0, -R38 ;  /* 0x000000001bb07223 */ /* 0x000fe20000010826 */
[----:B------:R-:W-:-:S02]  /*151d0*/  VIADD R27, R8, 0x30840 ;  /* 0x00030840081b7836 */ /* 0x000fc40000000000 */
[----:B------:R-:W-:Y:S01]  /*151e0*/  FADD.FTZ R8, R189, R24 ;  /* 0x00000018bd087221 */ /* 0x000fe20000010000 */
[----:B------:R-:W-:Y:S02]  /*151f0*/  IMAD.MOV.U32 R33, RZ, RZ, R220 ;  /* 0x000000ffff217224 */ /* 0x000fe400078e00dc */
[-CC-:B------:R-:W-:Y:S01]  /*15200*/  FFMA.FTZ R13, R37, R0.reuse, -R38.reuse ;  /* 0x00000000250d7223 */ /* 0x180fe20000010826 */
[-C--:B------:R-:W-:Y:S01]  /*15210*/  FFMA.FTZ R178, R31, R0.reuse, -R38 ;  /* 0x000000001fb27223 */ /* 0x080fe20000010826 */
[----:B------:R-:W-:Y:S01]  /*15220*/  MUFU.EX2 R188, R188 ;  /* 0x000000bc00bc7308 */ /* 0x000fe20000000800 */
[----:B--2---:R-:W-:Y:S01]  /*15230*/  FADD.FTZ R31, R191, R8 ;  /* 0x00000008bf1f7221 */ /* 0x004fe20000010000 */
[-CC-:B------:R-:W-:Y:S01]  /*15240*/  FFMA.FTZ R180, R15, R0.reuse, -R38.reuse ;  /* 0x000000000fb47223 */ /* 0x180fe20000010826 */
[-CC-:B------:R-:W-:Y:S01]  /*15250*/  FFMA.FTZ R15, R41, R0.reuse, -R38.reuse ;  /* 0x00000000290f7223 */ /* 0x180fe20000010826 */
[-CC-:B------:R-:W-:Y:S01]  /*15260*/  FFMA.FTZ R182, R21, R0.reuse, -R38.reuse ;  /* 0x0000000015b67223 */ /* 0x180fe20000010826 */
[-CC-:B------:R-:W-:Y:S01]  /*15270*/  FFMA.FTZ R21, R45, R0.reuse, -R38.reuse ;  /* 0x000000002d157223 */ /* 0x180fe20000010826 */
[-CC-:B------:R-:W-:Y:S01]  /*15280*/  FFMA.FTZ R25, R49, R0.reuse, -R38.reuse ;  /* 0x0000000031197223 */ /* 0x180fe20000010826 */
[----:B------:R-:W-:Y:S01]  /*15290*/  PRMT R27, R214, 0x654, R27 ;  /* 0x00000654d61b7816 */ /* 0x000fe2000000001b */
[----:B------:R-:W2:Y:S01]  /*152a0*/  MUFU.EX2 R7, R7 ;  /* 0x0000000700077308 */ /* 0x000ea20000000800 */
[----:B------:R-:W-:Y:S01]  /*152b0*/  FFMA.FTZ R172, R35, R0, -R38 ;  /* 0x0000000023ac7223 */ /* 0x000fe20000010826 */
[----:B------:R-:W-:Y:S01]  /*152c0*/  F2FP.BF16.F32.PACK_AB R189, R24, R189 ;  /* 0x000000bd18bd723e */ /* 0x000fe200000010ff */
[----:B------:R5:W-:Y:S01]  /*152d0*/  SYNCS.ARRIVE.TRANS64.RED.A1T0 RZ, [R27+URZ], RZ ;  /* 0x000000ff1bff79a7 */ /* 0x000be2000810043f */
[----:B-1----:R-:W-:-:S04]  /*152e0*/  @P4 IMAD.HI.U32 R29, R220, R29, RZ ;  /* 0x0000001ddc1d4227 */ /* 0x002fc800078e00ff */
[-CC-:B------:R-:W-:Y:S01]  /*152f0*/  FFMA.FTZ R57, R57, R0.reuse, -R38.reuse ;  /* 0x0000000039397223 */ /* 0x180fe20000010826 */
[-CC-:B------:R-:W-:Y:S01]  /*15300*/  FFMA.FTZ R39, R39, R0.reuse, -R38.reuse ;  /* 0x0000000027277223 */ /* 0x180fe20000010826 */
[--C-:B------:R-:W-:Y:S01]  /*15310*/  FFMA.FTZ R61, R61, R0, -R38.reuse ;  /* 0x000000003d3d7223 */ /* 0x100fe20000010826 */
[----:B------:R-:W1:Y:S01]  /*15320*/  MUFU.EX2 R9, R9 ;  /* 0x0000000900097308 */ /* 0x000e620000000800 */
[----:B0-----:R-:W-:Y:S01]  /*15330*/  @P4 SHF.R.U32.HI R33, RZ, R40, R29 ;  /* 0x00000028ff214219 */ /* 0x001fe2000001161d */
[----:B----4-:R-:W-:Y:S01]  /*15340*/  FADD.FTZ R40, R28, R31 ;  /* 0x0000001f1c287221 */ /* 0x010fe20000010000 */
[-CC-:B-----5:R-:W-:Y:S01]  /*15350*/  FFMA.FTZ R27, R53, R0.reuse, -R38.reuse ;  /* 0x00000000351b7223 */ /* 0x1a0fe20000010826 */
[-CC-:B------:R-:W-:Y:S01]  /*15360*/  FFMA.FTZ R43, R43, R0.reuse, -R38.reuse ;  /* 0x000000002b2b7223 */ /* 0x180fe20000010826 */
[----:B------:R-:W-:Y:S01]  /*15370*/  FFMA.FTZ R65, R65, R0, -R38 ;  /* 0x0000000041417223 */ /* 0x000fe20000010826 */
[----:B------:R-:W-:Y:S01]  /*15380*/  FADD.FTZ R31, R185, R40 ;  /* 0x00000028b91f7221 */ /* 0x000fe20000010000 */
[----:B---3--:R-:W-:Y:S01]  /*15390*/  F2FP.BF16.F32.PACK_AB R185, R14, R185 ;  /* 0x000000b90eb9723e */ /* 0x008fe200000010ff */
[----:B------:R-:W0:Y:S01]  /*153a0*/  MUFU.EX2 R184, R184 ;  /* 0x000000b800b87308 */ /* 0x000e220000000800 */
[----:B--2---:R-:W-:Y:S01]  /*153b0*/  FADD.FTZ R29, R188, R7 ;  /* 0x00000007bc1d7221 */ /* 0x004fe20000010000 */
[----:B------:R-:W-:Y:S01]  /*153c0*/  FADD.FTZ R40, R14, R31 ;  /* 0x0000001f0e287221 */ /* 0x000fe20000010000 */
[----:B------:R-:W-:Y:S01]  /*153d0*/  F2FP.BF16.F32.PACK_AB R188, R7, R188 ;  /* 0x000000bc07bc723e */ /* 0x000fe200000010ff */
[----:B------:R-:W-:Y:S01]  /*153e0*/  FFMA.FTZ R47, R47, R0, -R38 ;  /* 0x000000002f2f7223 */ /* 0x000fe20000010826 */
[----:B------:R-:W-:Y:S01]  /*153f0*/  FADD.FTZ R8, R190, R29 ;  /* 0x0000001dbe087221 */ /* 0x000fe20000010000 */
[----:B------:R-:W-:Y:S01]  /*15400*/  FADD.FTZ R31, R187, R40 ;  /* 0x00000028bb1f7221 */ /* 0x000fe20000010000 */
[C---:B------:R-:W-:Y:S01]  /*15410*/  F2FP.BF16.F32.PACK_AB R187, R10.reuse, R187 ;  /* 0x000000bb0abb723e */ /* 0x040fe200000010ff */
[----:B------:R-:W2:Y:S01]  /*15420*/  MUFU.EX2 R11, R11 ;  /* 0x0000000b000b7308 */ /* 0x000ea20000000800 */
[C---:B-1----:R-:W-:Y:S01]  /*15430*/  FADD.FTZ R29, R9.reuse, R8 ;  /* 0x00000008091d7221 */ /* 0x042fe20000010000 */
[----:B------:R-:W-:Y:S01]  /*15440*/  FADD.FTZ R40, R10, R31 ;  /* 0x0000001f0a287221 */ /* 0x000fe20000010000 */
[----:B------:R-:W-:Y:S01]  /*15450*/  F2FP.BF16.F32.PACK_AB R190, R9, R190 ;  /* 0x000000be09be723e */ /* 0x000fe200000010ff */
[----:B------:R-:W-:Y:S01]  /*15460*/  FFMA.FTZ R38, R69, R0, -R38 ;  /* 0x0000000045267223 */ /* 0x000fe20000010826 */
[----:B------:R-:W-:Y:S01]  /*15470*/  IADD3 R33, R33, R222, -R221 ;  /* 0x000000de21217210 */ /* 0x000fe20007ffe8dd */
[----:B------:R-:W-:Y:S01]  /*15480*/  FADD.FTZ R31, R181, R40 ;  /* 0x00000028b51f7221 */ /* 0x000fe20000010000 */
[----:B------:R-:W-:Y:S01]  /*15490*/  F2FP.BF16.F32.PACK_AB R191, R28, R191 ;  /* 0x000000bf1cbf723e */ /* 0x000fe200000010ff */
[----:B------:R-:W1:Y:S01]  /*154a0*/  MUFU.EX2 R186, R186 ;  /* 0x000000ba00ba7308 */ /* 0x000e620000000800 */
[----:B0-----:R-:W-:Y:S01]  /*154b0*/  FADD.FTZ R8, R184, R29 ;  /* 0x0000001db8087221 */ /* 0x001fe20000010000 */
[C---:B------:R-:W-:Y:S01]  /*154c0*/  FADD.FTZ R40, R30.reuse, R31 ;  /* 0x0000001f1e287221 */ /* 0x040fe20000010000 */
[----:B------:R-:W-:Y:S01]  /*154d0*/  IMAD.HI R33, R33, 0x2aaaaaab, RZ ;  /* 0x2aaaaaab21217827 */ /* 0x000fe200078e02ff */
[----:B------:R-:W-:-:S02]  /*154e0*/  F2FP.BF16.F32.PACK_AB R181, R30, R181 ;  /* 0x000000b51eb5723e */ /* 0x000fc400000010ff */
[----:B------:R-:W-:Y:S01]  /*154f0*/  CS2R R68, SRZ ;  /* 0x0000000000447805 */ /* 0x000fe2000001ff00 */
[----:B------:R-:W-:Y:S01]  /*15500*/  FADD.FTZ R31, R183, R40 ;  /* 0x00000028b71f7221 */ /* 0x000fe20000010000 */
[C---:B------:R-:W-:Y:S01]  /*15510*/  F2FP.BF16.F32.PACK_AB R183, R32.reuse, R183 ;  /* 0x000000b720b7723e */ /* 0x040fe200000010ff */
[----:B------:R-:W0:Y:S01]  /*15520*/  MUFU.EX2 R13, R13 ;  /* 0x0000000d000d7308 */ /* 0x000e220000000800 */
[C---:B--2---:R-:W-:Y:S01]  /*15530*/  FADD.FTZ R29, R11.reuse, R8 ;  /* 0x000000080b1d7221 */ /* 0x044fe20000010000 */
[----:B------:R-:W-:Y:S01]  /*15540*/  FADD.FTZ R24, R32, R31 ;  /* 0x0000001f20187221 */ /* 0x000fe20000010000 */
[----:B------:R-:W-:Y:S02]  /*15550*/  SHF.R.U32.HI R42, RZ, 0x1f, R33 ;  /* 0x0000001fff2a7819 */ /* 0x000fe40000011621 */
[----:B------:R-:W-:Y:S02]  /*15560*/  CS2R R52, SRZ ;  /* 0x0000000000347805 */ /* 0x000fe4000001ff00 */
[----:B------:R-:W-:Y:S01]  /*15570*/  F2FP.BF16.F32.PACK_AB R184, R11, R184 ;  /* 0x000000b80bb8723e */ /* 0x000fe200000010ff */
[----:B------:R-:W-:Y:S01]  /*15580*/  FADD.FTZ R31, R177, R24 ;  /* 0x00000018b11f7221 */ /* 0x000fe20000010000 */
[----:B------:R-:W-:Y:S01]  /*15590*/  F2FP.BF16.F32.PACK_AB R177, R34, R177 ;  /* 0x000000b122b1723e */ /* 0x000fe200000010ff */
[----:B------:R-:W2:Y:S01]  /*155a0*/  MUFU.EX2 R180, R180 ;  /* 0x000000b400b47308 */ /* 0x000ea20000000800 */
[----:B-1----:R-:W-:Y:S01]  /*155b0*/  FADD.FTZ R8, R186, R29 ;  /* 0x0000001dba087221 */ /* 0x002fe20000010000 */
[----:B------:R-:W-:Y:S01]  /*155c0*/  FADD.FTZ R10, R34, R31 ;  /* 0x0000001f220a7221 */ /* 0x000fe20000010000 */
[----:B------:R-:W-:-:S02]  /*155d0*/  CS2R R48, SRZ ;  /* 0x0000000000307805 */ /* 0x000fc4000001ff00 */
[----:B------:R-:W-:Y:S02]  /*155e0*/  CS2R R44, SRZ ;  /* 0x00000000002c7805 */ /* 0x000fe4000001ff00 */
[----:B------:R-:W-:Y:S01]  /*155f0*/  CS2R R34, SRZ ;  /* 0x0000000000227805 */ /* 0x000fe2000001ff00 */
[----:B------:R-:W-:Y:S01]  /*15600*/  FADD.FTZ R31, R179, R10 ;  /* 0x0000000ab31f7221 */ /* 0x000fe20000010000 */
[----:B------:R-:W-:Y:S01]  /*15610*/  F2FP.BF16.F32.PACK_AB R179, R36, R179 ;  /* 0x000000b324b3723e */ /* 0x000fe200000010ff */
[----:B------:R-:W1:Y:S01]  /*15620*/  MUFU.EX2 R15, R15 ;  /* 0x0000000f000f7308 */ /* 0x000e620000000800 */
[C---:B0-----:R-:W-:Y:S01]  /*15630*/  FADD.FTZ R29, R13.reuse, R8 ;  /* 0x000000080d1d7221 */ /* 0x041fe20000010000 */
[----:B------:R-:W-:-:S06]  /*15640*/  F2FP.BF16.F32.PACK_AB R186, R13, R186 ;  /* 0x000000ba0dba723e */ /* 0x000fcc00000010ff */
[----:B------:R-:W0:Y:S01]  /*15650*/  MUFU.EX2 R182, R182 ;  /* 0x000000b600b67308 */ /* 0x000e220000000800 */
[----:B--2---:R-:W-:-:S07]  /*15660*/  FADD.FTZ R8, R180, R29 ;  /* 0x0000001db4087221 */ /* 0x004fce0000010000 */
[----:B------:R-:W2:Y:S01]  /*15670*/  MUFU.EX2 R21, R21 ;  /* 0x0000001500157308 */ /* 0x000ea20000000800 */
[----:B-1----:R-:W-:Y:S01]  /*15680*/  FADD.FTZ R29, R15, R8 ;  /* 0x000000080f1d7221 */ /* 0x002fe20000010000 */
[----:B------:R-:W-:Y:S02]  /*15690*/  LEA.HI.SX32 R8, R33, R42, 0x1c ;  /* 0x0000002a21087211 */ /* 0x000fe400078fe2ff */
[----:B------:R-:W-:Y:S02]  /*156a0*/  CS2R R32, SRZ ;  /* 0x0000000000207805 */ /* 0x000fe4000001ff00 */
[----:B------:R-:W-:Y:S02]  /*156b0*/  F2FP.BF16.F32.PACK_AB R180, R15, R180 ;  /* 0x000000b40fb4723e */ /* 0x000fe400000010ff */
[----:B------:R-:W-:Y:S01]  /*156c0*/  VIMNMX R13, R219, R8, !PT ;  /* 0x00000008db0d7248 */ /* 0x000fe20007fe0100 */
[----:B------:R-:W1:Y:S01]  /*156d0*/  MUFU.EX2 R176, R176 ;  /* 0x000000b000b07308 */ /* 0x000e620000000800 */
[----:B0-----:R-:W-:-:S07]  /*156e0*/  FADD.FTZ R40, R182, R29 ;  /* 0x0000001db6287221 */ /* 0x001fce0000010000 */
[----:B------:R-:W0:Y:S01]  /*156f0*/  MUFU.EX2 R25, R25 ;  /* 0x0000001900197308 */ /* 0x000e220000000800 */
[C---:B--2---:R-:W-:Y:S01]  /*15700*/  FADD.FTZ R29, R21.reuse, R40 ;  /* 0x00000028151d7221 */ /* 0x044fe20000010000 */
[----:B------:R-:W-:Y:S02]  /*15710*/  F2FP.BF16.F32.PACK_AB R182, R21, R182 ;  /* 0x000000b615b6723e */ /* 0x000fe400000010ff */
[----:B------:R-:W-:-:S04]  /*15720*/  CS2R R40, SRZ ;  /* 0x0000000000287805 */ /* 0x000fc8000001ff00 */
[----:B------:R-:W2:Y:S01]  /*15730*/  MUFU.EX2 R178, R178 ;  /* 0x000000b200b27308 */ /* 0x000ea20000000800 */
[----:B-1----:R-:W-:-:S07]  /*15740*/  FADD.FTZ R14, R176, R29 ;  /* 0x0000001db00e7221 */ /* 0x002fce0000010000 */
[----:B------:R-:W1:Y:S01]  /*15750*/  MUFU.EX2 R27, R27 ;  /* 0x0000001b001b7308 */ /* 0x000e620000000800 */
[C---:B0-----:R-:W-:Y:S01]  /*15760*/  FADD.FTZ R29, R25.reuse, R14 ;  /* 0x0000000e191d7221 */ /* 0x041fe20000010000 */
[----:B------:R-:W-:Y:S01]  /*15770*/  FADD.FTZ R14, R36, R31 ;  /* 0x0000001f240e7221 */ /* 0x000fe20000010000 */
[----:B------:R-:W-:Y:S02]  /*15780*/  F2FP.BF16.F32.PACK_AB R176, R25, R176 ;  /* 0x000000b019b0723e */ /* 0x000fe400000010ff */
[----:B------:R-:W-:Y:S02]  /*15790*/  CS2R R36, SRZ ;  /* 0x0000000000247805 */ /* 0x000fe4000001ff00 */
[----:B------:R-:W-:Y:S01]  /*157a0*/  CS2R R30, SRZ ;  /* 0x00000000001e7805 */ /* 0x000fe2000001ff00 */
[----:B------:R-:W-:Y:S01]  /*157b0*/  FADD.FTZ R7, R173, R14 ;  /* 0x0000000ead077221 */ /* 0x000fe20000010000 */
[----:B------:R-:W-:Y:S01]  /*157c0*/  F2FP.BF16.F32.PACK_AB R173, R6, R173 ;  /* 0x000000ad06ad723e */ /* 0x000fe200000010ff */
[----:B------:R-:W0:Y:S01]  /*157d0*/  MUFU.EX2 R172, R172 ;  /* 0x000000ac00ac7308 */ /* 0x000e220000000800 */
[----:B--2---:R-:W-:Y:S01]  /*157e0*/  FADD.FTZ R10, R178, R29 ;  /* 0x0000001db20a7221 */ /* 0x004fe20000010000 */
[----:B------:R-:W-:-:S06]  /*157f0*/  FADD.FTZ R14, R6, R7 ;  /* 0x00000007060e7221 */ /* 0x000fcc0000010000 */
[----:B------:R-:W2:Y:S01]  /*15800*/  MUFU.EX2 R57, R57 ;  /* 0x0000003900397308 */ /* 0x000ea20000000800 */
[C---:B-1----:R-:W-:Y:S01]  /*15810*/  FADD.FTZ R29, R27.reuse, R10 ;  /* 0x0000000a1b1d7221 */ /* 0x042fe20000010000 */
[----:B------:R-:W-:-:S06]  /*15820*/  F2FP.BF16.F32.PACK_AB R178, R27, R178 ;  /* 0x000000b21bb2723e */ /* 0x000fcc00000010ff */
[----:B------:R-:W1:Y:S01]  /*15830*/  MUFU.EX2 R175, R175 ;  /* 0x000000af00af7308 */ /* 0x000e620000000800 */
[----:B0-----:R-:W-:Y:S01]  /*15840*/  FADD.FTZ R10, R172, R29 ;  /* 0x0000001dac0a7221 */ /* 0x001fe20000010000 */
[----:B------:R-:W-:-:S06]  /*15850*/  CS2R R28, SRZ ;  /* 0x00000000001c7805 */ /* 0x000fcc000001ff00 */
[----:B------:R-:W0:Y:S01]  /*15860*/  MUFU.EX2 R39, R39 ;  /* 0x0000002700277308 */ /* 0x000e220000000800 */
[C---:B--2---:R-:W-:Y:S01]  /*15870*/  FADD.FTZ R10, R57.reuse, R10 ;  /* 0x0000000a390a7221 */ /* 0x044fe20000010000 */
[----:B------:R-:W-:Y:S02]  /*15880*/  F2FP.BF16.F32.PACK_AB R172, R57, R172 ;  /* 0x000000ac39ac723e */ /* 0x000fe400000010ff */
[----:B------:R-:W-:-:S04]  /*15890*/  CS2R R56, SRZ ;  /* 0x0000000000387805 */ /* 0x000fc8000001ff00 */
[----:B------:R-:W2:Y:S01]  /*158a0*/  MUFU.EX2 R20, R20 ;  /* 0x0000001400147308 */ /* 0x000ea20000000800 */
[----:B-1----:R-:W-:-:S07]  /*158b0*/  FADD.FTZ R9, R175, R14 ;  /* 0x0000000eaf097221 */ /* 0x002fce0000010000 */
[----:B------:R1:W3:Y:S01]  /*158c0*/  MUFU.EX2 R174, R61 ;  /* 0x0000003d00ae7308 */ /* 0x0002e20000000800 */
[----:B0-----:R-:W-:-:S07]  /*158d0*/  FADD.FTZ R7, R39, R10 ;  /* 0x0000000a27077221 */ /* 0x001fce0000010000 */
[----:B------:R-:W0:Y:S01]  /*158e0*/  MUFU.EX2 R169, R169 ;  /* 0x000000a900a97308 */ /* 0x000e220000000800 */
[C---:B--2---:R-:W-:Y:S01]  /*158f0*/  FADD.FTZ R24, R20.reuse, R9 ;  /* 0x0000000914187221 */ /* 0x044fe20000010000 */
[----:B------:R-:W-:Y:S02]  /*15900*/  F2FP.BF16.F32.PACK_AB R175, R20, R175 ;  /* 0x000000af14af723e */ /* 0x000fe400000010ff */
[----:B-1----:R-:W-:-:S04]  /*15910*/  CS2R R60, SRZ ;  /* 0x00000000003c7805 */ /* 0x002fc8000001ff00 */
[----:B------:R-:W1:Y:S01]  /*15920*/  MUFU.EX2 R43, R43 ;  /* 0x0000002b002b7308 */ /* 0x000e620000000800 */
[C---:B---3--:R-:W-:Y:S01]  /*15930*/  FADD.FTZ R14, R174.reuse, R7 ;  /* 0x00000007ae0e7221 */ /* 0x048fe20000010000 */
[----:B------:R-:W-:-:S06]  /*15940*/  F2FP.BF16.F32.PACK_AB R174, R174, R39 ;  /* 0x00000027aeae723e */ /* 0x000fcc00000010ff */
[----:B------:R-:W2:Y:S01]  /*15950*/  MUFU.EX2 R26, R26 ;  /* 0x0000001a001a7308 */ /* 0x000ea20000000800 */
[----:B0-----:R-:W-:Y:S01]  /*15960*/  FADD.FTZ R9, R169, R24 ;  /* 0x00000018a9097221 */ /* 0x001fe20000010000 */
[----:B------:R-:W-:-:S06]  /*15970*/  CS2R R24, SRZ ;  /* 0x0000000000187805 */ /* 0x000fcc000001ff00 */
[----:B------:R0:W3:Y:S01]  /*15980*/  MUFU.EX2 R168, R65 ;  /* 0x0000004100a87308 */ /* 0x0000e20000000800 */
[----:B-1----:R-:W-:-:S07]  /*15990*/  FADD.FTZ R7, R43, R14 ;  /* 0x0000000e2b077221 */ /* 0x002fce0000010000 */
[----:B------:R-:W1:Y:S01]  /*159a0*/  MUFU.EX2 R171, R171 ;  /* 0x000000ab00ab7308 */ /* 0x000e620000000800 */
[C---:B--2---:R-:W-:Y:S01]  /*159b0*/  FADD.FTZ R14, R26.reuse, R9 ;  /* 0x000000091a0e7221 */ /* 0x044fe20000010000 */
[----:B------:R-:W-:Y:S02]  /*159c0*/  F2FP.BF16.F32.PACK_AB R169, R26, R169 ;  /* 0x000000a91aa9723e */ /* 0x000fe400000010ff */
[----:B0-----:R-:W-:Y:S02]  /*159d0*/  CS2R R64, SRZ ;  /* 0x0000000000407805 */ /* 0x001fe4000001ff00 */
[----:B------:R-:W-:Y:S02]  /*159e0*/  CS2R R26, SRZ ;  /* 0x00000000001a7805 */ /* 0x000fe4000001ff00 */
[----:B------:R-:W0:Y:S01]  /*159f0*/  MUFU.EX2 R47, R47 ;  /* 0x0000002f002f7308 */ /* 0x000e220000000800 */
[C---:B---3--:R-:W-:Y:S01]  /*15a00*/  FADD.FTZ R6, R168.reuse, R7 ;  /* 0x00000007a8067221 */ /* 0x048fe20000010000 */
[----:B------:R-:W-:-:S02]  /*15a10*/  F2FP.BF16.F32.PACK_AB R168, R168, R43 ;  /* 0x0000002ba8a8723e */ /* 0x000fc400000010ff */
[----:B------:R-:W-:-:S04]  /*15a20*/  CS2R R42, SRZ ;  /* 0x00000000002a7805 */ /* 0x000fc8000001ff00 */
[----:B------:R1:W2:Y:S08]  /*15a30*/  MUFU.EX2 R10, R5 ;  /* 0x00000005000a7308 */ /* 0x0002b00000000800 */
[----:B------:R-:W3:Y:S01]  /*15a40*/  MUFU.EX2 R38, R38 ;  /* 0x0000002600267308 */ /* 0x000ee20000000800 */
[----:B-1----:R-:W-:Y:S01]  /*15a50*/  FADD.FTZ R5, R171, R14 ;  /* 0x0000000eab057221 */ /* 0x002fe20000010000 */
[----:B0-----:R-:W-:-:S03]  /*15a60*/  FADD.FTZ R7, R47, R6 ;  /* 0x000000062f077221 */ /* 0x001fc60000010000 */
[C---:B--2---:R-:W-:Y:S01]  /*15a70*/  FADD.FTZ R6, R10.reuse, R5 ;  /* 0x000000050a067221 */ /* 0x044fe20000010000 */
[----:B------:R-:W-:Y:S01]  /*15a80*/  F2FP.BF16.F32.PACK_AB R171, R10, R171 ;  /* 0x000000ab0aab723e */ /* 0x000fe200000010ff */
[----:B------:R-:W-:Y:S02]  /*15a90*/  VIADD R10, R2, 0xfffffffe ;  /* 0xfffffffe020a7836 */ /* 0x000fe40000000000 */
[----:B------:R-:W-:Y:S02]  /*15aa0*/  IMAD.MOV.U32 R2, RZ, RZ, 0x3f800000 ;  /* 0x3f800000ff027424 */ /* 0x000fe400078e00ff */
[----:B------:R-:W-:Y:S01]  /*15ab0*/  IMAD.MOV.U32 R5, RZ, RZ, 0x3f800000 ;  /* 0x3f800000ff057424 */ /* 0x000fe200078e00ff */
[----:B------:R-:W-:Y:S01]  /*15ac0*/  ISETP.GE.AND P1, PT, R10, R13, PT ;  /* 0x0000000d0a00720c */ /* 0x000fe20003f26270 */
[C---:B---3--:R-:W-:Y:S01]  /*15ad0*/  FADD.FTZ R7, R38.reuse, R7 ;  /* 0x0000000726077221 */ /* 0x048fe20000010000 */
[----:B------:R-:W-:Y:S02]  /*15ae0*/  F2FP.BF16.F32.PACK_AB R170, R38, R47 ;  /* 0x0000002f26aa723e */ /* 0x000fe400000010ff */
[----:B------:R-:W-:-:S02]  /*15af0*/  CS2R R46, SRZ ;  /* 0x00000000002e7805 */ /* 0x000fc4000001ff00 */
[----:B------:R-:W-:-:S07]  /*15b00*/  CS2R R38, SRZ ;  /* 0x0000000000267805 */ /* 0x000fce000001ff00 */
[----:B------:R-:W-:Y:S05]  /*15b10*/  @!P1 BRA `(.L_x_2843) ;  /* 0x0000002800409947 */ /* 0x000fea0003800000 */
[----:B------:R-:W-:Y:S01]  /*15b20*/  BSSY B1, `(.L_x_2843) ;  /* 0x000028f000017945 */ /* 0x000fe20003800000 */
[----:B------:R-:W-:Y:S02]  /*15b30*/  IMAD.MOV.U32 R8, RZ, RZ, R4 ;  /* 0x000000ffff087224 */ /* 0x000fe400078e0004 */
[----:B------:R-:W-:Y:S02]  /*15b40*/  IMAD.MOV.U32 R9, RZ, RZ, R3 ;  /* 0x000000ffff097224 */ /* 0x000fe400078e0003 */
[----:B------:R-:W-:Y:S02]  /*15b50*/  IMAD.MOV.U32 R11, RZ, RZ, R202 ;  /* 0x000000ffff0b7224 */ /* 0x000fe400078e00ca */
[----:B------:R-:W-:Y:S02]  /*15b60*/  IMAD.MOV.U32 R14, RZ, RZ, R198 ;  /* 0x000000ffff0e7224 */ /* 0x000fe400078e00c6 */
[----:B------:R-:W-:Y:S02]  /*15b70*/  IMAD.MOV.U32 R2, RZ, RZ, 0x3f800000 ;  /* 0x3f800000ff027424 */ /* 0x000fe400078e00ff */
[----:B------:R-:W-:-:S07]  /*15b80*/  IMAD.MOV.U32 R119, RZ, RZ, RZ ;  /* 0x000000ffff777224 */ /* 0x000fce00078e00ff */
.L_x_2856:
[----:B------:R-:W-:-:S04]  /*15b90*/  ISETP.NE.AND P1, PT, R14, 0x1, PT ;  /* 0x000000010e00780c */ /* 0x000fc80003f25270 */
[----:B------:R-:W-:-:S04]  /*15ba0*/  SEL R202, RZ, 0x1, P1 ;  /* 0x00000001ffca7807 */ /* 0x000fc80000800000 */
[----:B------:R-:W-:Y:S01]  /*15bb0*/  LOP3.LUT R202, R11, R202, RZ, 0x3c, !PT ;  /* 0x000000ca0bca7212 */ /* 0x000fe200078e3cff */
[----:B------:R-:W-:Y:S06]  /*15bc0*/  @!P0 BRA `(.L_x_2844) ;  /* 0x0000000000048947 */ /* 0x000fec0003800000 */
[----:B------:R-:W-:Y:S01]  /*15bd0*/  BPT.TRAP 0x1 ;  /* 0x000000040000795c */ /* 0x000fe20000300000 */
.L_x_2844:
        /* <DEDUP_REMOVED lines=8> */
.L_x_2845:
[----:B------:R-:W-:Y:S01]  /*15c60*/  IMAD R3, R198, 0x900, R12 ;  /* 0x00000900c6037824 */ /* 0x000fe200078e020c */
[----:B------:R-:W-:Y:S03]  /*15c70*/  BSSY B2, `(.L_x_2846) ;  /* 0x0000006000027945 */ /* 0x000fe60003800000 */
[C---:B------:R-:W-:Y:S02]  /*15c80*/  VIADD R15, R3.reuse, 0x2 ;  /* 0x00000002030f7836 */ /* 0x040fe40000000000 */
[----:B------:R-:W-:Y:S01]  /*15c90*/  VIADD R4, R3, 0x4 ;  /* 0x0000000403047836 */ /* 0x000fe20000000000 */
[----:B-1----:R-:W-:Y:S06]  /*15ca0*/  @P1 BRA `(.L_x_2847) ;  /* 0x0000000000081947 */ /* 0x002fec0003800000 */
[----:B------:R-:W1:Y:S02]  /*15cb0*/  SYNCS.PHASECHK.TRANS64.TRYWAIT P1, [R0+URZ+0x30830], R20 ;  /* 0x03083014000075a7 */ /* 0x000e64000802017f */
[----:B-1----:R-:W-:Y:S05]  /*15cc0*/  @!P1 BRA `(.L_x_2848) ;  /* 0x0000012800189947 */ /* 0x002fea0003800000 */
.L_x_2847:
[----:B------:R-:W-:Y:S05]  /*15cd0*/  BSYNC B2 ;  /* 0x0000000000027941 */ /* 0x000fea0003800000 */
.L_x_2846:
[----:B------:R-:W2:Y:S04]  /*15ce0*/  LDL.64 R124, [R1+0x28] ;  /* 0x00002800017c7983 */ /* 0x000ea80000100a00 */
[----:B------:R3:W-:Y:S04]  /*15cf0*/  STL.64 [R1+0x58], R8 ;  /* 0x0000580801007387 */ /* 0x0007e80000100a00 */
[----:B---3--:R-:W3:Y:S04]  /*15d00*/  LDL.64 R8, [R1+0x20] ;  /* 0x0000200001087983 */ /* 0x008ee80000100a00 */
[----:B------:R4:W-:Y:S04]  /*15d10*/  STL.64 [R1+0x50], R6 ;  /* 0x0000500601007387 */ /* 0x0009e80000100a00 */
[----:B----4-:R-:W4:Y:S01]  /*15d20*/  LDL.64 R6, [R1+0x18] ;  /* 0x0000180001067983 */ /* 0x010f220000100a00 */
[----:B01----:R-:W-:-:S02]  /*15d30*/  IMAD.MOV.U32 R20, RZ, RZ, R3 ;  /* 0x000000ffff147224 */ /* 0x003fc400078e0003 */
[C---:B------:R-:W-:Y:S02]  /*15d40*/  VIADD R120, R3.reuse, 0x6 ;  /* 0x0000000603787836 */ /* 0x040fe40000000000 */
[C---:B------:R-:W-:Y:S01]  /*15d50*/  VIADD R122, R3.reuse, 0x304 ;  /* 0x00000304037a7836 */ /* 0x040fe20000000000 */
[----:B------:R-:W-:Y:S01]  /*15d60*/  R2UR UR26, R20 ;  /* 0x00000000141a72ca */ /* 0x000fe200000e0000 */
[----:B------:R-:W-:Y:S01]  /*15d70*/  IMAD.MOV.U32 R20, RZ, RZ, R15 ;  /* 0x000000ffff147224 */ /* 0x000fe200078e000f */
[----:B------:R-:W-:Y:S01]  /*15d80*/  R2UR UR14, R120 ;  /* 0x00000000780e72ca */ /* 0x000fe200000e0000 */
[C---:B------:R-:W-:Y:S01]  /*15d90*/  VIADD R120, R3.reuse, 0x302 ;  /* 0x0000030203787836 */ /* 0x040fe20000000000 */
[----:B------:R-:W-:Y:S01]  /*15da0*/  R2UR UR58, R122 ;  /* 0x000000007a3a72ca */ /* 0x000fe200000e0000 */
[----:B------:R-:W-:Y:S01]  /*15db0*/  IMAD.MOV.U32 R21, RZ, RZ, 0x40000040 ;  /* 0x40000040ff157424 */ /* 0x000fe200078e00ff */
[----:B------:R-:W-:Y:S01]  /*15dc0*/  R2UR UR22, R20 ;  /* 0x00000000141672ca */ /* 0x000fe200000e0000 */
[----:B------:R-:W-:Y:S01]  /*15dd0*/  IMAD.MOV.U32 R20, RZ, RZ, R4 ;  /* 0x000000ffff147224 */ /* 0x000fe200078e0004 */
[----:B------:R-:W-:Y:S01]  /*15de0*/  R2UR UR6, R120 ;  /* 0x00000000780672ca */ /* 0x000fe200000e0000 */
[----:B------:R-:W-:-:S02]  /*15df0*/  VIADD R120, R3, 0x600 ;  /* 0x0000060003787836 */ /* 0x000fc40000000000 */
[-C--:B------:R-:W-:Y:S01]  /*15e00*/  FMUL.FTZ R26, R26, R2.reuse ;  /* 0x000000021a1a7220 */ /* 0x080fe20000410000 */
[C---:B------:R-:W-:Y:S01]  /*15e10*/  VIADD R122, R3.reuse, 0x602 ;  /* 0x00000602037a7836 */ /* 0x040fe20000000000 */
[----:B------:R-:W-:Y:S01]  /*15e20*/  R2UR UR18, R20 ;  /* 0x00000000141272ca */ /* 0x000fe200000e0000 */
[C---:B------:R-:W-:Y:S01]  /*15e30*/  VIADD R20, R3.reuse, 0x300 ;  /* 0x0000030003147836 */ /* 0x040fe20000000000 */
[----:B------:R-:W-:Y:S01]  /*15e40*/  R2UR UR50, R120 ;  /* 0x00000000783272ca */ /* 0x000fe200000e0000 */
[----:B------:R-:W-:Y:S02]  /*15e50*/  VIADD R120, R3, 0x606 ;  /* 0x0000060603787836 */ /* 0x000fe40000000000 */
[-C--:B------:R-:W-:Y:S01]  /*15e60*/  FMUL.FTZ R27, R27, R2.reuse ;  /* 0x000000021b1b7220 */ /* 0x080fe20000410000 */
[----:B------:R-:W-:Y:S01]  /*15e70*/  FMUL.FTZ R30, R30, R2 ;  /* 0x000000021e1e7220 */ /* 0x000fe20000410000 */
[----:B------:R-:W-:Y:S01]  /*15e80*/  R2UR UR10, R20 ;  /* 0x00000000140a72ca */ /* 0x000fe200000e0000 */
[----:B------:R-:W-:-:S02]  /*15e90*/  VIADD R20, R3, 0x306 ;  /* 0x0000030603147836 */ /* 0x000fc40000000000 */
[-C--:B------:R-:W-:Y:S01]  /*15ea0*/  FMUL.FTZ R31, R31, R2.reuse ;  /* 0x000000021f1f7220 */ /* 0x080fe20000410000 */
[-C--:B------:R-:W-:Y:S01]  /*15eb0*/  FMUL.FTZ R34, R34, R2.reuse ;  /* 0x0000000222227220 */ /* 0x080fe20000410000 */
[-C--:B------:R-:W-:Y:S01]  /*15ec0*/  FMUL.FTZ R35, R35, R2.reuse ;  /* 0x0000000223237220 */ /* 0x080fe20000410000 */
[-C--:B------:R-:W-:Y:S01]  /*15ed0*/  FMUL.FTZ R38, R38, R2.reuse ;  /* 0x0000000226267220 */ /* 0x080fe20000410000 */
[----:B------:R-:W-:Y:S01]  /*15ee0*/  R2UR UR54, R20 ;  /* 0x00000000143672ca */ /* 0x000fe200000e0000 */
[----:B------:R-:W-:Y:S02]  /*15ef0*/  VIADD R20, R3, 0x604 ;  /* 0x0000060403147836 */ /* 0x000fe40000000000 */
        /* <DEDUP_REMOVED lines=41> */
[----:B------:R-:W-:Y:S01]  /*16190*/  R2UR UR27, R21 ;  /* 0x00000000151b72ca */ /* 0x000fe200000e0000 */
[----:B------:R-:W4:Y:S01]  /*161a0*/  LDL.64 R2, [R1+0x10] ;  /* 0x0000100001027983 */ /* 0x000f220000100a00 */
[----:B------:R-:W-:Y:S01]  /*161b0*/  IMAD.MOV.U32 R121, RZ, RZ, 0x40000040 ;  /* 0x40000040ff797424 */ /* 0x000fe200078e00ff */
[----:B------:R-:W-:Y:S01]  /*161c0*/  R2UR UR46, R122 ;  /* 0x000000007a2e72ca */ /* 0x000fe200000e0000 */
[----:B------:R-:W-:Y:S01]  /*161d0*/  IMAD.MOV.U32 R123, RZ, RZ, 0x40000040 ;  /* 0x40000040ff7b7424 */ /* 0x000fe200078e00ff */
[----:B------:R-:W-:-:S02]  /*161e0*/  R2UR UR38, R120 ;  /* 0x00000000782672ca */ /* 0x000fc400000e0000 */
[C---:B------:R-:W-:Y:S02]  /*161f0*/  R2UR UR15, R121.reuse ;  /* 0x00000000790f72ca */ /* 0x040fe400000e0000 */
[----:B------:R-:W-:Y:S02]  /*16200*/  R2UR UR7, R121 ;  /* 0x00000000790772ca */ /* 0x000fe400000e0000 */
[----:B------:R-:W-:Y:S02]  /*16210*/  R2UR UR59, R123 ;  /* 0x000000007b3b72ca */ /* 0x000fe400000e0000 */
[----:B------:R-:W-:Y:S02]  /*16220*/  R2UR UR51, R121 ;  /* 0x00000000793372ca */ /* 0x000fe400000e0000 */
[----:B------:R-:W-:Y:S02]  /*16230*/  R2UR UR47, R123 ;  /* 0x000000007b2f72ca */ /* 0x000fe400000e0000 */
[----:B------:R-:W-:Y:S01]  /*16240*/  R2UR UR39, R121 ;  /* 0x00000000792772ca */ /* 0x000fe200000e0000 */
        /* <DEDUP_REMOVED lines=48> */
[C---:B------:R-:W-:Y:S01]  /*16550*/  R2UR UR23, R21.reuse ;  /* 0x00000000151772ca */ /* 0x040fe200000e0000 */
[----:B------:R-:W4:Y:S01]  /*16560*/  LDL.64 R4, [R1+0x8] ;  /* 0x0000080001047983 */ /* 0x000f220000100a00 */
[----:B------:R-:W-:-:S02]  /*16570*/  R2UR UR19, R21 ;  /* 0x00000000151372ca */ /* 0x000fc400000e0000 */
[C---:B------:R-:W-:Y:S02]  /*16580*/  R2UR UR11, R21.reuse ;  /* 0x00000000150b72ca */ /* 0x040fe400000e0000 */
[C---:B------:R-:W-:Y:S02]  /*16590*/  R2UR UR55, R21.reuse ;  /* 0x00000000153772ca */ /* 0x040fe400000e0000 */
[----:B------:R-:W-:Y:S02]  /*165a0*/  R2UR UR42, R20 ;  /* 0x00000000142a72ca */ /* 0x000fe400000e0000 */
[----:B------:R-:W-:Y:S02]  /*165b0*/  R2UR UR43, R21 ;  /* 0x00000000152b72ca */ /* 0x000fe400000e0000 */
[----:B------:R-:W4:Y:S01]  /*165c0*/  LDL.64 R20, [R1] ;  /* 0x0000000001147983 */ /* 0x000f220000100a00 */
[----:B--2---:R-:W-:Y:S02]  /*165d0*/  R2UR UR24, R124 ;  /* 0x000000007c1872ca */ /* 0x004fe400000e0000 */
[----:B------:R-:W-:-:S02]  /*165e0*/  R2UR UR25, R125 ;  /* 0x000000007d1972ca */ /* 0x000fc400000e0000 */
[----:B------:R-:W-:-:S11]  /*165f0*/  WARPGROUP.ARRIVE ;  /* 0x00000000000079c5 */ /* 0x000fd60000000000 */
        /* <DEDUP_REMOVED lines=10> */
[----:B------:R0:W5:Y:S01]  /*166a0*/  LDL.LU.64 R6, [R1+0x50] ;  /* 0x0000500001067983 */ /* 0x0001620000300a00 */
        /* <DEDUP_REMOVED lines=38> */
.L_x_2849:
[----:B------:R-:W-:Y:S01]  /*16910*/  SHF.L.U32 R2, R11, 0x1f, RZ ;  /* 0x0000001f0b027819 */ /* 0x000fe200000006ff */
[----:B------:R-:W-:-:S04]  /*16920*/  IMAD R11, R14, 0x8, R18 ;  /* 0x000000080e0b7824 */ /* 0x000fc800078e0212 */
[----:B------:R0:W1:Y:S01]  /*16930*/  SYNCS.PHASECHK.TRANS64.TRYWAIT P1, [R11+URZ+0x30850], R2 ;  /* 0x030850020b0075a7 */ /* 0x000062000802017f */
[----:B------:R-:W-:Y:S05]  /*16940*/  @!P0 BRA `(.L_x_2850) ;  /* 0x0000000000048947 */ /* 0x000fea0003800000 */
[----:B------:R-:W-:Y:S01]  /*16950*/  BPT.TRAP 0x1 ;  /* 0x000000040000795c */ /* 0x000fe20000300000 */
.L_x_2850:
[----:B------:R-:W-:Y:S04]  /*16960*/  BSSY B2, `(.L_x_2851) ;  /* 0x0000004000027945 */ /* 0x000fe80003800000 */
[----:B-1----:R-:W-:Y:S05]  /*16970*/  @P1 BRA `(.L_x_2852) ;  /* 0x0000000000081947 */ /* 0x002fea0003800000 */
[----:B------:R-:W1:Y:S02]  /*16980*/  SYNCS.PHASECHK.TRANS64.TRYWAIT P1, [R11+URZ+0x30850], R2 ;  /* 0x030850020b0075a7 */ /* 0x000e64000802017f */
[----:B-1----:R-:W-:Y:S05]  /*16990*/  @!P1 BRA `(.L_x_2853) ;  /* 0x0000011800f89947 */ /* 0x002fea0003800000 */
.L_x_2852:
[----:B------:R-:W-:Y:S05]  /*169a0*/  BSYNC B2 ;  /* 0x0000000000027941 */ /* 0x000fea0003800000 */
.L_x_2851:
        /* <DEDUP_REMOVED lines=48> */
.L_x_2854:
[----:B------:R-:W0:Y:S01]  /*16cb0*/  LDC R2, c[0x0][0x448] ;  /* 0x00011200ff027b82 */ /* 0x000e220000000800 */
[----:B------:R-:W-:Y:S01]  /*16cc0*/  VIADD R0, R0, 0x30840 ;  /* 0x0003084000007836 */ /* 0x000fe20000000000 */
[----:B------:R-:W-:Y:S01]  /*16cd0*/  LOP3.LUT R19, R19, 0xffffffbf, RZ, 0xc0, !PT ;  /* 0xffffffbf13137812 */ /* 0x000fe200078ec0ff */
[----:B------:R-:W-:-:S03]  /*16ce0*/  ULDC UR4, c[0x0][0x988] ;  /* 0x0002620000047ab9 */ /* 0x000fc60000000800 */
[----:B------:R-:W-:Y:S02]  /*16cf0*/  PRMT R0, R214, 0x654, R0 ;  /* 0x00000654d6007816 */ /* 0x000fe40000000000 */
[----:B------:R-:W-:Y:S02]  /*16d00*/  @P0 LOP3.LUT R19, R19, 0x40, RZ, 0xfc, !PT ;  /* 0x0000004013130812 */ /* 0x000fe400078efcff */
[----:B------:R1:W-:Y:S02]  /*16d10*/  SYNCS.ARRIVE.TRANS64.RED.A1T0 RZ, [R0+URZ], RZ ;  /* 0x000000ff00ff79a7 */ /* 0x0003e4000810043f */
[----:B------:R-:W-:Y:S02]  /*16d20*/  LOP3.LUT R19, R19, 0xffffff7f, RZ, 0xc0, !PT ;  /* 0xffffff7f13137812 */ /* 0x000fe400078ec0ff */
[----:B0-----:R-:W-:Y:S01]  /*16d30*/  ISETP.NE.AND P1, PT, R2, 0x1, PT ;  /* 0x000000010200780c */ /* 0x001fe20003f25270 */
[----:B------:R-:W-:-:S12]  /*16d40*/  IMAD.IADD R2, R225, 0x1, R220 ;  /* 0x00000001e1027824 */ /* 0x000fd800078e02dc */
[----:B------:R-:W0:Y:S08]  /*16d50*/  @P1 LDC R3, c[0x0][0x44c] ;  /* 0x00011300ff031b82 */ /* 0x000e300000000800 */
[----:B-1----:R-:W1:Y:S01]  /*16d60*/  @P1 LDC R0, c[0x0][0x450] ;  /* 0x00011400ff001b82 */ /* 0x002e620000000800 */
[----:B0-----:R-:W-:-:S05]  /*16d70*/  @P1 IMAD.HI.U32 R3, R2, R3, RZ ;  /* 0x0000000302031227 */ /* 0x001fca00078e00ff */
[----:B-1----:R-:W-:Y:S01]  /*16d80*/  @P1 SHF.R.U32.HI R2, RZ, R0, R3 ;  /* 0x00000000ff021219 */ /* 0x002fe20000011603 */
[----:B------:R-:W-:-:S04]  /*16d90*/  IMAD R3, R10, -0x60, RZ ;  /* 0xffffffa00a037824 */ /* 0x000fc800078e02ff */
[----:B------:R-:W0:Y:S01]  /*16da0*/  SHFL.IDX PT, R0, R2, RZ, 0x1c1f ;  /* 0x001c1fff02007589 */ /* 0x000e2200000e0000 */
[----:B------:R-:W-:-:S03]  /*16db0*/  IADD3 R3, -R223, 0x1, R3 ;  /* 0x00000001df037810 */ /* 0x000fc60007ffe103 */
[----:B------:R-:W1:Y:S01]  /*16dc0*/  SHFL.IDX PT, R2, R2, 0x1, 0x1c1f ;  /* 0x003c1f0002027f89 */ /* 0x000e6200000e0000 */
[----:B------:R-:W-:-:S05]  /*16dd0*/  IADD3 R3, -R221, R3, R222 ;  /* 0x00000003dd037210 */ /* 0x000fca0007ffe1de */
[C---:B0-----:R-:W-:Y:S02]  /*16de0*/  IMAD.IADD R0, R3.reuse, 0x1, R0 ;  /* 0x0000000103007824 */ /* 0x041fe400078e0200 */
[----:B-1----:R-:W-:-:S03]  /*16df0*/  IMAD.IADD R2, R3, 0x1, R2 ;  /* 0x0000000103027824 */ /* 0x002fc600078e0202 */
[C---:B------:R-:W-:Y:S02]  /*16e00*/  ISETP.GT.AND P4, PT, R0.reuse, RZ, PT ;  /* 0x000000ff0000720c */ /* 0x040fe40003f84270 */
[C---:B------:R-:W-:Y:S02]  /*16e10*/  ISETP.GT.AND P3, PT, R0.reuse, 0x1, PT ;  /* 0x000000010000780c */ /* 0x040fe40003f64270 */
[C---:B------:R-:W-:Y:S02]  /*16e20*/  ISETP.GT.AND P2, PT, R0.reuse, 0x8, PT ;  /* 0x000000080000780c */ /* 0x040fe40003f44270 */
[----:B------:R-:W-:Y:S02]  /*16e30*/  ISETP.GT.AND P1, PT, R0, 0x9, PT ;  /* 0x000000090000780c */ /* 0x000fe40003f24270 */
[----:B------:R-:W-:Y:S02]  /*16e40*/  FSEL R120, R120, -INF , P4 ;  /* 0xff80000078787808 */ /* 0x000fe40002000000 */
[----:B------:R-:W-:-:S02]  /*16e50*/  FSEL R121, R121, -INF , P3 ;  /* 0xff80000079797808 */ /* 0x000fc40001800000 */
[----:B------:R-:W-:Y:S02]  /*16e60*/  FSEL R124, R124, -INF , P2 ;  /* 0xff8000007c7c7808 */ /* 0x000fe40001000000 */
[----:B------:R-:W-:Y:S02]  /*16e70*/  FSEL R125, R125, -INF , P1 ;  /* 0xff8000007d7d7808 */ /* 0x000fe40000800000 */
[C---:B------:R-:W-:Y:S02]  /*16e80*/  ISETP.GT.AND P5, PT, R0.reuse, 0x10, PT ;  /* 0x000000100000780c */ /* 0x040fe40003fa4270 */
[C---:B------:R-:W-:Y:S02]  /*16e90*/  ISETP.GT.AND P4, PT, R0.reuse, 0x11, PT ;  /* 0x000000110000780c */ /* 0x040fe40003f84270 */
[C---:B------:R-:W-:Y:S02]  /*16ea0*/  ISETP.GT.AND P3, PT, R0.reuse, 0x18, PT ;  /* 0x000000180000780c */ /* 0x040fe40003f64270 */
[----:B------:R-:W-:-:S02]  /*16eb0*/  ISETP.GT.AND P2, PT, R0, 0x19, PT ;  /* 0x000000190000780c */ /* 0x000fc40003f44270 */
[----:B------:R-:W-:Y:S02]  /*16ec0*/  ISETP.GT.AND P1, PT, R0, 0x20, PT ;  /* 0x000000200000780c */ /* 0x000fe40003f24270 */
[----:B------:R-:W-:Y:S02]  /*16ed0*/  FSEL R128, R128, -INF , P5 ;  /* 0xff80000080807808 */ /* 0x000fe40002800000 */
[----:B------:R-:W-:Y:S02]  /*16ee0*/  FSEL R129, R129, -INF , P4 ;  /* 0xff80000081817808 */ /* 0x000fe40002000000 */
[----:B------:R-:W-:Y:S02]  /*16ef0*/  FSEL R132, R132, -INF , P3 ;  /* 0xff80000084847808 */ /* 0x000fe40001800000 */
[----:B------:R-:W-:Y:S02]  /*16f00*/  FSEL R133, R133, -INF , P2 ;  /* 0xff80000085857808 */ /* 0x000fe40001000000 */
[----:B------:R-:W-:-:S02]  /*16f10*/  FSEL R136, R136, -INF , P1 ;  /* 0xff80000088887808 */ /* 0x000fc40000800000 */
[C---:B------:R-:W-:Y:S02]  /*16f20*/  ISETP.GT.AND P5, PT, R0.reuse, 0x21, PT ;  /* 0x000000210000780c */ /* 0x040fe40003fa4270 */
[C---:B------:R-:W-:Y:S02]  /*16f30*/  ISETP.GT.AND P4, PT, R0.reuse, 0x28, PT ;  /* 0x000000280000780c */ /* 0x040fe40003f84270 */
[C---:B------:R-:W-:Y:S02]  /*16f40*/  ISETP.GT.AND P3, PT, R0.reuse, 0x29, PT ;  /* 0x000000290000780c */ /* 0x040fe40003f64270 */
[C---:B------:R-:W-:Y:S02]  /*16f50*/  ISETP.GT.AND P2, PT, R0.reuse, 0x30, PT ;  /* 0x000000300000780c */ /* 0x040fe40003f44270 */
[----:B------:R-:W-:Y:S02]  /*16f60*/  ISETP.GT.AND P1, PT, R0, 0x31, PT ;  /* 0x000000310000780c */ /* 0x000fe40003f24270 */
[----:B------:R-:W-:-:S02]  /*16f70*/  FSEL R137, R137, -INF , P5 ;  /* 0xff80000089897808 */ /* 0x000fc40002800000 */
[----:B------:R-:W-:Y:S02]  /*16f80*/  FSEL R140, R140, -INF , P4 ;  /* 0xff8000008c8c7808 */ /* 0x000fe40002000000 */
[----:B------:R-:W-:Y:S02]  /*16f90*/  FSEL R141, R141, -INF , P3 ;  /* 0xff8000008d8d7808 */ /* 0x000fe40001800000 */
[----:B------:R-:W-:Y:S02]  /*16fa0*/  FSEL R144, R144, -INF , P2 ;  /* 0xff80000090907808 */ /* 0x000fe40001000000 */
[----:B------:R-:W-:Y:S02]  /*16fb0*/  FSEL R145, R145, -INF , P1 ;  /* 0xff80000091917808 */ /* 0x000fe40000800000 */
[C---:B------:R-:W-:Y:S02]  /*16fc0*/  ISETP.GT.AND P5, PT, R0.reuse, 0x38, PT ;  /* 0x000000380000780c */ /* 0x040fe40003fa4270 */
[----:B------:R-:W-:-:S02]  /*16fd0*/  ISETP.GT.AND P4, PT, R0, 0x39, PT ;  /* 0x000000390000780c */ /* 0x000fc40003f84270 */
[C---:B------:R-:W-:Y:S02]  /*16fe0*/  ISETP.GT.AND P3, PT, R0.reuse, 0x40, PT ;  /* 0x000000400000780c */ /* 0x040fe40003f64270 */
[C---:B------:R-:W-:Y:S02]  /*16ff0*/  ISETP.GT.AND P2, PT, R0.reuse, 0x41, PT ;  /* 0x000000410000780c */ /* 0x040fe40003f44270 */
[----:B------:R-:W-:Y:S02]  /*17000*/  ISETP.GT.AND P1, PT, R0, 0x48, PT ;  /* 0x000000480000780c */ /* 0x000fe40003f24270 */
[----:B------:R-:W-:Y:S02]  /*17010*/  FSEL R148, R148, -INF , P5 ;  /* 0xff80000094947808 */ /* 0x000fe40002800000 */
        /* <DEDUP_REMOVED lines=9> */
[----:B-----5:R-:W-:Y:S02]  /*170b0*/  FMNMX.FTZ R0, R120, R9, !PT ;  /* 0x0000000978007209 */ /* 0x020fe40007810000 */
[----:B------:R-:W-:Y:S02]  /*170c0*/  FSEL R157, R157, -INF , P5 ;  /* 0xff8000009d9d7808 */ /* 0x000fe40002800000 */
[----:B------:R-:W-:Y:S02]  /*170d0*/  FMNMX.FTZ R0, R121, R0, !PT ;  /* 0x0000000079007209 */ /* 0x000fe40007810000 */
[----:B------:R-:W-:Y:S02]  /*170e0*/  FSEL R160, R160, -INF , P4 ;  /* 0xff800000a0a07808 */ /* 0x000fe40002000000 */
[----:B------:R-:W-:-:S02]  /*170f0*/  FMNMX.FTZ R0, R124, R0, !PT ;  /* 0x000000007c007209 */ /* 0x000fc40007810000 */
[----:B------:R-:W-:Y:S02]  /*17100*/  FSEL R161, R161, -INF , P3 ;  /* 0xff800000a1a17808 */ /* 0x000fe40001800000 */
[----:B------:R-:W-:Y:S02]  /*17110*/  FMNMX.FTZ R0, R125, R0, !PT ;  /* 0x000000007d007209 */ /* 0x000fe40007810000 */
[----:B------:R-:W-:Y:S02]  /*17120*/  FSEL R164, R164, -INF , P2 ;  /* 0xff800000a4a47808 */ /* 0x000fe40001000000 */
[----:B------:R-:W-:Y:S02]  /*17130*/  FMNMX.FTZ R0, R128, R0, !PT ;  /* 0x0000000080007209 */ /* 0x000fe40007810000 */
[----:B------:R-:W-:Y:S02]  /*17140*/  FSEL R165, R165, -INF , P1 ;  /* 0xff800000a5a57808 */ /* 0x000fe40000800000 */
[----:B------:R-:W-:-:S02]  /*17150*/  FMNMX.FTZ R0, R129, R0, !PT ;  /* 0x0000000081007209 */ /* 0x000fc40007810000 */
[----:B------:R-:W-:Y:S02]  /*17160*/  ISETP.GT.AND P1, PT, R2, 0x10, PT ;  /* 0x000000100200780c */ /* 0x000fe40003f24270 */
[----:B------:R-:W-:Y:S02]  /*17170*/  FMNMX.FTZ R0, R132, R0, !PT ;  /* 0x0000000084007209 */ /* 0x000fe40007810000 */
[----:B------:R-:W-:Y:S02]  /*17180*/  FSEL R130, R130, -INF , P1 ;  /* 0xff80000082827808 */ /* 0x000fe40000800000 */
[----:B------:R-:W-:Y:S02]  /*17190*/  FMNMX.FTZ R0, R133, R0, !PT ;  /* 0x0000000085007209 */ /* 0x000fe40007810000 */
[----:B------:R-:W-:Y:S02]  /*171a0*/  ISETP.GT.AND P1, PT, R2, 0x21, PT ;  /* 0x000000210200780c */ /* 0x000fe40003f24270 */
[----:B------:R-:W-:-:S02]  /*171b0*/  FMNMX.FTZ R0, R136, R0, !PT ;  /* 0x0000000088007209 */ /* 0x000fc40007810000 */
[----:B------:R-:W-:Y:S02]  /*171c0*/  ISETP.GT.AND P0, PT, R2, 0x41, PT ;  /* 0x000000410200780c */ /* 0x000fe40003f04270 */
[----:B------:R-:W-:Y:S02]  /*171d0*/  FMNMX.FTZ R0, R137, R0, !PT ;  /* 0x0000000089007209 */ /* 0x000fe40007810000 */
[----:B------:R-:W-:Y:S02]  /*171e0*/  FSEL R139, R139, -INF , P1 ;  /* 0xff8000008b8b7808 */ /* 0x000fe40000800000 */
[----:B------:R-:W-:Y:S02]  /*171f0*/  FMNMX.FTZ R0, R140, R0, !PT ;  /* 0x000000008c007209 */ /* 0x000fe40007810000 */
[----:B------:R-:W-:Y:S02]  /*17200*/  ISETP.GT.AND P1, PT, R2, 0x38, PT ;  /* 0x000000380200780c */ /* 0x000fe40003f24270 */
[----:B------:R-:W-:-:S02]  /*17210*/  FMNMX.FTZ R0, R141, R0, !PT ;  /* 0x000000008d007209 */ /* 0x000fc40007810000 */
[----:B------:R-:W-:Y:S02]  /*17220*/  ISETP.GT.AND P5, PT, R2, RZ, PT ;  /* 0x000000ff0200720c */ /* 0x000fe40003fa4270 */
[----:B------:R-:W-:Y:S02]  /*17230*/  FMNMX.FTZ R0, R144, R0, !PT ;  /* 0x0000000090007209 */ /* 0x000fe40007810000 */
[C---:B------:R-:W-:Y:S02]  /*17240*/  ISETP.GT.AND P4, PT, R2.reuse, 0x1, PT ;  /* 0x000000010200780c */ /* 0x040fe40003f84270 */
        /* <DEDUP_REMOVED lines=9> */
[----:B------:R-:W-:Y:S02]  /*172e0*/  FSEL R122, R122, -INF , P5 ;  /* 0xff8000007a7a7808 */ /* 0x000fe40002800000 */
[----:B------:R-:W-:Y:S02]  /*172f0*/  FMNMX.FTZ R0, R156, R0, !PT ;  /* 0x000000009c007209 */ /* 0x000fe40007810000 */
[----:B------:R-:W-:Y:S02]  /*17300*/  FSEL R123, R123, -INF , P4 ;  /* 0xff8000007b7b7808 */ /* 0x000fe40002000000 */
[----:B------:R-:W-:Y:S02]  /*17310*/  FMNMX.FTZ R0, R157, R0, !PT ;  /* 0x000000009d007209 */ /* 0x000fe40007810000 */
[----:B------:R-:W-:Y:S02]  /*17320*/  FSEL R126, R126, -INF , P3 ;  /* 0xff8000007e7e7808 */ /* 0x000fe40001800000 */
[----:B------:R-:W-:-:S02]  /*17330*/  FMNMX.FTZ R0, R160, R0, !PT ;  /* 0x00000000a0007209 */ /* 0x000fc40007810000 */
[----:B------:R-:W-:Y:S02]  /*17340*/  FSEL R127, R127, -INF , P2 ;  /* 0xff8000007f7f7808 */ /* 0x000fe40001000000 */
[----:B------:R-:W-:Y:S02]  /*17350*/  FMNMX.FTZ R0, R161, R0, !PT ;  /* 0x00000000a1007209 */ /* 0x000fe40007810000 */
[----:B------:R-:W-:Y:S02]  /*17360*/  ISETP.GT.AND P5, PT, R2, 0x11, PT ;  /* 0x000000110200780c */ /* 0x000fe40003fa4270 */
[----:B------:R-:W-:Y:S02]  /*17370*/  FMNMX.FTZ R0, R164, R0, !PT ;  /* 0x00000000a4007209 */ /* 0x000fe40007810000 */
[----:B------:R-:W-:Y:S02]  /*17380*/  ISETP.GT.AND P4, PT, R2, 0x18, PT ;  /* 0x000000180200780c */ /* 0x000fe40003f84270 */
[----:B------:R-:W-:-:S02]  /*17390*/  FMNMX.FTZ R0, R165, R0, !PT ;  /* 0x00000000a5007209 */ /* 0x000fc40007810000 */
[C---:B------:R-:W-:Y:S02]  /*173a0*/  ISETP.GT.AND P3, PT, R2.reuse, 0x19, PT ;  /* 0x000000190200780c */ /* 0x040fe40003f64270 */
[----:B------:R-:W-:Y:S01]  /*173b0*/  ISETP.GT.AND P2, PT, R2, 0x20, PT ;  /* 0x000000200200780c */ /* 0x000fe20003f44270 */
[----:B------:R-:W0:Y:S01]  /*173c0*/  SHFL.BFLY PT, R3, R0, 0x2, 0x1f ;  /* 0x0c401f0000037f89 */ /* 0x000e2200000e0000 */
[----:B------:R-:W-:Y:S02]  /*173d0*/  @P0 LOP3.LUT R19, R19, 0x80, RZ, 0xfc, !PT ;  /* 0x0000008013130812 */ /* 0x000fe400078efcff */
[----:B------:R-:W-:Y:S02]  /*173e0*/  FSEL R131, R131, -INF , P5 ;  /* 0xff80000083837808 */ /* 0x000fe40002800000 */
[----:B------:R-:W-:Y:S02]  /*173f0*/  FSEL R134, R134, -INF , P4 ;  /* 0xff80000086867808 */ /* 0x000fe40002000000 */
[----:B------:R-:W-:-:S02]  /*17400*/  FSEL R135, R135, -INF , P3 ;  /* 0xff80000087877808 */ /* 0x000fc40001800000 */
[----:B------:R-:W-:Y:S02]  /*17410*/  FSEL R138, R138, -INF , P2 ;  /* 0xff8000008a8a7808 */ /* 0x000fe40001000000 */
[C---:B------:R-:W-:Y:S02]  /*17420*/  ISETP.GT.AND P5, PT, R2.reuse, 0x28, PT ;  /* 0x000000280200780c */ /* 0x040fe40003fa4270 */
[C---:B------:R-:W-:Y:S02]  /*17430*/  ISETP.GT.AND P4, PT, R2.reuse, 0x29, PT ;  /* 0x000000290200780c */ /* 0x040fe40003f84270 */
[C---:B------:R-:W-:Y:S02]  /*17440*/  ISETP.GT.AND P3, PT, R2.reuse, 0x30, PT ;  /* 0x000000300200780c */ /* 0x040fe40003f64270 */
[----:B------:R-:W-:Y:S02]  /*17450*/  ISETP.GT.AND P2, PT, R2, 0x31, PT ;  /* 0x000000310200780c */ /* 0x000fe40003f44270 */
[----:B------:R-:W-:-:S02]  /*17460*/  LOP3.LUT R19, R19, 0xfffffeff, RZ, 0xc0, !PT ;  /* 0xfffffeff13137812 */ /* 0x000fc400078ec0ff */
[----:B------:R-:W-:Y:S02]  /*17470*/  FSEL R142, R142, -INF , P5 ;  /* 0xff8000008e8e7808 */ /* 0x000fe40002800000 */
[----:B------:R-:W-:Y:S02]  /*17480*/  FSEL R143, R143, -INF , P4 ;  /* 0xff8000008f8f7808 */ /* 0x000fe40002000000 */
[----:B0-----:R-:W-:Y:S02]  /*17490*/  FMNMX.FTZ R3, R0, R3, !PT ;  /* 0x0000000300037209 */ /* 0x001fe40007810000 */
[----:B------:R-:W-:Y:S02]  /*174a0*/  FSEL R146, R146, -INF , P3 ;  /* 0xff80000092927808 */ /* 0x000fe40001800000 */
[----:B------:R-:W-:Y:S01]  /*174b0*/  FSEL R147, R147, -INF , P2 ;  /* 0xff80000093937808 */ /* 0x000fe20001000000 */
[----:B------:R-:W0:Y:S01]  /*174c0*/  SHFL.BFLY PT, R0, R3, 0x1, 0x1f ;  /* 0x0c201f0003007f89 */ /* 0x000e2200000e0000 */
[----:B------:R-:W-:-:S02]  /*174d0*/  @P1 LOP3.LUT R19, R19, 0x100, RZ, 0xfc, !PT ;  /* 0x0000010013131812 */ /* 0x000fc400078efcff */
[C---:B------:R-:W-:Y:S02]  /*174e0*/  ISETP.GT.AND P2, PT, R2.reuse, 0x50, PT ;  /* 0x000000500200780c */ /* 0x040fe40003f44270 */
[C---:B------:R-:W-:Y:S02]  /*174f0*/  ISETP.GT.AND P3, PT, R2.reuse, 0x51, PT ;  /* 0x000000510200780c */ /* 0x040fe40003f64270 */
[C---:B------:R-:W-:Y:S02]  /*17500*/  ISETP.GT.AND P4, PT, R2.reuse, 0x58, PT ;  /* 0x000000580200780c */ /* 0x040fe40003f84270 */
[C---:B------:R-:W-:Y:S02]  /*17510*/  ISETP.GT.AND P5, PT, R2.reuse, 0x59, PT ;  /* 0x000000590200780c */ /* 0x040fe40003fa4270 */
[C---:B------:R-:W-:Y:S02]  /*17520*/  ISETP.GT.AND P1, PT, R2.reuse, 0x39, PT ;  /* 0x000000390200780c */ /* 0x040fe40003f24270 */
[----:B------:R-:W-:-:S02]  /*17530*/  ISETP.GT.AND P0, PT, R2, 0x40, PT ;  /* 0x000000400200780c */ /* 0x000fc40003f04270 */
[----:B------:R-:W-:Y:S02]  /*17540*/  FSEL R151, R151, -INF , P1 ;  /* 0xff80000097977808 */ /* 0x000fe40000800000 */
[----:B------:R-:W-:Y:S02]  /*17550*/  FSEL R154, R154, -INF , P0 ;  /* 0xff8000009a9a7808 */ /* 0x000fe40000000000 */
[C---:B------:R-:W-:Y:S02]  /*17560*/  LOP3.LUT P0, RZ, R19.reuse, 0x80, RZ, 0xc0, !PT ;  /* 0x0000008013ff7812 */ /* 0x040fe4000780c0ff */
[----:B------:R-:W-:Y:S02]  /*17570*/  LOP3.LUT P1, RZ, R19, 0x100, RZ, 0xc0, !PT ;  /* 0x0000010013ff7812 */ /* 0x000fe4000782c0ff */
[----:B------:R-:W-:Y:S02]  /*17580*/  FSEL R155, R155, -INF , P0 ;  /* 0xff8000009b9b7808 */ /* 0x000fe40000000000 */
[----:B0-----:R-:W-:Y:S01]  /*17590*/  FMNMX.FTZ R3, R3, R0, !PT ;  /* 0x0000000003037209 */ /* 0x001fe20007810000 */
[----:B------:R-:W-:Y:S01]  /*175a0*/  IMAD.U32 R0, RZ, RZ, UR4 ;  /* 0x00000004ff007e24 */ /* 0x000fe2000f8e00ff */
[----:B------:R-:W-:-:S02]  /*175b0*/  FSEL R159, R159, -INF , P1 ;  /* 0xff8000009f9f7808 */ /* 0x000fc40000800000 */
[C---:B------:R-:W-:Y:S02]  /*175c0*/  FSETP.NEU.FTZ.AND P6, PT, R3.reuse, -INF , PT ;  /* 0xff8000000300780b */ /* 0x040fe40003fdd000 */
[----:B------:R-:W-:Y:S02]  /*175d0*/  FSEL R162, R162, -INF , P2 ;  /* 0xff800000a2a27808 */ /* 0x000fe40001000000 */
[----:B------:R-:W-:Y:S02]  /*175e0*/  FSEL R5, R3, RZ, P6 ;  /* 0x000000ff03057208 */ /* 0x000fe40003000000 */
[----:B------:R-:W-:Y:S02]  /*175f0*/  FSEL R163, R163, -INF , P3 ;  /* 0xff800000a3a37808 */ /* 0x000fe40001800000 */
[----:B------:R-:W-:Y:S01]  /*17600*/  FSEL R166, R166, -INF , P4 ;  /* 0xff800000a6a67808 */ /* 0x000fe20002000000 */
[----:B------:R-:W-:Y:S01]  /*17610*/  FADD.FTZ R5, -R5, R9 ;  /* 0x0000000905057221 */ /* 0x000fe20000010100 */
[----:B------:R-:W-:Y:S01]  /*17620*/  FMUL.FTZ R9, R3, R0 ;  /* 0x0000000003097220 */ /* 0x000fe20000410000 */
[----:B------:R-:W-:-:S02]  /*17630*/  FSEL R167, R167, -INF , P5 ;  /* 0xff800000a7a77808 */ /* 0x000fc40002800000 */
[----:B------:R-:W-:Y:S01]  /*17640*/  FMUL.FTZ R5, R5, R0 ;  /* 0x0000000005057220 */ /* 0x000fe20000410000 */
[----:B------:R-:W-:Y:S02]  /*17650*/  LOP3.LUT P0, RZ, R19, 0x40, RZ, 0xc0, !PT ;  /* 0x0000004013ff7812 */ /* 0x000fe4000780c0ff */
[----:B------:R-:W-:Y:S02]  /*17660*/  FSEL R9, R9, RZ, P6 ;  /* 0x000000ff09097208 */ /* 0x000fe40003000000 */
[----:B------:R-:W-:Y:S01]  /*17670*/  ISETP.GT.AND P6, PT, R2, 0x48, PT ;  /* 0x000000480200780c */ /* 0x000fe20003fc4270 */
[----:B------:R-:W-:Y:S01]  /*17680*/  MUFU.EX2 R5, R5 ;  /* 0x0000000500057308 */ /* 0x000fe20000000800 */
[----:B------:R-:W-:Y:S01]  /*17690*/  FMNMX.FTZ R2, R122, R8, !PT ;  /* 0x000000087a027209 */ /* 0x000fe20007810000 */
[-CC-:B------:R-:W-:Y:S01]  /*176a0*/  FFMA.FTZ R120, R120, R0.reuse, -R9.reuse ;  /* 0x0000000078787223 */ /* 0x180fe20000010809 */
[----:B------:R-:W-:Y:S01]  /*176b0*/  FSEL R158, R158, -INF , P6 ;  /* 0xff8000009e9e7808 */ /* 0x000fe20003000000 */
[--C-:B------:R-:W-:Y:S01]  /*176c0*/  FFMA.FTZ R121, R121, R0, -R9.reuse ;  /* 0x0000000079797223 */ /* 0x100fe20000010809 */
[----:B------:R-:W-:Y:S01]  /*176d0*/  FMNMX.FTZ R2, R123, R2, !PT ;  /* 0x000000027b027209 */ /* 0x000fe20007810000 */
[-CC-:B------:R-:W-:Y:S01]  /*176e0*/  FFMA.FTZ R124, R124, R0.reuse, -R9.reuse ;  /* 0x000000007c7c7223 */ /* 0x180fe20000010809 */
[--C-:B------:R-:W-:Y:S01]  /*176f0*/  FFMA.FTZ R125, R125, R0, -R9.reuse ;  /* 0x000000007d7d7223 */ /* 0x100fe20000010809 */
[----:B------:R-:W0:Y:S01]  /*17700*/  MUFU.EX2 R120, R120 ;  /* 0x0000007800787308 */ /* 0x000e220000000800 */
[----:B------:R-:W-:Y:S01]  /*17710*/  FMNMX.FTZ R2, R126, R2, !PT ;  /* 0x000000027e027209 */ /* 0x000fe20007810000 */
[-CC-:B------:R-:W-:Y:S01]  /*17720*/  FFMA.FTZ R128, R128, R0.reuse, -R9.reuse ;  /* 0x0000000080807223 */ /* 0x180fe20000010809 */
[-CC-:B------:R-:W-:Y:S01]  /*17730*/  FFMA.FTZ R129, R129, R0.reuse, -R9.reuse ;  /* 0x0000000081817223 */ /* 0x180fe20000010809 */
[--C-:B------:R-:W-:Y:S01]  /*17740*/  FFMA.FTZ R132, R132, R0, -R9.reuse ;  /* 0x0000000084847223 */ /* 0x100fe20000010809 */
[----:B------:R-:W-:Y:S01]  /*17750*/  FMNMX.FTZ R2, R127, R2, !PT ;  /* 0x000000027f027209 */ /* 0x000fe20007810000 */
[-CC-:B------:R-:W-:Y:S01]  /*17760*/  FFMA.FTZ R133, R133, R0.reuse, -R9.reuse ;  /* 0x0000000085857223 */ /* 0x180fe20000010809 */
[--C-:B------:R-:W-:Y:S01]  /*17770*/  FFMA.FTZ R136, R136, R0, -R9.reuse ;  /* 0x0000000088887223 */ /* 0x100fe20000010809 */
[----:B------:R-:W1:Y:S01]  /*17780*/  MUFU.EX2 R121, R121 ;  /* 0x0000007900797308 */ /* 0x000e620000000800 */
[----:B------:R-:W-:Y:S01]  /*17790*/  FMNMX.FTZ R2, R130, R2, !PT ;  /* 0x0000000282027209 */ /* 0x000fe20007810000 */
[-CC-:B------:R-:W-:Y:S01]  /*177a0*/  FFMA.FTZ R137, R137, R0.reuse, -R9.reuse ;  /* 0x0000000089897223 */ /* 0x180fe20000010809 */
[-CC-:B------:R-:W-:Y:S01]  /*177b0*/  FFMA.FTZ R140, R140, R0.reuse, -R9.reuse ;  /* 0x000000008c8c7223 */ /* 0x180fe20000010809 */
[--C-:B------:R-:W-:Y:S01]  /*177c0*/  FFMA.FTZ R141, R141, R0, -R9.reuse ;  /* 0x000000008d8d7223 */ /* 0x100fe20000010809 */
[----:B------:R-:W-:Y:S01]  /*177d0*/  FMNMX.FTZ R2, R131, R2, !PT ;  /* 0x0000000283027209 */ /* 0x000fe20007810000 */
[-CC-:B------:R-:W-:Y:S01]  /*177e0*/  FFMA.FTZ R144, R144, R0.reuse, -R9.reuse ;  /* 0x0000000090907223 */ /* 0x180fe20000010809 */
[--C-:B------:R-:W-:Y:S01]  /*177f0*/  FFMA.FTZ R145, R145, R0, -R9.reuse ;  /* 0x0000000091917223 */ /* 0x100fe20000010809 */
[----:B------:R-:W-:Y:S01]  /*17800*/  MUFU.EX2 R124, R124 ;  /* 0x0000007c007c7308 */ /* 0x000fe20000000800 */
[----:B------:R-:W-:Y:S01]  /*17810*/  FMNMX.FTZ R2, R134, R2, !PT ;  /* 0x0000000286027209 */ /* 0x000fe20007810000 */
[----:B0-----:R-:W-:Y:S01]  /*17820*/  FFMA.FTZ R7, R5, R7, R120 ;  /* 0x0000000705077223 */ /* 0x001fe20000010078 */
[-CC-:B------:R-:W-:Y:S01]  /*17830*/  FFMA.FTZ R148, R148, R0.reuse, -R9.reuse ;  /* 0x0000000094947223 */ /* 0x180fe20000010809 */
[--C-:B------:R-:W-:Y:S01]  /*17840*/  FFMA.FTZ R149, R149, R0, -R9.reuse ;  /* 0x0000000095957223 */ /* 0x100fe20000010809 */
[----:B------:R-:W-:Y:S01]  /*17850*/  FMNMX.FTZ R2, R135, R2, !PT ;  /* 0x0000000287027209 */ /* 0x000fe20007810000 */
[-CC-:B------:R-:W-:Y:S01]  /*17860*/  FFMA.FTZ R152, R152, R0.reuse, -R9.reuse ;  /* 0x0000000098987223 */ /* 0x180fe20000010809 */
[----:B------:R-:W-:Y:S01]  /*17870*/  FFMA.FTZ R153, R153, R0, -R9 ;  /* 0x0000000099997223 */ /* 0x000fe20000010809 */
[----:B------:R-:W-:Y:S01]  /*17880*/  MUFU.EX2 R125, R125 ;  /* 0x0000007d007d7308 */ /* 0x000fe20000000800 */
[----:B------:R-:W-:Y:S01]  /*17890*/  FMNMX.FTZ R2, R138, R2, !PT ;  /* 0x000000028a027209 */ /* 0x000fe20007810000 */
[----:B-1----:R-:W-:Y:S01]  /*178a0*/  FADD.FTZ R7, R121, R7 ;  /* 0x0000000779077221 */ /* 0x002fe20000010000 */
[-CC-:B------:R-:W-:Y:S01]  /*178b0*/  FFMA.FTZ R156, R156, R0.reuse, -R9.reuse ;  /* 0x000000009c9c7223 */ /* 0x180fe20000010809 */
[--C-:B------:R-:W-:Y:S01]  /*178c0*/  FFMA.FTZ R157, R157, R0, -R9.reuse ;  /* 0x000000009d9d7223 */ /* 0x100fe20000010809 */
[----:B------:R-:W-:Y:S01]  /*178d0*/  FMNMX.FTZ R2, R139, R2, !PT ;  /* 0x000000028b027209 */ /* 0x000fe20007810000 */
[-CC-:B------:R-:W-:Y:S01]  /*178e0*/  FFMA.FTZ R160, R160, R0.reuse, -R9.reuse ;  /* 0x00000000a0a07223 */ /* 0x180fe20000010809 */
[--C-:B------:R-:W-:Y:S01]  /*178f0*/  FFMA.FTZ R161, R161, R0, -R9.reuse ;  /* 0x00000000a1a17223 */ /* 0x100fe20000010809 */
[----:B------:R-:W-:Y:S01]  /*17900*/  MUFU.EX2 R128, R128 ;  /* 0x0000008000807308 */ /* 0x000fe20000000800 */
[----:B------:R-:W-:Y:S01]  /*17910*/  FMNMX.FTZ R2, R142, R2, !PT ;  /* 0x000000028e027209 */ /* 0x000fe20007810000 */
[-CC-:B------:R-:W-:Y:S01]  /*17920*/  FFMA.FTZ R164, R164, R0.reuse, -R9.reuse ;  /* 0x00000000a4a47223 */ /* 0x180fe20000010809 */
[----:B------:R-:W-:-:S02]  /*17930*/  FFMA.FTZ R9, R165, R0, -R9 ;  /* 0x00000000a5097223 */ /* 0x000fc40000010809 */
        /* <DEDUP_REMOVED lines=139> */
.L_x_2855:
[C---:B------:R-:W-:Y:S01]  /*181f0*/  ISETP.GT.AND P1, PT, R10.reuse, R13, PT ;  /* 0x0000000d0a00720c */ /* 0x040fe20003f24270 */
        /* <DEDUP_REMOVED lines=34> */
.L_x_2843:
[----:B------:R-:W-:Y:S05]  /*18420*/  BSYNC B0 ;  /* 0x0000000000007941 */ /* 0x000fea0003800000 */
.L_x_2842:
[----:B------:R-:W-:Y:S01]  /*18430*/  ISETP.GE.AND P1, PT, R10, R219, PT ;  /* 0x000000db0a00720c */ /* 0x000fe20003f26270 */
[----:B------:R-:W-:-:S12]  /*18440*/  BSSY B0, `(.L_x_2857) ;  /* 0x0000210000007945 */ /* 0x000fd80003800000 */
[----:B------:R-:W-:Y:S05]  /*18450*/  @!P1 BRA `(.L_x_2858) ;  /* 0x0000002000389947 */ /* 0x000fea0003800000 */
[----:B------:R-:W-:Y:S02]  /*18460*/  IMAD.MOV.U32 R8, RZ, RZ, R4 ;  /* 0x000000ffff087224 */ /* 0x000fe400078e0004 */
[----:B------:R-:W-:Y:S02]  /*18470*/  IMAD.MOV.U32 R9, RZ, RZ, R3 ;  /* 0x000000ffff097224 */ /* 0x000fe400078e0003 */
[----:B------:R-:W-:Y:S02]  /*18480*/  IMAD.MOV.U32 R11, RZ, RZ, R202 ;  /* 0x000000ffff0b7224 */ /* 0x000fe400078e00ca */
[----:B------:R-:W-:-:S07]  /*18490*/  IMAD.MOV.U32 R13, RZ, RZ, R198 ;  /* 0x000000ffff0d7224 */ /* 0x000fce00078e00c6 */
.L_x_2871:
[----:B------:R-:W-:-:S05]  /*184a0*/  VIADD R0, R13, 0x1 ;  /* 0x000000010d007836 */ /* 0x000fca0000000000 */
[----:B------:R-:W-:-:S04]  /*184b0*/  ISETP.NE.AND P1, PT, R0, 0x2, PT ;  /* 0x000000020000780c */ /* 0x000fc80003f25270 */
[----:B------:R-:W-:Y:S02]  /*184c0*/  SEL R0, R0, RZ, P1 ;  /* 0x000000ff00007207 */ /* 0x000fe40000800000 */
[----:B------:R-:W-:-:S03]  /*184d0*/  SEL R202, RZ, 0x1, P1 ;  /* 0x00000001ffca7807 */ /* 0x000fc60000800000 */
[----:B------:R-:W-:Y:S01]  /*184e0*/  IMAD.MOV.U32 R198, RZ, RZ, R0 ;  /* 0x000000ffffc67224 */ /* 0x000fe200078e0000 */
[----:B------:R-:W-:Y:S01]  /*184f0*/  LOP3.LUT R202, R11, R202, RZ, 0x3c, !PT ;  /* 0x000000ca0bca7212 */ /* 0x000fe200078e3cff */
[----:B------:R-:W-:Y:S06]  /*18500*/  @!P0 BRA `(.L_x_2859) ;  /* 0x0000000000048947 */ /* 0x000fec0003800000 */
[----:B------:R-:W-:Y:S01]  /*18510*/  BPT.TRAP 0x1 ;  /* 0x000000040000795c */ /* 0x000fe20000300000 */
.L_x_2859:
[----:B------:R-:W-:Y:S01]  /*18520*/  IMAD R14, R198, 0x8, R18 ;  /* 0x00000008c60e7824 */ /* 0x000fe200078e0212 */
[----:B------:R-:W-:-:S04]  /*18530*/  SHF.L.U32 R15, R202, 0x1f, RZ ;  /* 0x0000001fca0f7819 */ /* 0x000fc800000006ff */
[----:B------:R0:W1:Y:S01]  /*18540*/  SYNCS.PHASECHK.TRANS64.TRYWAIT P1, [R14+URZ+0x30830], R15 ;  /* 0x0308300f0e0075a7 */ /* 0x000062000802017f */
[----:B------:R-:W-:Y:S05]  /*18550*/  @!P0 BRA `(.L_x_2860) ;  /* 0x0000000000048947 */ /* 0x000fea0003800000 */
[----:B------:R-:W-:Y:S01]  /*18560*/  BPT.TRAP 0x1 ;  /* 0x000000040000795c */ /* 0x000fe20000300000 */
.L_x_2860:
[----:B------:R-:W-:Y:S01]  /*18570*/  IMAD R3, R198, 0x900, R12 ;  /* 0x00000900c6037824 */ /* 0x000fe200078e020c */
[----:B------:R-:W-:Y:S03]  /*18580*/  BSSY B1, `(.L_x_2861) ;  /* 0x0000006000017945 */ /* 0x000fe60003800000 */
[C---:B------:R-:W-:Y:S02]  /*18590*/  VIADD R21, R3.reuse, 0x2 ;  /* 0x0000000203157836 */ /* 0x040fe40000000000 */
[----:B------:R-:W-:Y:S01]  /*185a0*/  VIADD R4, R3, 0x4 ;  /* 0x0000000403047836 */ /* 0x000fe20000000000 */
[----:B-1----:R-:W-:Y:S06]  /*185b0*/  @P1 BRA `(.L_x_2862) ;  /* 0x0000000000081947 */ /* 0x002fec0003800000 */
[----:B------:R-:W1:Y:S02]  /*185c0*/  SYNCS.PHASECHK.TRANS64.TRYWAIT P1, [R14+URZ+0x30830], R15 ;  /* 0x0308300f0e0075a7 */ /* 0x000e64000802017f */
[----:B-1----:R-:W-:Y:S05]  /*185d0*/  @!P1 BRA `(.L_x_2863) ;  /* 0x000000fc00fc9947 */ /* 0x002fea0003800000 */
.L_x_2862:
[----:B------:R-:W-:Y:S05]  /*185e0*/  BSYNC B1 ;  /* 0x0000000000017941 */ /* 0x000fea0003800000 */
.L_x_2861:
[----:B------:R-:W2:Y:S04]  /*185f0*/  LDL.64 R122, [R1+0x28] ;  /* 0x00002800017a7983 */ /* 0x000ea80000100a00 */
[----:B------:R3:W-:Y:S04]  /*18600*/  STL.64 [R1+0x50], R6 ;  /* 0x0000500601007387 */ /* 0x0007e80000100a00 */
[----:B---3--:R-:W3:Y:S01]  /*18610*/  LDL.64 R6, [R1+0x20] ;  /* 0x0000200001067983 */ /* 0x008ee20000100a00 */
[----:B01----:R-:W-:Y:S02]  /*18620*/  IMAD.MOV.U32 R14, RZ, RZ, R3 ;  /* 0x000000ffff0e7224 */ /* 0x003fe400078e0003 */
[----:B------:R-:W-:-:S02]  /*18630*/  VIADD R20, R3, 0x6 ;  /* 0x0000000603147836 */ /* 0x000fc40000000000 */
[C---:B------:R-:W-:Y:S01]  /*18640*/  VIADD R120, R3.reuse, 0x304 ;  /* 0x0000030403787836 */ /* 0x040fe20000000000 */
[----:B------:R-:W-:Y:S01]  /*18650*/  R2UR UR26, R14 ;  /* 0x000000000e1a72ca */ /* 0x000fe200000e0000 */
[----:B------:R-:W-:Y:S01]  /*18660*/  IMAD.MOV.U32 R14, RZ, RZ, R21 ;  /* 0x000000ffff0e7224 */ /* 0x000fe200078e0015 */
[----:B------:R-:W-:Y:S01]  /*18670*/  R2UR UR14, R20 ;  /* 0x00000000140e72ca */ /* 0x000fe200000e0000 */
[C---:B------:R-:W-:Y:S01]  /*18680*/  VIADD R20, R3.reuse, 0x302 ;  /* 0x0000030203147836 */ /* 0x040fe20000000000 */
[----:B------:R-:W-:Y:S01]  /*18690*/  R2UR UR58, R120 ;  /* 0x00000000783a72ca */ /* 0x000fe200000e0000 */
[C---:B------:R-:W-:Y:S01]  /*186a0*/  VIADD R120, R3.reuse, 0x602 ;  /* 0x0000060203787836 */ /* 0x040fe20000000000 */
[----:B------:R-:W-:Y:S01]  /*186b0*/  R2UR UR22, R14 ;  /* 0x000000000e1672ca */ /* 0x000fe200000e0000 */
[----:B------:R-:W-:Y:S01]  /*186c0*/  IMAD.MOV.U32 R14, RZ, RZ, R4 ;  /* 0x000000ffff0e7224 */ /* 0x000fe200078e0004 */
[----:B------:R-:W-:Y:S01]  /*186d0*/  R2UR UR6, R20 ;  /* 0x00000000140672ca */ /* 0x000fe200000e0000 */
[----:B------:R-:W-:-:S02]  /*186e0*/  VIADD R20, R3, 0x600 ;  /* 0x0000060003147836 */ /* 0x000fc40000000000 */
[-C--:B------:R-:W-:Y:S01]  /*186f0*/  FMUL.FTZ R26, R26, R2.reuse ;  /* 0x000000021a1a7220 */ /* 0x080fe20000410000 */
[-C--:B------:R-:W-:Y:S01]  /*18700*/  FMUL.FTZ R27, R27, R2.reuse ;  /* 0x000000021b1b7220 */ /* 0x080fe20000410000 */
        /* <DEDUP_REMOVED lines=54> */
[----:B------:R-:W-:Y:S01]  /*18a70*/  IMAD.MOV.U32 R15, RZ, RZ, 0x40000040 ;  /* 0x40000040ff0f7424 */ /* 0x000fe200078e00ff */
[----:B------:R-:W4:Y:S01]  /*18a80*/  LDL.64 R2, [R1+0x18] ;  /* 0x0000180001027983 */ /* 0x000f220000100a00 */
        /* <DEDUP_REMOVED lines=56> */
[C---:B------:R-:W-:Y:S02]  /*18e10*/  R2UR UR15, R21.reuse ;  /* 0x00000000150f72ca */ /* 0x040fe400000e0000 */
[C---:B------:R-:W-:Y:S02]  /*18e20*/  R2UR UR7, R21.reuse ;  /* 0x00000000150772ca */ /* 0x040fe400000e0000 */
[C---:B------:R-:W-:Y:S02]  /*18e30*/  R2UR UR51, R21.reuse ;  /* 0x00000000153372ca */ /* 0x040fe400000e0000 */
[----:B------:R-:W-:-:S02]  /*18e40*/  R2UR UR39, R21 ;  /* 0x00000000152772ca */ /* 0x000fc400000e0000 */
[----:B------:R-:W4:Y:S01]  /*18e50*/  LDL.64 R20, [R1+0x8] ;  /* 0x0000080001147983 */ /* 0x000f220000100a00 */
[C---:B------:R-:W-:Y:S02]  /*18e60*/  R2UR UR23, R15.reuse ;  /* 0x000000000f1772ca */ /* 0x040fe400000e0000 */
[C---:B------:R-:W-:Y:S02]  /*18e70*/  R2UR UR19, R15.reuse ;  /* 0x000000000f1372ca */ /* 0x040fe400000e0000 */
[C---:B------:R-:W-:Y:S02]  /*18e80*/  R2UR UR11, R15.reuse ;  /* 0x000000000f0b72ca */ /* 0x040fe400000e0000 */
[C---:B------:R-:W-:Y:S02]  /*18e90*/  R2UR UR55, R15.reuse ;  /* 0x000000000f3772ca */ /* 0x040fe400000e0000 */
[----:B------:R-:W-:Y:S02]  /*18ea0*/  R2UR UR42, R14 ;  /* 0x000000000e2a72ca */ /* 0x000fe400000e0000 */
[----:B------:R-:W-:-:S02]  /*18eb0*/  R2UR UR43, R15 ;  /* 0x000000000f2b72ca */ /* 0x000fc400000e0000 */
[----:B------:R-:W4:Y:S01]  /*18ec0*/  LDL.64 R14, [R1] ;  /* 0x00000000010e7983 */ /* 0x000f220000100a00 */
[----:B--2---:R-:W-:Y:S02]  /*18ed0*/  R2UR UR24, R122 ;  /* 0x000000007a1872ca */ /* 0x004fe400000e0000 */
[----:B------:R-:W-:Y:S02]  /*18ee0*/  R2UR UR25, R123 ;  /* 0x000000007b1972ca */ /* 0x000fe400000e0000 */
        /* <DEDUP_REMOVED lines=9> */
[----:B------:R-:W-:Y:S01]  /*18f80*/  R2UR UR17, R3 ;  /* 0x00000000031172ca */ /* 0x000fe200000e0000 */
[----:B------:R-:W-:Y:S02]  /*18f90*/  WARPGROUP.DEPBAR.LE gsb0, 0x0 ;  /* 0x00008000000079c5 */ /* 0x000fe40000010000 */
[----:B------:R-:W-:-:S10]  /*18fa0*/  WARPGROUP.ARRIVE ;  /* 0x00000000000079c5 */ /* 0x000fd40000000000 */
[----:B------:R-:W-:Y:S01]  /*18fb0*/  HGMMA.64x96x16.F32.BF16 R120, gdesc[UR16], R120, gsb0 ;  /* 0x01600000107879f0 */ /* 0x000fe20008001878 */
[----:B------:R-:W-:Y:S02]  /*18fc0*/  R2UR UR12, R4 ;  /* 0x00000000040c72ca */ /* 0x000fe400000e0000 */
[----:B------:R-:W-:Y:S02]  /*18fd0*/  R2UR UR13, R5 ;  /* 0x00000000050d72ca */ /* 0x000fe400000e0000 */
        /* <DEDUP_REMOVED lines=34> */
.L_x_2864:
[----:B------:R-:W-:Y:S01]  /*19200*/  SHF.L.U32 R2, R11, 0x1f, RZ ;  /* 0x0000001f0b027819 */ /* 0x000fe200000006ff */
[----:B------:R-:W-:-:S04]  /*19210*/  IMAD R11, R13, 0x8, R18 ;  /* 0x000000080d0b7824 */ /* 0x000fc800078e0212 */
[----:B------:R0:W1:Y:S01]  /*19220*/  SYNCS.PHASECHK.TRANS64.TRYWAIT P1, [R11+URZ+0x30850], R2 ;  /* 0x030850020b0075a7 */ /* 0x000062000802017f */
[----:B------:R-:W-:Y:S05]  /*19230*/  @!P0 BRA `(.L_x_2865) ;  /* 0x0000000000048947 */ /* 0x000fea0003800000 */
[----:B------:R-:W-:Y:S01]  /*19240*/  BPT.TRAP 0x1 ;  /* 0x000000040000795c */ /* 0x000fe20000300000 */
.L_x_2865:
[----:B------:R-:W-:Y:S04]  /*19250*/  BSSY B1, `(.L_x_2866) ;  /* 0x0000004000017945 */ /* 0x000fe80003800000 */
[----:B-1----:R-:W-:Y:S05]  /*19260*/  @P1 BRA `(.L_x_2867) ;  /* 0x0000000000081947 */ /* 0x002fea0003800000 */
[----:B------:R-:W1:Y:S02]  /*19270*/  SYNCS.PHASECHK.TRANS64.TRYWAIT P1, [R11+URZ+0x30850], R2 ;  /* 0x030850020b0075a7 */ /* 0x000e64000802017f */
[----:B-1----:R-:W-:Y:S05]  /*19280*/  @!P1 BRA `(.L_x_2868) ;  /* 0x000000f000e49947 */ /* 0x002fea0003800000 */
.L_x_2867:
[----:B------:R-:W-:Y:S05]  /*19290*/  BSYNC B1 ;  /* 0x0000000000017941 */ /* 0x000fea0003800000 */
.L_x_2866:
        /* <DEDUP_REMOVED lines=48> */
.L_x_2869:
[----:B------:R-:W-:Y:S01]  /*195a0*/  IMAD R0, R0, 0x8, R18 ;  /* 0x0000000800007824 */ /* 0x000fe200078e0212 */
[----:B------:R-:W-:-:S03]  /*195b0*/  ULDC UR4, c[0x0][0x988] ;  /* 0x0002620000047ab9 */ /* 0x000fc60000000800 */
        /* <DEDUP_REMOVED lines=98> */
[----:B-1---5:R-:W-:Y:S01]  /*19be0*/  FFMA.FTZ R7, R5, R7, R120 ;  /* 0x0000000705077223 */ /* 0x022fe20000010078 */
[-CC-:B------:R-:W-:Y:S01]  /*19bf0*/  FFMA.FTZ R134, R134, R0.reuse, -R9.reuse ;  /* 0x0000000086867223 */ /* 0x180fe20000010809 */
[-CC-:B------:R-:W-:Y:S01]  /*19c00*/  FFMA.FTZ R135, R135, R0.reuse, -R9.reuse ;  /* 0x0000000087877223 */ /* 0x180fe20000010809 */
[-C--:B------:R-:W-:Y:S01]  /*19c10*/  FFMA.FTZ R138, R138, R0.reuse, -R9 ;  /* 0x000000008a8a7223 */ /* 0x080fe20000010809 */
[----:B0-----:R-:W-:Y:S01]  /*19c20*/  FADD.FTZ R7, R121, R7 ;  /* 0x0000000779077221 */ /* 0x001fe20000010000 */
        /* <DEDUP_REMOVED lines=14> */
[-C--:B------:R-:W-:Y:S01]  /*19d10*/  FFMA.FTZ R163, R163, R0.reuse, -R9 ;  /* 0x00000000a3a37223 */ /* 0x080fe20000010809 */
[-C--:B------:R-:W-:Y:S01]  /*19d20*/  FFMA.FTZ R164, R164, R0.reuse, -R13 ;  /* 0x00000000a4a47223 */ /* 0x080fe2000001080d */
[----:B------:R-:W1:Y:S01]  /*19d30*/  MUFU.EX2 R123, R123 ;  /* 0x0000007b007b7308 */ /* 0x000e620000000800 */
[-C--:B------:R-:W-:Y:S01]  /*19d40*/  FFMA.FTZ R166, R166, R0.reuse, -R9 ;  /* 0x00000000a6a67223 */ /* 0x080fe20000010809 */
[-C--:B------:R-:W-:Y:S01]  /*19d50*/  FFMA.FTZ R13, R165, R0.reuse, -R13 ;  /* 0x00000000a50d7223 */ /* 0x080fe2000001080d */
[----:B------:R-:W-:-:S05]  /*19d60*/  FFMA.FTZ R171, R167, R0, -R9 ;  /* 0x00000000a7ab7223 */ /* 0x000fca0000010809 */
[----:B------:R-:W2:Y:S01]  /*19d70*/  MUFU.EX2 R126, R126 ;  /* 0x0000007e007e7308 */ /* 0x000ea20000000800 */
[----:B0-----:R-:W-:-:S07]  /*19d80*/  FFMA.FTZ R6, R2, R6, R122 ;  /* 0x0000000602067223 */ /* 0x001fce000001007a */
[----:B------:R-:W0:Y:S01]  /*19d90*/  MUFU.EX2 R125, R125 ;  /* 0x0000007d007d7308 */ /* 0x000e220000000800 */
[----:B-1----:R-:W-:Y:S01]  /*19da0*/  FADD.FTZ R8, R123, R6 ;  /* 0x000000067b087221 */ /* 0x002fe20000010000 */
[----:B------:R-:W-:-:S06]  /*19db0*/  FADD.FTZ R6, R124, R7 ;  /* 0x000000077c067221 */ /* 0x000fcc0000010000 */
        /* <DEDUP_REMOVED lines=86> */
.L_x_2870:
        /* <DEDUP_REMOVED lines=34> */
.L_x_2858:
[----:B------:R-:W-:Y:S05]  /*1a540*/  BSYNC B0 ;  /* 0x0000000000007941 */ /* 0x000fea0003800000 */
.L_x_2857:
        /* <DEDUP_REMOVED lines=99> */
.L_x_2872:
[----:B------:R-:W-:Y:S01]  /*1ab80*/  IMAD R10, R198, 0x8, R18 ;  /* 0x00000008c60a7824 */ /* 0x000fe200078e0212 */
[----:B------:R-:W-:-:S04]  /*1ab90*/  SHF.L.U32 R5, R202, 0x1f, RZ ;  /* 0x0000001fca057819 */ /* 0x000fc800000006ff */
[----:B------:R0:W1:Y:S01]  /*1aba0*/  SYNCS.PHASECHK.TRANS64.TRYWAIT P1, [R10+URZ+0x30850], R5 ;  /* 0x030850050a0075a7 */ /* 0x000062000802017f */
[----:B------:R-:W-:Y:S05]  /*1abb0*/  @!P0 BRA `(.L_x_2873) ;  /* 0x0000000000048947 */ /* 0x000fea0003800000 */
[----:B------:R-:W-:Y:S01]  /*1abc0*/  BPT.TRAP 0x1 ;  /* 0x000000040000795c */ /* 0x000fe20000300000 */
.L_x_2873:
        /* <DEDUP_REMOVED lines=9> */
.L_x_2875:
[----:B------:R-:W-:Y:S05]  /*1ac60*/  BSYNC B0 ;  /* 0x0000000000007941 */ /* 0x000fea0003800000 */
.L_x_2874:
[----:B------:R-:W-:Y:S01]  /*1ac70*/  IMAD.MOV.U32 R8, RZ, RZ, R2 ;  /* 0x000000ffff087224 */ /* 0x000fe200078e0002 */
[----:B------:R-:W-:Y:S01]  /*1ac80*/  WARPGROUP.ARRIVE ;  /* 0x00000000000079c5 */ /* 0x000fe20000000000 */
[----:B------:R-:W-:Y:S01]  /*1ac90*/  IMAD.MOV.U32 R9, RZ, RZ, 0x40000040 ;  /* 0x40000040ff097424 */ /* 0x000fe200078e00ff */
[----:B01----:R-:W-:Y:S01]  /*1aca0*/  SHFL.BFLY PT, R5, R6, 0x2, 0x1f ;  /* 0x0c401f0006057f89 */ /* 0x003fe200000e0000 */
        /* <DEDUP_REMOVED lines=39> */
[----:B------:R-:W-:-:S03]  /*1af20*/  FADD.FTZ R9, R5, R6 ;  /* 0x0000000605097221 */ /* 0x000fc60000010000 */
[----:B------:R-:W0:Y:S04]  /*1af30*/  SHFL.BFLY PT, R5, R8, 0x1, 0x1f ;  /* 0x0c201f0008057f89 */ /* 0x000e2800000e0000 */
[----:B------:R-:W1:Y:S01]  /*1af40*/  SHFL.BFLY PT, R2, R9, 0x1, 0x1f ;  /* 0x0c201f0009027f89 */ /* 0x000e6200000e0000 */
[----:B0-----:R-:W-:Y:S01]  /*1af50*/  FADD.FTZ R12, R8, R5 ;  /* 0x00000005080c7221 */ /* 0x001fe20000010000 */
[----:B------:R-:W-:Y:S02]  /*1af60*/  IMAD.MOV.U32 R5, RZ, RZ, RZ ;  /* 0x000000ffff057224 */ /* 0x000fe400078e00ff */
[----:B-1----:R-:W-:Y:S02]  /*1af70*/  FADD.FTZ R13, R9, R2 ;  /* 0x00000002090d7221 */ /* 0x002fe40000010000 */
[----:B------:R-:W-:Y:S01]  /*1af80*/  FSETP.NE.FTZ.AND P1, PT, R12, RZ, PT ;  /* 0x000000ff0c00720b */ /* 0x000fe20003f35000 */
[----:B------:R-:W-:-:S02]  /*1af90*/  IMAD.MOV.U32 R2, RZ, RZ, RZ ;  /* 0x000000ffff027224 */ /* 0x000fc400078e00ff */
        /* <DEDUP_REMOVED lines=17> */
.L_x_2877:
        /* <DEDUP_REMOVED lines=17> */
[-C--:B------:R-:W-:Y:S01]  /*1b1c0*/  FMUL.FTZ R45, R45, R5.reuse ;  /* 0x000000052d2d7220 */ /* 0x080fe20000410000 */
[----:B-1----:R-:W-:Y:S01]  /*1b1d0*/  SEL R3, RZ, 0x1, P1 ;  /* 0x00000001ff037807 */ /* 0x002fe20000800000 */
        /* <DEDUP_REMOVED lines=89> */
.L_x_2778:
[----:B------:R-:W1:Y:S08]  /*1b770*/  S2UR UR4, SR_CgaCtaId ;  /* 0x00000000000479c3 */ /* 0x000e700000008800 */
[----:B------:R-:W-:Y:S01]  /*1b780*/  BAR.SYNC.DEFER_BLOCKING 0x5, 0x180 ;  /* 0x0146000000007b1d */ /* 0x000fe20000010000 */
[----:B------:R-:W-:-:S05]  /*1b790*/  MOV R3, 0x400 ;  /* 0x0000040000037802 */ /* 0x000fca0000000f00 */
[----:B------:R-:W-:Y:S01]  /*1b7a0*/  BSSY B0, `(.L_x_2878) ;  /* 0x00003e1000007945 */ /* 0x000fe20003800000 */
[----:B-1----:R-:W-:-:S05]  /*1b7b0*/  IMAD.U32 R214, RZ, RZ, UR4 ;  /* 0x00000004ffd67e24 */ /* 0x002fca000f8e00ff */
[----:B------:R-:W-:-:S05]  /*1b7c0*/  LEA R18, R214, R3, 0x18 ;  /* 0x00000003d6127211 */ /* 0x000fca00078ec0ff */
[----:B------:R1:W2:Y:S01]  /*1b7d0*/  LDS.128 R4, [R18+0x308d0] ;  /* 0x0308d00012047984 */ /* 0x0002a20000000c00 */
[----:B------:R-:W-:Y:S06]  /*1b7e0*/  BAR.ARV 0x4, 0x180 ;  /* 0x0106000000007b1d */ /* 0x000fec0000002000 */
[----:B------:R-:W-:Y:S05]  /*1b7f0*/  @P0 BRA `(.L_x_2879) ;  /* 0x0000002c00f80947 */ /* 0x000fea0003800000 */
[----:B0-----:R-:W3:Y:S01]  /*1b800*/  LDL R0, [R1+0x48] ;  /* 0x0000480001007983 */ /* 0x001ee20000100800 */
[----:B------:R-:W0:Y:S01]  /*1b810*/  S2R R9, SR_SWINHI ;  /* 0x0000000000097919 */ /* 0x000e220000002f00 */
[----:B------:R-:W-:Y:S01]  /*1b820*/  F2FP.BF16.F32.PACK_AB R10, R29, R28 ;  /* 0x0000001c1d0a723e */ /* 0x000fe200000010ff */
[----:B------:R-:W-:Y:S01]  /*1b830*/  ULDC.64 UR6, c[0x0][0xc00] ;  /* 0x0003000000067ab9 */ /* 0x000fe20000000a00 */
[----:B------:R-:W-:Y:S01]  /*1b840*/  F2FP.BF16.F32.PACK_AB R11, R31, R30 ;  /* 0x0000001e1f0b723e */ /* 0x000fe200000010ff */
[----:B------:R-:W4:Y:S01]  /*1b850*/  LDL.LU R139, [R1+0x3c] ;  /* 0x00003c00018b7983 */ /* 0x000f220000300800 */
[----:B------:R-:W-:Y:S01]  /*1b860*/  ULDC.64 UR8, c[0x0][0x208] ;  /* 0x0000820000087ab9 */ /* 0x000fe20000000a00 */
[----:B------:R-:W-:Y:S02]  /*1b870*/  ULDC.64 UR4, c[0x0][0xc08] ;  /* 0x0003020000047ab9 */ /* 0x000fe40000000a00 */
[----:B------:R-:W4:Y:S01]  /*1b880*/  LDL R138, [R1+0x34] ;  /* 0x00003400018a7983 */ /* 0x000f220000100800 */
[----:B------:R-:W-:-:S02]  /*1b890*/  MOV R2, R18 ;  /* 0x0000001200027202 */ /* 0x000fc40000000f00 */
[----:B0-----:R-:W-:Y:S01]  /*1b8a0*/  MOV R3, R9 ;  /* 0x0000000900037202 */ /* 0x001fe20000000f00 */
[----:B------:R-:W-:Y:S02]  /*1b8b0*/  BAR.SYNC.DEFER_BLOCKING 0x1, 0x100 ;  /* 0x0044000000007b1d */ /* 0x000fe40000010000 */
[----:B---3--:R-:W-:-:S03]  /*1b8c0*/  IMAD.WIDE R84, R0, 0x2, R2 ;  /* 0x0000000200547825 */ /* 0x008fc600078e0202 */
[C---:B------:R-:W-:Y:S02]  /*1b8d0*/  IADD3 R81, P0, R84.reuse, 0x20, RZ ;  /* 0x0000002054517810 */ /* 0x040fe40007f1e0ff */
[----:B------:R-:W-:Y:S02]  /*1b8e0*/  LOP3.LUT R9, R84, 0x380, RZ, 0xc0, !PT ;  /* 0x0000038054097812 */ /* 0x000fe400078ec0ff */
[----:B------:R-:W-:Y:S02]  /*1b8f0*/  LOP3.LUT R80, R81, 0x380, RZ, 0xc0, !PT ;  /* 0x0000038051507812 */ /* 0x000fe400078ec0ff */
[----:B------:R-:W-:Y:S02]  /*1b900*/  SHF.R.U64 R9, R9, 0x3, RZ ;  /* 0x0000000309097819 */ /* 0x000fe400000012ff */
[----:B------:R-:W-:Y:S02]  /*1b910*/  SHF.R.U64 R80, R80, 0x3, RZ ;  /* 0x0000000350507819 */ /* 0x000fe400000012ff */
[----:B------:R-:W-:Y:S01]  /*1b920*/  LOP3.LUT R8, R9, R84, RZ, 0x3c, !PT ;  /* 0x0000005409087212 */ /* 0x000fe200078e3cff */
[----:B------:R-:W-:Y:S01]  /*1b930*/  IMAD.MOV.U32 R9, RZ, RZ, R85 ;  /* 0x000000ffff097224 */ /* 0x000fe200078e0055 */
[----:B------:R-:W-:-:S02]  /*1b940*/  IADD3 R15, P1, R84, 0x40, RZ ;  /* 0x00000040540f7810 */ /* 0x000fc40007f3e0ff */
[----:B------:R-:W-:Y:S01]  /*1b950*/  LOP3.LUT R80, R80, R81, RZ, 0x3c, !PT ;  /* 0x0000005150507212 */ /* 0x000fe200078e3cff */
[----:B------:R-:W-:Y:S01]  /*1b960*/  IMAD.X R81, RZ, RZ, R85, P0 ;  /* 0x000000ffff517224 */ /* 0x000fe200000e0655 */
[----:B------:R-:W-:Y:S02]  /*1b970*/  LOP3.LUT R14, R15, 0x380, RZ, 0xc0, !PT ;  /* 0x000003800f0e7812 */ /* 0x000fe400078ec0ff */
[C---:B------:R-:W-:Y:S02]  /*1b980*/  IADD3 R12, P5, R84.reuse, 0x4000, RZ ;  /* 0x00004000540c7810 */ /* 0x040fe40007fbe0ff */
[----:B------:R-:W-:Y:S02]  /*1b990*/  MOV R0, R8 ;  /* 0x0000000800007202 */ /* 0x000fe40000000f00 */
[----:B------:R-:W-:Y:S02]  /*1b9a0*/  IADD3 R135, P6, R84, 0x60, RZ ;  /* 0x0000006054877810 */ /* 0x000fe40007fde0ff */
[----:B------:R-:W-:-:S02]  /*1b9b0*/  F2FP.BF16.F32.PACK_AB R8, R25, R24 ;  /* 0x000000181908723e */ /* 0x000fc400000010ff */
[----:B------:R-:W-:Y:S02]  /*1b9c0*/  F2FP.BF16.F32.PACK_AB R9, R27, R26 ;  /* 0x0000001a1b09723e */ /* 0x000fe400000010ff */
[----:B------:R-:W-:Y:S02]  /*1b9d0*/  SHF.R.U64 R14, R14, 0x3, RZ ;  /* 0x000000030e0e7819 */ /* 0x000fe400000012ff */
[----:B------:R-:W-:Y:S02]  /*1b9e0*/  IADD3 R82, P3, R84, 0x4060, RZ ;  /* 0x0000406054527810 */ /* 0x000fe40007f7e0ff */
[----:B------:R-:W-:Y:S02]  /*1b9f0*/  LOP3.LUT R13, R12, 0x380, RZ, 0xc0, !PT ;  /* 0x000003800c0d7812 */ /* 0x000fe400078ec0ff */
[----:B------:R-:W-:Y:S01]  /*1ba00*/  MOV R81, R80 ;  /* 0x0000005000517202 */ /* 0x000fe20000000f00 */
[----:B------:R0:W-:Y:S01]  /*1ba10*/  STSM.16.M88.4 [R0], R8 ;  /* 0x0000000800007844 */ /* 0x0001e20000000200 */
[----:B------:R-:W-:-:S02]  /*1ba20*/  LOP3.LUT R134, R135, 0x380, RZ, 0xc0, !PT ;  /* 0x0000038087867812 */ /* 0x000fc400078ec0ff */
[C---:B------:R-:W-:Y:S02]  /*1ba30*/  IADD3 R80, P4, R84.reuse, 0x4040, RZ ;  /* 0x0000404054507810 */ /* 0x040fe40007f9e0ff */
[----:B------:R-:W-:Y:S02]  /*1ba40*/  IADD3 R136, P0, R84, 0x4020, RZ ;  /* 0x0000402054887810 */ /* 0x000fe40007f1e0ff */
[----:B------:R-:W-:Y:S01]  /*1ba50*/  LOP3.LUT R14, R14, R15, RZ, 0x3c, !PT ;  /* 0x0000000f0e0e7212 */ /* 0x000fe200078e3cff */
[----:B------:R-:W-:Y:S01]  /*1ba60*/  IMAD.X R15, RZ, RZ, R85, P1 ;  /* 0x000000ffff0f7224 */ /* 0x000fe200008e0655 */
[----:B------:R-:W-:Y:S02]  /*1ba70*/  LOP3.LUT R83, R82, 0x380, RZ, 0xc0, !PT ;  /* 0x0000038052537812 */ /* 0x000fe400078ec0ff */
[----:B------:R-:W-:Y:S02]  /*1ba80*/  SHF.R.U64 R13, R13, 0x3, RZ ;  /* 0x000000030d0d7819 */ /* 0x000fe400000012ff */
[----:B------:R-:W-:-:S02]  /*1ba90*/  SHF.R.U64 R134, R134, 0x3, RZ ;  /* 0x0000000386867819 */ /* 0x000fc400000012ff */
[----:B0-----:R-:W-:Y:S02]  /*1baa0*/  F2FP.BF16.F32.PACK_AB R8, R33, R32 ;  /* 0x000000202108723e */ /* 0x001fe400000010ff */
[----:B------:R-:W-:Y:S02]  /*1bab0*/  F2FP.BF16.F32.PACK_AB R9, R35, R34 ;  /* 0x000000222309723e */ /* 0x000fe400000010ff */
[----:B------:R-:W-:Y:S02]  /*1bac0*/  F2FP.BF16.F32.PACK_AB R10, R37, R36 ;  /* 0x00000024250a723e */ /* 0x000fe400000010ff */
[----:B------:R-:W-:Y:S02]  /*1bad0*/  F2FP.BF16.F32.PACK_AB R11, R39, R38 ;  /* 0x00000026270b723e */ /* 0x000fe400000010ff */
[----:B--2---:R-:W-:Y:S02]  /*1bae0*/  LOP3.LUT R4, R80, 0x380, RZ, 0xc0, !PT ;  /* 0x0000038050047812 */ /* 0x004fe400078ec0ff */
[----:B------:R-:W-:Y:S01]  /*1baf0*/  LOP3.LUT R137, R136, 0x380, RZ, 0xc0, !PT ;  /* 0x0000038088897812 */ /* 0x000fe200078ec0ff */
[----:B------:R0:W-:Y:S01]  /*1bb00*/  STSM.16.M88.4 [R81], R8 ;  /* 0x0000000851007844 */ /* 0x0001e20000000200 */
[----:B------:R-:W-:-:S02]  /*1bb10*/  SHF.R.U64 R83, R83, 0x3, RZ ;  /* 0x0000000353537819 */ /* 0x000fc400000012ff */
[----:B------:R-:W-:Y:S01]  /*1bb20*/  LOP3.LUT R12, R13, R12, RZ, 0x3c, !PT ;  /* 0x0000000c0d0c7212 */ /* 0x000fe200078e3cff */
[--C-:B------:R-:W-:Y:S01]  /*1bb30*/  IMAD.X R13, RZ, RZ, R85.reuse, P5 ;  /* 0x000000ffff0d7224 */ /* 0x100fe200028e0655 */
[----:B------:R-:W-:Y:S02]  /*1bb40*/  IADD3 R86, P2, R84, 0x8000, RZ ;  /* 0x0000800054567810 */ /* 0x000fe40007f5e0ff */
[----:B------:R-:W-:Y:S01]  /*1bb50*/  LOP3.LUT R134, R134, R135, RZ, 0x3c, !PT ;  /* 0x0000008786867212 */ /* 0x000fe200078e3cff */
[----:B------:R-:W-:Y:S01]  /*1bb60*/  IMAD.X R135, RZ, RZ, R85, P6 ;  /* 0x000000ffff877224 */ /* 0x000fe200030e0655 */
[----:B------:R-:W-:Y:S02]  /*1bb70*/  SHF.R.U64 R0, R4, 0x3, RZ ;  /* 0x0000000304007819 */ /* 0x000fe400000012ff */
[----:B------:R-:W-:Y:S02]  /*1bb80*/  MOV R14, R14 ;  /* 0x0000000e000e7202 */ /* 0x000fe40000000f00 */
[----:B------:R-:W-:-:S02]  /*1bb90*/  SHF.R.U64 R137, R137, 0x3, RZ ;  /* 0x0000000389897819 */ /* 0x000fc400000012ff */
[C---:B------:R-:W-:Y:S02]  /*1bba0*/  IADD3 R132, P1, R84.reuse, 0x8020, RZ ;  /* 0x0000802054847810 */ /* 0x040fe40007f3e0ff */
[----:B0-----:R-:W-:Y:S02]  /*1bbb0*/  F2FP.BF16.F32.PACK_AB R8, R41, R40 ;  /* 0x000000282908723e */ /* 0x001fe400000010ff */
[----:B------:R-:W-:Y:S02]  /*1bbc0*/  F2FP.BF16.F32.PACK_AB R9, R43, R42 ;  /* 0x0000002a2b09723e */ /* 0x000fe400000010ff */
[----:B------:R-:W-:Y:S02]  /*1bbd0*/  F2FP.BF16.F32.PACK_AB R10, R45, R44 ;  /* 0x0000002c2d0a723e */ /* 0x000fe400000010ff */
[----:B------:R-:W-:Y:S01]  /*1bbe0*/  F2FP.BF16.F32.PACK_AB R11, R47, R46 ;  /* 0x0000002e2f0b723e */ /* 0x000fe200000010ff */
[--C-:B------:R-:W-:Y:S01]  /*1bbf0*/  IMAD.X R81, RZ, RZ, R85.reuse, P4 ;  /* 0x000000ffff517224 */ /* 0x100fe200020e0655 */
[----:B------:R-:W-:Y:S01]  /*1bc00*/  LOP3.LUT R82, R83, R82, RZ, 0x3c, !PT ;  /* 0x0000005253527212 */ /* 0x000fe200078e3cff */
[----:B------:R-:W-:Y:S01]  /*1bc10*/  IMAD.X R83, RZ, RZ, R85, P3 ;  /* 0x000000ffff537224 */ /* 0x000fe200018e0655 */
[----:B------:R-:W-:-:S02]  /*1bc20*/  IADD3 R128, P6, R84, 0x8040, RZ ;  /* 0x0000804054807810 */ /* 0x000fc40007fde0ff */
[----:B------:R-:W-:Y:S02]  /*1bc30*/  LOP3.LUT R87, R86, 0x380, RZ, 0xc0, !PT ;  /* 0x0000038056577812 */ /* 0x000fe400078ec0ff */
[----:B------:R-:W-:Y:S01]  /*1bc40*/  IADD3 R130, P5, R84, 0x8060, RZ ;  /* 0x0000806054827810 */ /* 0x000fe20007fbe0ff */
[----:B------:R0:W-:Y:S01]  /*1bc50*/  STSM.16.M88.4 [R14], R8 ;  /* 0x000000080e007844 */ /* 0x0001e20000000200 */
[----:B------:R-:W-:Y:S02]  /*1bc60*/  LOP3.LUT R80, R0, R80, RZ, 0x3c, !PT ;  /* 0x0000005000507212 */ /* 0x000fe400078e3cff */
[----:B------:R-:W-:Y:S01]  /*1bc70*/  LOP3.LUT R136, R137, R136, RZ, 0x3c, !PT ;  /* 0x0000008889887212 */ /* 0x000fe200078e3cff */
[----:B------:R-:W-:Y:S01]  /*1bc80*/  IMAD.X R137, RZ, RZ, R85, P0 ;  /* 0x000000ffff897224 */ /* 0x000fe200000e0655 */
[----:B-----5:R-:W-:Y:S02]  /*1bc90*/  LOP3.LUT R133, R132, 0x380, RZ, 0xc0, !PT ;  /* 0x0000038084857812 */ /* 0x020fe400078ec0ff */
[----:B------:R-:W-:-:S02]  /*1bca0*/  MOV R4, R12 ;  /* 0x0000000c00047202 */ /* 0x000fc40000000f00 */
[----:B------:R-:W-:Y:S02]  /*1bcb0*/  LOP3.LUT R129, R128, 0x380, RZ, 0xc0, !PT ;  /* 0x0000038080817812 */ /* 0x000fe400078ec0ff */
[----:B------:R-:W-:Y:S02]  /*1bcc0*/  MOV R134, R134 ;  /* 0x0000008600867202 */ /* 0x000fe40000000f00 */
[----:B------:R-:W-:Y:S02]  /*1bcd0*/  F2FP.BF16.F32.PACK_AB R12, R49, R48 ;  /* 0x00000030310c723e */ /* 0x000fe400000010ff */
[----:B------:R-:W-:Y:S02]  /*1bce0*/  F2FP.BF16.F32.PACK_AB R13, R51, R50 ;  /* 0x00000032330d723e */ /* 0x000fe400000010ff */
[----:B0-----:R-:W-:Y:S02]  /*1bcf0*/  F2FP.BF16.F32.PACK_AB R14, R53, R52 ;  /* 0x00000034350e723e */ /* 0x001fe400000010ff */
[----:B------:R-:W-:-:S02]  /*1bd00*/  F2FP.BF16.F32.PACK_AB R15, R55, R54 ;  /* 0x00000036370f723e */ /* 0x000fc400000010ff */
[----:B------:R-:W-:Y:S02]  /*1bd10*/  SHF.R.U64 R87, R87, 0x3, RZ ;  /* 0x0000000357577819 */ /* 0x000fe400000012ff */
[----:B------:R-:W-:Y:S02]  /*1bd20*/  LOP3.LUT R131, R130, 0x380, RZ, 0xc0, !PT ;  /* 0x0000038082837812 */ /* 0x000fe400078ec0ff */
[----:B------:R-:W-:Y:S02]  /*1bd30*/  MOV R84, R80 ;  /* 0x0000005000547202 */ /* 0x000fe40000000f00 */
[----:B------:R-:W-:Y:S02]  /*1bd40*/  MOV R0, R82 ;  /* 0x0000005200007202 */ /* 0x000fe40000000f00 */
[----:B------:R-:W-:Y:S02]  /*1bd50*/  SHF.R.U64 R133, R133, 0x3, RZ ;  /* 0x0000000385857819 */ /* 0x000fe400000012ff */
[----:B------:R-:W-:-:S02]  /*1bd60*/  F2FP.BF16.F32.PACK_AB R80, R57, R56 ;  /* 0x000000383950723e */ /* 0x000fc400000010ff */
[----:B------:R-:W-:Y:S02]  /*1bd70*/  F2FP.BF16.F32.PACK_AB R81, R59, R58 ;  /* 0x0000003a3b51723e */ /* 0x000fe400000010ff */
[----:B------:R-:W-:Y:S02]  /*1bd80*/  F2FP.BF16.F32.PACK_AB R82, R61, R60 ;  /* 0x0000003c3d52723e */ /* 0x000fe400000010ff */
[----:B------:R-:W-:Y:S01]  /*1bd90*/  F2FP.BF16.F32.PACK_AB R83, R63, R62 ;  /* 0x0000003e3f53723e */ /* 0x000fe200000010ff */
[----:B------:R0:W-:Y:S01]  /*1bda0*/  STSM.16.M88.4 [R134], R12 ;  /* 0x0000000c86007844 */ /* 0x0001e20000000200 */
[----:B------:R-:W-:Y:S02]  /*1bdb0*/  SHF.R.U64 R129, R129, 0x3, RZ ;  /* 0x0000000381817819 */ /* 0x000fe400000012ff */
[----:B------:R-:W-:Y:S01]  /*1bdc0*/  LOP3.LUT R86, R87, R86, RZ, 0x3c, !PT ;  /* 0x0000005657567212 */ /* 0x000fe200078e3cff */
[----:B------:R-:W-:Y:S01]  /*1bdd0*/  IMAD.X R87, RZ, RZ, R85, P2 ;  /* 0x000000ffff577224 */ /* 0x000fe200010e0655 */
[----:B------:R-:W-:-:S02]  /*1bde0*/  SHF.R.U64 R131, R131, 0x3, RZ ;  /* 0x0000000383837819 */ /* 0x000fc400000012ff */
[----:B------:R-:W-:Y:S02]  /*1bdf0*/  MOV R136, R136 ;  /* 0x0000008800887202 */ /* 0x000fe40000000f00 */
[----:B------:R-:W-:Y:S02]  /*1be00*/  F2FP.BF16.F32.PACK_AB R8, R65, R64 ;  /* 0x000000404108723e */ /* 0x000fe400000010ff */
[----:B------:R-:W-:Y:S02]  /*1be10*/  F2FP.BF16.F32.PACK_AB R9, R67, R66 ;  /* 0x000000424309723e */ /* 0x000fe400000010ff */
[----:B------:R-:W-:Y:S02]  /*1be20*/  F2FP.BF16.F32.PACK_AB R10, R69, R68 ;  /* 0x00000044450a723e */ /* 0x000fe400000010ff */
[----:B------:R-:W-:Y:S02]  /*1be30*/  F2FP.BF16.F32.PACK_AB R11, R71, R70 ;  /* 0x00000046470b723e */ /* 0x000fe400000010ff */
[----:B0-----:R-:W-:-:S02]  /*1be40*/  F2FP.BF16.F32.PACK_AB R12, R73, R72 ;  /* 0x00000048490c723e */ /* 0x001fc400000010ff */
[----:B------:R-:W-:Y:S02]  /*1be50*/  F2FP.BF16.F32.PACK_AB R13, R75, R74 ;  /* 0x0000004a4b0d723e */ /* 0x000fe400000010ff */
[----:B------:R-:W-:Y:S02]  /*1be60*/  F2FP.BF16.F32.PACK_AB R14, R77, R76 ;  /* 0x0000004c4d0e723e */ /* 0x000fe400000010ff */
        /* <DEDUP_REMOVED lines=8> */
[----:B------:R-:W-:Y:S01]  /*1bef0*/  STSM.16.M88.4 [R136], R8 ;  /* 0x0000000888007844 */ /* 0x000fe20000000200 */
[----:B------:R-:W-:-:S02]  /*1bf00*/  MOV R134, R86 ;  /* 0x0000005600867202 */ /* 0x000fc40000000f00 */
[----:B------:R-:W-:Y:S01]  /*1bf10*/  F2FP.BF16.F32.PACK_AB R85, R91, R90 ;  /* 0x0000005a5b55723e */ /* 0x000fe200000010ff */
[----:B------:R2:W-:Y:S01]  /*1bf20*/  STSM.16.M88.4 [R84], R12 ;  /* 0x0000000c54007844 */ /* 0x0005e20000000200 */
[----:B------:R-:W-:Y:S02]  /*1bf30*/  F2FP.BF16.F32.PACK_AB R86, R93, R92 ;  /* 0x0000005c5d56723e */ /* 0x000fe400000010ff */
[----:B0-----:R-:W-:Y:S02]  /*1bf40*/  F2FP.BF16.F32.PACK_AB R80, R21, R20 ;  /* 0x000000141550723e */ /* 0x001fe400000010ff */
[----:B------:R-:W-:Y:S02]  /*1bf50*/  F2FP.BF16.F32.PACK_AB R81, R123, R122 ;  /* 0x0000007a7b51723e */ /* 0x000fe400000010ff */
[----:B------:R-:W-:Y:S02]  /*1bf60*/  F2FP.BF16.F32.PACK_AB R82, R121, R120 ;  /* 0x000000787952723e */ /* 0x000fe400000010ff */
[----:B------:R-:W-:-:S02]  /*1bf70*/  F2FP.BF16.F32.PACK_AB R83, R125, R124 ;  /* 0x0000007c7d53723e */ /* 0x000fc400000010ff */
[----:B------:R-:W-:Y:S02]  /*1bf80*/  F2FP.BF16.F32.PACK_AB R87, R95, R94 ;  /* 0x0000005e5f57723e */ /* 0x000fe400000010ff */
[----:B------:R-:W-:Y:S02]  /*1bf90*/  MOV R132, R132 ;  /* 0x0000008400847202 */ /* 0x000fe40000000f00 */
[----:B--2---:R-:W-:Y:S01]  /*1bfa0*/  F2FP.BF16.F32.PACK_AB R84, R89, R88 ;  /* 0x000000585954723e */ /* 0x004fe200000010ff */
[----:B------:R0:W-:Y:S01]  /*1bfb0*/  STSM.16.M88.4 [R0], R80 ;  /* 0x0000005000007844 */ /* 0x0001e20000000200 */
[----:B------:R-:W-:Y:S02]  /*1bfc0*/  F2FP.BF16.F32.PACK_AB R8, R97, R96 ;  /* 0x000000606108723e */ /* 0x000fe400000010ff */
[----:B------:R-:W-:Y:S02]  /*1bfd0*/  F2FP.BF16.F32.PACK_AB R9, R99, R98 ;  /* 0x000000626309723e */ /* 0x000fe400000010ff */
[----:B------:R-:W-:-:S02]  /*1bfe0*/  F2FP.BF16.F32.PACK_AB R10, R101, R100 ;  /* 0x00000064650a723e */ /* 0x000fc400000010ff */
[----:B------:R-:W-:Y:S02]  /*1bff0*/  F2FP.BF16.F32.PACK_AB R11, R103, R102 ;  /* 0x00000066670b723e */ /* 0x000fe400000010ff */
[----:B------:R-:W-:Y:S02]  /*1c000*/  MOV R128, R128 ;  /* 0x0000008000807202 */ /* 0x000fe40000000f00 */
[----:B------:R-:W-:Y:S02]  /*1c010*/  F2FP.BF16.F32.PACK_AB R12, R105, R104 ;  /* 0x00000068690c723e */ /* 0x000fe400000010ff */
[----:B------:R-:W-:Y:S02]  /*1c020*/  F2FP.BF16.F32.PACK_AB R13, R107, R106 ;  /* 0x0000006a6b0d723e */ /* 0x000fe400000010ff */
[----:B------:R-:W-:Y:S02]  /*1c030*/  F2FP.BF16.F32.PACK_AB R14, R109, R108 ;  /* 0x0000006c6d0e723e */ /* 0x000fe400000010ff */
[----:B------:R-:W-:-:S02]  /*1c040*/  F2FP.BF16.F32.PACK_AB R15, R111, R110 ;  /* 0x0000006e6f0f723e */ /* 0x000fc400000010ff */
[----:B------:R-:W-:Y:S02]  /*1c050*/  MOV R130, R130 ;  /* 0x0000008200827202 */ /* 0x000fe40000000f00 */
[----:B0-----:R-:W-:Y:S02]  /*1c060*/  F2FP.BF16.F32.PACK_AB R80, R113, R112 ;  /* 0x000000707150723e */ /* 0x001fe400000010ff */
[----:B------:R-:W-:Y:S02]  /*1c070*/  F2FP.BF16.F32.PACK_AB R81, R115, R114 ;  /* 0x000000727351723e */ /* 0x000fe400000010ff */
[----:B------:R-:W-:Y:S02]  /*1c080*/  F2FP.BF16.F32.PACK_AB R82, R117, R116 ;  /* 0x000000747552723e */ /* 0x000fe400000010ff */
[----:B------:R-:W-:Y:S01]  /*1c090*/  F2FP.BF16.F32.PACK_AB R83, R119, R118 ;  /* 0x000000767753723e */ /* 0x000fe200000010ff */
[----:B------:R0:W-:Y:S04]  /*1c0a0*/  STSM.16.M88.4 [R134], R84 ;  /* 0x0000005486007844 */ /* 0x0001e80000000200 */
[----:B------:R-:W-:Y:S04]  /*1c0b0*/  STSM.16.M88.4 [R132], R8 ;  /* 0x0000000884007844 */ /* 0x000fe80000000200 */
[----:B------:R-:W-:Y:S04]  /*1c0c0*/  STSM.16.M88.4 [R128], R12 ;  /* 0x0000000c80007844 */ /* 0x000fe80000000200 */
[----:B------:R2:W-:Y:S01]  /*1c0d0*/  STSM.16.M88.4 [R130], R80 ;  /* 0x0000005082007844 */ /* 0x0005e20000000200 */
[----:B------:R-:W-:Y:S01]  /*1c0e0*/  BAR.SYNC.DEFER_BLOCKING 0x1, 0x100 ;  /* 0x0044000000007b1d */ /* 0x000fe20000010000 */
[----:B------:R-:W-:-:S04]  /*1c0f0*/  ISETP.NE.U32.AND P0, PT, RZ, UR6, PT ;  /* 0x00000006ff007c0c */ /* 0x000fc8000bf05070 */
[----:B------:R-:W-:Y:S01]  /*1c100*/  ISETP.NE.AND.EX P0, PT, RZ, UR7, PT, P0 ;  /* 0x00000007ff007c0c */ /* 0x000fe2000bf05300 */
[----:B------:R-:W-:Y:S01]  /*1c110*/  IMAD.MOV.U32 R0, RZ, RZ, RZ ;  /* 0x000000ffff007224 */ /* 0x000fe200078e00ff */
[----:B0-----:R-:W-:Y:S01]  /*1c120*/  IADD3 R84, P1, R228, UR6, RZ ;  /* 0x00000006e4547c10 */ /* 0x001fe2000ff3e0ff */
[----:B------:R-:W-:Y:S01]  /*1c130*/  IMAD.MOV.U32 R131, RZ, RZ, 0x9b8 ;  /* 0x000009b8ff837424 */ /* 0x000fe200078e00ff */
[----:B------:R-:W0:Y:S02]  /*1c140*/  LDC R86, c[0x0][0xbe8] ;  /* 0x0002fa00ff567b82 */ /* 0x000e240000000800 */
[----:B------:R-:W-:-:S06]  /*1c150*/  IADD3.X R85, R229, UR7, RZ, P1, !PT ;  /* 0x00000007e5557c10 */ /* 0x000fcc0008ffe4ff */
[----:B--2---:R-:W2:Y:S01]  /*1c160*/  LDC.64 R80, c[0x0][0xba8] ;  /* 0x0002ea00ff507b82 */ /* 0x004ea20000000a00 */
[----:B------:R-:W3:Y:S01]  /*1c170*/  @P0 LDG.E R0, desc[UR8][R84.64] ;  /* 0x0000000854000981 */ /* 0x000ee2000c1e1900 */
[----:B------:R-:W-:-:S04]  /*1c180*/  ISETP.NE.U32.AND P1, PT, RZ, UR4, PT ;  /* 0x00000004ff007c0c */ /* 0x000fc8000bf25070 */
[----:B------:R-:W-:-:S13]  /*1c190*/  ISETP.NE.AND.EX P1, PT, RZ, UR5, PT, P1 ;  /* 0x00000005ff007c0c */ /* 0x000fda000bf25310 */
[----:B------:R-:W-:Y:S01]  /*1c1a0*/  @P1 IADD3 R228, P2, R228, UR4, RZ ;  /* 0x00000004e4e41c10 */ /* 0x000fe2000ff5e0ff */
[----:B------:R-:W-:-:S03]  /*1c1b0*/  ULDC UR4, c[0x0][0xa88] ;  /* 0x0002a20000047ab9 */ /* 0x000fc60000000800 */
[----:B------:R-:W-:Y:S01]  /*1c1c0*/  @P1 IADD3.X R229, R229, UR5, RZ, P2, !PT ;  /* 0x00000005e5e51c10 */ /* 0x000fe200097fe4ff */
[----:B------:R-:W-:Y:S01]  /*1c1d0*/  IMAD.U32 R83, RZ, RZ, UR4 ;  /* 0x00000004ff537e24 */ /* 0x000fe2000f8e00ff */
[----:B------:R-:W-:Y:S01]  /*1c1e0*/  ISETP.NE.AND P2, PT, R226, RZ, PT ;  /* 0x000000ffe200720c */ /* 0x000fe20003f45270 */
[----:B------:R-:W-:-:S03]  /*1c1f0*/  ULDC UR4, c[0x0][0xad4] ;  /* 0x0002b50000047ab9 */ /* 0x000fc60000000800 */
[----:B------:R-:W-:Y:S01]  /*1c200*/  SEL R226, R226, UR4, P2 ;  /* 0x00000004e2e27c07 */ /* 0x000fe20009000000 */
[----:B------:R-:W-:Y:S01]  /*1c210*/  IMAD.IADD R82, R225, 0x1, R220 ;  /* 0x00000001e1527824 */ /* 0x000fe200078e02dc */
[----:B0-----:R-:W-:Y:S01]  /*1c220*/  ISETP.NE.AND P4, PT, R86, 0x1, PT ;  /* 0x000000015600780c */ /* 0x001fe20003f85270 */
[----:B------:R0:W5:Y:S01]  /*1c230*/  @P1 LDG.E R83, desc[UR8][R228.64] ;  /* 0x00000008e4531981 */ /* 0x000162000c1e1900 */
[----:B------:R-:W-:-:S04]  /*1c240*/  ISETP.GT.AND P3, PT, R226, 0x1, PT ;  /* 0x00000001e200780c */ /* 0x000fc80003f64270 */
[----:B------:R-:W-:-:S04]  /*1c250*/  SEL R131, R131, 0x978, P3 ;  /* 0x0000097883837807 */ /* 0x000fc80001800000 */
[----:B------:R-:W1:Y:S08]  /*1c260*/  LDC.64 R10, c[0x0][R131+0x220] ;  /* 0x00008800830a7b82 */ /* 0x000e700000000a00 */
[----:B------:R-:W0:Y:S08]  /*1c270*/  LDC.64 R12, c[0x0][R131+0x218] ;  /* 0x00008600830c7b82 */ /* 0x000e300000000a00 */
[----:B------:R-:W0:Y:S01]  /*1c280*/  LDC.64 R14, c[0x0][R131+0x228] ;  /* 0x00008a00830e7b82 */ /* 0x000e220000000a00 */
[----:B------:R-:W-:-:S07]  /*1c290*/  ISETP.NE.U32.AND P2, PT, RZ, UR6, PT ;  /* 0x00000006ff007c0c */ /* 0x000fce000bf45070 */
[----:B------:R-:W3:Y:S01]  /*1c2a0*/  LDC.64 R8, c[0x0][R131+0x210] ;  /* 0x0000840083087b82 */ /* 0x000ee20000000a00 */
[----:B------:R-:W-:-:S07]  /*1c2b0*/  ISETP.NE.AND.EX P2, PT, RZ, UR7, PT, P2 ;  /* 0x00000007ff007c0c */ /* 0x000fce000bf45320 */
[----:B------:R-:W3:Y:S01]  /*1c2c0*/  @P4 LDC R4, c[0x0][0xbec] ;  /* 0x0002fb00ff044b82 */ /* 0x000ee20000000800 */
[----:B------:R-:W-:-:S07]  /*1c2d0*/  SEL R227, R227, RZ, !P2 ;  /* 0x000000ffe3e37207 */ /* 0x000fce0005000000 */
[----:B------:R-:W3:Y:S01]  /*1c2e0*/  @P4 LDC R87, c[0x0][0xbf0] ;  /* 0x0002fc00ff574b82 */ /* 0x000ee20000000800 */
[----:B----4-:R-:W-:Y:S01]  /*1c2f0*/  SEL R129, R139, RZ, !P2 ;  /* 0x000000ff8b817207 */ /* 0x010fe20005000000 */
[----:B-1----:R-:W-:-:S06]  /*1c300*/  IMAD R128, R11, R227, RZ ;  /* 0x000000e30b807224 */ /* 0x002fcc00078e02ff */
[----:B--2---:R-:W1:Y:S01]  /*1c310*/  @!P3 LDC R80, c[0x0][0xb50] ;  /* 0x0002d400ff50bb82 */ /* 0x004e620000000800 */
[C---:B------:R-:W-:Y:S02]  /*1c320*/  IMAD R128, R10.reuse, R129, R128 ;  /* 0x000000810a807224 */ /* 0x040fe400078e0280 */
[----:B------:R-:W-:-:S05]  /*1c330*/  IMAD.WIDE.U32 R10, R10, R227, RZ ;  /* 0x000000e30a0a7225 */ /* 0x000fca00078e00ff */
[----:B------:R-:W2:Y:S01]  /*1c340*/  @!P3 LDC R81, c[0x0][0xb54] ;  /* 0x0002d500ff51bb82 */ /* 0x000ea20000000800 */
[-C--:B0-----:R-:W-:Y:S02]  /*1c350*/  IMAD R129, R13, R199.reuse, RZ ;  /* 0x000000c70d817224 */ /* 0x081fe400078e02ff */
[----:B------:R-:W-:Y:S01]  /*1c360*/  IMAD.WIDE.U32 R12, R12, R199, RZ ;  /* 0x000000c70c0c7225 */ /* 0x000fe200078e00ff */
[----:B------:R-:W-:-:S03]  /*1c370*/  SEL R130, R138, RZ, P3 ;  /* 0x000000ff8a827207 */ /* 0x000fc60001800000 */
[----:B------:R-:W-:Y:S02]  /*1c380*/  IMAD.IADD R128, R11, 0x1, R128 ;  /* 0x000000010b807824 */ /* 0x000fe400078e0280 */
[----:B------:R-:W-:Y:S02]  /*1c390*/  IMAD.MOV.U32 R11, RZ, RZ, R82 ;  /* 0x000000ffff0b7224 */ /* 0x000fe400078e0052 */
[----:B------:R-:W-:Y:S02]  /*1c3a0*/  IMAD.IADD R129, R13, 0x1, R129 ;  /* 0x000000010d817824 */ /* 0x000fe400078e0281 */
[-C--:B------:R-:W-:Y:S02]  /*1c3b0*/  IMAD R13, R15, R130.reuse, RZ ;  /* 0x000000820f0d7224 */ /* 0x080fe400078e02ff */
[----:B------:R-:W-:-:S04]  /*1c3c0*/  IMAD.WIDE.U32 R14, R14, R130, RZ ;  /* 0x000000820e0e7225 */ /* 0x000fc800078e00ff */
[----:B------:R-:W-:Y:S01]  /*1c3d0*/  IMAD.IADD R13, R15, 0x1, R13 ;  /* 0x000000010f0d7824 */ /* 0x000fe200078e020d */
[--C-:B---3--:R-:W-:Y:S01]  /*1c3e0*/  IADD3 R10, P2, P5, R10, R12, R0.reuse ;  /* 0x0000000c0a0a7210 */ /* 0x108fe20007d5e000 */
[----:B------:R-:W-:Y:S01]  /*1c3f0*/  @P4 IMAD.HI.U32 R12, R82, R4, RZ ;  /* 0x00000004520c4227 */ /* 0x000fe200078e00ff */
[----:B------:R-:W-:-:S04]  /*1c400*/  SHF.R.S32.HI R4, RZ, 0x1f, R0 ;  /* 0x0000001fff047819 */ /* 0x000fc80000011400 */
[----:B------:R-:W-:Y:S02]  /*1c410*/  @P4 SHF.R.U32.HI R11, RZ, R87, R12 ;  /* 0x00000057ff0b4219 */ /* 0x000fe4000001160c */
[----:B------:R-:W-:-:S03]  /*1c420*/  IADD3.X R129, R128, R129, R4, P2, P5 ;  /* 0x0000008180817210 */ /* 0x000fc600017ea404 */
[--C-:B------:R-:W-:Y:S01]  /*1c430*/  IMAD.MOV R87, RZ, RZ, -R11.reuse ;  /* 0x000000ffff577224 */ /* 0x100fe200078e0a0b */
[----:B------:R-:W-:Y:S02]  /*1c440*/  IADD3 R14, P2, P5, R11, R10, R14 ;  /* 0x0000000a0b0e7210 */ /* 0x000fe40007d5e00e */
[----:B------:R-:W-:Y:S01]  /*1c450*/  SHF.R.S32.HI R10, RZ, 0x1f, R11 ;  /* 0x0000001fff0a7819 */ /* 0x000fe2000001140b */
[----:B------:R-:W-:-:S03]  /*1c460*/  IMAD R11, R86, R87, R82 ;  /* 0x00000057560b7224 */ /* 0x000fc600078e0252 */
[----:B------:R-:W-:Y:S01]  /*1c470*/  IADD3.X R15, R10, R129, R13, P2, P5 ;  /* 0x000000810a0f7210 */ /* 0x000fe200017ea40d */
[-C--:B------:R-:W-:Y:S01]  /*1c480*/  IMAD R9, R9, R11.reuse, RZ ;  /* 0x0000000b09097224 */ /* 0x080fe200078e02ff */
[----:B------:R-:W-:Y:S01]  /*1c490*/  SHF.R.S32.HI R13, RZ, 0x1f, R11 ;  /* 0x0000001fff0d7819 */ /* 0x000fe2000001140b */
[----:B------:R-:W-:-:S04]  /*1c4a0*/  IMAD.WIDE.U32 R14, R8, R11, R14 ;  /* 0x0000000b080e7225 */ /* 0x000fc800078e000e */
[----:B------:R-:W-:Y:S01]  /*1c4b0*/  IMAD R9, R8, R13, R9 ;  /* 0x0000000d08097224 */ /* 0x000fe200078e0209 */
[----:B-1----:R-:W-:-:S03]  /*1c4c0*/  LEA R13, P2, R14, R80, 0x2 ;  /* 0x000000500e0d7211 */ /* 0x002fc600078410ff */
[----:B------:R-:W-:-:S05]  /*1c4d0*/  IMAD.IADD R8, R15, 0x1, R9 ;  /* 0x000000010f087824 */ /* 0x000fca00078e0209 */
[----:B--2---:R-:W-:Y:S01]  /*1c4e0*/  LEA.HI.X R81, R14, R81, R8, 0x2, P2 ;  /* 0x000000510e517211 */ /* 0x004fe200010f1408 */
[----:B------:R-:W-:Y:S06]  /*1c4f0*/  @P1 BRA `(.L_x_2880) ;  /* 0x0000000000141947 */ /* 0x000fec0003800000 */
[----:B------:R-:W-:Y:S05]  /*1c500*/  @!P0 BRA `(.L_x_2880) ;  /* 0x0000000000108947 */ /* 0x000fea0003800000 */
[----:B------:R-:W-:Y:S02]  /*1c510*/  ULDC.64 UR4, c[0x0][0x208] ;  /* 0x0000820000047ab9 */ /* 0x000fe40000000a00 */
[----:B------:R-:W2:Y:S04]  /*1c520*/  LDG.E R8, desc[UR4][R84.64] ;  /* 0x0000000454087981 */ /* 0x000ea8000c1e1900 */
[----:B-----5:R-:W2:Y:S02]  /*1c530*/  LDG.E R83, desc[UR4][R84.64+0x4] ;  /* 0x0000040454537981 */ /* 0x020ea4000c1e1900 */
[----:B--2---:R-:W-:-:S07]  /*1c540*/  IMAD.IADD R83, R83, 0x1, -R8 ;  /* 0x0000000153537824 */ /* 0x004fce00078e0a08 */
.L_x_2880:
[----:B------:R-:W2:Y:S04]  /*1c550*/  LDL R12, [R1+0x44] ;  /* 0x00004400010c7983 */ /* 0x000ea80000100800 */
[----:B------:R-:W3:Y:S01]  /*1c560*/  LDL R14, [R1+0x40] ;  /* 0x00004000010e7983 */ /* 0x000ee20000100800 */
[----:B-----5:R-:W-:Y:S01]  /*1c570*/  IMAD R80, R83, R86, RZ ;  /* 0x0000005653507224 */ /* 0x020fe200078e02ff */
[----:B------:R-:W-:Y:S02]  /*1c580*/  ULDC.64 UR4, c[0x0][0x208] ;  /* 0x0000820000047ab9 */ /* 0x000fe40000000a00 */
        /* <DEDUP_REMOVED lines=51> */
[----:B------:R-:W5:Y:S01]  /*1c8c0*/  LD.E.128 R12, desc[UR4][R12.64] ;  /* 0x000000040c0c7980 */ /* 0x000f62000c101d00 */
[----:B------:R-:W-:-:S02]  /*1c8d0*/  IADD3 R45, P3, R2, 0x7000, RZ ;  /* 0x00007000022d7810 */ /* 0x000fc40007f7e0ff */
[C---:B------:R-:W-:Y:S01]  /*1c8e0*/  IADD3 R49, P2, R2.reuse, 0x8000, RZ ;  /* 0x0000800002317810 */ /* 0x040fe20007f5e0ff */
[----:B------:R-:W5:Y:S01]  /*1c8f0*/  LD.E.128 R24, desc[UR4][R24.64] ;  /* 0x0000000418187980 */ /* 0x000f62000c101d00 */
[C---:B------:R-:W-:Y:S02]  /*1c900*/  IADD3 R53, P6, R2.reuse, 0x9000, RZ ;  /* 0x0000900002357810 */ /* 0x040fe40007fde0ff */
[C---:B------:R-:W-:Y:S01]  /*1c910*/  IADD3 R57, P5, R2.reuse, 0xa000, RZ ;  /* 0x0000a00002397810 */ /* 0x040fe20007fbe0ff */
[----:B------:R-:W5:Y:S01]  /*1c920*/  LD.E.128 R28, desc[UR4][R28.64] ;  /* 0x000000041c1c7980 */ /* 0x000f62000c101d00 */
[----:B------:R-:W-:Y:S02]  /*1c930*/  IADD3 R9, P1, R2, 0xb000, RZ ;  /* 0x0000b00002097810 */ /* 0x000fe40007f3e0ff */
[----:B------:R-:W-:Y:S01]  /*1c940*/  LOP3.LUT R40, R41, 0x380, RZ, 0xc0, !PT ;  /* 0x0000038029287812 */ /* 0x000fe200078ec0ff */
[----:B------:R-:W5:Y:S01]  /*1c950*/  LD.E.128 R32, desc[UR4][R32.64] ;  /* 0x0000000420207980 */ /* 0x000f62000c101d00 */
[----:B------:R-:W-:Y:S01]  /*1c960*/  LOP3.LUT R44, R45, 0x380, RZ, 0xc0, !PT ;  /* 0x000003802d2c7812 */ /* 0x000fe200078ec0ff */
[----:B------:R-:W-:Y:S01]  /*1c970*/  IMAD.X R61, RZ, RZ, R3, P1 ;  /* 0x000000ffff3d7224 */ /* 0x000fe200008e0603 */
[----:B------:R-:W-:Y:S01]  /*1c980*/  LOP3.LUT R48, R49, 0x380, RZ, 0xc0, !PT ;  /* 0x0000038031307812 */ /* 0x000fe200078ec0ff */
[----:B------:R-:W5:Y:S01]  /*1c990*/  LD.E.128 R36, desc[UR4][R36.64] ;  /* 0x0000000424247980 */ /* 0x000f62000c101d00 */
[----:B------:R-:W-:-:S02]  /*1c9a0*/  LOP3.LUT R52, R53, 0x380, RZ, 0xc0, !PT ;  /* 0x0000038035347812 */ /* 0x000fc400078ec0ff */
[----:B------:R-:W-:Y:S02]  /*1c9b0*/  LOP3.LUT R56, R57, 0x380, RZ, 0xc0, !PT ;  /* 0x0000038039387812 */ /* 0x000fe400078ec0ff */
[----:B------:R-:W-:Y:S02]  /*1c9c0*/  LOP3.LUT R8, R9, 0x380, RZ, 0xc0, !PT ;  /* 0x0000038009087812 */ /* 0x000fe400078ec0ff */
[----:B------:R-:W-:Y:S02]  /*1c9d0*/  LOP3.LUT R11, R2, 0x380, RZ, 0xc0, !PT ;  /* 0x00000380020b7812 */ /* 0x000fe400078ec0ff */
[----:B------:R-:W-:Y:S02]  /*1c9e0*/  SHF.R.U64 R40, R40, 0x3, RZ ;  /* 0x0000000328287819 */ /* 0x000fe400000012ff */
[----:B------:R-:W-:Y:S02]  /*1c9f0*/  SHF.R.U64 R44, R44, 0x3, RZ ;  /* 0x000000032c2c7819 */ /* 0x000fe400000012ff */
[----:B------:R-:W-:-:S02]  /*1ca00*/  SHF.R.U64 R48, R48, 0x3, RZ ;  /* 0x0000000330307819 */ /* 0x000fc400000012ff */
[----:B------:R-:W-:Y:S02]  /*1ca10*/  SHF.R.U64 R52, R52, 0x3, RZ ;  /* 0x0000000334347819 */ /* 0x000fe400000012ff */
        /* <DEDUP_REMOVED lines=14> */
[----:B------:R-:W5:Y:S01]  /*1cb00*/  LD.E.128 R40, desc[UR4][R40.64] ;  /* 0x0000000428287980 */ /* 0x000f62000c101d00 */
[----:B------:R-:W-:-:S03]  /*1cb10*/  LOP3.LUT R2, R11, R2, RZ, 0x3c, !PT ;  /* 0x000000020b027212 */ /* 0x000fc600078e3cff */
[----:B------:R-:W5:Y:S04]  /*1cb20*/  LD.E.128 R44, desc[UR4][R44.64] ;  /* 0x000000042c2c7980 */ /* 0x000f68000c101d00 */
[----:B------:R0:W5:Y:S04]  /*1cb30*/  LD.E.128 R8, desc[UR4][R2.64] ;  /* 0x0000000402087980 */ /* 0x000168000c101d00 */
[----:B------:R-:W5:Y:S04]  /*1cb40*/  LD.E.128 R48, desc[UR4][R48.64] ;  /* 0x0000000430307980 */ /* 0x000f68000c101d00 */
[----:B------:R-:W5:Y:S04]  /*1cb50*/  LD.E.128 R52, desc[UR4][R52.64] ;  /* 0x0000000434347980 */ /* 0x000f68000c101d00 */
[----:B------:R-:W5:Y:S04]  /*1cb60*/  LD.E.128 R56, desc[UR4][R56.64] ;  /* 0x0000000438387980 */ /* 0x000f68000c101d00 */
[----:B------:R-:W5:Y:S01]  /*1cb70*/  LD.E.128 R60, desc[UR4][R60.64] ;  /* 0x000000043c3c7980 */ /* 0x000f62000c101d00 */
[----:B------:R-:W-:-:S02]  /*1cb80*/  ULDC.64 UR4, c[0x0][0xaa0] ;  /* 0x0002a80000047ab9 */ /* 0x000fc40000000a00 */
[----:B0-----:R-:W-:Y:S01]  /*1cb90*/  IMAD R3, R4, UR4, RZ ;  /* 0x0000000404037c24 */ /* 0x001fe2000f8e02ff */
[----:B------:R-:W-:Y:S01]  /*1cba0*/  @!PT LDS RZ, [RZ] ;  /* 0x00000000fffff984 */ /* 0x000fe20000000800 */
[----:B------:R-:W-:Y:S01]  /*1cbb0*/  @!PT LDS RZ, [RZ] ;  /* 0x00000000fffff984 */ /* 0x000fe20000000800 */
[----:B------:R-:W-:Y:S01]  /*1cbc0*/  @!PT LDS RZ, [RZ] ;  /* 0x00000000fffff984 */ /* 0x000fe20000000800 */
[----:B------:R-:W-:Y:S01]  /*1cbd0*/  @!PT LDS RZ, [RZ] ;  /* 0x00000000fffff984 */ /* 0x000fe20000000800 */
[----:B------:R0:W-:Y:S06]  /*1cbe0*/  MEMBAR.ALL.CTA ;  /* 0x0000000000007992 */ /* 0x0001ec0000008000 */
[----:B0-----:R-:W0:Y:S01]  /*1cbf0*/  FENCE.VIEW.ASYNC.S ;  /* 0x00000000000073c6 */ /* 0x001e220000000000 */
[C---:B------:R-:W-:Y:S02]  /*1cc00*/  IMAD R65, R0.reuse, UR5, R3 ;  /* 0x0000000500417c24 */ /* 0x040fe4000f8e0203 */
[----:B------:R-:W-:Y:S01]  /*1cc10*/  IMAD.WIDE.U32 R2, R0, UR4, RZ ;  /* 0x0000000400027c25 */ /* 0x000fe2000f8e00ff */
[----:B------:R-:W-:-:S03]  /*1cc20*/  ULDC.64 UR4, c[0x0][0xae8] ;  /* 0x0002ba0000047ab9 */ /* 0x000fc60000000a00 */
[----:B------:R-:W-:Y:S02]  /*1cc30*/  IMAD.IADD R3, R3, 0x1, R65 ;  /* 0x0000000103037824 */ /* 0x000fe400078e0241 */
[----:B------:R-:W-:Y:S02]  /*1cc40*/  IMAD R65, R20, 0x20, R21 ;  /* 0x0000002014417824 */ /* 0x000fe400078e0215 */
[----:B------:R-:W-:-:S04]  /*1cc50*/  IMAD.WIDE.U32 R2, R199, UR4, R2 ;  /* 0x00000004c7027c25 */ /* 0x000fc8000f8e0002 */
[----:B------:R-:W-:Y:S01]  /*1cc60*/  IMAD.IADD R20, R220, 0x1, R65 ;  /* 0x00000001dc147824 */ /* 0x000fe200078e0241 */
[----:B------:R-:W-:Y:S01]  /*1cc70*/  SHF.R.S32.HI R4, RZ, 0x1f, R227 ;  /* 0x0000001fff047819 */ /* 0x000fe200000114e3 */
[----:B------:R-:W-:Y:S01]  /*1cc80*/  IMAD R3, R199, UR5, R3 ;  /* 0x00000005c7037c24 */ /* 0x000fe2000f8e0203 */
[----:B------:R-:W-:Y:S01]  /*1cc90*/  ULDC.64 UR4, c[0x0][0xaf0] ;  /* 0x0002bc0000047ab9 */ /* 0x000fe20000000a00 */
[----:B-1----:R-:W-:-:S04]  /*1cca0*/  @P4 IMAD.HI.U32 R0, R20, R67, RZ ;  /* 0x0000004314004227 */ /* 0x002fc800078e00ff */
[----:B------:R-:W-:Y:S01]  /*1ccb0*/  IMAD.MOV.U32 R65, RZ, RZ, R20 ;  /* 0x000000ffff417224 */ /* 0x000fe200078e0014 */
[----:B--2---:R-:W-:Y:S01]  /*1ccc0*/  @P4 SHF.R.U32.HI R65, RZ, R69, R0 ;  /* 0x00000045ff414219 */ /* 0x004fe20000011600 */
[----:B------:R-:W-:Y:S02]  /*1ccd0*/  IMAD R4, R4, UR4, RZ ;  /* 0x0000000404047c24 */ /* 0x000fe4000f8e02ff */
        /* <DEDUP_REMOVED lines=17> */
[----:B------:R-:W-:Y:S01]  /*1cdf0*/  IMAD.IADD R71, R21, 0x1, R220 ;  /* 0x0000000115477824 */ /* 0x000fe200078e02dc */
[----:B------:R-:W-:Y:S01]  /*1ce00*/  LEA R4, P2, R2, UR4, 0x1 ;  /* 0x0000000402047c11 */ /* 0x000fe2000f8408ff */
[----:B------:R-:W-:-:S05]  /*1ce10*/  IMAD.IADD R3, R3, 0x1, R69 ;  /* 0x0000000103037824 */ /* 0x000fca00078e0245 */
[----:B------:R-:W-:Y:S02]  /*1ce20*/  LEA.HI.X R67, R2, UR5, R3, 0x1, P2 ;  /* 0x0000000502437c11 */ /* 0x000fe400090f0c03 */
[CC--:B------:R-:W-:Y:S01]  /*1ce30*/  ISETP.GE.AND P2, PT, R71.reuse, R80.reuse, PT ;  /* 0x000000504700720c */ /* 0x0c0fe20003f46270 */
[----:B------:R-:W-:Y:S02]  /*1ce40*/  VIADD R0, R18, 0x30820 ;  /* 0x0003082012007836 */ /* 0x000fe40000000000 */
[C---:B------:R-:W-:Y:S02]  /*1ce50*/  VIADD R21, R71.reuse, 0x20 ;  /* 0x0000002047157836 */ /* 0x040fe40000000000 */
[----:B------:R-:W-:Y:S01]  /*1ce60*/  VIADD R65, R71, 0x40 ;  /* 0x0000004047417836 */ /* 0x000fe20000000000 */
[----:B------:R-:W-:Y:S01]  /*1ce70*/  PRMT R0, RZ, 0x654, R0 ;  /* 0x00000654ff007816 */ /* 0x000fe20000000000 */
[C---:B------:R-:W-:Y:S01]  /*1ce80*/  VIADD R68, R66.reuse, 0x80 ;  /* 0x0000008042447836 */ /* 0x040fe20000000000 */
[-C--:B------:R-:W-:Y:S01]  /*1ce90*/  ISETP.GE.AND P1, PT, R21, R80.reuse, PT ;  /* 0x000000501500720c */ /* 0x080fe20003f26270 */
[----:B------:R-:W-:Y:S01]  /*1cea0*/  VIADD R70, R66, 0x40 ;  /* 0x0000004042467836 */ /* 0x000fe20000000000 */
[----:B------:R-:W-:Y:S01]  /*1ceb0*/  ISETP.GE.AND P0, PT, R65, R80, PT ;  /* 0x000000504100720c */ /* 0x000fe20003f06270 */
[----:B0-----:R0:W-:Y:S01]  /*1cec0*/  SYNCS.ARRIVE.TRANS64.RED.A1T0 RZ, [R0+URZ], RZ ;  /* 0x000000ff00ff79a7 */ /* 0x0011e2000810043f */
[----:B------:R1:W2:Y:S01]  /*1ced0*/  SHFL.IDX PT, R21, R4, RZ, 0x181f ;  /* 0x00181fff04157589 */ /* 0x0002a200000e0000 */
[----:B------:R-:W-:Y:S03]  /*1cee0*/  BSSY B1, `(.L_x_2882) ;  /* 0x0000014000017945 */ /* 0x000fe60003800000 */
[----:B------:R1:W3:Y:S01]  /*1cef0*/  SHFL.IDX PT, R65, R67, RZ, 0x181f ;  /* 0x00181fff43417589 */ /* 0x0002e200000e0000 */
[----:B------:R-:W-:-:S02]  /*1cf00*/  SHF.R.S32.HI R69, RZ, 0x1f, R66 ;  /* 0x0000001fff457819 */ /* 0x000fc40000011442 */
[----:B0-----:R-:W-:Y:S02]  /*1cf10*/  SHF.R.S32.HI R0, RZ, 0x1f, R68 ;  /* 0x0000001fff007819 */ /* 0x001fe40000011444 */
[----:B------:R-:W-:Y:S01]  /*1cf20*/  SHF.R.S32.HI R72, RZ, 0x1f, R70 ;  /* 0x0000001fff487819 */ /* 0x000fe20000011446 */
[----:B------:R-:W-:Y:S06]  /*1cf30*/  @P2 BRA `(.L_x_2883) ;  /* 0x0000000000382947 */ /* 0x000fec0003800000 */
[----:B------:R-:W-:Y:S01]  /*1cf40*/  ULDC UR4, c[0x0][0xac8] ;  /* 0x0002b20000047ab9 */ /* 0x000fe20000000800 */
[----:B------:R-:W-:Y:S01]  /*1cf50*/  ULDC.64 UR6, c[0x0][0x208] ;  /* 0x0000820000067ab9 */ /* 0x000fe20000000a00 */
[----:B------:R-:W-:Y:S02]  /*1cf60*/  ISETP.GE.AND P4, PT, R66, UR4, PT ;  /* 0x0000000442007c0c */ /* 0x000fe4000bf86270 */
[----:B------:R-:W-:Y:S02]  /*1cf70*/  ISETP.GE.AND P3, PT, R70, UR4, PT ;  /* 0x0000000446007c0c */ /* 0x000fe4000bf66270 */
[----:B------:R-:W-:-:S09]  /*1cf80*/  ISETP.GE.AND P2, PT, R68, UR4, PT ;  /* 0x0000000444007c0c */ /* 0x000fd2000bf46270 */
[-C--:B--2---:R-:W-:Y:S02]  /*1cf90*/  @!P4 LEA R2, P6, R66, R21.reuse, 0x1 ;  /* 0x000000154202c211 */ /* 0x084fe400078c08ff */
[----:B------:R-:W-:Y:S02]  /*1cfa0*/  @!P3 LEA R20, P5, R70, R21, 0x1 ;  /* 0x000000154614b211 */ /* 0x000fe400078a08ff */
[----:B---3--:R-:W-:Y:S02]  /*1cfb0*/  @!P4 LEA.HI.X R3, R66, R65, R69, 0x1, P6 ;  /* 0x000000414203c211 */ /* 0x008fe400030f0c45 */
[----:B------:R-:W-:Y:S02]  /*1cfc0*/  @!P2 LEA R64, P6, R68, R21, 0x1 ;  /* 0x000000154440a211 */ /* 0x000fe400078c08ff */
[-C--:B------:R-:W-:Y:S01]  /*1cfd0*/  @!P3 LEA.HI.X R21, R70, R65.reuse, R72, 0x1, P5 ;  /* 0x000000414615b211 */ /* 0x080fe200028f0c48 */
[----:B-----5:R0:W-:Y:S01]  /*1cfe0*/  @!P4 ST.E.128 desc[UR6][R2.64], R8 ;  /* 0x000000080200c985 */ /* 0x0201e2000c101d06 */
[----:B------:R-:W-:-:S03]  /*1cff0*/  @!P2 LEA.HI.X R65, R68, R65, R0, 0x1, P6 ;  /* 0x000000414441a211 */ /* 0x000fc600030f0c00 */
[----:B------:R0:W-:Y:S04]  /*1d000*/  @!P3 ST.E.128 desc[UR6][R20.64], R32 ;  /* 0x000000201400b985 */ /* 0x0001e8000c101d06 */
[----:B------:R0:W-:Y:S02]  /*1d010*/  @!P2 ST.E.128 desc[UR6][R64.64], R48 ;  /* 0x000000304000a985 */ /* 0x0001e4000c101d06 */
.L_x_2883:
[----:B------:R-:W-:Y:S05]  /*1d020*/  BSYNC B1 ;  /* 0x0000000000017941 */ /* 0x000fea0003800000 */
.L_x_2882:
[----:B0----5:R0:W4:Y:S01]  /*1d030*/  SHFL.IDX PT, R11, R67, 0x1, 0x181f ;  /* 0x00381f00430b7f89 */ /* 0x02112200000e0000 */
[----:B------:R-:W-:Y:S03]  /*1d040*/  BSSY B1, `(.L_x_2884) ;  /* 0x0000011000017945 */ /* 0x000fe60003800000 */
[----:B------:R0:W0:Y:S01]  /*1d050*/  SHFL.IDX PT, R3, R4, 0x1, 0x181f ;  /* 0x00381f0004037f89 */ /* 0x00002200000e0000 */
[----:B------:R-:W-:Y:S05]  /*1d060*/  @P1 BRA `(.L_x_2885) ;  /* 0x0000000000381947 */ /* 0x000fea0003800000 */
[----:B------:R-:W-:Y:S01]  /*1d070*/  ULDC UR4, c[0x0][0xac8] ;  /* 0x0002b20000047ab9 */ /* 0x000fe20000000800 */
[----:B------:R-:W-:Y:S01]  /*1d080*/  ULDC.64 UR6, c[0x0][0x208] ;  /* 0x0000820000067ab9 */ /* 0x000fe20000000a00 */
        /* <DEDUP_REMOVED lines=12> */
.L_x_2885:
[----:B------:R-:W-:Y:S05]  /*1d150*/  BSYNC B1 ;  /* 0x0000000000017941 */ /* 0x000fea0003800000 */
.L_x_2884:
[----:B0---4-:R0:W4:Y:S01]  /*1d160*/  SHFL.IDX PT, R11, R67, 0x2, 0x181f ;  /* 0x00581f00430b7f89 */ /* 0x01112200000e0000 */
        /* <DEDUP_REMOVED lines=17> */
.L_x_2887:
[----:B------:R-:W-:Y:S05]  /*1d280*/  BSYNC B1 ;  /* 0x0000000000017941 */ /* 0x000fea0003800000 */
.L_x_2886:
[----:B0-----:R-:W-:Y:S01]  /*1d290*/  VIADD R3, R71, 0x60 ;  /* 0x0000006047037836 */ /* 0x001fe20000000000 */
[----:B-1----:R-:W0:Y:S04]  /*1d2a0*/  SHFL.IDX PT, R67, R67, 0x3, 0x181f ;  /* 0x00781f0043437f89 */ /* 0x002e2800000e0000 */
[----:B------:R-:W-:Y:S01]  /*1d2b0*/  ISETP.GE.AND P0, PT, R3, R80, PT ;  /* 0x000000500300720c */ /* 0x000fe20003f06270 */
[----:B----4-:R4:W1:-:S12]  /*1d2c0*/  SHFL.IDX PT, R11, R4, 0x3, 0x181f ;  /* 0x00781f00040b7f89 */ /* 0x01085800000e0000 */
[----:B----4-:R-:W-:Y:S05]  /*1d2d0*/  @P0 BRA `(.L_x_2888) ;  /* 0x0000002000b40947 */ /* 0x010fea0003800000 */
[----:B------:R-:W-:Y:S01]  /*1d2e0*/  ULDC UR4, c[0x0][0xac8] ;  /* 0x0002b20000047ab9 */ /* 0x000fe20000000800 */
[----:B------:R-:W-:Y:S01]  /*1d2f0*/  ULDC.64 UR6, c[0x0][0x208] ;  /* 0x0000820000067ab9 */ /* 0x000fe20000000a00 */
[----:B------:R-:W-:Y:S02]  /*1d300*/  ISETP.GE.AND P2, PT, R66, UR4, PT ;  /* 0x0000000442007c0c */ /* 0x000fe4000bf46270 */
[----:B------:R-:W-:-:S11]  /*1d310*/  ISETP.GE.AND P3, PT, R70, UR4, PT ;  /* 0x0000000446007c0c */ /* 0x000fd6000bf66270 */
[-C--:B-1----:R-:W-:Y:S02]  /*1d320*/  @!P2 LEA R2, P0, R66, R11.reuse, 0x1 ;  /* 0x0000000b4202a211 */ /* 0x082fe400078008ff */
[----:B------:R-:W-:Y:S02]  /*1d330*/  @!P3 LEA R8, P1, R70, R11, 0x1 ;  /* 0x0000000b4608b211 */ /* 0x000fe400078208ff */
[-C--:B0-----:R-:W-:Y:S02]  /*1d340*/  @!P2 LEA.HI.X R3, R66, R67.reuse, R69, 0x1, P0 ;  /* 0x000000434203a211 */ /* 0x081fe400000f0c45 */
[----:B------:R-:W-:Y:S02]  /*1d350*/  ISETP.GE.AND P0, PT, R68, UR4, PT ;  /* 0x0000000444007c0c */ /* 0x000fe4000bf06270 */
[----:B------:R-:W-:Y:S01]  /*1d360*/  @!P3 LEA.HI.X R9, R70, R67, R72, 0x1, P1 ;  /* 0x000000434609b211 */ /* 0x000fe200008f0c48 */
[----:B------:R4:W-:Y:S04]  /*1d370*/  @!P2 ST.E.128 desc[UR6][R2.64], R28 ;  /* 0x0000001c0200a985 */ /* 0x0009e8000c101d06 */
[----:B------:R4:W-:Y:S06]  /*1d380*/  @!P3 ST.E.128 desc[UR6][R8.64], R44 ;  /* 0x0000002c0800b985 */ /* 0x0009ec000c101d06 */
[----:B------:R-:W-:Y:S05]  /*1d390*/  @P0 BRA `(.L_x_2888) ;  /* 0x0000002000840947 */ /* 0x000fea0003800000 */
[----:B----4-:R-:W-:Y:S01]  /*1d3a0*/  LEA R2, P0, R68, R11, 0x1 ;  /* 0x0000000b44027211 */ /* 0x010fe200078008ff */
[----:B------:R-:W-:-:S03]  /*1d3b0*/  ULDC.64 UR4, c[0x0][0x208] ;  /* 0x0000820000047ab9 */ /* 0x000fc60000000a00 */
[----:B------:R-:W-:-:S05]  /*1d3c0*/  LEA.HI.X R3, R68, R67, R0, 0x1, P0 ;  /* 0x0000004344037211 */ /* 0x000fca00000f0c00 */
[----:B------:R0:W-:Y:S01]  /*1d3d0*/  ST.E.128 desc[UR4][R2.64], R60 ;  /* 0x0000003c02007985 */ /* 0x0001e2000c101d04 */
[----:B------:R-:W-:Y:S05]  /*1d3e0*/  BRA `(.L_x_2888) ;  /* 0x0000002000707947 */ /* 0x000fea0003800000 */
.L_x_2881:
[----:B------:R-:W1:Y:S01]  /*1d3f0*/  @P4 LDC R13, c[0x0][0xbec] ;  /* 0x0002fb00ff0d4b82 */ /* 0x000e620000000800 */
[----:B------:R-:W-:Y:S01]  /*1d400*/  ULDC.64 UR4, c[0x0][0xb08] ;  /* 0x0002c20000047ab9 */ /* 0x000fe20000000a00 */
[----:B------:R-:W-:Y:S01]  /*1d410*/  ULDC.64 UR6, c[0x0][0xb30] ;  /* 0x0002cc0000067ab9 */ /* 0x000fe20000000a00 */
[----:B0-----:R-:W-:Y:S01]  /*1d420*/  IMAD R9, R4, UR4, RZ ;  /* 0x0000000404097c24 */ /* 0x001fe2000f8e02ff */
[----:B------:R-:W-:Y:S01]  /*1d430*/  ISETP.GE.AND P0, PT, R12, R80, PT ;  /* 0x000000500c00720c */ /* 0x000fe20003f06270 */
[C---:B------:R-:W-:Y:S01]  /*1d440*/  IMAD.WIDE.U32 R2, R0.reuse, UR4, RZ ;  /* 0x0000000400027c25 */ /* 0x040fe2000f8e00ff */
[----:B------:R-:W-:Y:S02]  /*1d450*/  BSSY B1, `(.L_x_2889) ;  /* 0x00000cd000017945 */ /* 0x000fe40003800000 */
[----:B------:R-:W0:Y:S01]  /*1d460*/  @P4 LDC R4, c[0x0][0xbf0] ;  /* 0x0002fc00ff044b82 */ /* 0x000e220000000800 */
[----:B------:R-:W-:Y:S01]  /*1d470*/  IMAD R9, R0, UR5, R9 ;  /* 0x0000000500097c24 */ /* 0x000fe2000f8e0209 */
[----:B------:R-:W-:Y:S01]  /*1d480*/  ULDC.64 UR4, c[0x0][0xb38] ;  /* 0x0002ce0000047ab9 */ /* 0x000fe20000000a00 */
[----:B------:R-:W-:Y:S01]  /*1d490*/  SHF.R.S32.HI R0, RZ, 0x1f, R227 ;  /* 0x0000001fff007819 */ /* 0x000fe200000114e3 */
[----:B------:R-:W-:-:S02]  /*1d4a0*/  VIADD R83, R223, 0xa8 ;  /* 0x000000a8df537836 */ /* 0x000fc40000000000 */
[----:B------:R-:W-:Y:S02]  /*1d4b0*/  IMAD.IADD R3, R3, 0x1, R9 ;  /* 0x0000000103037824 */ /* 0x000fe400078e0209 */
[----:B------:R-:W-:Y:S01]  /*1d4c0*/  IMAD.MOV.U32 R9, RZ, RZ, R82 ;  /* 0x000000ffff097224 */ /* 0x000fe200078e0052 */
[----:B------:R-:W-:Y:S01]  /*1d4d0*/  SHF.R.S32.HI R83, RZ, 0x1f, R83 ;  /* 0x0000001fff537819 */ /* 0x000fe20000011453 */
[----:B------:R-:W-:-:S04]  /*1d4e0*/  IMAD.WIDE.U32 R2, R199, UR4, R2 ;  /* 0x00000004c7027c25 */ /* 0x000fc8000f8e0002 */
[----:B------:R-:W-:Y:S01]  /*1d4f0*/  IMAD R3, R199, UR5, R3 ;  /* 0x00000005c7037c24 */ /* 0x000fe2000f8e0203 */
[----:B------:R-:W-:Y:S01]  /*1d500*/  ULDC.64 UR4, c[0x0][0xb40] ;  /* 0x0002d00000047ab9 */ /* 0x000fe20000000a00 */
[----:B-1----:R-:W-:-:S04]  /*1d510*/  @P4 IMAD.HI.U32 R13, R82, R13, RZ ;  /* 0x0000000d520d4227 */ /* 0x002fc800078e00ff */
[----:B------:R-:W-:Y:S02]  /*1d520*/  IMAD R0, R0, UR4, RZ ;  /* 0x0000000400007c24 */ /* 0x000fe4000f8e02ff */
[----:B------:R-:W-:Y:S01]  /*1d530*/  IMAD.WIDE.U32 R2, R227, UR4, R2 ;  /* 0x00000004e3027c25 */ /* 0x000fe2000f8e0002 */
[----:B0-----:R-:W-:-:S03]  /*1d540*/  @P4 SHF.R.U32.HI R9, RZ, R4, R13 ;  /* 0x00000004ff094219 */ /* 0x001fc6000001160d */
[----:B------:R-:W-:Y:S01]  /*1d550*/  IMAD R11, R227, UR5, R0 ;  /* 0x00000005e30b7c24 */ /* 0x000fe2000f8e0200 */
[----:B------:R-:W-:Y:S01]  /*1d560*/  ULDC.64 UR4, c[0x0][0xb48] ;  /* 0x0002d20000047ab9 */ /* 0x000fe20000000a00 */
[----:B------:R-:W-:Y:S01]  /*1d570*/  SHF.R.S32.HI R0, RZ, 0x1f, R9 ;  /* 0x0000001fff007819 */ /* 0x000fe20000011409 */
[----:B------:R-:W-:Y:S02]  /*1d580*/  VIADD R4, R18, 0x30820 ;  /* 0x0003082012047836 */ /* 0x000fe40000000000 */
[----:B------:R-:W-:Y:S02]  /*1d590*/  IMAD.IADD R3, R3, 0x1, R11 ;  /* 0x0000000103037824 */ /* 0x000fe400078e020b */
[----:B------:R-:W-:Y:S01]  /*1d5a0*/  IMAD.MOV R11, RZ, RZ, -R9 ;  /* 0x000000ffff0b7224 */ /* 0x000fe200078e0a09 */
[----:B------:R-:W-:Y:S01]  /*1d5b0*/  PRMT R8, RZ, 0x654, R4 ;  /* 0x00000654ff087816 */ /* 0x000fe20000000004 */
[----:B------:R-:W-:-:S03]  /*1d5c0*/  IMAD.WIDE.U32 R2, R138, UR4, R2 ;  /* 0x000000048a027c25 */ /* 0x000fc6000f8e0002 */
[----:B------:R0:W-:Y:S01]  /*1d5d0*/  SYNCS.ARRIVE.TRANS64.RED.A1T0 RZ, [R8+URZ], RZ ;  /* 0x000000ff08ff79a7 */ /* 0x0001e2000810043f */
        /* <DEDUP_REMOVED lines=18> */
[----:B------:R0:W1:Y:S01]  /*1d700*/  SHFL.IDX PT, R2, R0, RZ, 0x1c1f ;  /* 0x001c1fff00027589 */ /* 0x00006200000e0000 */
[C---:B------:R-:W-:Y:S01]  /*1d710*/  VIADD R129, R223.reuse, 0x88 ;  /* 0x00000088df817836 */ /* 0x040fe20000000000 */
[----:B------:R-:W-:Y:S01]  /*1d720*/  SHF.R.S32.HI R85, RZ, 0x1f, R85 ;  /* 0x0000001fff557819 */ /* 0x000fe20000011455 */
[C---:B------:R-:W-:Y:S01]  /*1d730*/  VIADD R131, R223.reuse, 0x80 ;  /* 0x00000080df837836 */ /* 0x040fe20000000000 */
[----:B------:R0:W2:Y:S01]  /*1d740*/  SHFL.IDX PT, R3, R4, RZ, 0x1c1f ;  /* 0x001c1fff04037589 */ /* 0x0000a200000e0000 */
        /* <DEDUP_REMOVED lines=58> */
[----:B------:R-:W-:Y:S01]  /*1daf0*/  ULDC.64 UR6, c[0x0][0x208] ;  /* 0x0000820000067ab9 */ /* 0x000fe20000000a00 */
[C---:B------:R-:W-:Y:S01]  /*1db00*/  ISETP.GE.AND P0, PT, R223.reuse, UR4, PT ;  /* 0x00000004df007c0c */ /* 0x040fe2000bf06270 */
[----:B------:R-:W-:Y:S01]  /*1db10*/  VIADD R15, R223, 0xb8 ;  /* 0x000000b8df0f7836 */ /* 0x000fe20000000000 */
[----:B------:R-:W-:Y:S02]  /*1db20*/  ISETP.GE.AND P5, PT, R160, UR4, PT ;  /* 0x00000004a0007c0c */ /* 0x000fe4000bfa6270 */
[----:B------:R-:W-:Y:S02]  /*1db30*/  ISETP.GE.AND P4, PT, R158, UR4, PT ;  /* 0x000000049e007c0c */ /* 0x000fe4000bf86270 */
[----:B------:R-:W-:-:S07]  /*1db40*/  ISETP.GE.AND P3, PT, R156, UR4, PT ;  /* 0x000000049c007c0c */ /* 0x000fce000bf66270 */
        /* <DEDUP_REMOVED lines=8> */
[C---:B0-----:R-:W-:Y:S02]  /*1dbd0*/  @!P5 LEA R8, P1, R160.reuse, R2, 0x2 ;  /* 0x00000002a008d211 */ /* 0x041fe400078210ff */
[----:B------:R-:W-:Y:S02]  /*1dbe0*/  SHF.R.S32.HI R25, RZ, 0x1f, R81 ;  /* 0x0000001fff197819 */ /* 0x000fe40000011451 */
[----:B------:R-:W-:Y:S02]  /*1dbf0*/  @!P5 LEA.HI.X R9, R160, R3, R161, 0x2, P1 ;  /* 0x00000003a009d211 */ /* 0x000fe400008f14a1 */
[----:B------:R-:W-:Y:S02]  /*1dc00*/  ISETP.GE.AND P1, PT, R152, UR4, PT ;  /* 0x0000000498007c0c */ /* 0x000fe4000bf26270 */
[----:B------:R-:W-:Y:S01]  /*1dc10*/  SHF.R.S32.HI R24, RZ, 0x1f, R15 ;  /* 0x0000001fff187819 */ /* 0x000fe2000001140f */
        /* <DEDUP_REMOVED lines=80> */
.L_x_2890:
[----:B------:R-:W-:Y:S05]  /*1e120*/  BSYNC B1 ;  /* 0x0000000000017941 */ /* 0x000fea0003800000 */
.L_x_2889:
[----:B------:R-:W-:Y:S01]  /*1e130*/  ISETP.GE.AND P0, PT, R14, R80, PT ;  /* 0x000000500e00720c */ /* 0x000fe20003f06270 */
[----:B-1----:R0:W1:Y:S04]  /*1e140*/  SHFL.IDX PT, R3, R4, 0x1, 0x1c1f ;  /* 0x003c1f0004037f89 */ /* 0x00206800000e0000 */
[----:B------:R0:W2:Y:S08]  /*1e150*/  SHFL.IDX PT, R2, R0, 0x1, 0x1c1f ;  /* 0x003c1f0000027f89 */ /* 0x0000b000000e0000 */
[----:B0-----:R-:W-:Y:S05]  /*1e160*/  @P0 BRA `(.L_x_2888) ;  /* 0x0000001400100947 */ /* 0x001fea0003800000 */
[----:B------:R-:W-:Y:S01]  /*1e170*/  ULDC UR4, c[0x0][0xac8] ;  /* 0x0002b20000047ab9 */ /* 0x000fe20000000800 */
[----:B------:R-:W-:Y:S01]  /*1e180*/  ULDC.64 UR6, c[0x0][0x208] ;  /* 0x0000820000067ab9 */ /* 0x000fe20000000a00 */
        /* <DEDUP_REMOVED lines=16> */
[----:B------:R-:W-:Y:S02]  /*1e290*/  @!P3 LEA R12, P6, R154, R2, 0x2 ;  /* 0x000000029a0cb211 */ /* 0x000fe400078c10ff */
[----:B------:R-:W-:Y:S01]  /*1e2a0*/  ISETP.GE.AND P2, PT, R148, UR4, PT ;  /* 0x0000000494007c0c */ /* 0x000fe2000bf46270 */
[----:B------:R0:W-:Y:S01]  /*1e2b0*/  @!P5 ST.E.64 desc[UR6][R8.64], R34 ;  /* 0x000000220800d985 */ /* 0x0001e2000c101b06 */
[----:B------:R-:W-:-:S03]  /*1e2c0*/  @!P3 LEA.HI.X R13, R154, R3, R155, 0x2, P6 ;  /* 0x000000039a0db211 */ /* 0x000fc600030f149b */
[----:B------:R1:W-:Y:S04]  /*1e2d0*/  @!P4 ST.E.64 desc[UR6][R10.64], R38 ;  /* 0x000000260a00c985 */ /* 0x0003e8000c101b06 */
[----:B------:R2:W-:Y:S01]  /*1e2e0*/  @!P3 ST.E.64 desc[UR6][R12.64], R42 ;  /* 0x0000002a0c00b985 */ /* 0x0005e2000c101b06 */
[----:B------:R-:W-:Y:S02]  /*1e2f0*/  ISETP.GE.AND P3, PT, R146, UR4, PT ;  /* 0x0000000492007c0c */ /* 0x000fe4000bf66270 */
[-C--:B0-----:R-:W-:Y:S02]  /*1e300*/  @!P0 LEA R8, P4, R152, R2.reuse, 0x2 ;  /* 0x0000000298088211 */ /* 0x081fe400078810ff */
[----:B-1----:R-:W-:Y:S02]  /*1e310*/  @!P1 LEA R10, P5, R150, R2, 0x2 ;  /* 0x00000002960a9211 */ /* 0x002fe400078a10ff */
[----:B------:R-:W-:-:S02]  /*1e320*/  @!P0 LEA.HI.X R9, R152, R3, R153, 0x2, P4 ;  /* 0x0000000398098211 */ /* 0x000fc400020f1499 */
[----:B------:R-:W-:Y:S02]  /*1e330*/  ISETP.GE.AND P4, PT, R144, UR4, PT ;  /* 0x0000000490007c0c */ /* 0x000fe4000bf86270 */
[-C--:B------:R-:W-:Y:S01]  /*1e340*/  @!P1 LEA.HI.X R11, R150, R3.reuse, R151, 0x2, P5 ;  /* 0x00000003960b9211 */ /* 0x080fe200028f1497 */
[----:B------:R-:W-:Y:S01]  /*1e350*/  @!P0 ST.E.64 desc[UR6][R8.64], R46 ;  /* 0x0000002e08008985 */ /* 0x000fe2000c101b06 */
[----:B--2---:R-:W-:Y:S02]  /*1e360*/  @!P2 LEA R12, P6, R148, R2, 0x2 ;  /* 0x00000002940ca211 */ /* 0x004fe400078c10ff */
[----:B------:R-:W-:Y:S01]  /*1e370*/  ISETP.GE.AND P5, PT, R142, UR4, PT ;  /* 0x000000048e007c0c */ /* 0x000fe2000bfa6270 */
[----:B------:R0:W-:Y:S01]  /*1e380*/  @!P1 ST.E.64 desc[UR6][R10.64], R50 ;  /* 0x000000320a009985 */ /* 0x0001e2000c101b06 */
[----:B------:R-:W-:Y:S02]  /*1e390*/  @!P2 LEA.HI.X R13, R148, R3, R149, 0x2, P6 ;  /* 0x00000003940da211 */ /* 0x000fe400030f1495 */
[----:B------:R-:W-:-:S02]  /*1e3a0*/  ISETP.GE.AND P1, PT, R138, UR4, PT ;  /* 0x000000048a007c0c */ /* 0x000fc4000bf26270 */
[-C--:B------:R-:W-:Y:S01]  /*1e3b0*/  @!P3 LEA R14, P6, R146, R2.reuse, 0x2 ;  /* 0x00000002920eb211 */ /* 0x080fe200078c10ff */
[----:B------:R1:W-:Y:S01]  /*1e3c0*/  @!P2 ST.E.64 desc[UR6][R12.64], R54 ;  /* 0x000000360c00a985 */ /* 0x0003e2000c101b06 */
[----:B------:R-:W-:Y:S02]  /*1e3d0*/  ISETP.GE.AND P2, PT, R140, UR4, PT ;  /* 0x000000048c007c0c */ /* 0x000fe4000bf46270 */
[-C--:B------:R-:W-:Y:S02]  /*1e3e0*/  @!P4 LEA R20, P0, R144, R2.reuse, 0x2 ;  /* 0x000000029014c211 */ /* 0x080fe400078010ff */
[-C--:B------:R-:W-:Y:S02]  /*1e3f0*/  @!P3 LEA.HI.X R15, R146, R3.reuse, R147, 0x2, P6 ;  /* 0x00000003920fb211 */ /* 0x080fe400030f1493 */
[----:B------:R-:W-:Y:S02]  /*1e400*/  @!P5 LEA R24, P6, R142, R2, 0x2 ;  /* 0x000000028e18d211 */ /* 0x000fe400078c10ff */
[----:B------:R-:W-:Y:S01]  /*1e410*/  @!P4 LEA.HI.X R21, R144, R3, R145, 0x2, P0 ;  /* 0x000000039015c211 */ /* 0x000fe200000f1491 */
[----:B------:R-:W-:Y:S01]  /*1e420*/  @!P3 ST.E.64 desc[UR6][R14.64], R58 ;  /* 0x0000003a0e00b985 */ /* 0x000fe2000c101b06 */
[----:B------:R-:W-:-:S02]  /*1e430*/  ISETP.GE.AND P0, PT, R136, UR4, PT ;  /* 0x0000000488007c0c */ /* 0x000fc4000bf06270 */
[-C--:B------:R-:W-:Y:S01]  /*1e440*/  @!P5 LEA.HI.X R25, R142, R3.reuse, R143, 0x2, P6 ;  /* 0x000000038e19d211 */ /* 0x080fe200030f148f */
[----:B------:R2:W-:Y:S01]  /*1e450*/  @!P4 ST.E.64 desc[UR6][R20.64], R62 ;  /* 0x0000003e1400c985 */ /* 0x0005e2000c101b06 */
[-C--:B0-----:R-:W-:Y:S02]  /*1e460*/  @!P1 LEA R10, P3, R138, R2.reuse, 0x2 ;  /* 0x000000028a0a9211 */ /* 0x081fe400078610ff */
[----:B------:R-:W-:Y:S01]  /*1e470*/  @!P2 LEA R8, P6, R140, R2, 0x2 ;  /* 0x000000028c08a211 */ /* 0x000fe200078c10ff */
[----:B------:R0:W-:Y:S01]  /*1e480*/  @!P5 ST.E.64 desc[UR6][R24.64], R66 ;  /* 0x000000421800d985 */ /* 0x0001e2000c101b06 */
[----:B------:R-:W-:Y:S02]  /*1e490*/  ISETP.GE.AND P5, PT, R134, UR4, PT ;  /* 0x0000000486007c0c */ /* 0x000fe4000bfa6270 */
[----:B------:R-:W-:Y:S02]  /*1e4a0*/  ISETP.GE.AND P4, PT, R132, UR4, PT ;  /* 0x0000000484007c0c */ /* 0x000fe4000bf86270 */
[----:B------:R-:W-:-:S02]  /*1e4b0*/  @!P1 LEA.HI.X R11, R138, R3, R139, 0x2, P3 ;  /* 0x000000038a0b9211 */ /* 0x000fc400018f148b */
[----:B------:R-:W-:Y:S02]  /*1e4c0*/  ISETP.GE.AND P3, PT, R130, UR4, PT ;  /* 0x0000000482007c0c */ /* 0x000fe4000bf66270 */
[----:B------:R-:W-:Y:S02]  /*1e4d0*/  @!P2 LEA.HI.X R9, R140, R3, R141, 0x2, P6 ;  /* 0x000000038c09a211 */ /* 0x000fe400030f148d */
[----:B-1----:R-:W-:-:S03]  /*1e4e0*/  @!P0 LEA R12, P6, R136, R2, 0x2 ;  /* 0x00000002880c8211 */ /* 0x002fc600078c10ff */
[----:B------:R1:W-:Y:S01]  /*1e4f0*/  @!P2 ST.E.64 desc[UR6][R8.64], R70 ;  /* 0x000000460800a985 */ /* 0x0003e2000c101b06 */
[-C--:B------:R-:W-:Y:S02]  /*1e500*/  @!P0 LEA.HI.X R13, R136, R3.reuse, R137, 0x2, P6 ;  /* 0x00000003880d8211 */ /* 0x080fe400030f1489 */
[-C--:B--2---:R-:W-:Y:S01]  /*1e510*/  @!P4 LEA R20, P2, R132, R2.reuse, 0x2 ;  /* 0x000000028414c211 */ /* 0x084fe200078410ff */
[----:B------:R2:W-:Y:S01]  /*1e520*/  @!P1 ST.E.64 desc[UR6][R10.64], R74 ;  /* 0x0000004a0a009985 */ /* 0x0005e2000c101b06 */
[-C--:B------:R-:W-:Y:S02]  /*1e530*/  @!P5 LEA R14, P1, R134, R2.reuse, 0x2 ;  /* 0x00000002860ed211 */ /* 0x080fe400078210ff */
[----:B0-----:R-:W-:Y:S01]  /*1e540*/  @!P3 LEA R24, P6, R130, R2, 0x2 ;  /* 0x000000028218b211 */ /* 0x001fe200078c10ff */
[----:B------:R0:W-:Y:S01]  /*1e550*/  @!P0 ST.E.64 desc[UR6][R12.64], R78 ;  /* 0x0000004e0c008985 */ /* 0x0001e2000c101b06 */
[----:B------:R-:W-:Y:S02]  /*1e560*/  ISETP.GE.AND P0, PT, R128, UR4, PT ;  /* 0x0000000480007c0c */ /* 0x000fe4000bf06270 */
[----:B------:R-:W-:-:S02]  /*1e570*/  @!P5 LEA.HI.X R15, R134, R3, R135, 0x2, P1 ;  /* 0x00000003860fd211 */ /* 0x000fc400008f1487 */
[-C--:B------:R-:W-:Y:S02]  /*1e580*/  @!P4 LEA.HI.X R21, R132, R3.reuse, R133, 0x2, P2 ;  /* 0x000000038415c211 */ /* 0x080fe400010f1485 */
[----:B------:R-:W-:Y:S01]  /*1e590*/  @!P3 LEA.HI.X R25, R130, R3, R131, 0x2, P6 ;  /* 0x000000038219b211 */ /* 0x000fe200030f1483 */
[----:B------:R-:W-:Y:S01]  /*1e5a0*/  @!P5 ST.E.64 desc[UR6][R14.64], R122 ;  /* 0x0000007a0e00d985 */ /* 0x000fe2000c101b06 */
[----:B------:R-:W-:Y:S02]  /*1e5b0*/  ISETP.GE.AND P1, PT, R126, UR4, PT ;  /* 0x000000047e007c0c */ /* 0x000fe4000bf26270 */
[----:B------:R-:W-:Y:S01]  /*1e5c0*/  ISETP.GE.AND P5, PT, R86, UR4, PT ;  /* 0x0000000456007c0c */ /* 0x000fe2000bfa6270 */
[----:B------:R3:W-:Y:S01]  /*1e5d0*/  @!P4 ST.E.64 desc[UR6][R20.64], R124 ;  /* 0x0000007c1400c985 */ /* 0x0007e2000c101b06 */
[----:B------:R-:W-:Y:S02]  /*1e5e0*/  ISETP.GE.AND P4, PT, R84, UR4, PT ;  /* 0x0000000454007c0c */ /* 0x000fe4000bf86270 */
[----:B-1----:R-:W-:Y:S01]  /*1e5f0*/  @!P0 LEA R8, P2, R128, R2, 0x2 ;  /* 0x0000000280088211 */ /* 0x002fe200078410ff */
[----:B------:R-:W-:Y:S01]  /*1e600*/  @!P3 ST.E.64 desc[UR6][R24.64], R90 ;  /* 0x0000005a1800b985 */ /* 0x000fe2000c101b06 */
[----:B------:R-:W-:-:S02]  /*1e610*/  ISETP.GE.AND P3, PT, R82, UR4, PT ;  /* 0x0000000452007c0c */ /* 0x000fc4000bf66270 */
[-C--:B------:R-:W-:Y:S02]  /*1e620*/  @!P0 LEA.HI.X R9, R128, R3.reuse, R129, 0x2, P2 ;  /* 0x0000000380098211 */ /* 0x080fe400010f1481 */
[----:B------:R-:W-:Y:S02]  /*1e630*/  ISETP.GE.AND P2, PT, R81, UR4, PT ;  /* 0x0000000451007c0c */ /* 0x000fe4000bf46270 */
[CC--:B--2---:R-:W-:Y:S01]  /*1e640*/  @!P1 LEA R10, P6, R126.reuse, R2.reuse, 0x2 ;  /* 0x000000027e0a9211 */ /* 0x0c4fe200078c10ff */
[----:B------:R1:W-:Y:S03]  /*1e650*/  @!P0 ST.E.64 desc[UR6][R8.64], R94 ;  /* 0x0000005e08008985 */ /* 0x0003e6000c101b06 */
[----:B------:R-:W-:Y:S02]  /*1e660*/  @!P1 LEA.HI.X R11, R126, R3, R127, 0x2, P6 ;  /* 0x000000037e0b9211 */ /* 0x000fe400030f147f */
[----:B0-----:R-:W-:-:S02]  /*1e670*/  @!P5 LEA R12, P6, R86, R2, 0x2 ;  /* 0x00000002560cd211 */ /* 0x001fc400078c10ff */
[-C--:B---3--:R-:W-:Y:S01]  /*1e680*/  @!P3 LEA R20, P0, R82, R2.reuse, 0x2 ;  /* 0x000000025214b211 */ /* 0x088fe200078010ff */
[----:B------:R0:W-:Y:S01]  /*1e690*/  @!P1 ST.E.64 desc[UR6][R10.64], R98 ;  /* 0x000000620a009985 */ /* 0x0001e2000c101b06 */
[-C--:B------:R-:W-:Y:S02]  /*1e6a0*/  @!P4 LEA R14, P1, R84, R2.reuse, 0x2 ;  /* 0x00000002540ec211 */ /* 0x080fe400078210ff */
[-C--:B------:R-:W-:Y:S02]  /*1e6b0*/  @!P3 LEA.HI.X R21, R82, R3.reuse, R83, 0x2, P0 ;  /* 0x000000035215b211 */ /* 0x080fe400000f1453 */
[----:B------:R-:W-:Y:S01]  /*1e6c0*/  @!P5 LEA.HI.X R13, R86, R3, R87, 0x2, P6 ;  /* 0x00000003560dd211 */ /* 0x000fe200030f1457 */
[----:B-1----:R-:W-:Y:S01]  /*1e6d0*/  VIADD R9, R223, 0xb8 ;  /* 0x000000b8df097836 */ /* 0x002fe20000000000 */
[----:B------:R-:W-:Y:S02]  /*1e6e0*/  SHF.R.S32.HI R25, RZ, 0x1f, R81 ;  /* 0x0000001fff197819 */ /* 0x000fe40000011451 */
[----:B------:R-:W-:Y:S01]  /*1e6f0*/  @!P2 LEA R24, P6, R81, R2, 0x2 ;  /* 0x000000025118a211 */ /* 0x000fe200078c10ff */
[----:B------:R0:W-:Y:S01]  /*1e700*/  @!P5 ST.E.64 desc[UR6][R12.64], R102 ;  /* 0x000000660c00d985 */ /* 0x0001e2000c101b06 */
[----:B------:R-:W-:-:S02]  /*1e710*/  ISETP.GE.AND P0, PT, R9, UR4, PT ;  /* 0x0000000409007c0c */ /* 0x000fc4000bf06270 */
[-C--:B------:R-:W-:Y:S02]  /*1e720*/  @!P4 LEA.HI.X R15, R84, R3.reuse, R85, 0x2, P1 ;  /* 0x00000003540fc211 */ /* 0x080fe400008f1455 */
[----:B------:R-:W-:-:S03]  /*1e730*/  @!P2 LEA.HI.X R25, R81, R3, R25, 0x2, P6 ;  /* 0x000000035119a211 */ /* 0x000fc600030f1419 */
[----:B------:R0:W-:Y:S04]  /*1e740*/  @!P4 ST.E.64 desc[UR6][R14.64], R106 ;  /* 0x0000006a0e00c985 */ /* 0x0001e8000c101b06 */
[----:B------:R0:W-:Y:S04]  /*1e750*/  @!P3 ST.E.64 desc[UR6][R20.64], R110 ;  /* 0x0000006e1400b985 */ /* 0x0001e8000c101b06 */
[----:B------:R0:W-:Y:S01]  /*1e760*/  @!P2 ST.E.64 desc[UR6][R24.64], R114 ;  /* 0x000000721800a985 */ /* 0x0001e2000c101b06 */
[----:B------:R-:W-:Y:S05]  /*1e770*/  @P0 BRA `(.L_x_2888) ;  /* 0x0000000c008c0947 */ /* 0x000fea0003800000 */
[----:B------:R-:W-:Y:S01]  /*1e780*/  LEA R2, P0, R9, R2, 0x2 ;  /* 0x0000000209027211 */ /* 0x000fe200078010ff */
[----:B------:R-:W-:Y:S01]  /*1e790*/  ULDC.64 UR4, c[0x0][0x208] ;  /* 0x0000820000047ab9 */ /* 0x000fe20000000a00 */
[----:B------:R-:W-:-:S04]  /*1e7a0*/  SHF.R.S32.HI R0, RZ, 0x1f, R9 ;  /* 0x0000001fff007819 */ /* 0x000fc80000011409 */
[----:B------:R-:W-:-:S05]  /*1e7b0*/  LEA.HI.X R3, R9, R3, R0, 0x2, P0 ;  /* 0x0000000309037211 */ /* 0x000fca00000f1400 */
[----:B------:R3:W-:Y:S01]  /*1e7c0*/  ST.E.64 desc[UR4][R2.64], R118 ;  /* 0x0000007602007985 */ /* 0x0007e2000c101b04 */
[----:B------:R-:W-:Y:S05]  /*1e7d0*/  BRA `(.L_x_2888) ;  /* 0x0000000c00747947 */ /* 0x000fea0003800000 */
.L_x_2879:
[----:B------:R-:W-:Y:S01]  /*1e7e0*/  ULDC.64 UR6, c[0x0][0xc08] ;  /* 0x0003020000067ab9 */ /* 0x000fe20000000a00 */
[----:B------:R-:W-:Y:S01]  /*1e7f0*/  ULDC.64 UR4, c[0x0][0xc00] ;  /* 0x0003000000047ab9 */ /* 0x000fe20000000a00 */
[----:B------:R-:W-:Y:S01]  /*1e800*/  ISETP.NE.U32.AND P1, PT, RZ, UR6, PT ;  /* 0x00000006ff007c0c */ /* 0x000fe2000bf25070 */
[----:B------:R-:W-:Y:S01]  /*1e810*/  IMAD.MOV.U32 R25, RZ, RZ, RZ ;  /* 0x000000ffff197224 */ /* 0x000fe200078e00ff */
[----:B------:R-:W-:Y:S01]  /*1e820*/  IADD3 R2, P2, R228, UR4, RZ ;  /* 0x00000004e4027c10 */ /* 0x000fe2000ff5e0ff */
[----:B------:R-:W-:Y:S01]  /*1e830*/  ULDC.64 UR8, c[0x0][0x208] ;  /* 0x0000820000087ab9 */ /* 0x000fe20000000a00 */
[----:B------:R-:W-:Y:S02]  /*1e840*/  ISETP.NE.AND.EX P1, PT, RZ, UR7, PT, P1 ;  /* 0x00000007ff007c0c */ /* 0x000fe4000bf25310 */
[----:B------:R-:W-:Y:S01]  /*1e850*/  IADD3.X R3, R229, UR5, RZ, P2, !PT ;  /* 0x00000005e5037c10 */ /* 0x000fe200097fe4ff */
[----:B------:R-:W2:Y:S01]  /*1e860*/  S2R R33, SR_TID.X ;  /* 0x0000000000217919 */ /* 0x000ea20000002100 */
[----:B------:R-:W-:-:S04]  /*1e870*/  ISETP.NE.U32.AND P0, PT, RZ, UR4, PT ;  /* 0x00000004ff007c0c */ /* 0x000fc8000bf05070 */
[----:B------:R-:W-:-:S05]  /*1e880*/  ISETP.NE.AND.EX P0, PT, RZ, UR5, PT, P0 ;  /* 0x00000005ff007c0c */ /* 0x000fca000bf05300 */
[----:B------:R-:W-:-:S04]  /*1e890*/  @P1 IADD3 R228, P2, R228, UR6, RZ ;  /* 0x00000006e4e41c10 */ /* 0x000fc8000ff5e0ff */
[----:B------:R-:W-:Y:S02]  /*1e8a0*/  @P1 IADD3.X R229, R229, UR7, RZ, P2, !PT ;  /* 0x00000007e5e51c10 */ /* 0x000fe400097fe4ff */
[----:B------:R-:W-:Y:S01]  /*1e8b0*/  ISETP.NE.AND P2, PT, R226, RZ, PT ;  /* 0x000000ffe200720c */ /* 0x000fe20003f45270 */
[----:B------:R-:W-:Y:S01]  /*1e8c0*/  ULDC UR4, c[0x0][0xa88] ;  /* 0x0002a20000047ab9 */ /* 0x000fe20000000800 */
[----:B------:R3:W5:Y:S01]  /*1e8d0*/  @P0 LDG.E R25, desc[UR8][R2.64] ;  /* 0x0000000802190981 */ /* 0x000762000c1e1900 */
[----:B0-----:R-:W-:-:S06]  /*1e8e0*/  IMAD.U32 R0, RZ, RZ, UR4 ;  /* 0x00000004ff007e24 */ /* 0x001fcc000f8e00ff */
[----:B------:R3:W5:Y:S04]  /*1e8f0*/  @P1 LDG.E R0, desc[UR8][R228.64] ;  /* 0x00000008e4001981 */ /* 0x000768000c1e1900 */
[----:B------:R-:W0:Y:S01]  /*1e900*/  @!P2 LDC R226, c[0x0][0xad4] ;  /* 0x0002b500ffe2ab82 */ /* 0x000e220000000800 */
[----:B--2---:R-:W-:-:S05]  /*1e910*/  VIADD R4, R33, 0xffffff80 ;  /* 0xffffff8021047836 */ /* 0x004fca0000000000 */
[----:B------:R-:W-:Y:S02]  /*1e920*/  ISETP.GT.AND P3, PT, R4, 0x7f, PT ;  /* 0x0000007f0400780c */ /* 0x000fe40003f64270 */
[----:B0-----:R-:W-:Y:S01]  /*1e930*/  ISETP.GT.AND P2, PT, R226, 0x1, PT ;  /* 0x00000001e200780c */ /* 0x001fe20003f44270 */
[----:B---3--:R-:W-:-:S12]  /*1e940*/  @P1 BRA `(.L_x_2891) ;  /* 0x0000000000141947 */ /* 0x008fd80003800000 */
[----:B------:R-:W-:Y:S05]  /*1e950*/  @!P0 BRA `(.L_x_2891) ;  /* 0x0000000000108947 */ /* 0x000fea0003800000 */
[----:B------:R-:W-:Y:S02]  /*1e960*/  ULDC.64 UR4, c[0x0][0x208] ;  /* 0x0000820000047ab9 */ /* 0x000fe40000000a00 */
[----:B------:R-:W2:Y:S04]  /*1e970*/  LDG.E R9, desc[UR4][R2.64] ;  /* 0x0000000402097981 */ /* 0x000ea8000c1e1900 */
[----:B-----5:R-:W2:Y:S02]  /*1e980*/  LDG.E R0, desc[UR4][R2.64+0x4] ;  /* 0x0000040402007981 */ /* 0x020ea4000c1e1900 */
[----:B--2---:R-:W-:-:S07]  /*1e990*/  IMAD.IADD R0, R0, 0x1, -R9 ;  /* 0x0000000100007824 */ /* 0x004fce00078e0a09 */
.L_x_2891:
[----:B------:R-:W2:Y:S01]  /*1e9a0*/  LDL.LU R2, [R1+0x3c] ;  /* 0x00003c0001027983 */ /* 0x000ea20000300800 */
[----:B------:R-:W-:Y:S01]  /*1e9b0*/  BSSY B1, `(.L_x_2892) ;  /* 0x0000037000017945 */ /* 0x000fe20003800000 */
[----:B------:R-:W-:Y:S02]  /*1e9c0*/  SEL R227, R227, RZ, !P0 ;  /* 0x000000ffe3e37207 */ /* 0x000fe40004000000 */
[----:B-----5:R-:W-:Y:S02]  /*1e9d0*/  SHF.R.S32.HI R26, RZ, 0x1f, R25 ;  /* 0x0000001fff1a7819 */ /* 0x020fe40000011419 */
[----:B--2---:R-:W-:Y:S01]  /*1e9e0*/  SEL R28, R2, RZ, !P0 ;  /* 0x000000ff021c7207 */ /* 0x004fe20004000000 */
[----:B------:R-:W-:Y:S06]  /*1e9f0*/  @P3 BRA `(.L_x_2893) ;  /* 0x0000000000c83947 */ /* 0x000fec0003800000 */
[----:B------:R-:W0:Y:S01]  /*1ea00*/  LDC R35, c[0x0][0xbe8] ;  /* 0x0002fa00ff237b82 */ /* 0x000e220000000800 */
[----:B------:R-:W-:Y:S01]  /*1ea10*/  IADD3 R33, R220, -0x80, R33 ;  /* 0xffffff80dc217810 */ /* 0x000fe20007ffe021 */
[----:B0-----:R-:W-:-:S05]  /*1ea20*/  IMAD R2, R0, R35, RZ ;  /* 0x0000002300027224 */ /* 0x001fca00078e02ff */
        /* <DEDUP_REMOVED lines=8> */
[----:B------:R-:W-:Y:S01]  /*1eab0*/  SEL R24, R24, 0x978, P0 ;  /* 0x0000097818187807 */ /* 0x000fe20000000000 */
[----:B------:R-:W-:-:S04]  /*1eac0*/  ULDC.64 UR4, c[0x0][0x208] ;  /* 0x0000820000047ab9 */ /* 0x000fc80000000a00 */
[----:B------:R-:W3:Y:S08]  /*1ead0*/  LDC.64 R20, c[0x0][R24+0x220] ;  /* 0x0000880018147b82 */ /* 0x000ef00000000a00 */
[----:B------:R-:W4:Y:S08]  /*1eae0*/  LDC.64 R14, c[0x0][R24+0x218] ;  /* 0x00008600180e7b82 */ /* 0x000f300000000a00 */
[----:B------:R-:W5:Y:S08]  /*1eaf0*/  LDC.64 R10, c[0x0][R24+0x228] ;  /* 0x00008a00180a7b82 */ /* 0x000f700000000a00 */
[----:B------:R-:W1:Y:S08]  /*1eb00*/  @P1 LDC R4, c[0x0][0xbec] ;  /* 0x0002fb00ff041b82 */ /* 0x000e700000000800 */
[----:B------:R-:W5:Y:S08]  /*1eb10*/  LDC.64 R8, c[0x0][R24+0x210] ;  /* 0x0000840018087b82 */ /* 0x000f700000000a00 */
[----:B------:R-:W5:Y:S01]  /*1eb20*/  @P1 LDC R31, c[0x0][0xbf0] ;  /* 0x0002fc00ff1f1b82 */ /* 0x000f620000000800 */
[----:B-1----:R-:W-:-:S07]  /*1eb30*/  @P1 IMAD.HI.U32 R4, R33, R4, RZ ;  /* 0x0000000421041227 */ /* 0x002fce00078e00ff */
[----:B0-----:R-:W0:Y:S01]  /*1eb40*/  @!P0 LDC R2, c[0x0][0xb50] ;  /* 0x0002d400ff028b82 */ /* 0x001e220000000800 */
[-C--:B---3--:R-:W-:Y:S02]  /*1eb50*/  IMAD R21, R21, R227.reuse, RZ ;  /* 0x000000e315157224 */ /* 0x088fe400078e02ff */
[----:B------:R-:W-:-:S05]  /*1eb60*/  IMAD.WIDE.U32 R12, R20, R227, RZ ;  /* 0x000000e3140c7225 */ /* 0x000fca00078e00ff */
[----:B------:R-:W1:Y:S01]  /*1eb70*/  @!P0 LDC R3, c[0x0][0xb54] ;  /* 0x0002d500ff038b82 */ /* 0x000e620000000800 */
[-C--:B----4-:R-:W-:Y:S02]  /*1eb80*/  IMAD R29, R15, R199.reuse, RZ ;  /* 0x000000c70f1d7224 */ /* 0x090fe400078e02ff */
[----:B------:R-:W-:Y:S01]  /*1eb90*/  IMAD.WIDE.U32 R14, R14, R199, RZ ;  /* 0x000000c70e0e7225 */ /* 0x000fe200078e00ff */
[----:B-----5:R-:W-:-:S03]  /*1eba0*/  @P1 SHF.R.U32.HI R27, RZ, R31, R4 ;  /* 0x0000001fff1b1219 */ /* 0x020fc60000011604 */
[----:B------:R-:W-:Y:S01]  /*1ebb0*/  IMAD R31, R20, R28, R21 ;  /* 0x0000001c141f7224 */ /* 0x000fe200078e0215 */
[----:B------:R-:W-:Y:S01]  /*1ebc0*/  IADD3 R14, P1, P3, R12, R14, R25 ;  /* 0x0000000e0c0e7210 */ /* 0x000fe20007b3e019 */
[----:B------:R-:W-:Y:S02]  /*1ebd0*/  IMAD.IADD R29, R15, 0x1, R29 ;  /* 0x000000010f1d7824 */ /* 0x000fe400078e021d */
[----:B------:R-:W-:Y:S02]  /*1ebe0*/  IMAD.MOV R4, RZ, RZ, -R27 ;  /* 0x000000ffff047224 */ /* 0x000fe400078e0a1b */
[----:B------:R-:W-:Y:S02]  /*1ebf0*/  IMAD.IADD R31, R13, 0x1, R31 ;  /* 0x000000010d1f7824 */ /* 0x000fe400078e021f */
[----:B------:R-:W-:-:S03]  /*1ec00*/  IMAD R13, R35, R4, R33 ;  /* 0x00000004230d7224 */ /* 0x000fc600078e0221 */
[----:B------:R-:W-:Y:S02]  /*1ec10*/  IADD3.X R4, R31, R29, R26, P1, P3 ;  /* 0x0000001d1f047210 */ /* 0x000fe40000fe641a */
[----:B--2---:R-:W-:-:S05]  /*1ec20*/  SEL R21, R30, RZ, P0 ;  /* 0x000000ff1e157207 */ /* 0x004fca0000000000 */
[-C--:B------:R-:W-:Y:S02]  /*1ec30*/  IMAD R15, R11, R21.reuse, RZ ;  /* 0x000000150b0f7224 */ /* 0x080fe400078e02ff */
[----:B------:R-:W-:-:S04]  /*1ec40*/  IMAD.WIDE.U32 R10, R10, R21, RZ ;  /* 0x000000150a0a7225 */ /* 0x000fc800078e00ff */
[----:B------:R-:W-:Y:S01]  /*1ec50*/  IMAD.IADD R15, R11, 0x1, R15 ;  /* 0x000000010b0f7824 */ /* 0x000fe200078e020f */
[----:B------:R-:W-:Y:S02]  /*1ec60*/  IADD3 R10, P0, P1, R27, R14, R10 ;  /* 0x0000000e1b0a7210 */ /* 0x000fe4000791e00a */
[----:B------:R-:W-:-:S04]  /*1ec70*/  SHF.R.S32.HI R27, RZ, 0x1f, R27 ;  /* 0x0000001fff1b7819 */ /* 0x000fc8000001141b */
[----:B------:R-:W-:Y:S01]  /*1ec80*/  IADD3.X R11, R27, R4, R15, P0, P1 ;  /* 0x000000041b0b7210 */ /* 0x000fe200007e240f */
[----:B------:R-:W-:Y:S01]  /*1ec90*/  IMAD R4, R9, R13, RZ ;  /* 0x0000000d09047224 */ /* 0x000fe200078e02ff */
[----:B------:R-:W-:-:S05]  /*1eca0*/  SHF.R.S32.HI R15, RZ, 0x1f, R13 ;  /* 0x0000001fff0f7819 */ /* 0x000fca000001140d */
[C---:B------:R-:W-:Y:S02]  /*1ecb0*/  IMAD R15, R8.reuse, R15, R4 ;  /* 0x0000000f080f7224 */ /* 0x040fe400078e0204 */
[----:B------:R-:W-:-:S04]  /*1ecc0*/  IMAD.WIDE.U32 R8, R8, R13, R10 ;  /* 0x0000000d08087225 */ /* 0x000fc800078e000a */
[----:B------:R-:W-:Y:S01]  /*1ecd0*/  IMAD.IADD R4, R9, 0x1, R15 ;  /* 0x0000000109047824 */ /* 0x000fe200078e020f */
[----:B0-----:R-:W-:Y:S01]  /*1ece0*/  LEA R2, P0, R8, R2, 0x2 ;  /* 0x0000000208027211 */ /* 0x001fe200078010ff */
[----:B------:R-:W-:-:S03]  /*1ecf0*/  IMAD.MOV.U32 R9, RZ, RZ, -0x800000 ;  /* 0xff800000ff097424 */ /* 0x000fc600078e00ff */
[----:B-1----:R-:W-:-:S05]  /*1ed00*/  LEA.HI.X R3, R8, R3, R4, 0x2, P0 ;  /* 0x0000000308037211 */ /* 0x002fca00000f1404 */
[----:B------:R0:W-:Y:S04]  /*1ed10*/  STG.E desc[UR4][R2.64], R9 ;  /* 0x0000000902007986 */ /* 0x0001e8000c101904 */
.L_x_2893:
[----:B------:R-:W-:Y:S05]  /*1ed20*/  BSYNC B1 ;  /* 0x0000000000017941 */ /* 0x000fea0003800000 */
.L_x_2892:
[----:B------:R-:W-:Y:S05]  /*1ed30*/  @P2 BRA `(.L_x_2888) ;  /* 0x00000008001c2947 */ /* 0x000fea0003800000 */
[----:B0-----:R-:W0:Y:S01]  /*1ed40*/  S2R R2, SR_TID.X ;  /* 0x0000000000027919 */ /* 0x001e220000002100 */
[----:B------:R-:W2:Y:S01]  /*1ed50*/  LDC R13, c[0x0][0xbe8] ;  /* 0x0002fa00ff0d7b82 */ /* 0x000ea20000000800 */
[----:B------:R-:W-:Y:S01]  /*1ed60*/  ULDC.64 UR4, c[0x0][0xaa0] ;  /* 0x0002a80000047ab9 */ /* 0x000fe20000000a00 */
[----:B------:R-:W-:Y:S01]  /*1ed70*/  BSSY B1, `(.L_x_2894) ;  /* 0x000004a000017945 */ /* 0x000fe20003800000 */
[----:B--2---:R-:W-:Y:S01]  /*1ed80*/  ISETP.NE.AND P0, PT, R13, 0x1, PT ;  /* 0x000000010d00780c */ /* 0x004fe20003f05270 */
[----:B0-----:R-:W-:Y:S02]  /*1ed90*/  VIADD R4, R2, 0xffffff80 ;  /* 0xffffff8002047836 */ /* 0x001fe40000000000 */
[----:B------:R-:W-:-:S03]  /*1eda0*/  IMAD R2, R26, UR4, RZ ;  /* 0x000000041a027c24 */ /* 0x000fc6000f8e02ff */
[----:B------:R-:W-:-:S07]  /*1edb0*/  SHF.R.S32.HI R3, RZ, 0x1f, R4 ;  /* 0x0000001fff037819 */ /* 0x000fce0000011404 */
[----:B------:R-:W0:Y:S01]  /*1edc0*/  @P0 LDC R11, c[0x0][0xbec] ;  /* 0x0002fb00ff0b0b82 */ /* 0x000e220000000800 */
[----:B------:R-:W-:Y:S01]  /*1edd0*/  IMAD R9, R25, UR5, R2 ;  /* 0x0000000519097c24 */ /* 0x000fe2000f8e0202 */
[----:B------:R-:W-:Y:S01]  /*1ede0*/  LEA.HI R8, R3, R4, RZ, 0x3 ;  /* 0x0000000403087211 */ /* 0x000fe200078f18ff */
[----:B------:R-:W-:Y:S01]  /*1edf0*/  IMAD.WIDE.U32 R2, R25, UR4, RZ ;  /* 0x0000000419027c25 */ /* 0x000fe2000f8e00ff */
[----:B------:R-:W-:Y:S02]  /*1ee00*/  ULDC.64 UR4, c[0x0][0xae8] ;  /* 0x0002ba0000047ab9 */ /* 0x000fe40000000a00 */
[----:B------:R-:W-:Y:S02]  /*1ee10*/  LOP3.LUT R21, R8, 0xfffffff8, RZ, 0xc0, !PT ;  /* 0xfffffff808157812 */ /* 0x000fe400078ec0ff */
[----:B------:R-:W2:Y:S01]  /*1ee20*/  @P0 LDC R15, c[0x0][0xbf0] ;  /* 0x0002fc00ff0f0b82 */ /* 0x000ea20000000800 */
[----:B------:R-:W-:Y:S01]  /*1ee30*/  SHF.R.S32.HI R12, RZ, 0x3, R8 ;  /* 0x00000003ff0c7819 */ /* 0x000fe20000011408 */
[----:B------:R-:W-:-:S02]  /*1ee40*/  IMAD.IADD R3, R3, 0x1, R9 ;  /* 0x0000000103037824 */ /* 0x000fc400078e0209 */
[----:B------:R-:W-:Y:S02]  /*1ee50*/  IMAD.IADD R21, R4, 0x1, -R21 ;  /* 0x0000000104157824 */ /* 0x000fe400078e0a15 */
[----:B------:R-:W-:-:S04]  /*1ee60*/  IMAD.WIDE.U32 R2, R199, UR4, R2 ;  /* 0x00000004c7027c25 */ /* 0x000fc8000f8e0002 */
[----:B------:R-:W-:Y:S02]  /*1ee70*/  IMAD R9, R21, 0x20, R12 ;  /* 0x0000002015097824 */ /* 0x000fe400078e020c */
[----:B------:R-:W-:Y:S01]  /*1ee80*/  IMAD R3, R199, UR5, R3 ;  /* 0x00000005c7037c24 */ /* 0x000fe2000f8e0203 */
[----:B------:R-:W-:Y:S01]  /*1ee90*/  ULDC.64 UR4, c[0x0][0xaf0] ;  /* 0x0002bc0000047ab9 */ /* 0x000fe20000000a00 */
[----:B------:R-:W-:Y:S02]  /*1eea0*/  IMAD.IADD R10, R220, 0x1, R9 ;  /* 0x00000001dc0a7824 */ /* 0x000fe400078e0209 */
[----:B------:R-:W-:Y:S02]  /*1eeb0*/  IMAD R8, R28, UR4, RZ ;  /* 0x000000041c087c24 */ /* 0x000fe4000f8e02ff */
[----:B0-----:R-:W-:-:S04]  /*1eec0*/  @P0 IMAD.HI.U32 R4, R10, R11, RZ ;  /* 0x0000000b0a040227 */ /* 0x001fc800078e00ff */
[----:B------:R-:W-:Y:S02]  /*1eed0*/  IMAD.MOV.U32 R9, RZ, RZ, R10 ;  /* 0x000000ffff097224 */ /* 0x000fe400078e000a */
[C---:B------:R-:W-:Y:S01]  /*1eee0*/  IMAD R11, R227.reuse, UR5, R8 ;  /* 0x00000005e30b7c24 */ /* 0x040fe2000f8e0208 */
[----:B--2---:R-:W-:Y:S01]  /*1eef0*/  @P0 SHF.R.U32.HI R9, RZ, R15, R4 ;  /* 0x0000000fff090219 */ /* 0x004fe20000011604 */
[----:B------:R-:W-:Y:S01]  /*1ef00*/  IMAD.WIDE.U32 R2, R227, UR4, R2 ;  /* 0x00000004e3027c25 */ /* 0x000fe2000f8e0002 */
[----:B------:R-:W-:Y:S02]  /*1ef10*/  ULDC.64 UR4, c[0x0][0xae0] ;  /* 0x0002b80000047ab9 */ /* 0x000fe40000000a00 */
[----:B------:R-:W-:Y:S01]  /*1ef20*/  SHF.R.S32.HI R4, RZ, 0x1f, R9 ;  /* 0x0000001fff047819 */ /* 0x000fe20000011409 */
[----:B------:R-:W-:Y:S02]  /*1ef30*/  IMAD.IADD R3, R3, 0x1, R11 ;  /* 0x0000000103037824 */ /* 0x000fe400078e020b */
[----:B------:R-:W-:-:S02]  /*1ef40*/  IMAD.MOV R11, RZ, RZ, -R9 ;  /* 0x000000ffff0b7224 */ /* 0x000fc400078e0a09 */
[----:B------:R-:W-:Y:S02]  /*1ef50*/  IMAD R4, R4, UR4, RZ ;  /* 0x0000000404047c24 */ /* 0x000fe4000f8e02ff */
[----:B------:R-:W-:Y:S02]  /*1ef60*/  IMAD R11, R13, R11, R10 ;  /* 0x0000000b0d0b7224 */ /* 0x000fe400078e020a */
[----:B------:R-:W-:-:S04]  /*1ef70*/  IMAD.WIDE.U32 R2, R9, UR4, R2 ;  /* 0x0000000409027c25 */ /* 0x000fc8000f8e0002 */
[----:B------:R-:W-:Y:S01]  /*1ef80*/  IMAD R9, R9, UR5, R4 ;  /* 0x0000000509097c24 */ /* 0x000fe2000f8e0204 */
[----:B------:R-:W-:Y:S01]  /*1ef90*/  SHF.R.S32.HI R4, RZ, 0x1f, R11 ;  /* 0x0000001fff047819 */ /* 0x000fe2000001140b */
[----:B------:R-:W-:Y:S01]  /*1efa0*/  ULDC.64 UR4, c[0x0][0xad8] ;  /* 0x0002b60000047ab9 */ /* 0x000fe20000000a00 */
[----:B------:R-:W-:Y:S02]  /*1efb0*/  IMAD.IADD R220, R12, 0x1, R220 ;  /* 0x000000010cdc7824 */ /* 0x000fe400078e02dc */
        /* <DEDUP_REMOVED lines=12> */
[----:B------:R-:W-:Y:S01]  /*1f080*/  IMAD.SHL.U32 R21, R21, 0x8, RZ ;  /* 0x0000000815157824 */ /* 0x000fe200078e00ff */
[----:B------:R-:W-:-:S02]  /*1f090*/  LEA.HI.X R8, R2, UR5, R3, 0x1, P3 ;  /* 0x0000000502087c11 */ /* 0x000fc400098f0c03 */
[----:B------:R-:W-:Y:S01]  /*1f0a0*/  ISETP.GE.AND P0, PT, R0, R13, PT ;  /* 0x0000000d0000720c */ /* 0x000fe20003f06270 */
[C---:B------:R-:W-:Y:S01]  /*1f0b0*/  VIADD R11, R21.reuse, 0x80 ;  /* 0x00000080150b7836 */ /* 0x040fe20000000000 */
[----:B------:R0:W2:Y:S01]  /*1f0c0*/  SHFL.IDX PT, R2, R4, RZ, 0x181f ;  /* 0x00181fff04027589 */ /* 0x0000a200000e0000 */
[----:B------:R-:W-:Y:S01]  /*1f0d0*/  VIADD R9, R21, 0x40 ;  /* 0x0000004015097836 */ /* 0x000fe20000000000 */
[----:B------:R-:W-:Y:S02]  /*1f0e0*/  SHF.R.S32.HI R14, RZ, 0x1f, R21 ;  /* 0x0000001fff0e7819 */ /* 0x000fe40000011415 */
[----:B------:R0:W3:Y:S01]  /*1f0f0*/  SHFL.IDX PT, R0, R8, RZ, 0x181f ;  /* 0x00181fff08007589 */ /* 0x0000e200000e0000 */
[----:B------:R-:W-:Y:S02]  /*1f100*/  SHF.R.S32.HI R10, RZ, 0x1f, R11 ;  /* 0x0000001fff0a7819 */ /* 0x000fe4000001140b */
        /* <DEDUP_REMOVED lines=12> */
[----:B------:R4:W-:Y:S01]  /*1f1d0*/  @!P4 ST.E.128 desc[UR6][R24.64], RZ ;  /* 0x000000ff1800c985 */ /* 0x0009e2000c101d06 */
[----:B------:R-:W-:-:S03]  /*1f1e0*/  @!P2 LEA.HI.X R3, R11, R0, R10, 0x1, P6 ;  /* 0x000000000b03a211 */ /* 0x000fc600030f0c0a */
[----:B------:R4:W-:Y:S04]  /*1f1f0*/  @!P3 ST.E.128 desc[UR6][R26.64], RZ ;  /* 0x000000ff1a00b985 */ /* 0x0009e8000c101d06 */
[----:B------:R4:W-:Y:S02]  /*1f200*/  @!P2 ST.E.128 desc[UR6][R2.64], RZ ;  /* 0x000000ff0200a985 */ /* 0x0009e4000c101d06 */
.L_x_2895:
[----:B------:R-:W-:Y:S05]  /*1f210*/  BSYNC B1 ;  /* 0x0000000000017941 */ /* 0x000fea0003800000 */
.L_x_2894:
[----:B---3--:R3:W0:Y:S01]  /*1f220*/  SHFL.IDX PT, R0, R8, 0x1, 0x181f ;  /* 0x00381f0008007f89 */ /* 0x00862200000e0000 */
[----:B------:R-:W-:Y:S03]  /*1f230*/  BSSY B1, `(.L_x_2896) ;  /* 0x0000011000017945 */ /* 0x000fe60003800000 */
[----:B--2-4-:R3:W2:Y:S01]  /*1f240*/  SHFL.IDX PT, R2, R4, 0x1, 0x181f ;  /* 0x00381f0004027f89 */ /* 0x0146a200000e0000 */
[----:B------:R-:W-:Y:S05]  /*1f250*/  @P0 BRA `(.L_x_2897) ;  /* 0x0000000000380947 */ /* 0x000fea0003800000 */
[----:B------:R-:W-:Y:S01]  /*1f260*/  ULDC UR4, c[0x0][0xac8] ;  /* 0x0002b20000047ab9 */ /* 0x000fe20000000800 */
[----:B------:R-:W-:Y:S01]  /*1f270*/  ULDC.64 UR6, c[0x0][0x208] ;  /* 0x0000820000067ab9 */ /* 0x000fe20000000a00 */
        /* <DEDUP_REMOVED lines=12> */
.L_x_2897:
[----:B------:R-:W-:Y:S05]  /*1f340*/  BSYNC B1 ;  /* 0x0000000000017941 */ /* 0x000fea0003800000 */
.L_x_2896:
[----:B0-----:R0:W0:Y:S01]  /*1f350*/  SHFL.IDX PT, R0, R8, 0x2, 0x181f ;  /* 0x00581f0008007f89 */ /* 0x00102200000e0000 */
[----:B------:R-:W-:Y:S03]  /*1f360*/  BSSY B1, `(.L_x_2898) ;  /* 0x0000011000017945 */ /* 0x000fe60003800000 */
[----:B--2-4-:R2:W4:Y:S01]  /*1f370*/  SHFL.IDX PT, R2, R4, 0x2, 0x181f ;  /* 0x00581f0004027f89 */ /* 0x01452200000e0000 */
[----:B------:R-:W-:Y:S05]  /*1f380*/  @P1 BRA `(.L_x_2899) ;  /* 0x0000000000381947 */ /* 0x000fea0003800000 */
[----:B------:R-:W-:Y:S01]  /*1f390*/  ULDC UR4, c[0x0][0xac8] ;  /* 0x0002b20000047ab9 */ /* 0x000fe20000000800 */
[----:B------:R-:W-:Y:S01]  /*1f3a0*/  ULDC.64 UR6, c[0x0][0x208] ;  /* 0x0000820000067ab9 */ /* 0x000fe20000000a00 */
        /* <DEDUP_REMOVED lines=12> */
.L_x_2899:
[----:B------:R-:W-:Y:S05]  /*1f470*/  BSYNC B1 ;  /* 0x0000000000017941 */ /* 0x000fea0003800000 */
.L_x_2898:
[----:B0-----:R-:W-:Y:S01]  /*1f480*/  VIADD R0, R220, 0x60 ;  /* 0x00000060dc007836 */ /* 0x001fe20000000000 */
[----:B---3--:R-:W0:Y:S04]  /*1f490*/  SHFL.IDX PT, R8, R8, 0x3, 0x181f ;  /* 0x00781f0008087f89 */ /* 0x008e2800000e0000 */
[----:B------:R-:W-:Y:S01]  /*1f4a0*/  ISETP.GE.AND P0, PT, R0, R13, PT ;  /* 0x0000000d0000720c */ /* 0x000fe20003f06270 */
[----:B----4-:R3:W4:-:S12]  /*1f4b0*/  SHFL.IDX PT, R2, R4, 0x3, 0x181f ;  /* 0x00781f0004027f89 */ /* 0x01071800000e0000 */
[----:B---3--:R-:W-:Y:S05]  /*1f4c0*/  @P0 BRA `(.L_x_2888) ;  /* 0x0000000000380947 */ /* 0x008fea0003800000 */
        /* <DEDUP_REMOVED lines=14> */
.L_x_2888:
[----:B------:R-:W-:Y:S05]  /*1f5b0*/  BSYNC B0 ;  /* 0x0000000000007941 */ /* 0x000fea0003800000 */
.L_x_2878:
[----:B------:R-:W-:Y:S02]  /*1f5c0*/  ULDC UR4, c[0x0][0xc3c] ;  /* 0x00030f0000047ab9 */ /* 0x000fe40000000800 */
[----:B------:R-:W-:-:S13]  /*1f5d0*/  ISETP.GE.AND P0, PT, R7, UR4, PT ;  /* 0x0000000407007c0c */ /* 0x000fda000bf06270 */
[----:B------:R-:W-:Y:S05]  /*1f5e0*/  @!P0 BRA `(.L_x_2900) ;  /* 0xfffffe1c00508947 */ /* 0x000fea000383ffff */
[----:B------:R-:W-:Y:S05]  /*1f5f0*/  BRA `(.L_x_2657) ;  /* 0x0000007c00a07947 */ /* 0x000fea0003800000 */
.L_x_2655:
[----:B------:R-:W-:-:S08]  /*1f600*/  NOP ;  /* 0x0000000000007918 */ /* 0x000fd00000000000 */
[----:B------:R-:W0:-:S00]  /*1f610*/  USETMAXREG.DEALLOC.CTAPOOL 0x28 ;  /* 0x00000028000079c8 */ /* 0x000e0000080e0500 */
        /* <DEDUP_REMOVED lines=14> */
.L_x_2901:
[----:B------:R-:W-:Y:S01]  /*1f700*/  LOP3.LUT R7, R0, 0x1f, RZ, 0xc0, !PT ;  /* 0x0000001f00077812 */ /* 0x000fe200078ec0ff */
[----:B------:R-:W-:Y:S01]  /*1f710*/  ULDC UR4, c[0x0][0xc3c] ;  /* 0x00030f0000047ab9 */ /* 0x000fe20000000800 */
[----:B------:R-:W-:Y:S01]  /*1f720*/  IMAD.MOV.U32 R9, RZ, RZ, RZ ;  /* 0x000000ffff097224 */ /* 0x000fe200078e00ff */
[----:B------:R-:W-:Y:S01]  /*1f730*/  ULDC.64 UR6, c[0x0][0x208] ;  /* 0x0000820000067ab9 */ /* 0x000fe20000000a00 */
[----:B------:R-:W-:Y:S01]  /*1f740*/  ISETP.NE.AND P0, PT, R7, 0x1f, PT ;  /* 0x0000001f0700780c */ /* 0x000fe20003f05270 */
[----:B------:R-:W-:-:S03]  /*1f750*/  ULDC UR5, c[0x0][0xc38] ;  /* 0x00030e0000057ab9 */ /* 0x000fc60000000800 */
[----:B------:R-:W-:-:S13]  /*1f760*/  ISETP.GE.OR P1, PT, R7, UR4, !P0 ;  /* 0x0000000407007c0c */ /* 0x000fda000c726670 */
[----:B------:R-:W0:Y:S08]  /*1f770*/  @!P1 LDC.64 R4, c[0x0][0xc80] ;  /* 0x00032000ff049b82 */ /* 0x000e300000000a00 */
[----:B------:R-:W1:Y:S01]  /*1f780*/  @!P1 LDC.64 R2, c[0x0][0xc78] ;  /* 0x00031e00ff029b82 */ /* 0x000e620000000a00 */
[----:B0-----:R-:W-:-:S05]  /*1f790*/  @!P1 IMAD.WIDE.U32 R4, R7, 0x4, R4 ;  /* 0x0000000407049825 */ /* 0x001fca00078e0004 */
[----:B------:R-:W2:Y:S01]  /*1f7a0*/  @!P1 LDG.E R6, desc[UR6][R4.64] ;  /* 0x0000000604069981 */ /* 0x000ea2000c1e1900 */
[----:B-1----:R-:W-:-:S05]  /*1f7b0*/  @!P1 IMAD.WIDE.U32 R2, R7, 0x4, R2 ;  /* 0x0000000407029825 */ /* 0x002fca00078e0002 */
[----:B------:R-:W2:Y:S01]  /*1f7c0*/  @!P1 LDG.E R9, desc[UR6][R2.64] ;  /* 0x0000000602099981 */ /* 0x000ea2000c1e1900 */
[C---:B------:R-:W-:Y:S02]  /*1f7d0*/  ISETP.NE.AND P1, PT, R7.reuse, RZ, PT ;  /* 0x000000ff0700720c */ /* 0x040fe40003f25270 */
[C---:B------:R-:W-:Y:S02]  /*1f7e0*/  ISETP.GE.U32.AND P2, PT, R7.reuse, 0x2, PT ;  /* 0x000000020700780c */ /* 0x040fe40003f46070 */
[C---:B------:R-:W-:Y:S02]  /*1f7f0*/  ISETP.GE.U32.AND P3, PT, R7.reuse, 0x4, PT ;  /* 0x000000040700780c */ /* 0x040fe40003f66070 */
[C---:B------:R-:W-:Y:S02]  /*1f800*/  ISETP.GE.U32.AND P4, PT, R7.reuse, 0x8, PT ;  /* 0x000000080700780c */ /* 0x040fe40003f86070 */
[----:B------:R-:W-:Y:S01]  /*1f810*/  ISETP.GE.U32.AND P5, PT, R7, 0x10, PT ;  /* 0x000000100700780c */ /* 0x000fe20003fa6070 */
[----:B------:R-:W0:Y:S01]  /*1f820*/  S2UR UR6, SR_CTAID.X ;  /* 0x00000000000679c3 */ /* 0x000e220000002500 */
[----:B------:R-:W-:Y:S01]  /*1f830*/  UMOV UR4, URZ ;  /* 0x0000003f00047c82 */ /* 0x000fe20008000000 */
[----:B--2---:R-:W-:-:S05]  /*1f840*/  IMAD R8, R6, R9, RZ ;  /* 0x0000000906087224 */ /* 0x004fca00078e02ff */
        /* <DEDUP_REMOVED lines=23> */
.L_x_2905:
[----:B------:R-:W0:Y:S01]  /*1f9c0*/  LDC R2, c[0x0][0xc3c] ;  /* 0x00030f00ff027b82 */ /* 0x000e220000000800 */
[----:B------:R-:W-:Y:S01]  /*1f9d0*/  UIADD3 UR4, UR4, 0x1f, URZ ;  /* 0x0000001f04047890 */ /* 0x000fe2000fffe03f */
[----:B------:R-:W-:Y:S02]  /*1f9e0*/  ULDC UR7, c[0x0][0xc3c] ;  /* 0x00030f0000077ab9 */ /* 0x000fe40000000800 */
[----:B------:R-:W-:-:S03]  /*1f9f0*/  IMAD.U32 R27, RZ, RZ, UR7 ;  /* 0x00000007ff1b7e24 */ /* 0x000fc6000f8e00ff */
[----:B0-----:R-:W-:-:S13]  /*1fa00*/  ISETP.LE.AND P6, PT, R2, UR4, PT ;  /* 0x0000000402007c0c */ /* 0x001fda000bfc3270 */
[----:B------:R-:W-:Y:S05]  /*1fa10*/  @P6 BRA `(.L_x_2904) ;  /* 0x0000000800b06947 */ /* 0x000fea0003800000 */
[----:B------:R-:W-:Y:S01]  /*1fa20*/  VIADD R9, R7, UR4 ;  /* 0x0000000407097c36 */ /* 0x000fe20008000000 */
[----:B------:R-:W-:Y:S01]  /*1fa30*/  ULDC.64 UR8, c[0x0][0x208] ;  /* 0x0000820000087ab9 */ /* 0x000fe20000000a00 */
        /* <DEDUP_REMOVED lines=30> */
.L_x_2903:
        /* <DEDUP_REMOVED lines=13> */
.L_x_2906:
        /* <DEDUP_REMOVED lines=62> */
.L_x_2907:
[----:B------:R-:W0:Y:S01]  /*200d0*/  LDC.64 R2, c[0x0][0xc90] ;  /* 0x00032400ff027b82 */ /* 0x000e220000000a00 */
[----:B------:R-:W-:Y:S01]  /*200e0*/  ULDC.64 UR6, c[0x0][0x208] ;  /* 0x0000820000067ab9 */ /* 0x000fe20000000a00 */
        /* <DEDUP_REMOVED lines=60> */
.L_x_2908:
[----:B------:R-:W-:-:S05]  /*204b0*/  LOP3.LUT R25, RZ, R2, RZ, 0x33, !PT ;  /* 0x00000002ff197212 */ /* 0x000fca00078e33ff */
[----:B------:R-:W-:Y:S01]  /*204c0*/  IMAD.IADD R25, R6, 0x1, R25 ;  /* 0x0000000106197824 */ /* 0x000fe200078e0219 */
[----:B------:R-:W-:Y:S06]  /*204d0*/  BRA `(.L_x_2909) ;  /* 0x00000000000c7947 */ /* 0x000fec0003800000 */
.L_x_2904:
[----:B------:R-:W-:Y:S02]  /*204e0*/  IMAD.MOV.U32 R25, RZ, RZ, RZ ;  /* 0x000000ffff197224 */ /* 0x000fe400078e00ff */
[----:B------:R-:W-:Y:S02]  /*204f0*/  IMAD.U32 R24, RZ, RZ, UR6 ;  /* 0x00000006ff187e24 */ /* 0x000fe4000f8e00ff */
[----:B------:R-:W-:-:S07]  /*20500*/  IMAD.MOV.U32 R26, RZ, RZ, RZ ;  /* 0x000000ffff1a7224 */ /* 0x000fce00078e00ff */
.L_x_2909:
[----:B------:R-:W-:-:S13]  /*20510*/  ISETP.NE.AND P0, PT, R7, RZ, PT ;  /* 0x000000ff0700720c */ /* 0x000fda0003f05270 */
[----:B------:R-:W0:Y:S01]  /*20520*/  @!P0 S2R R3, SR_CgaCtaId ;  /* 0x0000000000038919 */ /* 0x000e220000008800 */
[----:B------:R-:W-:-:S04]  /*20530*/  @!P0 MOV R2, 0x400 ;  /* 0x0000040000028802 */ /* 0x000fc80000000f00 */
[----:B0-----:R-:W-:-:S05]  /*20540*/  @!P0 LEA R2, R3, R2, 0x18 ;  /* 0x0000000203028211 */ /* 0x001fca00078ec0ff */
[----:B------:R1:W-:Y:S01]  /*20550*/  @!P0 STS.128 [R2+0x308d0], R24 ;  /* 0x0308d01802008388 */ /* 0x0003e20000000c00 */
[----:B------:R-:W-:Y:S06]  /*20560*/  BAR.ARV 0x5, 0x180 ;  /* 0x0146000000007b1d */ /* 0x000fec0000002000 */
.L_x_2902:
[----:B------:R2:W-:Y:S01]  /*20570*/  STL [R1+0x28], RZ ;  /* 0x000028ff01007387 */ /* 0x0005e20000100800 */
[----:B------:R-:W-:Y:S01]  /*20580*/  ULDC UR4, c[0x0][0xc3c] ;  /* 0x00030f0000047ab9 */ /* 0x000fe20000000800 */
[----:B------:R-:W-:Y:S01]  /*20590*/  IMAD.MOV.U32 R29, RZ, RZ, 0x1 ;  /* 0x00000001ff1d7424 */ /* 0x000fe200078e00ff */
[----:B0-----:R-:W-:Y:S01]  /*205a0*/  ISETP.GE.AND P0, PT, R27, UR4, PT ;  /* 0x000000041b007c0c */ /* 0x001fe2000bf06270 */
[----:B------:R-:W-:-:S12]  /*205b0*/  IMAD.MOV.U32 R23, RZ, RZ, RZ ;  /* 0x000000ffff177224 */ /* 0x000fd800078e00ff */
[----:B--2---:R-:W-:Y:S05]  /*205c0*/  @P0 BRA `(.L_x_2910) ;  /* 0x0000006800d00947 */ /* 0x004fea0003800000 */
[----:B------:R-:W0:Y:S01]  /*205d0*/  S2UR UR5, SR_CgaCtaId ;  /* 0x00000000000579c3 */ /* 0x000e220000008800 */
[C---:B------:R-:W-:Y:S01]  /*205e0*/  IMAD.SHL.U32 R33, R0.reuse, 0x8, RZ ;  /* 0x0000000800217824 */ /* 0x040fe200078e00ff */
[----:B------:R-:W-:Y:S01]  /*205f0*/  LOP3.LUT R4, R0, 0x7f, RZ, 0xc0, !PT ;  /* 0x0000007f00047812 */ /* 0x000fe200078ec0ff */
[----:B------:R-:W-:Y:S01]  /*20600*/  UMOV UR4, 0x400 ;  /* 0x0000040000047882 */ /* 0x000fe20000000000 */
[----:B------:R2:W-:Y:S01]  /*20610*/  STL [R1+0x28], RZ ;  /* 0x000028ff01007387 */ /* 0x0005e20000100800 */
[----:B------:R-:W-:Y:S01]  /*20620*/  BSSY B8, `(.L_x_2910) ;  /* 0x00006ae000087945 */ /* 0x000fe20003800000 */
[C---:B------:R-:W-:Y:S01]  /*20630*/  LOP3.LUT R3, R33.reuse, 0x1f8, RZ, 0xc0, !PT ;  /* 0x000001f821037812 */ /* 0x040fe200078ec0ff */
[----:B------:R-:W-:Y:S01]  /*20640*/  IMAD.SHL.U32 R37, R4, 0x8, RZ ;  /* 0x0000000804257824 */ /* 0x000fe200078e00ff */
[----:B------:R-:W-:Y:S01]  /*20650*/  LOP3.LUT R33, R33, 0x38, RZ, 0xc0, !PT ;  /* 0x0000003821217812 */ /* 0x000fe200078ec0ff */
[----:B------:R-:W-:Y:S01]  /*20660*/  IMAD.MOV.U32 R30, RZ, RZ, 0x1 ;  /* 0x00000001ff1e7424 */ /* 0x000fe200078e00ff */
[----:B-1----:R-:W-:Y:S01]  /*20670*/  LOP3.LUT R2, R3, 0x38, R0, 0x78, !PT ;  /* 0x0000003803027812 */ /* 0x002fe200078e7800 */
[----:B------:R-:W-:Y:S01]  /*20680*/  IMAD.SHL.U32 R0, R0, 0x10, RZ ;  /* 0x0000001000007824 */ /* 0x000fe200078e00ff */
[C---:B------:R-:W-:Y:S01]  /*20690*/  LOP3.LUT R36, R33.reuse, 0x40, RZ, 0xfc, !PT ;  /* 0x0000004021247812 */ /* 0x040fe200078efcff */
[----:B------:R-:W-:Y:S01]  /*206a0*/  IMAD.MOV.U32 R28, RZ, RZ, RZ ;  /* 0x000000ffff1c7224 */ /* 0x000fe200078e00ff */
[----:B------:R-:W-:Y:S01]  /*206b0*/  LOP3.LUT R37, R2, 0x200, R37, 0xf8, !PT ;  /* 0x0000020002257812 */ /* 0x000fe200078ef825 */
[----:B------:R-:W-:Y:S01]  /*206c0*/  IMAD.MOV.U32 R23, RZ, RZ, RZ ;  /* 0x000000ffff177224 */ /* 0x000fe200078e00ff */
[----:B------:R-:W-:Y:S01]  /*206d0*/  SHF.R.U32.HI R2, RZ, 0x3, R4 ;  /* 0x00000003ff027819 */ /* 0x000fe20000011604 */
[----:B------:R-:W-:Y:S01]  /*206e0*/  IMAD.MOV.U32 R29, RZ, RZ, 0x1 ;  /* 0x00000001ff1d7424 */ /* 0x000fe200078e00ff */
[----:B------:R-:W-:Y:S01]  /*206f0*/  LOP3.LUT R34, R33, 0x80, RZ, 0xfc, !PT ;  /* 0x0000008021227812 */ /* 0x000fe200078efcff */
[----:B------:R-:W-:Y:S01]  /*20700*/  ULOP3.LUT UR37, UR60, 0x2, URZ, 0xfc, !UPT ;  /* 0x000000023c257892 */ /* 0x000fe2000f8efc3f */
[----:B------:R-:W-:Y:S01]  /*20710*/  LOP3.LUT R0, R2, 0x70, R0, 0xf8, !PT ;  /* 0x0000007002007812 */ /* 0x000fe200078ef800 */
[----:B------:R-:W-:Y:S01]  /*20720*/  ULDC.64 UR38, c[0x0][0x198] ;  /* 0x0000660000267ab9 */ /* 0x000fe20000000a00 */
[----:B------:R-:W-:Y:S01]  /*20730*/  ULDC UR36, c[0x0][0xc] ;  /* 0x0000030000247ab9 */ /* 0x000fe20000000800 */
[----:B0-----:R-:W-:-:S06]  /*20740*/  ULEA UR4, UR5, UR4, 0x18 ;  /* 0x0000000405047291 */ /* 0x001fcc000f8ec03f */
[----:B------:R-:W-:-:S04]  /*20750*/  IMAD.U32 R16, RZ, RZ, UR4 ;  /* 0x00000004ff107e24 */ /* 0x000fc8000f8e00ff */
[----:B------:R-:W-:-:S05]  /*20760*/  IMAD R0, R37, 0x2, R16 ;  /* 0x0000000225007824 */ /* 0x000fca00078e0210 */
[----:B------:R2:W-:Y:S02]  /*20770*/  STL [R1], R0 ;  /* 0x0000000001007387 */ /* 0x0005e40000100800 */
.L_x_3017:
[----:B0-----:R-:W0:Y:S01]  /*20780*/  LDC.64 R2, c[0x0][0xc88] ;  /* 0x00032200ff027b82 */ /* 0x001e220000000a00 */
[----:B------:R-:W-:Y:S01]  /*20790*/  ULDC.64 UR4, c[0x0][0x208] ;  /* 0x0000820000047ab9 */ /* 0x000fe20000000a00 */
[----:B0-----:R-:W-:-:S05]  /*207a0*/  IMAD.WIDE R2, R27, 0x4, R2 ;  /* 0x000000041b027825 */ /* 0x001fca00078e0202 */
[----:B--2---:R-:W2:Y:S01]  /*207b0*/  LDG.E R31, desc[UR4][R2.64] ;  /* 0x00000004021f7981 */ /* 0x004ea2000c1e1900 */
[----:B------:R-:W-:Y:S05]  /*207c0*/  YIELD ;  /* 0x0000000000007946 */ /* 0x000fea0003800000 */
[----:B------:R-:W-:Y:S01]  /*207d0*/  ULDC.64 UR4, c[0x0][0xa28] ;  /* 0x00028a0000047ab9 */ /* 0x000fe20000000a00 */
[----:B------:R-:W-:Y:S01]  /*207e0*/  ULDC.64 UR8, c[0x0][0xa18] ;  /* 0x0002860000087ab9 */ /* 0x000fe20000000a00 */
[----:B------:R-:W-:Y:S01]  /*207f0*/  ISETP.NE.U32.AND P0, PT, RZ, UR4, PT ;  /* 0x00000004ff007c0c */ /* 0x000fe2000bf05070 */
[----:B------:R-:W-:Y:S01]  /*20800*/  IMAD.MOV.U32 R13, RZ, RZ, RZ ;  /* 0x000000ffff0d7224 */ /* 0x000fe200078e00ff */
[----:B------:R-:W-:Y:S01]  /*20810*/  ULDC.64 UR10, c[0x0][0x208] ;  /* 0x00008200000a7ab9 */ /* 0x000fe20000000a00 */
[----:B------:R-:W-:Y:S01]  /*20820*/  ULDC.64 UR6, c[0x0][0xa10] ;  /* 0x0002840000067ab9 */ /* 0x000fe20000000a00 */
[----:B------:R-:W-:-:S02]  /*20830*/  ISETP.NE.AND.EX P0, PT, RZ, UR5, PT, P0 ;  /* 0x00000005ff007c0c */ /* 0x000fc4000bf05300 */
[----:B------:R-:W-:-:S04]  /*20840*/  ISETP.NE.U32.AND P2, PT, RZ, UR8, PT ;  /* 0x00000008ff007c0c */ /* 0x000fc8000bf45070 */
[----:B------:R-:W-:Y:S02]  /*20850*/  ISETP.NE.AND.EX P2, PT, RZ, UR9, PT, P2 ;  /* 0x00000009ff007c0c */ /* 0x000fe4000bf45320 */
[----:B--2---:R-:W-:-:S05]  /*20860*/  SHF.R.S32.HI R0, RZ, 0x1f, R31 ;  /* 0x0000001fff007819 */ /* 0x004fca000001141f */
[C---:B------:R-:W-:Y:S01]  /*20870*/  @P0 LEA R2, P1, R31.reuse, UR4, 0x2 ;  /* 0x000000041f020c11 */ /* 0x040fe2000f8210ff */
[C---:B------:R-:W-:Y:S01]  /*20880*/  IMAD.SHL.U32 R17, R31.reuse, 0x4, RZ ;  /* 0x000000041f117824 */ /* 0x040fe200078e00ff */
[C-C-:B------:R-:W-:Y:S01]  /*20890*/  SHF.L.U64.HI R18, R31.reuse, 0x2, R0.reuse ;  /* 0x000000021f127819 */ /* 0x140fe20000010200 */
[----:B------:R0:W-:Y:S01]  /*208a0*/  STL [R1+0x20], R0 ;  /* 0x0000200001007387 */ /* 0x0001e20000100800 */
[----:B------:R-:W-:Y:S01]  /*208b0*/  @P0 LEA.HI.X R3, R31, UR5, R0, 0x2, P1 ;  /* 0x000000051f030c11 */ /* 0x000fe200088f1400 */
[----:B------:R-:W-:-:S04]  /*208c0*/  ULDC.64 UR4, c[0x0][0xa00] ;  /* 0x0002800000047ab9 */ /* 0x000fc80000000a00 */
[----:B-1----:R1:W2:Y:S01]  /*208d0*/  @P0 LDG.E R13, desc[UR10][R2.64] ;  /* 0x0000000a020d0981 */ /* 0x0022a2000c1e1900 */
[----:B------:R-:W-:Y:S01]  /*208e0*/  ISETP.NE.U32.AND P0, PT, RZ, UR4, PT ;  /* 0x00000004ff007c0c */ /* 0x000fe2000bf05070 */
[----:B------:R-:W-:Y:S01]  /*208f0*/  IMAD.MOV.U32 R35, RZ, RZ, RZ ;  /* 0x000000ffff237224 */ /* 0x000fe200078e00ff */
[----:B------:R-:W-:Y:S01]  /*20900*/  ISETP.NE.U32.AND P1, PT, RZ, UR6, PT ;  /* 0x00000006ff007c0c */ /* 0x000fe2000bf25070 */
[----:B0-----:R-:W-:Y:S01]  /*20910*/  IMAD.MOV.U32 R0, RZ, RZ, RZ ;  /* 0x000000ffff007224 */ /* 0x001fe200078e00ff */
[----:B------:R-:W-:Y:S02]  /*20920*/  ISETP.NE.AND.EX P0, PT, RZ, UR5, PT, P0 ;  /* 0x00000005ff007c0c */ /* 0x000fe4000bf05300 */
[----:B------:R-:W-:Y:S02]  /*20930*/  ISETP.NE.AND.EX P1, PT, RZ, UR7, PT, P1 ;  /* 0x00000007ff007c0c */ /* 0x000fe4000bf25310 */
[C---:B------:R-:W-:Y:S02]  /*20940*/  IADD3 R4, P4, R17.reuse, UR6, RZ ;  /* 0x0000000611047c10 */ /* 0x040fe4000ff9e0ff */
[----:B-1----:R-:W-:Y:S01]  /*20950*/  IADD3 R2, P3, R17, UR4, RZ ;  /* 0x0000000411027c10 */ /* 0x002fe2000ff7e0ff */
[----:B------:R-:W-:Y:S01]  /*20960*/  ULDC UR4, c[0x0][0x288] ;  /* 0x0000a20000047ab9 */ /* 0x000fe20000000800 */
[----:B------:R-:W-:-:S02]  /*20970*/  IADD3.X R5, R18, UR7, RZ, P4, !PT ;  /* 0x0000000712057c10 */ /* 0x000fc4000a7fe4ff */
[C---:B------:R-:W-:Y:S02]  /*20980*/  IADD3.X R3, R18.reuse, UR5, RZ, P3, !PT ;  /* 0x0000000512037c10 */ /* 0x040fe40009ffe4ff */
[----:B------:R-:W-:Y:S01]  /*20990*/  @P2 IADD3 R6, P3, R17, UR8, RZ ;  /* 0x0000000811062c10 */ /* 0x000fe2000ff7e0ff */
[----:B------:R-:W-:Y:S01]  /*209a0*/  IMAD.U32 R8, RZ, RZ, UR4 ;  /* 0x00000004ff087e24 */ /* 0x000fe2000f8e00ff */
[----:B------:R-:W-:Y:S01]  /*209b0*/  ULDC.64 UR4, c[0x0][0x418] ;  /* 0x0001060000047ab9 */ /* 0x000fe20000000a00 */
[----:B------:R-:W5:Y:S01]  /*209c0*/  @P0 LDG.E R35, desc[UR10][R2.64] ;  /* 0x0000000a02230981 */ /* 0x000f62000c1e1900 */
[----:B------:R-:W-:-:S03]  /*209d0*/  @P2 IADD3.X R7, R18, UR9, RZ, P3, !PT ;  /* 0x0000000912072c10 */ /* 0x000fc60009ffe4ff */
[----:B------:R-:W5:Y:S04]  /*209e0*/  @P1 LDG.E R0, desc[UR10][R4.64] ;  /* 0x0000000a04001981 */ /* 0x000f68000c1e1900 */
        /* <DEDUP_REMOVED lines=10> */
[----:B---3--:R0:W-:Y:S01]  /*20a90*/  STL [R1+0x18], R8 ;  /* 0x0000180801007387 */ /* 0x0081e20000100800 */
[----:B------:R-:W-:-:S03]  /*20aa0*/  IMAD.MOV.U32 R12, RZ, RZ, R8 ;  /* 0x000000ffff0c7224 */ /* 0x000fc600078e0008 */
[----:B--2---:R0:W-:Y:S01]  /*20ab0*/  STL [R1+0xc], R13 ;  /* 0x00000c0d01007387 */ /* 0x0041e20000100800 */
[----:B------:R-:W-:Y:S05]  /*20ac0*/  @P2 BRA `(.L_x_2911) ;  /* 0x0000000000182947 */ /* 0x000fea0003800000 */
[----:B------:R-:W-:Y:S05]  /*20ad0*/  @!P0 BRA `(.L_x_2911) ;  /* 0x0000000000148947 */ /* 0x000fea0003800000 */
[----:B------:R-:W-:Y:S02]  /*20ae0*/  ULDC.64 UR4, c[0x0][0x208] ;  /* 0x0000820000047ab9 */ /* 0x000fe40000000a00 */
[----:B0-----:R-:W2:Y:S04]  /*20af0*/  LDG.E R8, desc[UR4][R2.64] ;  /* 0x0000000402087981 */ /* 0x001ea8000c1e1900 */
[----:B------:R-:W2:Y:S02]  /*20b00*/  LDG.E R7, desc[UR4][R2.64+0x4] ;  /* 0x0000040402077981 */ /* 0x000ea4000c1e1900 */
[----:B--2---:R-:W-:-:S05]  /*20b10*/  IMAD.IADD R12, R7, 0x1, -R8 ;  /* 0x00000001070c7824 */ /* 0x004fca00078e0a08 */
[----:B------:R1:W-:Y:S02]  /*20b20*/  STL [R1+0x18], R12 ;  /* 0x0000180c01007387 */ /* 0x0003e40000100800 */
.L_x_2911:
[----:B------:R-:W-:Y:S01]  /*20b30*/  ULDC.64 UR4, c[0x0][0xa20] ;  /* 0x0002880000047ab9 */ /* 0x000fe20000000a00 */
[C---:B------:R-:W-:Y:S01]  /*20b40*/  LOP3.LUT R2, R26.reuse, 0xff000000, RZ, 0xc0, !PT ;  /* 0xff0000001a027812 */ /* 0x040fe200078ec0ff */
        /* <DEDUP_REMOVED lines=8> */
[----:B------:R-:W-:Y:S01]  /*20bd0*/  IADD3 R2, P0, R17, UR4, RZ ;  /* 0x0000000411027c10 */ /* 0x000fe2000ff1e0ff */
[----:B------:R-:W-:-:S03]  /*20be0*/  ULDC.64 UR6, c[0x0][0x208] ;  /* 0x0000820000067ab9 */ /* 0x000fc60000000a00 */
[----:B------:R-:W-:-:S05]  /*20bf0*/  IADD3.X R3, R18, UR5, RZ, P0, !PT ;  /* 0x0000000512037c10 */ /* 0x000fca00087fe4ff */
[----:B------:R0:W5:Y:S01]  /*20c00*/  LDG.E R9, desc[UR6][R2.64] ;  /* 0x0000000602097981 */ /* 0x000162000c1e1900 */
[----:B------:R-:W-:Y:S05]  /*20c10*/  BRA `(.L_x_2913) ;  /* 0x0000000000287947 */ /* 0x000fea0003800000 */
.L_x_2912:
[----:B------:R-:W-:Y:S02]  /*20c20*/  ULDC.64 UR4, c[0x0][0xa08] ;  /* 0x0002820000047ab9 */ /* 0x000fe40000000a00 */
[----:B------:R-:W-:-:S04]  /*20c30*/  ISETP.NE.U32.AND P0, PT, RZ, UR4, PT ;  /* 0x00000004ff007c0c */ /* 0x000fc8000bf05070 */
[----:B------:R-:W-:-:S13]  /*20c40*/  ISETP.NE.AND.EX P0, PT, RZ, UR5, PT, P0 ;  /* 0x00000005ff007c0c */ /* 0x000fda000bf05300 */
[----:B------:R-:W-:Y:S05]  /*20c50*/  @!P0 BRA `(.L_x_2913) ;  /* 0x0000000000188947 */ /* 0x000fea0003800000 */
[----:B------:R-:W0:Y:S01]  /*20c60*/  LDC.64 R2, c[0x0][0xa08] ;  /* 0x00028200ff027b82 */ /* 0x000e220000000a00 */
[----:B------:R-:W-:Y:S01]  /*20c70*/  ULDC.64 UR4, c[0x0][0x208] ;  /* 0x0000820000047ab9 */ /* 0x000fe20000000a00 */
[----:B0-----:R-:W-:-:S05]  /*20c80*/  IMAD.WIDE R2, R32, 0x4, R2 ;  /* 0x0000000420027825 */ /* 0x001fca00078e0202 */
[----:B------:R-:W2:Y:S04]  /*20c90*/  LDG.E R9, desc[UR4][R2.64] ;  /* 0x0000000402097981 */ /* 0x000ea8000c1e1900 */
[----:B------:R-:W2:Y:S02]  /*20ca0*/  LDG.E R10, desc[UR4][R2.64+0x4] ;  /* 0x00000404020a7981 */ /* 0x000ea4000c1e1900 */
[----:B--2---:R-:W-:-:S07]  /*20cb0*/  IMAD.IADD R9, R10, 0x1, -R9 ;  /* 0x000000010a097824 */ /* 0x004fce00078e0a09 */
.L_x_2913:
[----:B------:R-:W-:Y:S01]  /*20cc0*/  ULDC.64 UR4, c[0x0][0x208] ;  /* 0x0000820000047ab9 */ /* 0x000fe20000000a00 */
[----:B0-----:R-:W0:Y:S01]  /*20cd0*/  LDC R3, c[0x0][0x448] ;  /* 0x00011200ff037b82 */ /* 0x001e220000000800 */
[----:B------:R-:W2:Y:S04]  /*20ce0*/  @P1 LDG.E R2, desc[UR4][R4.64] ;  /* 0x0000000404021981 */ /* 0x000ea8000c1e1900 */
[----:B------:R3:W2:Y:S01]  /*20cf0*/  @P1 LDG.E R11, desc[UR4][R4.64+0x4] ;  /* 0x00000404040b1981 */ /* 0x0006a2000c1e1900 */
[----:B-----5:R-:W-:Y:S01]  /*20d00*/  IMAD.IADD R9, R9, 0x1, -R13 ;  /* 0x0000000109097824 */ /* 0x020fe200078e0a0d */
[----:B------:R-:W-:Y:S01]  /*20d10*/  BSSY B0, `(.L_x_2914) ;  /* 0x0000037000007945 */ /* 0x000fe20003800000 */
[----:B------:R-:W-:Y:S02]  /*20d20*/  LOP3.LUT R20, R8, 0xff, RZ, 0xc0, !PT ;  /* 0x000000ff08147812 */ /* 0x000fe400078ec0ff */
[----:B---3--:R-:W-:-:S02]  /*20d30*/  SHF.R.U32.HI R4, RZ, 0x10, R8 ;  /* 0x00000010ff047819 */ /* 0x008fc40000011608 */
[----:B0-----:R-:W-:-:S13]  /*20d40*/  ISETP.NE.AND P0, PT, R3, 0x1, PT ;  /* 0x000000010300780c */ /* 0x001fda0003f05270 */
[----:B------:R-:W0:Y:S08]  /*20d50*/  @P0 LDC R7, c[0x0][0x44c] ;  /* 0x00011300ff070b82 */ /* 0x000e300000000800 */
[----:B------:R-:W3:Y:S01]  /*20d60*/  @P0 LDC R3, c[0x0][0x450] ;  /* 0x00011400ff030b82 */ /* 0x000ee20000000800 */
[----:B--2---:R-:W-:Y:S02]  /*20d70*/  @P1 IMAD.IADD R6, R11, 0x1, -R2 ;  /* 0x000000010b061824 */ /* 0x004fe400078e0a02 */
[----:B------:R-:W-:-:S04]  /*20d80*/  IMAD.SHL.U32 R2, R25, 0x80, RZ ;  /* 0x0000008019027824 */ /* 0x000fc800078e00ff */
[----:B------:R-:W-:-:S04]  /*20d90*/  VIADD R2, R2, 0x7f ;  /* 0x0000007f02027836 */ /* 0x000fc80000000000 */
[----:B0-----:R-:W-:-:S05]  /*20da0*/  @P0 IMAD.HI.U32 R10, R2, R7, RZ ;  /* 0x00000007020a0227 */ /* 0x001fca00078e00ff */
[----:B---3--:R-:W-:Y:S01]  /*20db0*/  @P0 SHF.R.U32.HI R2, RZ, R3, R10 ;  /* 0x00000003ff020219 */ /* 0x008fe2000001160a */
[----:B------:R-:W-:-:S04]  /*20dc0*/  IMAD.IADD R3, R9, 0x1, R6 ;  /* 0x0000000109037824 */ /* 0x000fc800078e0206 */
[C---:B------:R-:W-:Y:S01]  /*20dd0*/  VIADD R5, R3.reuse, 0x5f ;  /* 0x0000005f03057836 */ /* 0x040fe20000000000 */
[----:B------:R-:W-:Y:S01]  /*20de0*/  IADD3 R7, R3, 0x60, -R12 ;  /* 0x0000006003077810 */ /* 0x000fe20007ffe80c */
[----:B------:R0:W-:Y:S02]  /*20df0*/  STL [R1+0x4], R3 ;  /* 0x0000040301007387 */ /* 0x0001e40000100800 */
[----:B------:R-:W-:-:S04]  /*20e00*/  IMAD.HI R5, R5, 0x2aaaaaab, RZ ;  /* 0x2aaaaaab05057827 */ /* 0x000fc800078e02ff */
[----:B------:R-:W-:-:S04]  /*20e10*/  IMAD.IADD R2, R7, 0x1, R2 ;  /* 0x0000000107027824 */ /* 0x000fc800078e0202 */
[----:B------:R-:W-:Y:S01]  /*20e20*/  IMAD.HI R2, R2, 0x2aaaaaab, RZ ;  /* 0x2aaaaaab02027827 */ /* 0x000fe200078e02ff */
[----:B0-----:R-:W-:-:S04]  /*20e30*/  SHF.R.U32.HI R3, RZ, 0x1f, R5 ;  /* 0x0000001fff037819 */ /* 0x001fc80000011605 */
[----:B------:R-:W-:Y:S02]  /*20e40*/  LEA.HI.SX32 R5, R5, R3, 0x1c ;  /* 0x0000000305057211 */ /* 0x000fe400078fe2ff */
[----:B------:R-:W-:-:S04]  /*20e50*/  SHF.R.U32.HI R3, RZ, 0x1f, R2 ;  /* 0x0000001fff037819 */ /* 0x000fc80000011602 */
[----:B------:R-:W-:Y:S01]  /*20e60*/  LEA.HI.SX32 R10, R2, R3, 0x1c ;  /* 0x00000003020a7211 */ /* 0x000fe200078fe2ff */
[----:B------:R-:W-:-:S03]  /*20e70*/  IMAD.MOV.U32 R2, RZ, RZ, RZ ;  /* 0x000000ffff027224 */ /* 0x000fc600078e00ff */
[----:B------:R-:W-:-:S04]  /*20e80*/  VIMNMX R10, R5, R10, PT ;  /* 0x0000000a050a7248 */ /* 0x000fc80003fe0100 */
[----:B------:R-:W-:-:S13]  /*20e90*/  ISETP.GE.AND P0, PT, R10, 0x1, PT ;  /* 0x000000010a00780c */ /* 0x000fda0003f06270 */
[----:B------:R-:W-:Y:S05]  /*20ea0*/  @!P0 BRA `(.L_x_2915) ;  /* 0x0000000000748947 */ /* 0x000fea0003800000 */
[----:B------:R-:W-:Y:S01]  /*20eb0*/  ISETP.NE.AND P0, PT, R4, RZ, PT ;  /* 0x000000ff0400720c */ /* 0x000fe20003f05270 */
[----:B------:R-:W-:-:S03]  /*20ec0*/  ULDC UR4, c[0x0][0x9f0] ;  /* 0x00027c0000047ab9 */ /* 0x000fc60000000800 */
[----:B------:R-:W-:-:S04]  /*20ed0*/  SEL R8, R4, UR4, P0 ;  /* 0x0000000404087c07 */ /* 0x000fc80008000000 */
[----:B------:R-:W-:Y:S02]  /*20ee0*/  IABS R11, R8 ;  /* 0x00000008000b7213 */ /* 0x000fe40000000000 */
[----:B-1----:R-:W-:Y:S02]  /*20ef0*/  IADD3 R12, R8, -0x1, R10 ;  /* 0xffffffff080c7810 */ /* 0x002fe40007ffe00a */
        /* <DEDUP_REMOVED lines=12> */
[----:B------:R-:W-:-:S04]  /*20fc0*/  IMAD.MOV R2, RZ, RZ, -R2 ;  /* 0x000000ffff027224 */ /* 0x000fc800078e0a02 */
        /* <DEDUP_REMOVED lines=11> */
.L_x_2915:
[----:B------:R-:W-:Y:S05]  /*21080*/  BSYNC B0 ;  /* 0x0000000000007941 */ /* 0x000fea0003800000 */
.L_x_2914:
        /* <DEDUP_REMOVED lines=24> */
[----:B------:R0:W2:Y:S02]  /*21210*/  SHFL.IDX PT, R14, R8, RZ, 0x1f ;  /* 0x00001fff080e7589 */ /* 0x0000a400000e0000 */
.L_x_3085:
[----:B--2---:R-:W-:Y:S02]  /*21220*/  ISETP.NE.AND P0, PT, R14, RZ, PT ;  /* 0x000000ff0e00720c */ /* 0x004fe40003f05270 */
[----:B------:R-:W-:-:S11]  /*21230*/  PLOP3.LUT P6, PT, PT, PT, PT, 0x8, 0x0 ;  /* 0x000000000000781c */ /* 0x000fd60003fce170 */
[----:B------:R-:W-:Y:S05]  /*21240*/  @P0 BRA `(.L_x_2919) ;  /* 0x00000000000c0947 */ /* 0x000fea0003800000 */
[----:B------:R-:W-:-:S03]  /*21250*/  UMOV UR4, 0xffffffff ;  /* 0xffffffff00047882 */ /* 0x000fc60000000000 */
[----:B------:R-:W-:Y:S05]  /*21260*/  BRA.DIV UR4, `(.L_x_2920) ;  /* 0x0000007604487947 */ /* 0x000fea000b800000 */
[----:B------:R-:W-:-:S13]  /*21270*/  ELECT P6, URZ, PT ;  /* 0x00000000003f782f */ /* 0x000fda00038c0000 */
.L_x_2919:
        /* <DEDUP_REMOVED lines=9> */
.L_x_3088:
[----:B------:R-:W-:Y:S05]  /*21310*/  BSYNC B1 ;  /* 0x0000000000017941 */ /* 0x000fea0003800000 */
.L_x_2921:
[----:B------:R-:W-:Y:S04]  /*21320*/  BSSY B1, `(.L_x_2923) ;  /* 0x000008c000017945 */ /* 0x000fe80003800000 */
[----:B------:R-:W-:Y:S05]  /*21330*/  @!P6 BRA `(.L_x_2924) ;  /* 0x000000080028e947 */ /* 0x000fea0003800000 */
[----:B-1----:R-:W-:Y:S01]  /*21340*/  IMAD R12, R28, 0x8, R16 ;  /* 0x000000081c0c7824 */ /* 0x002fe200078e0210 */
[----:B------:R-:W-:Y:S01]  /*21350*/  SHF.L.U32 R11, R30, 0x1f, RZ ;  /* 0x0000001f1e0b7819 */ /* 0x000fe200000006ff */
[----:B------:R-:W1:Y:S01]  /*21360*/  S2R R9, SR_TID.X ;  /* 0x0000000000097919 */ /* 0x000e620000002100 */
[----:B------:R-:W-:Y:S02]  /*21370*/  BSSY B2, `(.L_x_2925) ;  /* 0x0000005000027945 */ /* 0x000fe40003800000 */
[----:B------:R-:W2:Y:S01]  /*21380*/  SYNCS.PHASECHK.TRANS64.TRYWAIT P0, [R12+URZ+0x308a0], R11 ;  /* 0x0308a00b0c0075a7 */ /* 0x000ea2000800017f */
[----:B-1----:R-:W-:-:S04]  /*21390*/  LOP3.LUT R9, R9, 0x7f, RZ, 0xc0, !PT ;  /* 0x0000007f09097812 */ /* 0x002fc800078ec0ff */
[----:B------:R-:W-:Y:S01]  /*213a0*/  ISETP.NE.AND P1, PT, R9, RZ, PT ;  /* 0x000000ff0900720c */ /* 0x000fe20003f25270 */
[----:B--2---:R-:W-:-:S12]  /*213b0*/  @!P0 BRA `(.L_x_2926) ;  /* 0x0000007400288947 */ /* 0x004fd80003800000 */
.L_x_3089:
[----:B------:R-:W-:Y:S05]  /*213c0*/  BSYNC B2 ;  /* 0x0000000000027941 */ /* 0x000fea0003800000 */
.L_x_2925:
        /* <DEDUP_REMOVED lines=9> */
.L_x_2928:
[----:B------:R-:W-:Y:S05]  /*21460*/  BSYNC B2 ;  /* 0x0000000000027941 */ /* 0x000fea0003800000 */
.L_x_2927:
[----:B0-----:R-:W-:Y:S01]  /*21470*/  IMAD.MOV.U32 R8, RZ, RZ, RZ ;  /* 0x000000ffff087224 */ /* 0x001fe200078e00ff */
[----:B------:R-:W-:Y:S01]  /*21480*/  UIADD3 UR4, UP0, UR38, 0x570, URZ ;  /* 0x0000057026047890 */ /* 0x000fe2000ff1e03f */
[----:B------:R-:W-:Y:S01]  /*21490*/  IMAD R9, R3, 0x60, R0 ;  /* 0x0000006003097824 */ /* 0x000fe200078e0200 */
[----:B------:R-:W-:Y:S01]  /*214a0*/  PLOP3.LUT P0, PT, PT, PT, PT, 0x80, 0x0 ;  /* 0x000000000000781c */ /* 0x000fe20003f0f070 */
[----:B------:R-:W-:Y:S01]  /*214b0*/  IMAD R10, R28, 0x9000, R16 ;  /* 0x000090001c0a7824 */ /* 0x000fe200078e0210 */
[----:B------:R-:W-:Y:S01]  /*214c0*/  R2UR UR10, R8 ;  /* 0x00000000080a72ca */ /* 0x000fe200000e0000 */
[----:B------:R-:W-:Y:S01]  /*214d0*/  VIADD R9, R9, 0xffffffa0 ;  /* 0xffffffa009097836 */ /* 0x000fe20000000000 */
[----:B------:R-:W-:Y:S01]  /*214e0*/  UIADD3.X UR5, URZ, UR39, URZ, UP0, !UPT ;  /* 0x000000273f057290 */ /* 0x000fe200087fe43f */
[----:B------:R-:W-:Y:S01]  /*214f0*/  VIADD R8, R12, 0x30890 ;  /* 0x000308900c087836 */ /* 0x000fe20000000000 */
[----:B------:R-:W-:Y:S01]  /*21500*/  UMOV UR6, 0x0 ;  /* 0x0000000000067882 */ /* 0x000fe20000000000 */
[----:B------:R-:W-:Y:S01]  /*21510*/  VIADD R13, R10, 0x1e400 ;  /* 0x0001e4000a0d7836 */ /* 0x000fe20000000000 */
[----:B------:R-:W-:-:S09]  /*21520*/  UMOV UR7, 0x12f00000 ;  /* 0x12f0000000077882 */ /* 0x000fd20000000000 */
.L_x_2929:
        /* <DEDUP_REMOVED lines=16> */
.L_x_2930:
        /* <DEDUP_REMOVED lines=16> */
.L_x_2931:
        /* <DEDUP_REMOVED lines=13> */
.L_x_3090:
[----:B------:R-:W-:Y:S05]  /*21800*/  BSYNC B2 ;  /* 0x0000000000027941 */ /* 0x000fea0003800000 */
.L_x_2932:
        /* <DEDUP_REMOVED lines=11> */
.L_x_2935:
[----:B------:R-:W-:Y:S05]  /*218c0*/  BSYNC B2 ;  /* 0x0000000000027941 */ /* 0x000fea0003800000 */
.L_x_2934:
[----:B------:R-:W-:Y:S01]  /*218d0*/  R2UR UR6, R14 ;  /* 0x000000000e0672ca */ /* 0x000fe200000e0000 */
[----:B------:R-:W-:Y:S01]  /*218e0*/  IMAD.MOV.U32 R8, RZ, RZ, RZ ;  /* 0x000000ffff087224 */ /* 0x000fe200078e00ff */
[----:B------:R-:W-:Y:S01]  /*218f0*/  R2UR UR7, R15 ;  /* 0x000000000f0772ca */ /* 0x000fe200000e0000 */
[----:B------:R-:W-:Y:S01]  /*21900*/  UIADD3 UR4, UP0, UR38, 0x670, URZ ;  /* 0x0000067026047890 */ /* 0x000fe2000ff1e03f */
[----:B------:R-:W-:Y:S01]  /*21910*/  PLOP3.LUT P0, PT, PT, PT, PT, 0x80, 0x0 ;  /* 0x000000000000781c */ /* 0x000fe20003f0f070 */
[----:B01----:R-:W-:Y:S01]  /*21920*/  VIADD R12, R12, 0x308b0 ;  /* 0x000308b00c0c7836 */ /* 0x003fe20000000000 */
[----:B------:R-:W-:Y:S01]  /*21930*/  R2UR UR10, R8 ;  /* 0x00000000080a72ca */ /* 0x000fe200000e0000 */
[----:B------:R-:W-:Y:S01]  /*21940*/  VIADD R8, R10, 0x400 ;  /* 0x000004000a087836 */ /* 0x000fe20000000000 */
[----:B------:R-:W-:-:S13]  /*21950*/  UIADD3.X UR5, URZ, UR39, URZ, UP0, !UPT ;  /* 0x000000273f057290 */ /* 0x000fda00087fe43f */
.L_x_2936:
        /* <DEDUP_REMOVED lines=15> */
.L_x_2937:
        /* <DEDUP_REMOVED lines=15> */
.L_x_2938:
        /* <DEDUP_REMOVED lines=10> */
.L_x_2924:
[----:B------:R-:W-:Y:S05]  /*21be0*/  BSYNC B1 ;  /* 0x0000000000017941 */ /* 0x000fea0003800000 */
.L_x_2923:
        /* <DEDUP_REMOVED lines=9> */
.L_x_2955:
        /* <DEDUP_REMOVED lines=11> */
.L_x_3091:
[----:B------:R-:W-:Y:S05]  /*21d30*/  BSYNC B2 ;  /* 0x0000000000027941 */ /* 0x000fea0003800000 */
.L_x_2941:
        /* <DEDUP_REMOVED lines=9> */
.L_x_2944:
[----:B------:R-:W-:Y:S05]  /*21dd0*/  BSYNC B2 ;  /* 0x0000000000027941 */ /* 0x000fea0003800000 */
.L_x_2943:
        /* <DEDUP_REMOVED lines=11> */
.L_x_2945:
        /* <DEDUP_REMOVED lines=12> */
[----:B------:R-:W-:Y:S01]  /*21f50*/  UMOV UR6, 0x0 ;  /* 0x0000000000067882 */ /* 0x000fe20000000000 */
[----:B------:R-:W-:Y:S02]  /*21f60*/  UMOV UR7, 0x12f00000 ;  /* 0x12f0000000077882 */ /* 0x000fe40000000000 */
[----:B------:R-:W-:Y:S01]  /*21f70*/  R2UR UR10, R13 ;  /* 0x000000000d0a72ca */ /* 0x000fe200000e0000 */
[----:B------:R-:W-:-:S14]  /*21f80*/  VIADD R13, R9, 0x21400 ;  /* 0x00021400090d7836 */ /* 0x000fdc0000000000 */
.L_x_2946:
        /* <DEDUP_REMOVED lines=16> */
.L_x_2947:
        /* <DEDUP_REMOVED lines=13> */
.L_x_3092:
[----:B------:R-:W-:Y:S05]  /*22160*/  BSYNC B2 ;  /* 0x0000000000027941 */ /* 0x000fea0003800000 */
.L_x_2948:
        /* <DEDUP_REMOVED lines=11> */
.L_x_2951:
[----:B------:R-:W-:Y:S05]  /*22220*/  BSYNC B2 ;  /* 0x0000000000027941 */ /* 0x000fea0003800000 */
.L_x_2950:
        /* <DEDUP_REMOVED lines=8> */
.L_x_2952:
        /* <DEDUP_REMOVED lines=11> */
[----:B------:R-:W-:Y:S01]  /*22360*/  R2UR UR6, R14 ;  /* 0x000000000e0672ca */ /* 0x000fe200000e0000 */
[----:B------:R-:W-:Y:S01]  /*22370*/  VIADD R3, R9, 0x3400 ;  /* 0x0000340009037836 */ /* 0x000fe20000000000 */
[----:B------:R-:W-:Y:S02]  /*22380*/  R2UR UR7, R15 ;  /* 0x000000000f0772ca */ /* 0x000fe400000e0000 */
[----:B------:R-:W-:Y:S02]  /*22390*/  R2UR UR10, R10 ;  /* 0x000000000a0a72ca */ /* 0x000fe400000e0000 */
[----:B------:R-:W-:-:S13]  /*223a0*/  PLOP3.LUT P1, PT, PT, PT, PT, 0x80, 0x0 ;  /* 0x000000000000781c */ /* 0x000fda0003f2f070 */
.L_x_2953:
        /* <DEDUP_REMOVED lines=15> */
.L_x_2954:
        /* <DEDUP_REMOVED lines=10> */
.L_x_2940:
[----:B------:R-:W-:Y:S05]  /*22540*/  BSYNC B1 ;  /* 0x0000000000017941 */ /* 0x000fea0003800000 */
.L_x_2939:
        /* <DEDUP_REMOVED lines=8> */
.L_x_2917:
[----:B------:R-:W-:Y:S05]  /*225d0*/  BSYNC B0 ;  /* 0x0000000000007941 */ /* 0x000fea0003800000 */
.L_x_2916:
[----:B------:R-:W2:Y:S01]  /*225e0*/  LDC R0, c[0x0][0x448] ;  /* 0x00011200ff007b82 */ /* 0x000ea20000000800 */
[----:B------:R-:W-:Y:S01]  /*225f0*/  LEA R2, R25, 0x7f, 0x7 ;  /* 0x0000007f19027811 */ /* 0x000fe200078e38ff */
[----:B------:R-:W-:Y:S06]  /*22600*/  @!P0 WARPSYNC.ALL ;  /* 0x0000000000008948 */ /* 0x000fec0003800000 */
[----:B------:R-:W-:Y:S01]  /*22610*/  @!P0 BAR.SYNC.DEFER_BLOCKING 0xc, 0x180 ;  /* 0x0306000000008b1d */ /* 0x000fe20000010000 */
[----:B------:R-:W-:-:S05]  /*22620*/  ISETP.NE.AND P2, PT, R4, RZ, PT ;  /* 0x000000ff0400720c */ /* 0x000fca0003f45270 */
[----:B------:R-:W-:Y:S08]  /*22630*/  BSSY B0, `(.L_x_2956) ;  /* 0x0000029000007945 */ /* 0x000ff00003800000 */
[----:B------:R-:W3:Y:S01]  /*22640*/  @!P2 LDC R4, c[0x0][0x9f0] ;  /* 0x00027c00ff04ab82 */ /* 0x000ee20000000800 */
[----:B--2---:R-:W-:-:S13]  /*22650*/  ISETP.NE.AND P1, PT, R0, 0x1, PT ;  /* 0x000000010000780c */ /* 0x004fda0003f25270 */
[----:B------:R-:W2:Y:S08]  /*22660*/  @P1 LDC R9, c[0x0][0x44c] ;  /* 0x00011300ff091b82 */ /* 0x000eb00000000800 */
[----:B------:R-:W4:Y:S01]  /*22670*/  @P1 LDC R3, c[0x0][0x450] ;  /* 0x00011400ff031b82 */ /* 0x000f220000000800 */
[----:B--2---:R-:W-:-:S05]  /*22680*/  @P1 IMAD.HI.U32 R0, R2, R9, RZ ;  /* 0x0000000902001227 */ /* 0x004fca00078e00ff */
[----:B----4-:R-:W-:Y:S01]  /*22690*/  @P1 SHF.R.U32.HI R2, RZ, R3, R0 ;  /* 0x00000003ff021219 */ /* 0x010fe20000011600 */
[----:B------:R-:W-:-:S04]  /*226a0*/  IMAD.MOV.U32 R0, RZ, RZ, RZ ;  /* 0x000000ffff007224 */ /* 0x000fc800078e00ff */
[----:B------:R-:W-:-:S04]  /*226b0*/  IMAD.IADD R2, R7, 0x1, R2 ;  /* 0x0000000107027824 */ /* 0x000fc800078e0202 */
[----:B------:R-:W-:-:S05]  /*226c0*/  IMAD.HI R2, R2, 0x2aaaaaab, RZ ;  /* 0x2aaaaaab02027827 */ /* 0x000fca00078e02ff */
[----:B------:R-:W-:-:S04]  /*226d0*/  SHF.R.U32.HI R3, RZ, 0x1f, R2 ;  /* 0x0000001fff037819 */ /* 0x000fc80000011602 */
[----:B------:R-:W-:-:S04]  /*226e0*/  LEA.HI.SX32 R2, R2, R3, 0x1c ;  /* 0x0000000302027211 */ /* 0x000fc800078fe2ff */
[----:B------:R-:W-:-:S04]  /*226f0*/  VIMNMX R5, R5, R2, PT ;  /* 0x0000000205057248 */ /* 0x000fc80003fe0100 */
[----:B------:R-:W-:-:S13]  /*22700*/  ISETP.GE.AND P1, PT, R5, 0x1, PT ;  /* 0x000000010500780c */ /* 0x000fda0003f26270 */
[----:B---3--:R-:W-:Y:S05]  /*22710*/  @!P1 BRA `(.L_x_2957) ;  /* 0x0000000000689947 */ /* 0x008fea0003800000 */
[----:B------:R-:W-:Y:S01]  /*22720*/  IABS R0, R4 ;  /* 0x0000000400007213 */ /* 0x000fe20000000000 */
[----:B------:R-:W-:-:S03]  /*22730*/  IMAD.MOV.U32 R2, RZ, RZ, RZ ;  /* 0x000000ffff027224 */ /* 0x000fc600078e00ff */
[----:B0-----:R-:W0:Y:S08]  /*22740*/  I2F.RP R8, R0 ;  /* 0x0000000000087306 */ /* 0x001e300000209400 */
[----:B0-----:R-:W0:Y:S02]  /*22750*/  MUFU.RCP R8, R8 ;  /* 0x0000000800087308 */ /* 0x001e240000001000 */
[----:B0-----:R-:W-:-:S06]  /*22760*/  VIADD R9, R8, 0xffffffe ;  /* 0x0ffffffe08097836 */ /* 0x001fcc0000000000 */
[----:B------:R-:W0:Y:S02]  /*22770*/  F2I.FTZ.U32.TRUNC.NTZ R3, R9 ;  /* 0x0000000900037305 */ /* 0x000e24000021f000 */
[----:B0-----:R-:W-:-:S04]  /*22780*/  IMAD.MOV R7, RZ, RZ, -R3 ;  /* 0x000000ffff077224 */ /* 0x001fc800078e0a03 */
[----:B------:R-:W-:-:S04]  /*22790*/  IMAD R7, R7, R0, RZ ;  /* 0x0000000007077224 */ /* 0x000fc800078e02ff */
[----:B------:R-:W-:Y:S01]  /*227a0*/  IMAD.HI.U32 R6, R3, R7, R2 ;  /* 0x0000000703067227 */ /* 0x000fe200078e0002 */
[----:B------:R-:W-:Y:S02]  /*227b0*/  IADD3 R3, R4, -0x1, R5 ;  /* 0xffffffff04037810 */ /* 0x000fe40007ffe005 */
[-C--:B------:R-:W-:Y:S02]  /*227c0*/  IABS R7, R4.reuse ;  /* 0x0000000400077213 */ /* 0x080fe40000000000 */
[----:B------:R-:W-:Y:S02]  /*227d0*/  IABS R2, R3 ;  /* 0x0000000300027213 */ /* 0x000fe40000000000 */
[----:B------:R-:W-:Y:S01]  /*227e0*/  LOP3.LUT R3, R3, R4, RZ, 0x3c, !PT ;  /* 0x0000000403037212 */ /* 0x000fe200078e3cff */
[----:B------:R-:W-:Y:S02]  /*227f0*/  IMAD.MOV R7, RZ, RZ, -R7 ;  /* 0x000000ffff077224 */ /* 0x000fe400078e0a07 */
        /* <DEDUP_REMOVED lines=12> */
.L_x_2957:
[----:B------:R-:W-:Y:S05]  /*228c0*/  BSYNC B0 ;  /* 0x0000000000007941 */ /* 0x000fea0003800000 */
.L_x_2956:
[-C--:B------:R-:W-:Y:S01]  /*228d0*/  IMAD R3, R20, R0.reuse, RZ ;  /* 0x0000000014037224 */ /* 0x080fe200078e02ff */
        /* <DEDUP_REMOVED lines=13> */
[----:B------:R-:W2:Y:S01]  /*229b0*/  FLO.U32 R0, UR4 ;  /* 0x0000000400007d00 */ /* 0x000ea200080e0000 */
[----:B------:R-:W-:Y:S01]  /*229c0*/  ULDC.64 UR6, c[0x0][0x208] ;  /* 0x0000820000067ab9 */ /* 0x000fe20000000a00 */
        /* <DEDUP_REMOVED lines=9> */
.L_x_2959:
        /* <DEDUP_REMOVED lines=11> */
[----:B------:R-:W-:Y:S02]  /*22b10*/  IMAD.U32 R6, RZ, RZ, UR8 ;  /* 0x00000008ff067e24 */ /* 0x000fe4000f8e00ff */
[----:B------:R-:W-:-:S02]  /*22b20*/  IMAD.U32 R7, RZ, RZ, UR9 ;  /* 0x00000009ff077e24 */ /* 0x000fc4000f8e00ff */
[----:B------:R-:W-:Y:S02]  /*22b30*/  IMAD.U32 R10, RZ, RZ, UR4 ;  /* 0x00000004ff0a7e24 */ /* 0x000fe4000f8e00ff */
[----:B------:R-:W-:Y:S02]  /*22b40*/  IMAD.U32 R11, RZ, RZ, UR5 ;  /* 0x00000005ff0b7e24 */ /* 0x000fe4000f8e00ff */
[----:B0-----:R-:W-:Y:S02]  /*22b50*/  IMAD.MOV.U32 R8, RZ, RZ, 0x70 ;  /* 0x00000070ff087424 */ /* 0x001fe400078e00ff */
[----:B-1----:R-:W-:Y:S02]  /*22b60*/  IMAD.MOV.U32 R12, RZ, RZ, 0x1 ;  /* 0x00000001ff0c7424 */ /* 0x002fe400078e00ff */
[----:B------:R-:W-:-:S07]  /*22b70*/  IMAD.MOV.U32 R13, RZ, RZ, RZ ;  /* 0x000000ffff0d7224 */ /* 0x000fce00078e00ff */
[----:B------:R-:W-:-:S07]  /*22b80*/  LEPC R20, `(.L_x_2962) ;  /* 0x000000001014794e */ /* 0x000fce0000000000 */
[----:B--2---:R-:W-:Y:S05]  /*22b90*/  CALL.ABS.NOINC R2 ;  /* 0x0000000002007343 */ /* 0x004fea0003c00000 */
.L_x_2962:
[----:B------:R-:W-:Y:S05]  /*22ba0*/  BSYNC B6 ;  /* 0x0000000000067941 */ /* 0x000fea0003800000 */
.L_x_2961:
        /* <DEDUP_REMOVED lines=11> */
[----:B------:R-:W-:Y:S02]  /*22c60*/  IMAD.U32 R6, RZ, RZ, UR8 ;  /* 0x00000008ff067e24 */ /* 0x000fe4000f8e00ff */
[----:B------:R-:W-:-:S02]  /*22c70*/  IMAD.U32 R7, RZ, RZ, UR9 ;  /* 0x00000009ff077e24 */ /* 0x000fc4000f8e00ff */
[----:B------:R-:W-:Y:S02]  /*22c80*/  IMAD.U32 R10, RZ, RZ, UR4 ;  /* 0x00000004ff0a7e24 */ /* 0x000fe4000f8e00ff */
[----:B------:R-:W-:Y:S02]  /*22c90*/  IMAD.U32 R11, RZ, RZ, UR5 ;  /* 0x00000005ff0b7e24 */ /* 0x000fe4000f8e00ff */
[----:B0-----:R-:W-:Y:S02]  /*22ca0*/  IMAD.MOV.U32 R8, RZ, RZ, 0x70 ;  /* 0x00000070ff087424 */ /* 0x001fe400078e00ff */
[----:B-1----:R-:W-:Y:S02]  /*22cb0*/  IMAD.MOV.U32 R12, RZ, RZ, 0x1 ;  /* 0x00000001ff0c7424 */ /* 0x002fe400078e00ff */
[----:B--2---:R-:W-:-:S07]  /*22cc0*/  IMAD.MOV.U32 R13, RZ, RZ, RZ ;  /* 0x000000ffff0d7224 */ /* 0x004fce00078e00ff */
[----:B------:R-:W-:-:S07]  /*22cd0*/  LEPC R20, `(.L_x_2965) ;  /* 0x000000001014794e */ /* 0x000fce0000000000 */
[----:B---3--:R-:W-:Y:S05]  /*22ce0*/  CALL.ABS.NOINC R2 ;  /* 0x0000000002007343 */ /* 0x008fea0003c00000 */
.L_x_2965:
        /* <DEDUP_REMOVED lines=15> */
.L_x_2964:
[----:B------:R-:W-:Y:S05]  /*22de0*/  BSYNC B6 ;  /* 0x0000000000067941 */ /* 0x000fea0003800000 */
.L_x_2963:
[----:B------:R-:W2:Y:S01]  /*22df0*/  LDL R22, [R1+0x1c] ;  /* 0x00001c0001167983 */ /* 0x000ea20000100800 */
[----:B------:R-:W-:-:S03]  /*22e00*/  ULDC.64 UR4, c[0x0][0x9f8] ;  /* 0x00027e0000047ab9 */ /* 0x000fc60000000a00 */
[----:B------:R-:W3:Y:S01]  /*22e10*/  LDL R7, [R1+0x4] ;  /* 0x0000040001077983 */ /* 0x000ee20000100800 */
[----:B------:R-:W-:-:S03]  /*22e20*/  ISETP.NE.U32.AND P0, PT, RZ, UR4, PT ;  /* 0x00000004ff007c0c */ /* 0x000fc6000bf05070 */
[----:B------:R-:W4:Y:S01]  /*22e30*/  LDL R21, [R1+0xc] ;  /* 0x00000c0001157983 */ /* 0x000f220000100800 */
[----:B------:R-:W-:Y:S01]  /*22e40*/  ISETP.NE.AND.EX P0, PT, RZ, UR5, PT, P0 ;  /* 0x00000005ff007c0c */ /* 0x000fe2000bf05300 */
[----:B------:R-:W-:Y:S01]  /*22e50*/  ULDC.64 UR6, c[0x0][0x208] ;  /* 0x0000820000067ab9 */ /* 0x000fe20000000a00 */
[----:B------:R-:W0:Y:S01]  /*22e60*/  LDC R0, c[0x0][0x430] ;  /* 0x00010c00ff007b82 */ /* 0x000e220000000800 */
[----:B------:R-:W1:Y:S10]  /*22e70*/  S2R R20, SR_TID.X ;  /* 0x0000000000147919 */ /* 0x000e740000002100 */
[----:B------:R-:W-:Y:S01]  /*22e80*/  @P0 IADD3 R2, P1, R17, UR4, RZ ;  /* 0x0000000411020c10 */ /* 0x000fe2000ff3e0ff */
[----:B------:R-:W-:-:S03]  /*22e90*/  ULDC UR4, c[0x0][0x2f4] ;  /* 0x0000bd0000047ab9 */ /* 0x000fc60000000800 */
[----:B------:R-:W-:-:S05]  /*22ea0*/  @P0 IADD3.X R3, R18, UR5, RZ, P1, !PT ;  /* 0x0000000512030c10 */ /* 0x000fca0008ffe4ff */
[----:B------:R4:W4:Y:S01]  /*22eb0*/  @P0 LDG.E R32, desc[UR6][R2.64] ;  /* 0x0000000602200981 */ /* 0x000922000c1e1900 */
[----:B-1----:R-:W-:-:S04]  /*22ec0*/  LOP3.LUT R20, R20, 0x7f, RZ, 0xc0, !PT ;  /* 0x0000007f14147812 */ /* 0x002fc800078ec0ff */
[----:B------:R-:W-:Y:S02]  /*22ed0*/  SHF.R.U32.HI R4, RZ, 0x3, R20 ;  /* 0x00000003ff047819 */ /* 0x000fe40000011614 */
[----:B------:R-:W1:Y:S01]  /*22ee0*/  S2R R20, SR_TID.X ;  /* 0x0000000000147919 */ /* 0x000e620000002100 */
[----:B0-----:R-:W-:-:S13]  /*22ef0*/  ISETP.NE.AND P1, PT, R0, 0x1, PT ;  /* 0x000000010000780c */ /* 0x001fda0003f25270 */
[----:B------:R-:W0:Y:S01]  /*22f00*/  @P1 LDC R6, c[0x0][0x438] ;  /* 0x00010e00ff061b82 */ /* 0x000e220000000800 */
[----:B-1----:R-:W-:-:S05]  /*22f10*/  IMAD.SHL.U32 R20, R20, 0x10, RZ ;  /* 0x0000001014147824 */ /* 0x002fca00078e00ff */
[----:B------:R-:W-:Y:S02]  /*22f20*/  LOP3.LUT R20, R4, 0x70, R20, 0xf8, !PT ;  /* 0x0000007004147812 */ /* 0x000fe400078ef814 */
[----:B------:R-:W1:Y:S01]  /*22f30*/  @P1 LDC R4, c[0x0][0x434] ;  /* 0x00010d00ff041b82 */ /* 0x000e620000000800 */
[----:B------:R-:W-:Y:S02]  /*22f40*/  LOP3.LUT R19, R19, 0xfffffff7, RZ, 0xc0, !PT ;  /* 0xfffffff713137812 */ /* 0x000fe400078ec0ff */
[----:B------:R-:W-:Y:S01]  /*22f50*/  ISETP.GE.AND P3, PT, R33, UR4, PT ;  /* 0x0000000421007c0c */ /* 0x000fe2000bf66270 */
[----:B------:R-:W-:Y:S01]  /*22f60*/  UMOV UR5, 0xffffffff ;  /* 0xffffffff00057882 */ /* 0x000fe20000000000 */
[----:B--2---:R-:W-:-:S04]  /*22f70*/  VIADD R22, R22, 0xffffffff ;  /* 0xffffffff16167836 */ /* 0x004fc80000000000 */
[----:B------:R-:W-:-:S05]  /*22f80*/  IMAD R5, R22, 0x60, R20 ;  /* 0x0000006016057824 */ /* 0x000fca00078e0214 */
[----:B---3--:R-:W-:-:S04]  /*22f90*/  ISETP.GE.AND P0, PT, R5, R7, PT ;  /* 0x000000070500720c */ /* 0x008fc80003f06270 */
[----:B------:R-:W-:Y:S01]  /*22fa0*/  ISETP.GT.U32.OR P0, PT, R20, 0x5f, P0 ;  /* 0x0000005f1400780c */ /* 0x000fe20000704470 */
[----:B----4-:R-:W-:-:S04]  /*22fb0*/  IMAD.IADD R5, R5, 0x1, R21 ;  /* 0x0000000105057824 */ /* 0x010fc800078e0215 */
[----:B-1----:R-:W-:-:S08]  /*22fc0*/  @P1 IMAD.HI.U32 R7, R5, R4, RZ ;  /* 0x0000000405071227 */ /* 0x002fd000078e00ff */
[----:B------:R-:W1:Y:S01]  /*22fd0*/  @!P0 LDC.64 R2, c[0x0][0x428] ;  /* 0x00010a00ff028b82 */ /* 0x000e620000000a00 */
[----:B------:R-:W-:Y:S01]  /*22fe0*/  IMAD.MOV.U32 R4, RZ, RZ, R5 ;  /* 0x000000ffff047224 */ /* 0x000fe200078e0005 */
[----:B0-----:R-:W-:Y:S02]  /*22ff0*/  @P1 SHF.R.U32.HI R4, RZ, R6, R7 ;  /* 0x00000006ff041219 */ /* 0x001fe40000011607 */
[----:B------:R-:W-:-:S03]  /*23000*/  SHF.R.S32.HI R8, RZ, 0x1f, R32 ;  /* 0x0000001fff087819 */ /* 0x000fc60000011420 */
[----:B------:R-:W-:-:S04]  /*23010*/  IMAD.MOV R6, RZ, RZ, -R4 ;  /* 0x000000ffff067224 */ /* 0x000fc800078e0a04 */
[----:B------:R-:W-:Y:S01]  /*23020*/  IMAD R0, R0, R6, R5 ;  /* 0x0000000600007224 */ /* 0x000fe200078e0205 */
[--C-:B------:R-:W-:Y:S01]  /*23030*/  @!P0 SHF.R.S32.HI R5, RZ, 0x1f, R4.reuse ;  /* 0x0000001fff058819 */ /* 0x100fe20000011404 */
[-C--:B-1----:R-:W-:Y:S02]  /*23040*/  @!P0 IMAD R6, R8, R2.reuse, RZ ;  /* 0x0000000208068224 */ /* 0x082fe400078e02ff */
[----:B------:R-:W-:-:S04]  /*23050*/  @!P0 IMAD.WIDE.U32 R4, R32, R2, R4 ;  /* 0x0000000220048225 */ /* 0x000fc800078e0004 */
[----:B------:R-:W-:Y:S02]  /*23060*/  @!P0 IMAD R6, R32, R3, R6 ;  /* 0x0000000320068224 */ /* 0x000fe400078e0206 */
[----:B------:R-:W0:Y:S02]  /*23070*/  @!P0 LDC.64 R2, c[0x0][0x418] ;  /* 0x00010600ff028b82 */ /* 0x000e240000000a00 */
[----:B------:R-:W-:Y:S02]  /*23080*/  @!P0 IMAD.IADD R6, R5, 0x1, R6 ;  /* 0x0000000105068824 */ /* 0x000fe400078e0206 */
[----:B------:R-:W-:Y:S01]  /*23090*/  IMAD.U32 R7, RZ, RZ, UR37 ;  /* 0x00000025ff077e24 */ /* 0x000fe2000f8e00ff */
[----:B0-----:R-:W-:-:S04]  /*230a0*/  @!P0 LEA R2, P1, R4, R2, 0x2 ;  /* 0x0000000204028211 */ /* 0x001fc800078210ff */
[----:B------:R-:W-:Y:S01]  /*230b0*/  @!P0 LEA.HI.X R3, R4, R3, R6, 0x2, P1 ;  /* 0x0000000304038211 */ /* 0x000fe200008f1406 */
[----:B------:R-:W-:-:S06]  /*230c0*/  IMAD.MOV.U32 R4, RZ, RZ, RZ ;  /* 0x000000ffff047224 */ /* 0x000fcc00078e00ff */
[----:B------:R0:W5:Y:S01]  /*230d0*/  @!P0 LDG.E R4, desc[UR6][R2.64] ;  /* 0x0000000602048981 */ /* 0x000162000c1e1900 */
[----:B------:R-:W-:Y:S02]  /*230e0*/  ISETP.GT.U32.AND P0, PT, R20, 0x5f, PT ;  /* 0x0000005f1400780c */ /* 0x000fe40003f04070 */
[----:B------:R-:W-:-:S11]  /*230f0*/  ISETP.NE.AND P2, PT, R7, 0x3, PT ;  /* 0x000000030700780c */ /* 0x000fd60003f45270 */
[----:B------:R-:W-:-:S04]  /*23100*/  @P0 LOP3.LUT R19, R19, 0x8, RZ, 0xfc, !PT ;  /* 0x0000000813130812 */ /* 0x000fc800078efcff */
[----:B------:R-:W-:-:S04]  /*23110*/  LOP3.LUT R19, R19, 0xffffffef, RZ, 0xc0, !PT ;  /* 0xffffffef13137812 */ /* 0x000fc800078ec0ff */
[----:B------:R-:W-:Y:S01]  /*23120*/  @P2 LOP3.LUT R19, R19, 0x10, RZ, 0xfc, !PT ;  /* 0x0000001013132812 */ /* 0x000fe200078efcff */
[----:B------:R0:W-:Y:S03]  /*23130*/  STL [R1+0x10], R8 ;  /* 0x0000100801007387 */ /* 0x0001e60000100800 */
[----:B------:R-:W-:Y:S02]  /*23140*/  LOP3.LUT R19, R19, 0xfffffffb, RZ, 0xc0, !PT ;  /* 0xfffffffb13137812 */ /* 0x000fe400078ec0ff */
[----:B------:R-:W-:Y:S02]  /*23150*/  ISETP.GE.AND P1, PT, R36, UR4, PT ;  /* 0x0000000424007c0c */ /* 0x000fe4000bf26270 */
[----:B------:R-:W-:Y:S02]  /*23160*/  @P3 LOP3.LUT R19, R19, 0x4, RZ, 0xfc, !PT ;  /* 0x0000000413133812 */ /* 0x000fe400078efcff */
[----:B------:R-:W-:-:S02]  /*23170*/  ISETP.GE.AND P0, PT, R34, UR4, PT ;  /* 0x0000000422007c0c */ /* 0x000fc4000bf06270 */
[----:B------:R-:W-:-:S04]  /*23180*/  LOP3.LUT R19, R19, 0xfffffffe, RZ, 0xc0, !PT ;  /* 0xfffffffe13137812 */ /* 0x000fc800078ec0ff */
[----:B------:R-:W-:-:S04]  /*23190*/  LOP3.LUT R19, R19, 0xfffffffd, RZ, 0xc0, !PT ;  /* 0xfffffffd13137812 */ /* 0x000fc800078ec0ff */
[----:B------:R-:W-:-:S04]  /*231a0*/  @P1 LOP3.LUT R19, R19, 0x2, RZ, 0xfc, !PT ;  /* 0x0000000213131812 */ /* 0x000fc800078efcff */
[----:B------:R-:W-:Y:S01]  /*231b0*/  @P0 LOP3.LUT R19, R19, 0x1, RZ, 0xfc, !PT ;  /* 0x0000000113130812 */ /* 0x000fe200078efcff */
[----:B0-----:R-:W-:Y:S06]  /*231c0*/  BRA.DIV UR5, `(.L_x_2966) ;  /* 0x0000005605f47947 */ /* 0x001fec000b800000 */
.L_x_3095:
[----:B------:R-:W-:Y:S05]  /*231d0*/  @!P2 BRA `(.L_x_2967) ;  /* 0x000000000004a947 */ /* 0x000fea0003800000 */
[----:B------:R-:W-:Y:S01]  /*231e0*/  BPT.TRAP 0x1 ;  /* 0x000000040000795c */ /* 0x000fe20000300000 */
.L_x_2967:
        /* <DEDUP_REMOVED lines=23> */
.L_x_3096:
[----:B------:R-:W-:Y:S05]  /*23360*/  BSYNC B0 ;  /* 0x0000000000007941 */ /* 0x000fea0003800000 */
.L_x_2968:
[----:B------:R-:W2:Y:S01]  /*23370*/  LDL R9, [R1+0x4] ;  /* 0x0000040001097983 */ /* 0x000ea20000100800 */
[----:B------:R-:W-:Y:S01]  /*23380*/  ULDC.64 UR4, c[0x0][0x300] ;  /* 0x0000c00000047ab9 */ /* 0x000fe20000000a00 */
[----:B------:R-:W-:Y:S01]  /*23390*/  ULDC.64 UR6, c[0x0][0x2e8] ;  /* 0x0000ba0000067ab9 */ /* 0x000fe20000000a00 */
[----:B------:R-:W-:Y:S01]  /*233a0*/  IMAD R5, R5, UR4, RZ ;  /* 0x0000000405057c24 */ /* 0x000fe2000f8e02ff */
[----:B------:R-:W1:Y:S01]  /*233b0*/  S2R R8, SR_TID.X ;  /* 0x0000000000087919 */ /* 0x000e620000002100 */
[C---:B0-----:R-:W-:Y:S01]  /*233c0*/  IMAD.WIDE.U32 R2, R0.reuse, UR4, RZ ;  /* 0x0000000400027c25 */ /* 0x041fe2000f8e00ff */
[C---:B------:R-:W-:Y:S02]  /*233d0*/  LOP3.LUT P4, RZ, R19.reuse, 0x4, RZ, 0xc0, !PT ;  /* 0x0000000413ff7812 */ /* 0x040fe4000788c0ff */
[C---:B------:R-:W-:Y:S01]  /*233e0*/  LOP3.LUT P3, RZ, R19.reuse, 0x2, RZ, 0xc0, !PT ;  /* 0x0000000213ff7812 */ /* 0x040fe2000786c0ff */
        /* <DEDUP_REMOVED lines=22> */
[----:B------:R-:W-:Y:S01]  /*23550*/  @P0 IMAD R8, R5, 0x2, R16 ;  /* 0x0000000205080824 */ /* 0x000fe200078e0210 */
[----:B------:R-:W-:Y:S02]  /*23560*/  ULDC.64 UR4, c[0x0][0x208] ;  /* 0x0000820000047ab9 */ /* 0x000fe40000000a00 */
        /* <DEDUP_REMOVED lines=60> */
.L_x_3110:
[----:B------:R-:W-:Y:S01]  /*23930*/  ISETP.GE.AND P0, PT, R6, 0x51, PT ;  /* 0x000000510600780c */ /* 0x000fe20003f06270 */
[----:B------:R-:W-:-:S12]  /*23940*/  ULDC.64 UR4, c[0x0][0x208] ;  /* 0x0000820000047ab9 */ /* 0x000fd80000000a00 */
        /* <DEDUP_REMOVED lines=11> */
.L_x_2971:
[----:B------:R-:W-:Y:S02]  /*23a00*/  PLOP3.LUT P1, PT, P1, P0, PT, 0xa2, 0x0 ;  /* 0x000000000000781c */ /* 0x000fe40000f21472 */
[----:B------:R-:W-:-:S08]  /*23a10*/  @P0 R2UR P1, UR4, R7 ;  /* 0x00000000070402ca */ /* 0x000fd00000020000 */
[----:B------:R-:W-:-:S05]  /*23a20*/  @P0 PLOP3.LUT P0, PT, P1, PT, PT, 0x80, 0x0 ;  /* 0x000000000000081c */ /* 0x000fca0000f0f070 */
[----:B------:R-:W-:Y:S01]  /*23a30*/  @!P1 SYNCS.ARRIVE.TRANS64.RED.A0T1 RZ, [UR4+0x30830], RZ ;  /* 0x030830ffffff99a7 */ /* 0x000fe20008200404 */
[----:B------:R-:W-:Y:S07]  /*23a40*/  @!P1 ARRIVES.LDGSTSBAR.64.TRANSCNT [UR4+0x30830] ;  /* 0x03083000ff0099b0 */ /* 0x000fee0008000a84 */
[----:B------:R-:W-:Y:S05]  /*23a50*/  @P0 BRA.U.ANY `(.L_x_2971) ;  /* 0xfffffffd00e80947 */ /* 0x000fea000393ffff */
[----:B------:R-:W-:Y:S01]  /*23a60*/  NOP ;  /* 0x0000000000007918 */ /* 0x000fe20000000000 */
[----:B------:R-:W-:-:S05]  /*23a70*/  IMAD.U32 R0, RZ, RZ, UR37 ;  /* 0x00000025ff007e24 */ /* 0x000fca000f8e00ff */
[----:B------:R-:W-:-:S13]  /*23a80*/  ISETP.NE.AND P2, PT, R0, 0x3, PT ;  /* 0x000000030000780c */ /* 0x000fda0003f45270 */
[----:B------:R-:W-:Y:S05]  /*23a90*/  @!P2 BRA `(.L_x_2972) ;  /* 0x000000000004a947 */ /* 0x000fea0003800000 */
[----:B------:R-:W-:Y:S01]  /*23aa0*/  BPT.TRAP 0x1 ;  /* 0x000000040000795c */ /* 0x000fe20000300000 */
.L_x_2972:
        /* <DEDUP_REMOVED lines=37> */
.L_x_2974:
[----:B------:R-:W-:Y:S05]  /*23d00*/  BSYNC B6 ;  /* 0x0000000000067941 */ /* 0x000fea0003800000 */
.L_x_2973:
[----:B------:R-:W2:Y:S01]  /*23d10*/  LDL.LU R20, [R1+0x2c] ;  /* 0x00002c0001147983 */ /* 0x000ea20000300800 */
[----:B------:R-:W-:Y:S01]  /*23d20*/  ULDC.64 UR4, c[0x0][0x2d8] ;  /* 0x0000b60000047ab9 */ /* 0x000fe20000000a00 */
[----:B-1----:R-:W1:Y:S02]  /*23d30*/  LDC R7, c[0x0][0x448] ;  /* 0x00011200ff077b82 */ /* 0x002e640000000800 */
[----:B0-----:R-:W3:Y:S04]  /*23d40*/  LDL.LU.64 R2, [R1+0x20] ;  /* 0x0000200001027983 */ /* 0x001ee80000300a00 */
[----:B------:R0:W5:Y:S04]  /*23d50*/  LDL R10, [R1+0x18] ;  /* 0x00001800010a7983 */ /* 0x0001680000100800 */
[----:B------:R0:W5:Y:S01]  /*23d60*/  LDL R8, [R1] ;  /* 0x0000000001087983 */ /* 0x0001620000100800 */
[----:B-1----:R-:W-:-:S13]  /*23d70*/  ISETP.NE.AND P0, PT, R7, 0x1, PT ;  /* 0x000000010700780c */ /* 0x002fda0003f05270 */
[----:B------:R-:W1:Y:S01]  /*23d80*/  @P0 LDC R6, c[0x0][0x44c] ;  /* 0x00011300ff060b82 */ /* 0x000e620000000800 */
[----:B---3--:R-:W-:Y:S02]  /*23d90*/  IMAD.MOV.U32 R3, RZ, RZ, R35 ;  /* 0x000000ffff037224 */ /* 0x008fe400078e0023 */
[----:B------:R-:W-:-:S04]  /*23da0*/  IMAD.WIDE.U32 R2, R26, UR4, R2 ;  /* 0x000000041a027c25 */ /* 0x000fc8000f8e0002 */
[----:B------:R-:W-:Y:S01]  /*23db0*/  IMAD R3, R26, UR5, R3 ;  /* 0x000000051a037c24 */ /* 0x000fe2000f8e0203 */
[----:B------:R-:W-:Y:S02]  /*23dc0*/  ULDC.64 UR4, c[0x0][0x2e0] ;  /* 0x0000b80000047ab9 */ /* 0x000fe40000000a00 */
[----:B--2---:R-:W-:Y:S02]  /*23dd0*/  IMAD R0, R20, UR4, RZ ;  /* 0x0000000414007c24 */ /* 0x004fe4000f8e02ff */
[----:B------:R-:W2:Y:S01]  /*23de0*/  S2R R20, SR_TID.X ;  /* 0x0000000000147919 */ /* 0x000ea20000002100 */
[----:B------:R-:W-:-:S04]  /*23df0*/  IMAD.WIDE.U32 R2, R31, UR4, R2 ;  /* 0x000000041f027c25 */ /* 0x000fc8000f8e0002 */
        /* <DEDUP_REMOVED lines=9> */
[----:B------:R-:W-:-:S04]  /*23e90*/  IMAD R5, R25, 0x80, R20 ;  /* 0x0000008019057824 */ /* 0x000fc800078e0214 */
        /* <DEDUP_REMOVED lines=29> */
[----:B-----5:R-:W-:Y:S01]  /*24070*/  IMAD R5, R10, R7, RZ ;  /* 0x000000070a057224 */ /* 0x020fe200078e02ff */
[----:B------:R-:W-:Y:S01]  /*24080*/  ULDC.64 UR4, c[0x0][0x208] ;  /* 0x0000820000047ab9 */ /* 0x000fe20000000a00 */
        /* <DEDUP_REMOVED lines=77> */
.L_x_3127:
[----:B-1----:R-:W-:Y:S01]  /*24560*/  VIADD R0, R25, 0x70 ;  /* 0x0000007019007836 */ /* 0x002fe20000000000 */
[----:B------:R-:W-:Y:S04]  /*24570*/  BSSY B0, `(.L_x_2976) ;  /* 0x000000c000007945 */ /* 0x000fe80003800000 */
[----:B------:R-:W-:-:S13]  /*24580*/  ISETP.GE.AND P2, PT, R0, R5, PT ;  /* 0x000000050000720c */ /* 0x000fda0003f46270 */
[----:B------:R-:W-:Y:S05]  /*24590*/  @P2 BRA `(.L_x_2977) ;  /* 0x0000000000242947 */ /* 0x000fea0003800000 */
[----:B--2---:R-:W-:Y:S01]  /*245a0*/  LEA R2, P2, R33, R14, 0x1 ;  /* 0x0000000e21027211 */ /* 0x004fe200078408ff */
[----:B------:R-:W-:-:S04]  /*245b0*/  ULDC.64 UR4, c[0x0][0x208] ;  /* 0x0000820000047ab9 */ /* 0x000fc80000000a00 */
[----:B------:R-:W-:-:S05]  /*245c0*/  IMAD.X R3, RZ, RZ, R4, P2 ;  /* 0x000000ffff037224 */ /* 0x000fca00010e0604 */
[----:B------:R-:W-:Y:S01]  /*245d0*/  @!PT LDS RZ, [RZ] ;  /* 0x00000000fffff984 */ /* 0x000fe20000000800 */
[----:B------:R-:W-:Y:S01]  /*245e0*/  @!PT LDS RZ, [RZ] ;  /* 0x00000000fffff984 */ /* 0x000fe20000000800 */
[----:B------:R-:W-:Y:S01]  /*245f0*/  @!PT LDS RZ, [RZ] ;  /* 0x00000000fffff984 */ /* 0x000fe20000000800 */
[----:B------:R0:W-:Y:S04]  /*24600*/  LDGSTS.E.BYPASS.LTC128B.128 [R8+0x15c00], desc[UR4][R2.64], !P3 ;  /* 0x15c0000002087fae */ /* 0x0001e8000d901d44 */
[----:B------:R0:W-:Y:S04]  /*24610*/  LDGSTS.E.BYPASS.LTC128B.128 [R8+0x19c00], desc[UR4][R2.64+0x80], !P0 ;  /* 0x19c0008002087fae */ /* 0x0001e8000c101d44 */
[----:B------:R0:W-:Y:S02]  /*24620*/  LDGSTS.E.BYPASS.LTC128B.128 [R8+0x1dc00], desc[UR4][R2.64+0x100], !P1 ;  /* 0x1dc0010002087fae */ /* 0x0001e4000c901d44 */
.L_x_2977:
[----:B------:R-:W-:Y:S05]  /*24630*/  BSYNC B0 ;  /* 0x0000000000007941 */ /* 0x000fea0003800000 */
.L_x_2976:
[----:B------:R-:W-:Y:S01]  /*24640*/  NOP ;  /* 0x0000000000007918 */ /* 0x000fe20000000000 */
[----:B------:R-:W-:-:S13]  /*24650*/  PLOP3.LUT P0, PT, PT, PT, PT, 0x80, 0x0 ;  /* 0x000000000000781c */ /* 0x000fda0003f0f070 */
.L_x_2978:
        /* <DEDUP_REMOVED lines=20> */
.L_x_3128:
[----:B------:R-:W-:Y:S05]  /*247a0*/  BSYNC B0 ;  /* 0x0000000000007941 */ /* 0x000fea0003800000 */
.L_x_2979:
        /* <DEDUP_REMOVED lines=11> */
.L_x_2995:
[----:B------:R-:W3:Y:S01]  /*24860*/  LDL R4, [R1+0xc] ;  /* 0x00000c0001047983 */ /* 0x000ee20000100800 */
[----:B------:R-:W1:Y:S03]  /*24870*/  LDC R7, c[0x0][0x430] ;  /* 0x00010c00ff077b82 */ /* 0x000e660000000800 */
[----:B------:R-:W4:Y:S01]  /*24880*/  LDL R8, [R1+0x10] ;  /* 0x0000100001087983 */ /* 0x000f220000100800 */
[----:B------:R-:W0:Y:S02]  /*24890*/  S2R R0, SR_TID.X ;  /* 0x0000000000007919 */ /* 0x000e240000002100 */
        /* <DEDUP_REMOVED lines=9> */
[----:B------:R-:W-:Y:S01]  /*24930*/  IMAD.U32 R11, RZ, RZ, UR37 ;  /* 0x00000025ff0b7e24 */ /* 0x000fe2000f8e00ff */
[----:B------:R-:W-:Y:S01]  /*24940*/  ULDC.64 UR4, c[0x0][0x208] ;  /* 0x0000820000047ab9 */ /* 0x000fe20000000a00 */
[----:B------:R-:W-:Y:S02]  /*24950*/  VIADD R23, R10, 0x1 ;  /* 0x000000010a177836 */ /* 0x000fe40000000000 */
[----:B------:R-:W-:Y:S02]  /*24960*/  IMAD.MOV.U32 R22, RZ, RZ, R6 ;  /* 0x000000ffff167224 */ /* 0x000fe400078e0006 */
[----:B---3--:R-:W-:-:S06]  /*24970*/  IMAD R9, R6, 0x60, R4 ;  /* 0x0000006006097824 */ /* 0x008fcc00078e0204 */
        /* <DEDUP_REMOVED lines=18> */
[----:B------:R-:W-:Y:S02]  /*24aa0*/  ISETP.NE.AND P4, PT, R11, 0x3, PT ;  /* 0x000000030b00780c */ /* 0x000fe40003f85270 */
[C---:B------:R-:W-:Y:S01]  /*24ab0*/  ISETP.NE.AND P0, PT, R23.reuse, 0x2, PT ;  /* 0x000000021700780c */ /* 0x040fe20003f05270 */
[----:B------:R-:W-:Y:S05]  /*24ac0*/  YIELD ;  /* 0x0000000000007946 */ /* 0x000fea0003800000 */
[----:B------:R-:W-:Y:S02]  /*24ad0*/  SEL R29, RZ, 0x1, P0 ;  /* 0x00000001ff1d7807 */ /* 0x000fe40000000000 */
[----:B------:R-:W-:-:S02]  /*24ae0*/  SEL R23, R23, RZ, P0 ;  /* 0x000000ff17177207 */ /* 0x000fc40000000000 */
[----:B------:R-:W-:Y:S01]  /*24af0*/  LOP3.LUT R29, R20, R29, RZ, 0x3c, !PT ;  /* 0x0000001d141d7212 */ /* 0x000fe200078e3cff */
[----:B0-----:R-:W-:Y:S06]  /*24b00*/  @!P4 BRA `(.L_x_2983) ;  /* 0x000000000004c947 */ /* 0x001fec0003800000 */
[----:B------:R-:W-:Y:S01]  /*24b10*/  BPT.TRAP 0x1 ;  /* 0x000000040000795c */ /* 0x000fe20000300000 */
.L_x_2983:
[----:B------:R-:W-:Y:S01]  /*24b20*/  IMAD R7, R23, 0x8, R16 ;  /* 0x0000000817077824 */ /* 0x000fe200078e0210 */
[----:B------:R-:W-:Y:S01]  /*24b30*/  SHF.L.U32 R2, R29, 0x1f, RZ ;  /* 0x0000001f1d027819 */ /* 0x000fe200000006ff */
[----:B------:R-:W-:Y:S03]  /*24b40*/  BSSY B1, `(.L_x_2984) ;  /* 0x0000003000017945 */ /* 0x000fe60003800000 */
[----:B------:R-:W0:Y:S02]  /*24b50*/  SYNCS.PHASECHK.TRANS64.TRYWAIT P0, [R7+URZ+0x30840], R2 ;  /* 0x03084002070075a7 */ /* 0x000e24000800017f */
[----:B0-----:R-:W-:Y:S05]  /*24b60*/  @!P0 BRA `(.L_x_2985) ;  /* 0x0000005000dc8947 */ /* 0x001fea0003800000 */
.L_x_3129:
[----:B------:R-:W-:Y:S05]  /*24b70*/  BSYNC B1 ;  /* 0x0000000000017941 */ /* 0x000fea0003800000 */
.L_x_2984:
[----:B------:R-:W-:Y:S01]  /*24b80*/  SHF.R.S32.HI R21, RZ, 0x1f, R9 ;  /* 0x0000001fff157819 */ /* 0x000fe20000011409 */
[----:B------:R-:W-:Y:S01]  /*24b90*/  ULDC.64 UR4, c[0x0][0x300] ;  /* 0x0000c00000047ab9 */ /* 0x000fe20000000a00 */
[----:B-----5:R-:W-:Y:S01]  /*24ba0*/  SHF.R.S32.HI R25, RZ, 0x1f, R0 ;  /* 0x0000001fff197819 */ /* 0x020fe20000011400 */
[----:B0-----:R-:W-:Y:S01]  /*24bb0*/  IMAD.WIDE.U32 R2, R9, UR4, RZ ;  /* 0x0000000409027c25 */ /* 0x001fe2000f8e00ff */
[----:B------:R-:W-:Y:S01]  /*24bc0*/  ULDC.64 UR6, c[0x0][0x2e8] ;  /* 0x0000ba0000067ab9 */ /* 0x000fe20000000a00 */
[----:B------:R-:W-:Y:S02]  /*24bd0*/  LOP3.LUT P5, RZ, R19, 0x2, RZ, 0xc0, !PT ;  /* 0x0000000213ff7812 */ /* 0x000fe400078ac0ff */
        /* <DEDUP_REMOVED lines=21> */
[----:B------:R-:W1:Y:S01]  /*24d30*/  SHFL.IDX PT, R3, R6, RZ, 0x181f ;  /* 0x00181fff06037589 */ /* 0x000e6200000e0000 */
[----:B------:R-:W-:-:S03]  /*24d40*/  ULDC.64 UR4, c[0x0][0x208] ;  /* 0x0000820000047ab9 */ /* 0x000fc60000000a00 */
        /* <DEDUP_REMOVED lines=35> */
.L_x_3143:
[----:B------:R-:W-:Y:S01]  /*24f80*/  LOP3.LUT P6, RZ, R19, 0x4, RZ, 0xc0, !PT ;  /* 0x0000000413ff7812 */ /* 0x000fe200078cc0ff */
[----:B------:R-:W-:Y:S01]  /*24f90*/  ULDC.64 UR4, c[0x0][0x208] ;  /* 0x0000820000047ab9 */ /* 0x000fe20000000a00 */
        /* <DEDUP_REMOVED lines=10> */
.L_x_2987:
[----:B------:R-:W-:Y:S02]  /*25040*/  PLOP3.LUT P4, PT, P4, P0, PT, 0xa2, 0x0 ;  /* 0x000000000000781c */ /* 0x000fe40002781472 */
[----:B------:R-:W-:-:S08]  /*25050*/  @P0 R2UR P4, UR4, R7 ;  /* 0x00000000070402ca */ /* 0x000fd00000080000 */
[----:B------:R-:W-:-:S05]  /*25060*/  @P0 PLOP3.LUT P0, PT, P4, PT, PT, 0x80, 0x0 ;  /* 0x000000000000081c */ /* 0x000fca000270f070 */
[----:B------:R-:W-:Y:S01]  /*25070*/  @!P4 SYNCS.ARRIVE.TRANS64.RED.A0T1 RZ, [UR4+0x30830], RZ ;  /* 0x030830ffffffc9a7 */ /* 0x000fe20008200404 */
[----:B------:R-:W-:Y:S07]  /*25080*/  @!P4 ARRIVES.LDGSTSBAR.64.TRANSCNT [UR4+0x30830] ;  /* 0x03083000ff00c9b0 */ /* 0x000fee0008000a84 */
[----:B------:R-:W-:Y:S05]  /*25090*/  @P0 BRA.U.ANY `(.L_x_2987) ;  /* 0xfffffffd00e80947 */ /* 0x000fea000393ffff */
[----:B------:R-:W-:Y:S01]  /*250a0*/  NOP ;  /* 0x0000000000007918 */ /* 0x000fe20000000000 */
[----:B-1----:R-:W-:-:S05]  /*250b0*/  IMAD.U32 R2, RZ, RZ, UR37 ;  /* 0x00000025ff027e24 */ /* 0x002fca000f8e00ff */
[----:B------:R-:W-:-:S13]  /*250c0*/  ISETP.NE.AND P5, PT, R2, 0x3, PT ;  /* 0x000000030200780c */ /* 0x000fda0003fa5270 */
[----:B------:R-:W-:Y:S05]  /*250d0*/  @!P5 BRA `(.L_x_2988) ;  /* 0x000000000004d947 */ /* 0x000fea0003800000 */
[----:B------:R-:W-:Y:S01]  /*250e0*/  BPT.TRAP 0x1 ;  /* 0x000000040000795c */ /* 0x000fe20000300000 */
.L_x_2988:
[----:B------:R1:W-:Y:S01]  /*250f0*/  SYNCS.ARRIVE.TRANS64.A1T0 RZ, [R7+URZ+0x30830], RZ ;  /* 0x030830ff07ff79a7 */ /* 0x0003e2000810003f */
[----:B------:R-:W-:Y:S05]  /*25100*/  @!P5 BRA `(.L_x_2989) ;  /* 0x000000000004d947 */ /* 0x000fea0003800000 */
[----:B------:R-:W-:Y:S01]  /*25110*/  BPT.TRAP 0x1 ;  /* 0x000000040000795c */ /* 0x000fe20000300000 */
.L_x_2989:
[----:B------:R-:W-:Y:S01]  /*25120*/  SHF.L.U32 R2, R20, 0x1f, RZ ;  /* 0x0000001f14027819 */ /* 0x000fe200000006ff */
[----:B0-----:R-:W-:Y:S01]  /*25130*/  IMAD R6, R10, 0x8, R16 ;  /* 0x000000080a067824 */ /* 0x001fe200078e0210 */
[----:B------:R-:W-:Y:S03]  /*25140*/  BSSY B1, `(.L_x_2990) ;  /* 0x0000003000017945 */ /* 0x000fe60003800000 */
[----:B------:R-:W0:Y:S02]  /*25150*/  SYNCS.PHASECHK.TRANS64.TRYWAIT P0, [R6+URZ+0x30860], R2 ;  /* 0x03086002060075a7 */ /* 0x000e24000800017f */
[----:B0-----:R-:W-:Y:S05]  /*25160*/  @!P0 BRA `(.L_x_2991) ;  /* 0x0000005400648947 */ /* 0x001fea0003800000 */
.L_x_3144:
[----:B------:R-:W-:Y:S05]  /*25170*/  BSYNC B1 ;  /* 0x0000000000017941 */ /* 0x000fea0003800000 */
.L_x_2990:
[----:B------:R-:W1:Y:S01]  /*25180*/  LDL R5, [R1+0x4] ;  /* 0x0000040001057983 */ /* 0x000e620000100800 */
[----:B------:R-:W3:Y:S01]  /*25190*/  S2R R3, SR_TID.X ;  /* 0x0000000000037919 */ /* 0x000ee20000002100 */
[----:B------:R-:W-:Y:S01]  /*251a0*/  UMOV UR4, 0xffffffff ;  /* 0xffffffff00047882 */ /* 0x000fe20000000000 */
[----:B---3--:R-:W-:-:S04]  /*251b0*/  LOP3.LUT R3, R3, 0x7f, RZ, 0xc0, !PT ;  /* 0x0000007f03037812 */ /* 0x008fc800078ec0ff */
[----:B------:R-:W-:Y:S01]  /*251c0*/  SHF.R.U32.HI R3, RZ, 0x3, R3 ;  /* 0x00000003ff037819 */ /* 0x000fe20000011603 */
[----:B-1----:R-:W-:Y:S02]  /*251d0*/  IMAD R7, R31, -0x60, R5 ;  /* 0xffffffa01f077824 */ /* 0x002fe400078e0205 */
[----:B------:R-:W-:Y:S02]  /*251e0*/  IMAD R5, R10, 0x4800, R37 ;  /* 0x000048000a057824 */ /* 0x000fe400078e0225 */
[----:B------:R-:W-:Y:S01]  /*251f0*/  IMAD.IADD R7, R7, 0x1, -R3 ;  /* 0x0000000107077824 */ /* 0x000fe200078e0a03 */
[----:B------:R-:W-:Y:S06]  /*25200*/  BRA.DIV UR4, `(.L_x_2992) ;  /* 0x0000005604507947 */ /* 0x000fec000b800000 */
[----:B0-----:R-:W0:Y:S01]  /*25210*/  SHFL.IDX PT, R2, R17, RZ, 0x181f ;  /* 0x00181fff11027589 */ /* 0x001e2200000e0000 */
[----:B------:R-:W-:Y:S01]  /*25220*/  IMAD R5, R5, 0x2, R16 ;  /* 0x0000000205057824 */ /* 0x000fe200078e0210 */
[----:B------:R-:W-:Y:S02]  /*25230*/  ULDC.64 UR4, c[0x0][0x208] ;  /* 0x0000820000047ab9 */ /* 0x000fe40000000a00 */
        /* <DEDUP_REMOVED lines=51> */
.L_x_3158:
[----:B0-----:R-:W-:Y:S01]  /*25570*/  IADD3 R2, P0, R14, R4, RZ ;  /* 0x000000040e027210 */ /* 0x001fe20007f1e0ff */
[----:B------:R-:W-:Y:S01]  /*25580*/  ULDC.64 UR4, c[0x0][0x208] ;  /* 0x0000820000047ab9 */ /* 0x000fe20000000a00 */
[----:B------:R-:W-:-:S03]  /*25590*/  ULDC.64 UR6, c[0x0][0x318] ;  /* 0x0000c60000067ab9 */ /* 0x000fc60000000a00 */
        /* <DEDUP_REMOVED lines=10> */
[----:B------:R-:W-:Y:S02]  /*25640*/  ULDC.64 UR4, c[0x0][0x328] ;  /* 0x0000ca0000047ab9 */ /* 0x000fe40000000a00 */
[----:B------:R-:W-:-:S04]  /*25650*/  IMAD R4, R21, UR4, RZ ;  /* 0x0000000415047c24 */ /* 0x000fc8000f8e02ff */
[C---:B------:R-:W-:Y:S02]  /*25660*/  IMAD R7, R9.reuse, UR5, R4 ;  /* 0x0000000509077c24 */ /* 0x040fe4000f8e0204 */
        /* <DEDUP_REMOVED lines=14> */
.L_x_2993:
        /* <DEDUP_REMOVED lines=11> */
.L_x_2994:
        /* <DEDUP_REMOVED lines=8> */
.L_x_2982:
[----:B------:R-:W-:Y:S05]  /*25880*/  BSYNC B0 ;  /* 0x0000000000007941 */ /* 0x000fea0003800000 */
.L_x_2981:
        /* <DEDUP_REMOVED lines=8> */
[----:B------:R-:W1:Y:S01]  /*25910*/  FLO.U32 R0, UR4 ;  /* 0x0000000400007d00 */ /* 0x000e6200080e0000 */
[----:B------:R-:W-:Y:S01]  /*25920*/  ULDC.64 UR6, c[0x0][0x208] ;  /* 0x0000820000067ab9 */ /* 0x000fe20000000a00 */
        /* <DEDUP_REMOVED lines=8> */
.L_x_2997:
[----:B------:R-:W-:Y:S05]  /*259b0*/  BSYNC B0 ;  /* 0x0000000000007941 */ /* 0x000fea0003800000 */
.L_x_2996:
[----:B------:R-:W-:-:S05]  /*259c0*/  IMAD.U32 R0, RZ, RZ, UR37 ;  /* 0x00000025ff007e24 */ /* 0x000fca000f8e00ff */
[----:B------:R-:W-:-:S13]  /*259d0*/  ISETP.NE.AND P0, PT, R0, 0x3, PT ;  /* 0x000000030000780c */ /* 0x000fda0003f05270 */
[----:B------:R-:W-:Y:S05]  /*259e0*/  @!P0 BRA `(.L_x_2998) ;  /* 0x0000000000048947 */ /* 0x000fea0003800000 */
[----:B------:R-:W-:Y:S01]  /*259f0*/  BPT.TRAP 0x1 ;  /* 0x000000040000795c */ /* 0x000fe20000300000 */
.L_x_2998:
[----:B------:R-:W3:Y:S01]  /*25a00*/  LDL.LU R2, [R1+0x4] ;  /* 0x0000040001027983 */ /* 0x000ee20000300800 */
[----:B------:R-:W-:Y:S01]  /*25a10*/  IMAD R0, R23, 0x8, R16 ;  /* 0x0000000817007824 */ /* 0x000fe200078e0210 */
[----:B0-----:R-:W-:Y:S01]  /*25a20*/  SHF.L.U32 R3, R29, 0x1f, RZ ;  /* 0x0000001f1d037819 */ /* 0x001fe200000006ff */
[----:B------:R-:W-:Y:S03]  /*25a30*/  BSSY B0, `(.L_x_2999) ;  /* 0x0000004000007945 */ /* 0x000fe60003800000 */
[----:B------:R-:W0:Y:S01]  /*25a40*/  SYNCS.PHASECHK.TRANS64.TRYWAIT P0, [R0+URZ+0x30860], R3 ;  /* 0x03086003000075a7 */ /* 0x000e22000800017f */
[----:B---3--:R-:W-:Y:S01]  /*25a50*/  IMAD R6, R22, -0x60, R2 ;  /* 0xffffffa016067824 */ /* 0x008fe200078e0202 */
[----:B0-----:R-:W-:Y:S06]  /*25a60*/  @!P0 BRA `(.L_x_3000) ;  /* 0x0000005400508947 */ /* 0x001fec0003800000 */
.L_x_3159:
[----:B------:R-:W-:Y:S05]  /*25a70*/  BSYNC B0 ;  /* 0x0000000000007941 */ /* 0x000fea0003800000 */
.L_x_2999:
        /* <DEDUP_REMOVED lines=13> */
[----:B------:R-:W-:Y:S01]  /*25b50*/  ISETP.GE.AND P1, PT, R36, UR4, PT ;  /* 0x0000000424007c0c */ /* 0x000fe2000bf26270 */
[----:B------:R-:W-:Y:S01]  /*25b60*/  ULDC.64 UR6, c[0x0][0x208] ;  /* 0x0000820000067ab9 */ /* 0x000fe20000000a00 */
        /* <DEDUP_REMOVED lines=51> */
.L_x_3173:
[C---:B------:R-:W-:Y:S01]  /*25ea0*/  ISETP.LT.OR P2, PT, R6.reuse, 0x51, P2 ;  /* 0x000000510600780c */ /* 0x040fe20001741670 */
[----:B------:R-:W-:Y:S01]  /*25eb0*/  ULDC.64 UR4, c[0x0][0x208] ;  /* 0x0000820000047ab9 */ /* 0x000fe20000000a00 */
        /* <DEDUP_REMOVED lines=12> */
.L_x_3002:
[----:B------:R-:W-:Y:S02]  /*25f80*/  PLOP3.LUT P1, PT, P1, P0, PT, 0xa2, 0x0 ;  /* 0x000000000000781c */ /* 0x000fe40000f21472 */
[----:B------:R-:W-:-:S08]  /*25f90*/  @P0 R2UR P1, UR4, R0 ;  /* 0x00000000000402ca */ /* 0x000fd00000020000 */
[----:B------:R-:W-:-:S05]  /*25fa0*/  @P0 PLOP3.LUT P0, PT, P1, PT, PT, 0x80, 0x0 ;  /* 0x000000000000081c */ /* 0x000fca0000f0f070 */
[----:B------:R-:W-:Y:S01]  /*25fb0*/  @!P1 SYNCS.ARRIVE.TRANS64.RED.A0T1 RZ, [UR4+0x30850], RZ ;  /* 0x030850ffffff99a7 */ /* 0x000fe20008200404 */
[----:B------:R-:W-:Y:S07]  /*25fc0*/  @!P1 ARRIVES.LDGSTSBAR.64.TRANSCNT [UR4+0x30850] ;  /* 0x03085000ff0099b0 */ /* 0x000fee0008000a84 */
[----:B------:R-:W-:Y:S05]  /*25fd0*/  @P0 BRA.U.ANY `(.L_x_3002) ;  /* 0xfffffffd00e80947 */ /* 0x000fea000393ffff */
[----:B------:R-:W-:Y:S01]  /*25fe0*/  NOP ;  /* 0x0000000000007918 */ /* 0x000fe20000000000 */
[----:B0-----:R-:W-:-:S05]  /*25ff0*/  IMAD.U32 R2, RZ, RZ, UR37 ;  /* 0x00000025ff027e24 */ /* 0x001fca000f8e00ff */
[----:B------:R-:W-:-:S13]  /*26000*/  ISETP.NE.AND P2, PT, R2, 0x3, PT ;  /* 0x000000030200780c */ /* 0x000fda0003f45270 */
[----:B------:R-:W-:Y:S05]  /*26010*/  @!P2 BRA `(.L_x_3003) ;  /* 0x000000000004a947 */ /* 0x000fea0003800000 */
[----:B------:R-:W-:Y:S01]  /*26020*/  BPT.TRAP 0x1 ;  /* 0x000000040000795c */ /* 0x000fe20000300000 */
.L_x_3003:
[----:B------:R-:W-:Y:S01]  /*26030*/  VIADD R23, R23, 0x1 ;  /* 0x0000000117177836 */ /* 0x000fe20000000000 */
[----:B------:R0:W-:Y:S04]  /*26040*/  SYNCS.ARRIVE.TRANS64.A1T0 RZ, [R0+URZ+0x30850], RZ ;  /* 0x030850ff00ff79a7 */ /* 0x0001e8000810003f */
[----:B------:R-:W-:-:S04]  /*26050*/  ISETP.NE.AND P0, PT, R23, 0x2, PT ;  /* 0x000000021700780c */ /* 0x000fc80003f05270 */
[----:B0-----:R-:W-:Y:S02]  /*26060*/  SEL R0, RZ, 0x1, P0 ;  /* 0x00000001ff007807 */ /* 0x001fe40000000000 */
[----:B------:R-:W-:Y:S02]  /*26070*/  SEL R23, R23, RZ, P0 ;  /* 0x000000ff17177207 */ /* 0x000fe40000000000 */
[----:B------:R-:W-:-:S07]  /*26080*/  LOP3.LUT R29, R29, R0, RZ, 0x3c, !PT ;  /* 0x000000001d1d7212 */ /* 0x000fce00078e3cff */
.L_x_2960:
[----:B------:R-:W-:Y:S05]  /*26090*/  BSYNC B7 ;  /* 0x0000000000077941 */ /* 0x000fea0003800000 */
.L_x_2958:
[----:B------:R-:W-:-:S13]  /*260a0*/  LOP3.LUT P0, RZ, R19, 0x20, RZ, 0xc0, !PT ;  /* 0x0000002013ff7812 */ /* 0x000fda000780c0ff */
[----:B------:R-:W-:Y:S05]  /*260b0*/  @!P0 BRA `(.L_x_3004) ;  /* 0x0000000000248947 */ /* 0x000fea0003800000 */
[----:B------:R-:W-:Y:S05]  /*260c0*/  WARPSYNC.ALL ;  /* 0x0000000000007948 */ /* 0x000fea0003800000 */
[----:B------:R-:W2:Y:S08]  /*260d0*/  S2UR UR5, SR_CgaCtaId ;  /* 0x00000000000579c3 */ /* 0x000eb00000008800 */
[----:B------:R-:W-:Y:S06]  /*260e0*/  BAR.SYNC.DEFER_BLOCKING 0x5, 0x180 ;  /* 0x0146000000007b1d */ /* 0x000fec0000010000 */
[----:B------:R-:W-:-:S02]  /*260f0*/  UMOV UR4, 0x400 ;  /* 0x0000040000047882 */ /* 0x000fc40000000000 */
[----:B--2---:R-:W-:-:S06]  /*26100*/  ULEA UR4, UR5, UR4, 0x18 ;  /* 0x0000000405047291 */ /* 0x004fcc000f8ec03f */
[----:B0-----:R-:W-:-:S05]  /*26110*/  IMAD.U32 R16, RZ, RZ, UR4 ;  /* 0x00000004ff107e24 */ /* 0x001fca000f8e00ff */
[----:B------:R2:W3:Y:S01]  /*26120*/  LDS.128 R24, [R16+0x308d0] ;  /* 0x0308d00010187984 */ /* 0x0004e20000000c00 */
[----:B------:R-:W-:Y:S06]  /*26130*/  BAR.ARV 0x4, 0x180 ;  /* 0x0106000000007b1d */ /* 0x000fec0000002000 */
[----:B------:R-:W-:Y:S05]  /*26140*/  BRA `(.L_x_3005) ;  /* 0x0000000c00e07947 */ /* 0x000fea0003800000 */
.L_x_3004:
[----:B0-----:R-:W0:Y:S01]  /*26150*/  S2R R8, SR_TID.X ;  /* 0x0000000000087919 */ /* 0x001e220000002100 */
[----:B------:R-:W-:Y:S01]  /*26160*/  UMOV UR4, 0xffffffff ;  /* 0xffffffff00047882 */ /* 0x000fe20000000000 */
[----:B0-----:R-:W-:-:S04]  /*26170*/  LOP3.LUT R8, R8, 0x1f, RZ, 0xc0, !PT ;  /* 0x0000001f08087812 */ /* 0x001fc800078ec0ff */
[----:B------:R-:W-:Y:S01]  /*26180*/  ISETP.NE.AND P0, PT, R8, 0x1f, PT ;  /* 0x0000001f0800780c */ /* 0x000fe20003f05270 */
[----:B------:R-:W-:-:S12]  /*26190*/  BRA.DIV UR4, `(.L_x_3006) ;  /* 0x0000005604b07947 */ /* 0x000fd8000b800000 */
[----:B------:R-:W-:Y:S01]  /*261a0*/  IMAD.IADD R7, R27, 0x1, R8 ;  /* 0x000000011b077824 */ /* 0x000fe200078e0208 */
[----:B------:R-:W-:Y:S01]  /*261b0*/  ULDC UR4, c[0x0][0xc3c] ;  /* 0x00030f0000047ab9 */ /* 0x000fe20000000800 */
[----:B------:R-:W-:-:S03]  /*261c0*/  ULDC.64 UR6, c[0x0][0x208] ;  /* 0x0000820000067ab9 */ /* 0x000fc60000000a00 */
[----:B------:R-:W-:-:S13]  /*261d0*/  ISETP.GE.OR P1, PT, R7, UR4, !P0 ;  /* 0x0000000407007c0c */ /* 0x000fda000c726670 */
[----:B------:R-:W0:Y:S08]  /*261e0*/  @!P1 LDC.64 R2, c[0x0][0xc80] ;  /* 0x00032000ff029b82 */ /* 0x000e300000000a00 */
[----:B------:R-:W2:Y:S01]  /*261f0*/  @!P1 LDC.64 R4, c[0x0][0xc78] ;  /* 0x00031e00ff049b82 */ /* 0x000ea20000000a00 */
[----:B0-----:R-:W-:-:S05]  /*26200*/  @!P1 IMAD.WIDE R2, R7, 0x4, R2 ;  /* 0x0000000407029825 */ /* 0x001fca00078e0202 */
        /* <DEDUP_REMOVED lines=31> */
[----:B------:R0:W2:Y:S02]  /*26400*/  SHFL.IDX PT, R14, R2, 0x1f, 0x1f ;  /* 0x03e01f00020e7f89 */ /* 0x0000a400000e0000 */
.L_x_3183:
[----:B------:R-:W-:Y:S02]  /*26410*/  ULDC UR4, c[0x0][0xc38] ;  /* 0x00030e0000047ab9 */ /* 0x000fe40000000800 */
[----:B------:R-:W-:-:S04]  /*26420*/  IMAD.U32 R5, RZ, RZ, UR4 ;  /* 0x00000004ff057e24 */ /* 0x000fc8000f8e00ff */
[----:B--2---:R-:W-:-:S04]  /*26430*/  IMAD R14, R14, R5, RZ ;  /* 0x000000050e0e7224 */ /* 0x004fc800078e02ff */
[----:B------:R-:W-:-:S05]  /*26440*/  IMAD.IADD R7, R7, 0x1, R14 ;  /* 0x0000000107077824 */ /* 0x000fca00078e020e */
[----:B------:R-:W-:-:S13]  /*26450*/  ISETP.GT.AND P6, PT, R7, R0, PT ;  /* 0x000000000700720c */ /* 0x000fda0003fc4270 */
[----:B------:R-:W-:Y:S05]  /*26460*/  @P6 BRA `(.L_x_3007) ;  /* 0x0000000000a86947 */ /* 0x000fea0003800000 */
.L_x_3010:
[----:B0-----:R-:W0:Y:S01]  /*26470*/  LDC R2, c[0x0][0xc3c] ;  /* 0x00030f00ff027b82 */ /* 0x001e220000000800 */
[----:B------:R-:W-:-:S05]  /*26480*/  VIADD R27, R27, 0x1f ;  /* 0x0000001f1b1b7836 */ /* 0x000fca0000000000 */
[----:B0-----:R-:W-:-:S13]  /*26490*/  ISETP.GE.AND P6, PT, R27, R2, PT ;  /* 0x000000021b00720c */ /* 0x001fda0003fc6270 */
[----:B------:R-:W-:Y:S05]  /*264a0*/  @P6 BRA `(.L_x_3008) ;  /* 0x0000000800c46947 */ /* 0x000fea0003800000 */
[----:B------:R-:W0:Y:S01]  /*264b0*/  S2R R3, SR_TID.X ;  /* 0x0000000000037919 */ /* 0x000e220000002100 */
[----:B------:R-:W-:Y:S01]  /*264c0*/  IMAD.MOV.U32 R25, RZ, RZ, RZ ;  /* 0x000000ffff197224 */ /* 0x000fe200078e00ff */
[----:B------:R-:W-:Y:S01]  /*264d0*/  ULDC.64 UR4, c[0x0][0x208] ;  /* 0x0000820000047ab9 */ /* 0x000fe20000000a00 */
[----:B0-----:R-:W-:-:S05]  /*264e0*/  LOP3.LUT R3, R3, 0x1f, RZ, 0xc0, !PT ;  /* 0x0000001f03037812 */ /* 0x001fca00078ec0ff */
[----:B------:R-:W-:-:S05]  /*264f0*/  IMAD.IADD R9, R27, 0x1, R3 ;  /* 0x000000011b097824 */ /* 0x000fca00078e0203 */
[----:B------:R-:W-:-:S13]  /*26500*/  ISETP.GE.OR P6, PT, R9, R2, !P0 ;  /* 0x000000020900720c */ /* 0x000fda00047c6670 */
[----:B------:R-:W0:Y:S08]  /*26510*/  @!P6 LDC.64 R2, c[0x0][0xc80] ;  /* 0x00032000ff02eb82 */ /* 0x000e300000000a00 */
[----:B------:R-:W2:Y:S01]  /*26520*/  @!P6 LDC.64 R4, c[0x0][0xc78] ;  /* 0x00031e00ff04eb82 */ /* 0x000ea20000000a00 */
[----:B0-----:R-:W-:-:S05]  /*26530*/  @!P6 IMAD.WIDE R2, R9, 0x4, R2 ;  /* 0x000000040902e825 */ /* 0x001fca00078e0202 */
[----:B------:R2:W3:Y:S02]  /*26540*/  @!P6 LDG.E R25, desc[UR4][R2.64] ;  /* 0x000000040219e981 */ /* 0x0004e4000c1e1900 */
[----:B--2---:R-:W-:-:S04]  /*26550*/  @!P6 IMAD.WIDE R2, R9, 0x4, R4 ;  /* 0x000000040902e825 */ /* 0x004fc800078e0204 */
[----:B------:R-:W-:-:S06]  /*26560*/  IMAD.MOV.U32 R4, RZ, RZ, RZ ;  /* 0x000000ffff047224 */ /* 0x000fcc00078e00ff */
[----:B------:R-:W3:Y:S01]  /*26570*/  @!P6 LDG.E R4, desc[UR4][R2.64] ;  /* 0x000000040204e981 */ /* 0x000ee2000c1e1900 */
[----:B------:R-:W-:Y:S01]  /*26580*/  UMOV UR4, 0xffffffff ;  /* 0xffffffff00047882 */ /* 0x000fe20000000000 */
[----:B---3--:R-:W-:Y:S02]  /*26590*/  IMAD R13, R4, R25, RZ ;  /* 0x00000019040d7224 */ /* 0x008fe400078e02ff */
        /* <DEDUP_REMOVED lines=17> */
.L_x_3191:
[----:B------:R-:W-:Y:S02]  /*266b0*/  ULDC UR4, c[0x0][0xc38] ;  /* 0x00030e0000047ab9 */ /* 0x000fe40000000800 */
[----:B------:R-:W-:-:S04]  /*266c0*/  IMAD.U32 R5, RZ, RZ, UR4 ;  /* 0x00000004ff057e24 */ /* 0x000fc8000f8e00ff */
[----:B--2---:R-:W-:-:S04]  /*266d0*/  IMAD R14, R14, R5, RZ ;  /* 0x000000050e0e7224 */ /* 0x004fc800078e02ff */
[----:B------:R-:W-:-:S05]  /*266e0*/  IMAD.IADD R7, R14, 0x1, R7 ;  /* 0x000000010e077824 */ /* 0x000fca00078e0207 */
[----:B------:R-:W-:-:S13]  /*266f0*/  ISETP.GT.AND P6, PT, R7, R0, PT ;  /* 0x000000000700720c */ /* 0x000fda0003fc4270 */
[----:B------:R-:W-:Y:S05]  /*26700*/  @!P6 BRA `(.L_x_3010) ;  /* 0xfffffffc0058e947 */ /* 0x000fea000383ffff */
.L_x_3007:
[----:B------:R-:W-:Y:S01]  /*26710*/  IMAD.IADD R7, R7, 0x1, -R14 ;  /* 0x0000000107077824 */ /* 0x000fe200078e0a0e */
[----:B------:R-:W-:-:S03]  /*26720*/  UMOV UR4, 0xffffffff ;  /* 0xffffffff00047882 */ /* 0x000fc60000000000 */
[----:B------:R-:W-:-:S05]  /*26730*/  IMAD R3, R2, R5, R7 ;  /* 0x0000000502037224 */ /* 0x000fca00078e0207 */
[----:B------:R-:W-:Y:S01]  /*26740*/  ISETP.GT.AND P6, PT, R3, R0, PT ;  /* 0x000000000300720c */ /* 0x000fe20003fc4270 */
[----:B------:R-:W-:-:S12]  /*26750*/  BRA.DIV UR4, `(.L_x_3011) ;  /* 0x0000005a04387947 */ /* 0x000fd8000b800000 */
[----:B------:R-:W-:-:S04]  /*26760*/  VOTE.ANY R3, PT, !P6 ;  /* 0x0000000000037806 */ /* 0x000fc800070e0100 */
[----:B-1----:R-:W1:Y:S02]  /*26770*/  POPC R12, R3 ;  /* 0x00000003000c7309 */ /* 0x002e640000000000 */
[----:B-1----:R1:W2:Y:S01]  /*26780*/  SHFL.IDX PT, R25, R25, R12, 0x1f ;  /* 0x00001f0c19197589 */ /* 0x0022a200000e0000 */
[----:B------:R-:W-:-:S03]  /*26790*/  IMAD.IADD R27, R12, 0x1, R27 ;  /* 0x000000010c1b7824 */ /* 0x000fc600078e021b */
[----:B------:R1:W3:Y:S04]  /*267a0*/  SHFL.IDX PT, R4, R4, R12, 0x1f ;  /* 0x00001f0c04047589 */ /* 0x0002e800000e0000 */
.L_x_3196:
[----:B------:R-:W-:-:S13]  /*267b0*/  ISETP.NE.AND P0, PT, R3, RZ, PT ;  /* 0x000000ff0300720c */ /* 0x000fda0003f05270 */
[----:B------:R-:W-:Y:S05]  /*267c0*/  @!P0 BRA `(.L_x_3012) ;  /* 0x0000000000108947 */ /* 0x000fea0003800000 */
[----:B------:R-:W-:Y:S01]  /*267d0*/  UMOV UR4, 0xffffffff ;  /* 0xffffffff00047882 */ /* 0x000fe20000000000 */
[----:B-1----:R-:W-:Y:S02]  /*267e0*/  VIADD R12, R12, 0xffffffff ;  /* 0xffffffff0c0c7836 */ /* 0x002fe40000000000 */
[----:B------:R-:W-:Y:S05]  /*267f0*/  BRA.DIV UR4, `(.L_x_3013) ;  /* 0x0000005a046c7947 */ /* 0x000fea000b800000 */
[----:B------:R4:W1:Y:S02]  /*26800*/  SHFL.IDX PT, R6, R2, R12, 0x1f ;  /* 0x00001f0c02067589 */ /* 0x00086400000e0000 */
.L_x_3012:
        /* <DEDUP_REMOVED lines=37> */
[----:B------:R-:W-:Y:S01]  /*26a60*/  @!P2 IMAD.MOV R7, RZ, RZ, -R7 ;  /* 0x000000ffff07a224 */ /* 0x000fe200078e0a07 */
[----:B------:R-:W-:-:S04]  /*26a70*/  @!P1 LOP3.LUT R7, RZ, R25, RZ, 0x33, !PT ;  /* 0x00000019ff079212 */ /* 0x000fc800078e33ff */
[----:B------:R-:W-:-:S05]  /*26a80*/  IABS R3, R7 ;  /* 0x0000000700037213 */ /* 0x000fca0000000000 */
        /* <DEDUP_REMOVED lines=9> */
[----:B------:R-:W-:-:S04]  /*26b20*/  IMAD.MOV R2, RZ, RZ, -R7 ;  /* 0x000000ffff027224 */ /* 0x000fc800078e0a07 */
[----:B------:R-:W-:Y:S02]  /*26b30*/  IMAD R2, R25, R2, R0 ;  /* 0x0000000219027224 */ /* 0x000fe400078e0200 */
[----:B------:R-:W-:-:S06]  /*26b40*/  @P0 VIADD R6, R6, 0x1 ;  /* 0x0000000106060836 */ /* 0x000fcc0000000000 */
[----:B------:R-:W-:Y:S01]  /*26b50*/  @!P2 IMAD.MOV R6, RZ, RZ, -R6 ;  /* 0x000000ffff06a224 */ /* 0x000fe200078e0a06 */
[----:B------:R-:W-:-:S05]  /*26b60*/  @!P1 LOP3.LUT R6, RZ, R4, RZ, 0x33, !PT ;  /* 0x00000004ff069212 */ /* 0x000fca00078e33ff */
[--C-:B------:R-:W-:Y:S02]  /*26b70*/  IMAD.MOV R5, RZ, RZ, -R6.reuse ;  /* 0x000000ffff057224 */ /* 0x100fe400078e0a06 */
[C---:B------:R-:W-:Y:S02]  /*26b80*/  IMAD R3, R4.reuse, 0x1000000, R6 ;  /* 0x0100000004037824 */ /* 0x040fe400078e0206 */
[----:B------:R-:W-:-:S04]  /*26b90*/  IMAD R4, R4, R5, R7 ;  /* 0x0000000504047224 */ /* 0x000fc800078e0207 */
[----:B------:R-:W-:Y:S01]  /*26ba0*/  IMAD R26, R4, 0x10000, R3 ;  /* 0x00010000041a7824 */ /* 0x000fe200078e0203 */
[----:B------:R-:W-:Y:S06]  /*26bb0*/  BRA `(.L_x_3015) ;  /* 0x0000000000f47947 */ /* 0x000fec0003800000 */
.L_x_3014:
[----:B0---4-:R-:W0:Y:S01]  /*26bc0*/  LDC.64 R2, c[0x0][0xc90] ;  /* 0x00032400ff027b82 */ /* 0x011e220000000a00 */
[----:B------:R-:W-:Y:S01]  /*26bd0*/  ULDC.64 UR4, c[0x0][0x208] ;  /* 0x0000820000047ab9 */ /* 0x000fe20000000a00 */
        /* <DEDUP_REMOVED lines=59> */
.L_x_3015:
[----:B------:R-:W-:-:S05]  /*26f90*/  LOP3.LUT R2, RZ, R2, RZ, 0x33, !PT ;  /* 0x00000002ff027212 */ /* 0x000fca00078e33ff */
[----:B------:R-:W-:Y:S01]  /*26fa0*/  IMAD.IADD R25, R25, 0x1, R2 ;  /* 0x0000000119197824 */ /* 0x000fe200078e0202 */
[----:B------:R-:W-:Y:S06]  /*26fb0*/  BRA `(.L_x_3016) ;  /* 0x00000000001c7947 */ /* 0x000fec0003800000 */
.L_x_3008:
[----:B------:R-:W-:Y:S01]  /*26fc0*/  UMOV UR4, URZ ;  /* 0x0000003f00047c82 */ /* 0x000fe20008000000 */
[----:B------:R-:W-:Y:S01]  /*26fd0*/  UMOV UR5, URZ ;  /* 0x0000003f00057c82 */ /* 0x000fe20008000000 */
[----:B------:R-:W-:Y:S01]  /*26fe0*/  ULDC UR6, c[0x0][0xc3c] ;  /* 0x00030f0000067ab9 */ /* 0x000fe20000000800 */
[----:B------:R-:W-:Y:S02]  /*26ff0*/  IMAD.MOV.U32 R24, RZ, RZ, R0 ;  /* 0x000000ffff187224 */ /* 0x000fe400078e0000 */
[----:B------:R-:W-:Y:S02]  /*27000*/  IMAD.U32 R25, RZ, RZ, UR4 ;  /* 0x00000004ff197e24 */ /* 0x000fe4000f8e00ff */
[----:B------:R-:W-:Y:S02]  /*27010*/  IMAD.U32 R26, RZ, RZ, UR5 ;  /* 0x00000005ff1a7e24 */ /* 0x000fe4000f8e00ff */
[----:B------:R-:W-:-:S07]  /*27020*/  IMAD.U32 R27, RZ, RZ, UR6 ;  /* 0x00000006ff1b7e24 */ /* 0x000fce000f8e00ff */
.L_x_3016:
        /* <DEDUP_REMOVED lines=10> */
.L_x_3005:
[----:B------:R-:W-:Y:S02]  /*270d0*/  ULDC UR4, c[0x0][0xc3c] ;  /* 0x00030f0000047ab9 */ /* 0x000fe40000000800 */
[----:B---3--:R-:W-:-:S13]  /*270e0*/  ISETP.GE.AND P0, PT, R27, UR4, PT ;  /* 0x000000041b007c0c */ /* 0x008fda000bf06270 */
[----:B------:R-:W-:Y:S05]  /*270f0*/  @!P0 BRA `(.L_x_3017) ;  /* 0xffffff9400a08947 */ /* 0x000fea000383ffff */
[----:B------:R-:W-:Y:S05]  /*27100*/  BSYNC B8 ;  /* 0x0000000000087941 */ /* 0x000fea0003800000 */
.L_x_2910:
        /* <DEDUP_REMOVED lines=12> */
.L_x_3199:
[----:B------:R-:W-:Y:S05]  /*271d0*/  BSYNC B0 ;  /* 0x0000000000007941 */ /* 0x000fea0003800000 */
.L_x_3018:
[----:B------:R-:W-:-:S03]  /*271e0*/  UMOV UR4, 0xffffffff ;  /* 0xffffffff00047882 */ /* 0x000fc60000000000 */
[----:B------:R-:W-:Y:S05]  /*271f0*/  BRA.DIV UR4, `(.L_x_3020) ;  /* 0x0000005204287947 */ /* 0x000fea000b800000 */
[----:B-1----:R-:W1:Y:S02]  /*27200*/  S2R R0, SR_TID.X ;  /* 0x0000000000007919 */ /* 0x002e640000002100 */
[----:B-1----:R-:W-:-:S04]  /*27210*/  SHF.R.U32.HI R0, RZ, 0x5, R0 ;  /* 0x00000005ff007819 */ /* 0x002fc80000011600 */
[----:B------:R-:W-:-:S05]  /*27220*/  LOP3.LUT R0, R0, 0x3, RZ, 0xc0, !PT ;  /* 0x0000000300007812 */ /* 0x000fca00078ec0ff */
[----:B------:R1:W3:Y:S02]  /*27230*/  SHFL.IDX PT, R14, R0, RZ, 0x1f ;  /* 0x00001fff000e7589 */ /* 0x0002e400000e0000 */
.L_x_3202:
[----:B---3--:R-:W-:-:S13]  /*27240*/  ISETP.NE.AND P0, PT, R14, RZ, PT ;  /* 0x000000ff0e00720c */ /* 0x008fda0003f05270 */
[----:B------:R-:W-:Y:S05]  /*27250*/  @P0 BRA `(.L_x_2657) ;  /* 0x0000000000880947 */ /* 0x000fea0003800000 */
[----:B------:R-:W-:-:S03]  /*27260*/  UMOV UR4, 0xffffffff ;  /* 0xffffffff00047882 */ /* 0x000fc60000000000 */
[----:B------:R-:W-:Y:S05]  /*27270*/  BRA.DIV UR4, `(.L_x_3021) ;  /* 0x00000052043c7947 */ /* 0x000fea000b800000 */
[----:B------:R-:W-:-:S13]  /*27280*/  ELECT P6, URZ, PT ;  /* 0x00000000003f782f */ /* 0x000fda00038c0000 */
.L_x_3205:
[----:B------:R-:W-:Y:S05]  /*27290*/  @!P6 BRA `(.L_x_2657) ;  /* 0x000000000078e947 */ /* 0x000fea0003800000 */
[----:B------:R-:W-:-:S06]  /*272a0*/  ULOP3.LUT UR4, UR60, 0x2, URZ, 0xfc, !UPT ;  /* 0x000000023c047892 */ /* 0x000fcc000f8efc3f */
[----:B-1----:R-:W-:-:S05]  /*272b0*/  IMAD.U32 R0, RZ, RZ, UR4 ;  /* 0x00000004ff007e24 */ /* 0x002fca000f8e00ff */
[----:B------:R-:W-:-:S13]  /*272c0*/  ISETP.NE.AND P0, PT, R0, 0x3, PT ;  /* 0x000000030000780c */ /* 0x000fda0003f05270 */
[----:B------:R-:W-:Y:S05]  /*272d0*/  @!P0 BRA `(.L_x_3022) ;  /* 0x0000000000048947 */ /* 0x000fea0003800000 */
[----:B------:R-:W-:Y:S01]  /*272e0*/  BPT.TRAP 0x1 ;  /* 0x000000040000795c */ /* 0x000fe20000300000 */
.L_x_3022:
[----:B------:R-:W-:Y:S01]  /*272f0*/  IMAD R3, R23, 0x8, R5 ;  /* 0x0000000817037824 */ /* 0x000fe200078e0205 */
[----:B------:R-:W-:Y:S01]  /*27300*/  SHF.L.U32 R2, R29, 0x1f, RZ ;  /* 0x0000001f1d027819 */ /* 0x000fe200000006ff */
[----:B------:R-:W-:-:S03]  /*27310*/  VIADD R23, R23, 0x1 ;  /* 0x0000000117177836 */ /* 0x000fc60000000000 */
[----:B------:R-:W1:Y:S02]  /*27320*/  SYNCS.PHASECHK.TRANS64.TRYWAIT P1, [R3+URZ+0x30840], R2 ;  /* 0x03084002030075a7 */ /* 0x000e64000802017f */
[----:B------:R-:W-:-:S04]  /*27330*/  ISETP.NE.AND P2, PT, R23, 0x2, PT ;  /* 0x000000021700780c */ /* 0x000fc80003f45270 */
[----:B------:R-:W-:Y:S01]  /*27340*/  SEL R0, RZ, 0x1, P2 ;  /* 0x00000001ff007807 */ /* 0x000fe20001000000 */
[----:B-1----:R-:W-:Y:S08]  /*27350*/  @!P1 BRA `(.L_x_3023) ;  /* 0x0000005000249947 */ /* 0x002ff00003800000 */
.L_x_3206:
[----:B------:R-:W-:Y:S02]  /*27360*/  SEL R23, R23, RZ, P2 ;  /* 0x000000ff17177207 */ /* 0x000fe40001000000 */
[----:B------:R-:W-:Y:S01]  /*27370*/  LOP3.LUT R0, R29, R0, RZ, 0x3c, !PT ;  /* 0x000000001d007212 */ /* 0x000fe200078e3cff */
[----:B------:R-:W-:Y:S06]  /*27380*/  @!P0 BRA `(.L_x_3024) ;  /* 0x0000000000048947 */ /* 0x000fec0003800000 */
[----:B------:R-:W-:Y:S01]  /*27390*/  BPT.TRAP 0x1 ;  /* 0x000000040000795c */ /* 0x000fe20000300000 */
.L_x_3024:
[----:B------:R-:W-:Y:S01]  /*273a0*/  IMAD R23, R23, 0x8, R5 ;  /* 0x0000000817177824 */ /* 0x000fe200078e0205 */
[----:B------:R-:W-:-:S04]  /*273b0*/  SHF.L.U32 R0, R0, 0x1f, RZ ;  /* 0x0000001f00007819 */ /* 0x000fc800000006ff */
[----:B------:R-:W3:Y:S02]  /*273c0*/  SYNCS.PHASECHK.TRANS64.TRYWAIT P1, [R23+URZ+0x30840], R0 ;  /* 0x03084000170075a7 */ /* 0x000ee4000802017f */
[----:B---3--:R-:W-:Y:S05]  /*273d0*/  @!P1 BRA `(.L_x_3025) ;  /* 0x0000005000189947 */ /* 0x008fea0003800000 */
.L_x_3207:
[----:B------:R-:W-:Y:S05]  /*273e0*/  @!P0 BRA `(.L_x_3026) ;  /* 0x0000000000048947 */ /* 0x000fea0003800000 */
[----:B------:R-:W-:Y:S01]  /*273f0*/  BPT.TRAP 0x1 ;  /* 0x000000040000795c */ /* 0x000fe20000300000 */
.L_x_3026:
[----:B------:R-:W4:Y:S02]  /*27400*/  SYNCS.PHASECHK.TRANS64.TRYWAIT P1, [R3+URZ+0x30860], R2 ;  /* 0x03086002030075a7 */ /* 0x000f24000802017f */
[----:B----4-:R-:W-:Y:S05]  /*27410*/  @!P1 BRA `(.L_x_3027) ;  /* 0x00000050001c9947 */ /* 0x010fea0003800000 */
.L_x_3208:
[----:B------:R-:W-:Y:S05]  /*27420*/  @!P0 BRA `(.L_x_3028) ;  /* 0x0000000000048947 */ /* 0x000fea0003800000 */
[----:B------:R-:W-:Y:S01]  /*27430*/  BPT.TRAP 0x1 ;  /* 0x000000040000795c */ /* 0x000fe20000300000 */
.L_x_3028:
[----:B------:R0:W0:Y:S02]  /*27440*/  SYNCS.PHASECHK.TRANS64.TRYWAIT P0, [R23+URZ+0x30860], R0 ;  /* 0x03086000170075a7 */ /* 0x000024000800017f */
[----:B0-----:R-:W-:Y:S05]  /*27450*/  @!P0 NANOSLEEP.SYNCS 0x989680 ;  /* 0x009896800000895d */ /* 0x001fea0003900000 */
[----:B------:R-:W0:Y:S02]  /*27460*/  @!P0 SYNCS.PHASECHK.TRANS64 P0, [R23+URZ+0x30860], R0 ;  /* 0x03086000170085a7 */ /* 0x000e24000800007f */
[----:B0-----:R-:W-:Y:S05]  /*27470*/  @!P0 BRA `(.L_x_3028) ;  /* 0xfffffffc00f08947 */ /* 0x001fea000383ffff */
.L_x_2657:
[----:B------:R-:W-:Y:S05]  /*27480*/  BSYNC B9 ;  /* 0x0000000000097941 */ /* 0x000fea0003800000 */
.L_x_2654:
[----:B------:R-:W-:Y:S05]  /*27490*/  EXIT ;  /* 0x000000000000794d */ /* 0x000fea0003800000 */
.L_x_2677:
[----:B0-----:R0:W1:Y:S02]  /*274a0*/  SYNCS.PHASECHK.TRANS64.TRYWAIT P5, [R85+URZ+0x30890], R86 ;  /* 0x03089056550075a7 */ /* 0x00106400080a017f */
[----:B-1----:R-:W-:Y:S05]  /*274b0*/  @!P5 NANOSLEEP.SYNCS 0x989680 ;  /* 0x009896800000d95d */ /* 0x002fea0003900000 */
[----:B------:R-:W1:Y:S02]  /*274c0*/  @!P5 SYNCS.PHASECHK.TRANS64 P5, [R85+URZ+0x30890], R86 ;  /* 0x030890565500d5a7 */ /* 0x000e6400080a007f */
[----:B-1----:R-:W-:Y:S05]  /*274d0*/  @!P5 BRA `(.L_x_2677) ;  /* 0xfffffffc00f0d947 */ /* 0x002fea000383ffff */
[----:B------:R-:W-:Y:S05]  /*274e0*/  BRA `(.L_x_3029) ;  /* 0xfffffdc4007c7947 */ /* 0x000fea000383ffff */
.L_x_2678:
        /* <DEDUP_REMOVED lines=8> */
.L_x_3031:
[----:B------:R-:W-:Y:S05]  /*27570*/  BSYNC B1 ;  /* 0x0000000000017941 */ /* 0x000fea0003800000 */
.L_x_3030:
        /* <DEDUP_REMOVED lines=8> */
.L_x_3032:
[----:B------:R-:W-:Y:S01]  /*27600*/  IMAD.MOV.U32 R11, RZ, RZ, R14 ;  /* 0x000000ffff0b7224 */ /* 0x000fe200078e000e */
[----:B------:R-:W-:Y:S06]  /*27610*/  BRA `(.L_x_3033) ;  /* 0xfffffdc400447947 */ /* 0x000fec000383ffff */
.L_x_2703:
        /* <DEDUP_REMOVED lines=8> */
.L_x_3035:
[----:B------:R-:W-:Y:S05]  /*276a0*/  BSYNC B1 ;  /* 0x0000000000017941 */ /* 0x000fea0003800000 */
.L_x_3034:
        /* <DEDUP_REMOVED lines=8> */
.L_x_3036:
[----:B------:R-:W-:Y:S01]  /*27730*/  IMAD.MOV.U32 R116, RZ, RZ, R14 ;  /* 0x000000ffff747224 */ /* 0x000fe200078e000e */
[----:B------:R-:W-:Y:S06]  /*27740*/  BRA `(.L_x_3037) ;  /* 0xfffffdd800c47947 */ /* 0x000fec000383ffff */
.L_x_2733:
[----:B0-----:R0:W1:Y:S02]  /*27750*/  SYNCS.PHASECHK.TRANS64.TRYWAIT P5, [R85+URZ+0x30890], R86 ;  /* 0x03089056550075a7 */ /* 0x00106400080a017f */
[----:B-1----:R-:W-:Y:S05]  /*27760*/  @!P5 NANOSLEEP.SYNCS 0x989680 ;  /* 0x009896800000d95d */ /* 0x002fea0003900000 */
[----:B------:R-:W1:Y:S02]  /*27770*/  @!P5 SYNCS.PHASECHK.TRANS64 P5, [R85+URZ+0x30890], R86 ;  /* 0x030890565500d5a7 */ /* 0x000e6400080a007f */
[----:B-1----:R-:W-:Y:S05]  /*27780*/  @!P5 BRA `(.L_x_2733) ;  /* 0xfffffffc00f0d947 */ /* 0x002fea000383ffff */
[----:B------:R-:W-:Y:S05]  /*27790*/  BRA `(.L_x_3038) ;  /* 0xfffffdfc00187947 */ /* 0x000fea000383ffff */
.L_x_2734:
        /* <DEDUP_REMOVED lines=8> */
.L_x_3040:
[----:B------:R-:W-:Y:S05]  /*27820*/  BSYNC B1 ;  /* 0x0000000000017941 */ /* 0x000fea0003800000 */
.L_x_3039:
        /* <DEDUP_REMOVED lines=8> */
.L_x_3041:
[----:B------:R-:W-:Y:S01]  /*278b0*/  IMAD.MOV.U32 R11, RZ, RZ, R14 ;  /* 0x000000ffff0b7224 */ /* 0x000fe200078e000e */
[----:B------:R-:W-:Y:S06]  /*278c0*/  BRA `(.L_x_3042) ;  /* 0xfffffdf800e87947 */ /* 0x000fec000383ffff */
.L_x_2747:
        /* <DEDUP_REMOVED lines=8> */
.L_x_3044:
[----:B------:R-:W-:Y:S05]  /*27950*/  BSYNC B1 ;  /* 0x0000000000017941 */ /* 0x000fea0003800000 */
.L_x_3043:
        /* <DEDUP_REMOVED lines=8> */
.L_x_3045:
[----:B------:R-:W-:Y:S01]  /*279e0*/  IMAD.MOV.U32 R116, RZ, RZ, R14 ;  /* 0x000000ffff747224 */ /* 0x000fe200078e000e */
[----:B------:R-:W-:Y:S06]  /*279f0*/  BRA `(.L_x_3046) ;  /* 0xfffffe1000ac7947 */ /* 0x000fec000383ffff */
.L_x_2760:
[----:B0-----:R0:W1:Y:S02]  /*27a00*/  SYNCS.PHASECHK.TRANS64.TRYWAIT P3, [R85+URZ+0x30890], R86 ;  /* 0x03089056550075a7 */ /* 0x001064000806017f */
[----:B-1----:R-:W-:Y:S05]  /*27a10*/  @!P3 NANOSLEEP.SYNCS 0x989680 ;  /* 0x009896800000b95d */ /* 0x002fea0003900000 */
[----:B------:R-:W1:Y:S02]  /*27a20*/  @!P3 SYNCS.PHASECHK.TRANS64 P3, [R85+URZ+0x30890], R86 ;  /* 0x030890565500b5a7 */ /* 0x000e64000806007f */
[----:B-1----:R-:W-:Y:S05]  /*27a30*/  @!P3 BRA `(.L_x_2760) ;  /* 0xfffffffc00f0b947 */ /* 0x002fea000383ffff */
[----:B------:R-:W-:Y:S05]  /*27a40*/  BRA `(.L_x_3047) ;  /* 0xfffffe2800cc7947 */ /* 0x000fea000383ffff */
.L_x_2761:
        /* <DEDUP_REMOVED lines=8> */
.L_x_3049:
[----:B------:R-:W-:Y:S05]  /*27ad0*/  BSYNC B1 ;  /* 0x0000000000017941 */ /* 0x000fea0003800000 */
.L_x_3048:
        /* <DEDUP_REMOVED lines=8> */
.L_x_3050:
[----:B------:R-:W-:Y:S01]  /*27b60*/  IMAD.MOV.U32 R35, RZ, RZ, R14 ;  /* 0x000000ffff237224 */ /* 0x000fe200078e000e */
[----:B------:R-:W-:Y:S06]  /*27b70*/  BRA `(.L_x_3051) ;  /* 0xfffffe2800e87947 */ /* 0x000fec000383ffff */
.L_x_2764:
        /* <DEDUP_REMOVED lines=8> */
.L_x_3053:
[----:B------:R-:W-:Y:S05]  /*27c00*/  BSYNC B1 ;  /* 0x0000000000017941 */ /* 0x000fea0003800000 */
.L_x_3052:
        /* <DEDUP_REMOVED lines=8> */
.L_x_3054:
[----:B------:R-:W-:Y:S01]  /*27c90*/  IMAD.MOV.U32 R35, RZ, RZ, R14 ;  /* 0x000000ffff237224 */ /* 0x000fe200078e000e */
[----:B------:R-:W-:Y:S06]  /*27ca0*/  BRA `(.L_x_3055) ;  /* 0xfffffe2c00487947 */ /* 0x000fec000383ffff */
.L_x_2768:
[----:B---3--:R3:W0:Y:S02]  /*27cb0*/  SYNCS.PHASECHK.TRANS64.TRYWAIT P2, [R85+URZ+0x308b0], R86 ;  /* 0x0308b056550075a7 */ /* 0x008624000804017f */
[----:B0-----:R-:W-:Y:S05]  /*27cc0*/  @!P2 NANOSLEEP.SYNCS 0x989680 ;  /* 0x009896800000a95d */ /* 0x001fea0003900000 */
[----:B------:R-:W0:Y:S02]  /*27cd0*/  @!P2 SYNCS.PHASECHK.TRANS64 P2, [R85+URZ+0x308b0], R86 ;  /* 0x0308b0565500a5a7 */ /* 0x000e24000804007f */
[----:B0-----:R-:W-:Y:S05]  /*27ce0*/  @!P2 BRA `(.L_x_2768) ;  /* 0xfffffffc00f0a947 */ /* 0x001fea000383ffff */
[----:B------:R-:W-:Y:S05]  /*27cf0*/  BRA `(.L_x_3056) ;  /* 0xfffffe3000287947 */ /* 0x000fea000383ffff */
.L_x_2788:
        /* <DEDUP_REMOVED lines=8> */
.L_x_3058:
[----:B------:R-:W-:Y:S05]  /*27d80*/  BSYNC B1 ;  /* 0x0000000000017941 */ /* 0x000fea0003800000 */
.L_x_3057:
        /* <DEDUP_REMOVED lines=8> */
.L_x_3059:
[----:B------:R-:W-:Y:S02]  /*27e10*/  IMAD.MOV.U32 R13, RZ, RZ, R0 ;  /* 0x000000ffff0d7224 */ /* 0x000fe400078e0000 */
[----:B------:R-:W-:-:S07]  /*27e20*/  IMAD.MOV.U32 R8, RZ, RZ, R14 ;  /* 0x000000ffff087224 */ /* 0x000fce00078e000e */
[----:B------:R-:W-:Y:S05]  /*27e30*/  WARPSYNC.COLLECTIVE R15, `(.L_x_3060) ;  /* 0x000000000f087348 */ /* 0x000fea0003c00000 */
[----:B------:R0:W1:Y:S02]  /*27e40*/  SHFL.IDX P6, R14, R13, R12, R11 ;  /* 0x0000000c0d0e7389 */ /* 0x00006400000c000b */
[----:B01----:R-:W-:Y:S01]  /*27e50*/  ENDCOLLECTIVE ;  /* 0x000000000000791b */ /* 0x003fe20003800000 */
.L_x_3060:
[----:B------:R-:W-:Y:S02]  /*27e60*/  IMAD.MOV.U32 R13, RZ, RZ, R65 ;  /* 0x000000ffff0d7224 */ /* 0x000fe400078e0041 */
[----:B------:R-:W-:-:S07]  /*27e70*/  IMAD.MOV.U32 R9, RZ, RZ, R14 ;  /* 0x000000ffff097224 */ /* 0x000fce00078e000e */
[----:B------:R-:W-:Y:S05]  /*27e80*/  WARPSYNC.COLLECTIVE R15, `(.L_x_3061) ;  /* 0x000000000f087348 */ /* 0x000fea0003c00000 */
[----:B------:R0:W1:Y:S02]  /*27e90*/  SHFL.IDX P6, R14, R13, R12, R11 ;  /* 0x0000000c0d0e7389 */ /* 0x00006400000c000b */
[----:B01----:R-:W-:Y:S01]  /*27ea0*/  ENDCOLLECTIVE ;  /* 0x000000000000791b */ /* 0x003fe20003800000 */
.L_x_3061:
[----:B------:R-:W-:Y:S01]  /*27eb0*/  IMAD.MOV.U32 R30, RZ, RZ, R14 ;  /* 0x000000ffff1e7224 */ /* 0x000fe200078e000e */
[----:B------:R-:W-:Y:S06]  /*27ec0*/  BRA `(.L_x_3062) ;  /* 0xfffffe4400207947 */ /* 0x000fec000383ffff */
.L_x_2791:
        /* <DEDUP_REMOVED lines=8> */
.L_x_3064:
[----:B------:R-:W-:Y:S05]  /*27f50*/  BSYNC B1 ;  /* 0x0000000000017941 */ /* 0x000fea0003800000 */
.L_x_3063:
        /* <DEDUP_REMOVED lines=8> */
.L_x_3065:
[----:B------:R-:W-:Y:S02]  /*27fe0*/  IMAD.MOV.U32 R13, RZ, RZ, R0 ;  /* 0x000000ffff0d7224 */ /* 0x000fe400078e0000 */
[----:B------:R-:W-:-:S07]  /*27ff0*/  IMAD.MOV.U32 R63, RZ, RZ, R14 ;  /* 0x000000ffff3f7224 */ /* 0x000fce00078e000e */
[----:B------:R-:W-:Y:S05]  /*28000*/  WARPSYNC.COLLECTIVE R15, `(.L_x_3066) ;  /* 0x000000000f087348 */ /* 0x000fea0003c00000 */
[----:B------:R0:W1:Y:S02]  /*28010*/  SHFL.IDX P6, R14, R13, R12, R11 ;  /* 0x0000000c0d0e7389 */ /* 0x00006400000c000b */
[----:B01----:R-:W-:Y:S01]  /*28020*/  ENDCOLLECTIVE ;  /* 0x000000000000791b */ /* 0x003fe20003800000 */
.L_x_3066:
[----:B------:R-:W-:Y:S02]  /*28030*/  IMAD.MOV.U32 R13, RZ, RZ, R65 ;  /* 0x000000ffff0d7224 */ /* 0x000fe400078e0041 */
[----:B------:R-:W-:-:S07]  /*28040*/  IMAD.MOV.U32 R0, RZ, RZ, R14 ;  /* 0x000000ffff007224 */ /* 0x000fce00078e000e */
[----:B------:R-:W-:Y:S05]  /*28050*/  WARPSYNC.COLLECTIVE R15, `(.L_x_3067) ;  /* 0x000000000f087348 */ /* 0x000fea0003c00000 */
[----:B------:R0:W1:Y:S02]  /*28060*/  SHFL.IDX P6, R14, R13, R12, R11 ;  /* 0x0000000c0d0e7389 */ /* 0x00006400000c000b */
[----:B01----:R-:W-:Y:S01]  /*28070*/  ENDCOLLECTIVE ;  /* 0x000000000000791b */ /* 0x003fe20003800000 */
.L_x_3067:
[----:B------:R-:W-:Y:S01]  /*28080*/  IMAD.MOV.U32 R65, RZ, RZ, R14 ;  /* 0x000000ffff417224 */ /* 0x000fe200078e000e */
[----:B------:R-:W-:Y:S06]  /*28090*/  BRA `(.L_x_3068) ;  /* 0xfffffe4800f07947 */ /* 0x000fec000383ffff */
.L_x_2795:
[----:B0-----:R0:W1:Y:S02]  /*280a0*/  SYNCS.PHASECHK.TRANS64.TRYWAIT P0, [R18+URZ+0x30800], R5 ;  /* 0x03080005120075a7 */ /* 0x001064000800017f */
[----:B-1----:R-:W-:Y:S05]  /*280b0*/  @!P0 NANOSLEEP.SYNCS 0x989680 ;  /* 0x009896800000895d */ /* 0x002fea0003900000 */
[----:B------:R-:W1:Y:S02]  /*280c0*/  @!P0 SYNCS.PHASECHK.TRANS64 P0, [R18+URZ+0x30800], R5 ;  /* 0x03080005120085a7 */ /* 0x000e64000800007f */
[----:B-1----:R-:W-:Y:S05]  /*280d0*/  @!P0 BRA `(.L_x_2795) ;  /* 0xfffffffc00f08947 */ /* 0x002fea000383ffff */
[----:B------:R-:W-:Y:S05]  /*280e0*/  BRA `(.L_x_3069) ;  /* 0xfffffe5400407947 */ /* 0x000fea000383ffff */
.L_x_2819:
        /* <DEDUP_REMOVED lines=8> */
.L_x_3071:
[----:B------:R-:W-:Y:S05]  /*28170*/  BSYNC B1 ;  /* 0x0000000000017941 */ /* 0x000fea0003800000 */
.L_x_3070:
        /* <DEDUP_REMOVED lines=8> */
.L_x_3072:
[----:B------:R-:W-:Y:S02]  /*28200*/  IMAD.MOV.U32 R13, RZ, RZ, R61 ;  /* 0x000000ffff0d7224 */ /* 0x000fe400078e003d */
[----:B------:R-:W-:-:S07]  /*28210*/  IMAD.MOV.U32 R4, RZ, RZ, R14 ;  /* 0x000000ffff047224 */ /* 0x000fce00078e000e */
[----:B------:R-:W-:Y:S05]  /*28220*/  WARPSYNC.COLLECTIVE R15, `(.L_x_3073) ;  /* 0x000000000f087348 */ /* 0x000fea0003c00000 */
[----:B------:R0:W1:Y:S02]  /*28230*/  SHFL.IDX P6, R14, R13, R12, R11 ;  /* 0x0000000c0d0e7389 */ /* 0x00006400000c000b */
[----:B01----:R-:W-:Y:S01]  /*28240*/  ENDCOLLECTIVE ;  /* 0x000000000000791b */ /* 0x003fe20003800000 */
.L_x_3073:
[----:B------:R-:W-:Y:S02]  /*28250*/  IMAD.MOV.U32 R13, RZ, RZ, R3 ;  /* 0x000000ffff0d7224 */ /* 0x000fe400078e0003 */
[----:B------:R-:W-:-:S07]  /*28260*/  IMAD.MOV.U32 R7, RZ, RZ, R14 ;  /* 0x000000ffff077224 */ /* 0x000fce00078e000e */
[----:B------:R-:W-:Y:S05]  /*28270*/  WARPSYNC.COLLECTIVE R15, `(.L_x_3074) ;  /* 0x000000000f087348 */ /* 0x000fea0003c00000 */
[----:B------:R0:W1:Y:S02]  /*28280*/  SHFL.IDX P6, R14, R13, R12, R11 ;  /* 0x0000000c0d0e7389 */ /* 0x00006400000c000b */
[----:B01----:R-:W-:Y:S01]  /*28290*/  ENDCOLLECTIVE ;  /* 0x000000000000791b */ /* 0x003fe20003800000 */
.L_x_3074:
[----:B------:R-:W-:Y:S01]  /*282a0*/  IMAD.MOV.U32 R8, RZ, RZ, R14 ;  /* 0x000000ffff087224 */ /* 0x000fe200078e000e */
[----:B------:R-:W-:Y:S06]  /*282b0*/  BRA `(.L_x_3075) ;  /* 0xfffffe7800e07947 */ /* 0x000fec000383ffff */
.L_x_2822:
        /* <DEDUP_REMOVED lines=8> */
.L_x_3077:
[----:B------:R-:W-:Y:S05]  /*28340*/  BSYNC B1 ;  /* 0x0000000000017941 */ /* 0x000fea0003800000 */
.L_x_3076:
        /* <DEDUP_REMOVED lines=8> */
.L_x_3078:
[----:B------:R-:W-:Y:S02]  /*283d0*/  IMAD.MOV.U32 R13, RZ, RZ, R61 ;  /* 0x000000ffff0d7224 */ /* 0x000fe400078e003d */
[----:B------:R-:W-:-:S07]  /*283e0*/  IMAD.MOV.U32 R20, RZ, RZ, R14 ;  /* 0x000000ffff147224 */ /* 0x000fce00078e000e */
[----:B------:R-:W-:Y:S05]  /*283f0*/  WARPSYNC.COLLECTIVE R15, `(.L_x_3079) ;  /* 0x000000000f087348 */ /* 0x000fea0003c00000 */
[----:B------:R0:W1:Y:S02]  /*28400*/  SHFL.IDX P6, R14, R13, R12, R11 ;  /* 0x0000000c0d0e7389 */ /* 0x00006400000c000b */
[----:B01----:R-:W-:Y:S01]  /*28410*/  ENDCOLLECTIVE ;  /* 0x000000000000791b */ /* 0x003fe20003800000 */
.L_x_3079:
[----:B------:R-:W-:Y:S02]  /*28420*/  IMAD.MOV.U32 R13, RZ, RZ, R3 ;  /* 0x000000ffff0d7224 */ /* 0x000fe400078e0003 */
[----:B------:R-:W-:-:S07]  /*28430*/  IMAD.MOV.U32 R61, RZ, RZ, R14 ;  /* 0x000000ffff3d7224 */ /* 0x000fce00078e000e */
[----:B------:R-:W-:Y:S05]  /*28440*/  WARPSYNC.COLLECTIVE R15, `(.L_x_3080) ;  /* 0x000000000f087348 */ /* 0x000fea0003c00000 */
[----:B------:R0:W1:Y:S02]  /*28450*/  SHFL.IDX P6, R14, R13, R12, R11 ;  /* 0x0000000c0d0e7389 */ /* 0x00006400000c000b */
[----:B01----:R-:W-:Y:S01]  /*28460*/  ENDCOLLECTIVE ;  /* 0x000000000000791b */ /* 0x003fe20003800000 */
.L_x_3080:
[----:B------:R-:W-:Y:S01]  /*28470*/  IMAD.MOV.U32 R62, RZ, RZ, R14 ;  /* 0x000000ffff3e7224 */ /* 0x000fe200078e000e */
[----:B------:R-:W-:Y:S06]  /*28480*/  BRA `(.L_x_3081) ;  /* 0xfffffe8000247947 */ /* 0x000fec000383ffff */
.L_x_2826:
[----:B0-----:R0:W1:Y:S02]  /*28490*/  SYNCS.PHASECHK.TRANS64.TRYWAIT P0, [R18+URZ+0x30800], R21 ;  /* 0x03080015120075a7 */ /* 0x001064000800017f */
[----:B-1----:R-:W-:Y:S05]  /*284a0*/  @!P0 NANOSLEEP.SYNCS 0x989680 ;  /* 0x009896800000895d */ /* 0x002fea0003900000 */
[----:B------:R-:W1:Y:S02]  /*284b0*/  @!P0 SYNCS.PHASECHK.TRANS64 P0, [R18+URZ+0x30800], R21 ;  /* 0x03080015120085a7 */ /* 0x000e64000800007f */
[----:B-1----:R-:W-:Y:S05]  /*284c0*/  @!P0 BRA `(.L_x_2826) ;  /* 0xfffffffc00f08947 */ /* 0x002fea000383ffff */
[----:B------:R-:W-:Y:S05]  /*284d0*/  BRA `(.L_x_3082) ;  /* 0xfffffe8400c87947 */ /* 0x000fea000383ffff */
.L_x_2840:
[----:B-1----:R1:W2:Y:S02]  /*284e0*/  SYNCS.PHASECHK.TRANS64.TRYWAIT P1, [R8+URZ+0x30830], R3 ;  /* 0x03083003080075a7 */ /* 0x0022a4000802017f */
[----:B--2---:R-:W-:Y:S05]  /*284f0*/  @!P1 NANOSLEEP.SYNCS 0x989680 ;  /* 0x009896800000995d */ /* 0x004fea0003900000 */
[----:B------:R-:W2:Y:S02]  /*28500*/  @!P1 SYNCS.PHASECHK.TRANS64 P1, [R8+URZ+0x30830], R3 ;  /* 0x03083003080095a7 */ /* 0x000ea4000802007f */
[----:B--2---:R-:W-:Y:S05]  /*28510*/  @!P1 BRA `(.L_x_2840) ;  /* 0xfffffffc00f09947 */ /* 0x004fea000383ffff */
[----:B------:R-:W-:Y:S05]  /*28520*/  BRA `(.L_x_2839) ;  /* 0xfffffeb000e87947 */ /* 0x000fea000383ffff */
.L_x_2848:
[----:B-1----:R1:W2:Y:S02]  /*28530*/  SYNCS.PHASECHK.TRANS64.TRYWAIT P1, [R0+URZ+0x30830], R20 ;  /* 0x03083014000075a7 */ /* 0x0022a4000802017f */
[----:B--2---:R-:W-:Y:S05]  /*28540*/  @!P1 NANOSLEEP.SYNCS 0x989680 ;  /* 0x009896800000995d */ /* 0x004fea0003900000 */
[----:B------:R-:W2:Y:S02]  /*28550*/  @!P1 SYNCS.PHASECHK.TRANS64 P1, [R0+URZ+0x30830], R20 ;  /* 0x03083014000095a7 */ /* 0x000ea4000802007f */
[----:B--2---:R-:W-:Y:S05]  /*28560*/  @!P1 BRA `(.L_x_2848) ;  /* 0xfffffffc00f09947 */ /* 0x004fea000383ffff */
[----:B------:R-:W-:Y:S05]  /*28570*/  BRA `(.L_x_2847) ;  /* 0xfffffed400d47947 */ /* 0x000fea000383ffff */
.L_x_2853:
[----:B-1----:R1:W2:Y:S02]  /*28580*/  SYNCS.PHASECHK.TRANS64.TRYWAIT P1, [R11+URZ+0x30850], R2 ;  /* 0x030850020b0075a7 */ /* 0x0022a4000802017f */
[----:B--2---:R-:W-:Y:S05]  /*28590*/  @!P1 NANOSLEEP.SYNCS 0x989680 ;  /* 0x009896800000995d */ /* 0x004fea0003900000 */
[----:B------:R-:W2:Y:S02]  /*285a0*/  @!P1 SYNCS.PHASECHK.TRANS64 P1, [R11+URZ+0x30850], R2 ;  /* 0x030850020b0095a7 */ /* 0x000ea4000802007f */
[----:B--2---:R-:W-:Y:S05]  /*285b0*/  @!P1 BRA `(.L_x_2853) ;  /* 0xfffffffc00f09947 */ /* 0x004fea000383ffff */
[----:B------:R-:W-:Y:S05]  /*285c0*/  BRA `(.L_x_2852) ;  /* 0xfffffee000f47947 */ /* 0x000fea000383ffff */
.L_x_2863:
[----:B-1----:R1:W2:Y:S02]  /*285d0*/  SYNCS.PHASECHK.TRANS64.TRYWAIT P1, [R14+URZ+0x30830], R15 ;  /* 0x0308300f0e0075a7 */ /* 0x0022a4000802017f */
[----:B--2---:R-:W-:Y:S05]  /*285e0*/  @!P1 NANOSLEEP.SYNCS 0x989680 ;  /* 0x009896800000995d */ /* 0x004fea0003900000 */
[----:B------:R-:W2:Y:S02]  /*285f0*/  @!P1 SYNCS.PHASECHK.TRANS64 P1, [R14+URZ+0x30830], R15 ;  /* 0x0308300f0e0095a7 */ /* 0x000ea4000802007f */
[----:B--2---:R-:W-:Y:S05]  /*28600*/  @!P1 BRA `(.L_x_2863) ;  /* 0xfffffffc00f09947 */ /* 0x004fea000383ffff */
[----:B------:R-:W-:Y:S05]  /*28610*/  BRA `(.L_x_2862) ;  /* 0xfffffefc00f07947 */ /* 0x000fea000383ffff */
.L_x_2868:
[----:B-1----:R1:W2:Y:S02]  /*28620*/  SYNCS.PHASECHK.TRANS64.TRYWAIT P1, [R11+URZ+0x30850], R2 ;  /* 0x030850020b0075a7 */ /* 0x0022a4000802017f */
[----:B--2---:R-:W-:Y:S05]  /*28630*/  @!P1 NANOSLEEP.SYNCS 0x989680 ;  /* 0x009896800000995d */ /* 0x004fea0003900000 */
[----:B------:R-:W2:Y:S02]  /*28640*/  @!P1 SYNCS.PHASECHK.TRANS64 P1, [R11+URZ+0x30850], R2 ;  /* 0x030850020b0095a7 */ /* 0x000ea4000802007f */
[----:B--2---:R-:W-:Y:S05]  /*28650*/  @!P1 BRA `(.L_x_2868) ;  /* 0xfffffffc00f09947 */ /* 0x004fea000383ffff */
[----:B------:R-:W-:Y:S05]  /*28660*/  BRA `(.L_x_2867) ;  /* 0xffffff0c00087947 */ /* 0x000fea000383ffff */
.L_x_2876:
[----:B-1----:R1:W2:Y:S02]  /*28670*/  SYNCS.PHASECHK.TRANS64.TRYWAIT P1, [R10+URZ+0x30850], R5 ;  /* 0x030850050a0075a7 */ /* 0x0022a4000802017f */
[----:B--2---:R-:W-:Y:S05]  /*28680*/  @!P1 NANOSLEEP.SYNCS 0x989680 ;  /* 0x009896800000995d */ /* 0x004fea0003900000 */
[----:B------:R-:W2:Y:S02]  /*28690*/  @!P1 SYNCS.PHASECHK.TRANS64 P1, [R10+URZ+0x30850], R5 ;  /* 0x030850050a0095a7 */ /* 0x000ea4000802007f */
[----:B--2---:R-:W-:Y:S05]  /*286a0*/  @!P1 BRA `(.L_x_2876) ;  /* 0xfffffffc00f09947 */ /* 0x004fea000383ffff */
[----:B------:R-:W-:Y:S05]  /*286b0*/  BRA `(.L_x_2875) ;  /* 0xffffff2400687947 */ /* 0x000fea000383ffff */
.L_x_2918:
[----:B------:R-:W0:Y:S01]  /*286c0*/  S2R R11, SR_TID.X ;  /* 0x00000000000b7919 */ /* 0x000e220000002100 */
[----:B------:R-:W-:Y:S01]  /*286d0*/  BSSY B1, `(.L_x_3083) ;  /* 0x000000a000017945 */ /* 0x000fe20003800000 */
[----:B-1----:R-:W-:Y:S02]  /*286e0*/  IMAD.MOV.U32 R12, RZ, RZ, RZ ;  /* 0x000000ffff0c7224 */ /* 0x002fe400078e00ff */
[----:B------:R-:W-:Y:S01]  /*286f0*/  IMAD.MOV.U32 R15, RZ, RZ, -0x1 ;  /* 0xffffffffff0f7424 */ /* 0x000fe200078e00ff */
[----:B0-----:R-:W-:-:S04]  /*28700*/  SHF.R.U32.HI R11, RZ, 0x5, R11 ;  /* 0x00000005ff0b7819 */ /* 0x001fc8000001160b */
[----:B------:R-:W-:-:S05]  /*28710*/  LOP3.LUT R11, R11, 0x3, RZ, 0xc0, !PT ;  /* 0x000000030b0b7812 */ /* 0x000fca00078ec0ff */
[----:B------:R-:W-:Y:S02]  /*28720*/  IMAD.MOV.U32 R13, RZ, RZ, R11 ;  /* 0x000000ffff0d7224 */ /* 0x000fe400078e000b */
[----:B------:R-:W-:-:S07]  /*28730*/  IMAD.MOV.U32 R11, RZ, RZ, 0x1f ;  /* 0x0000001fff0b7424 */ /* 0x000fce00078e00ff */
[----:B------:R-:W-:Y:S05]  /*28740*/  WARPSYNC.COLLECTIVE R15, `(.L_x_3084) ;  /* 0x000000000f087348 */ /* 0x000fea0003c00000 */
[----:B------:R0:W1:Y:S02]  /*28750*/  SHFL.IDX P6, R14, R13, R12, R11 ;  /* 0x0000000c0d0e7389 */ /* 0x00006400000c000b */
[----:B01----:R-:W-:Y:S01]  /*28760*/  ENDCOLLECTIVE ;  /* 0x000000000000791b */ /* 0x003fe20003800000 */
.L_x_3084:
[----:B------:R-:W-:Y:S05]  /*28770*/  BSYNC B1 ;  /* 0x0000000000017941 */ /* 0x000fea0003800000 */
.L_x_3083:
[----:B------:R-:W-:Y:S05]  /*28780*/  BRA `(.L_x_3085) ;  /* 0xffffff8800a47947 */ /* 0x000fea000383ffff */
.L_x_2920:
[----:B------:R-:W-:Y:S01]  /*28790*/  BSSY B1, `(.L_x_3086) ;  /* 0x0000006000017945 */ /* 0x000fe20003800000 */
[----:B------:R-:W-:-:S07]  /*287a0*/  IMAD.MOV.U32 R15, RZ, RZ, -0x1 ;  /* 0xffffffffff0f7424 */ /* 0x000fce00078e00ff */
[----:B01----:R-:W-:Y:S05]  /*287b0*/  WARPSYNC.COLLECTIVE R15, `(.L_x_3087) ;  /* 0x000000000f0c7348 */ /* 0x003fea0003c00000 */
[----:B------:R-:W-:Y:S02]  /*287c0*/  ELECT P6, UR62, PT ;  /* 0x00000000003e782f */ /* 0x000fe400038c0000 */
[----:B------:R-:W-:Y:S01]  /*287d0*/  MOV R14, UR62 ;  /* 0x0000003e000e7c02 */ /* 0x000fe20008000f00 */
[----:B01----:R-:W-:Y:S10]  /*287e0*/  ENDCOLLECTIVE ;  /* 0x000000000000791b */ /* 0x003ff40003800000 */
.L_x_3087:
[----:B------:R-:W-:Y:S05]  /*287f0*/  BSYNC B1 ;  /* 0x0000000000017941 */ /* 0x000fea0003800000 */
.L_x_3086:
[----:B------:R-:W-:Y:S05]  /*28800*/  BRA `(.L_x_2919) ;  /* 0xffffff88009c7947 */ /* 0x000fea000383ffff */
.L_x_2922:
[----:B0-----:R0:W2:Y:S02]  /*28810*/  SYNCS.PHASECHK.TRANS64.TRYWAIT P0, [R16+URZ+0x30820], R8 ;  /* 0x03082008100075a7 */ /* 0x0010a4000800017f */
[----:B--2---:R-:W-:Y:S05]  /*28820*/  @!P0 NANOSLEEP.SYNCS 0x989680 ;  /* 0x009896800000895d */ /* 0x004fea0003900000 */
[----:B------:R-:W2:Y:S02]  /*28830*/  @!P0 SYNCS.PHASECHK.TRANS64 P0, [R16+URZ+0x30820], R8 ;  /* 0x03082008100085a7 */ /* 0x000ea4000800007f */
[----:B--2---:R-:W-:Y:S05]  /*28840*/  @!P0 BRA `(.L_x_2922) ;  /* 0xfffffffc00f08947 */ /* 0x004fea000383ffff */
[----:B------:R-:W-:Y:S05]  /*28850*/  BRA `(.L_x_3088) ;  /* 0xffffff8800ac7947 */ /* 0x000fea000383ffff */
.L_x_2926:
[----:B-1----:R1:W2:Y:S02]  /*28860*/  SYNCS.PHASECHK.TRANS64.TRYWAIT P0, [R12+URZ+0x308a0], R11 ;  /* 0x0308a00b0c0075a7 */ /* 0x0022a4000800017f */
[----:B--2---:R-:W-:Y:S05]  /*28870*/  @!P0 NANOSLEEP.SYNCS 0x989680 ;  /* 0x009896800000895d */ /* 0x004fea0003900000 */
[----:B------:R-:W2:Y:S02]  /*28880*/  @!P0 SYNCS.PHASECHK.TRANS64 P0, [R12+URZ+0x308a0], R11 ;  /* 0x0308a00b0c0085a7 */ /* 0x000ea4000800007f */
[----:B--2---:R-:W-:Y:S05]  /*28890*/  @!P0 BRA `(.L_x_2926) ;  /* 0xfffffffc00f08947 */ /* 0x004fea000383ffff */
[----:B------:R-:W-:Y:S05]  /*288a0*/  BRA `(.L_x_3089) ;  /* 0xffffff8800c47947 */ /* 0x000fea000383ffff */
.L_x_2933:
[----:B0-----:R0:W2:Y:S02]  /*288b0*/  SYNCS.PHASECHK.TRANS64.TRYWAIT P0, [R12+URZ+0x308c0], R11 ;  /* 0x0308c00b0c0075a7 */ /* 0x0010a4000800017f */
[----:B--2---:R-:W-:Y:S05]  /*288c0*/  @!P0 NANOSLEEP.SYNCS 0x989680 ;  /* 0x009896800000895d */ /* 0x004fea0003900000 */
[----:B------:R-:W2:Y:S02]  /*288d0*/  @!P0 SYNCS.PHASECHK.TRANS64 P0, [R12+URZ+0x308c0], R11 ;  /* 0x0308c00b0c0085a7 */ /* 0x000ea4000800007f */
[----:B--2---:R-:W-:Y:S05]  /*288e0*/  @!P0 BRA `(.L_x_2933) ;  /* 0xfffffffc00f08947 */ /* 0x004fea000383ffff */
[----:B------:R-:W-:Y:S05]  /*288f0*/  BRA `(.L_x_3090) ;  /* 0xffffff8c00c07947 */ /* 0x000fea000383ffff */
.L_x_2942:
[----:B-1----:R1:W2:Y:S02]  /*28900*/  SYNCS.PHASECHK.TRANS64.TRYWAIT P1, [R11+URZ+0x308a0], R10 ;  /* 0x0308a00a0b0075a7 */ /* 0x0022a4000802017f */
[----:B--2---:R-:W-:Y:S05]  /*28910*/  @!P1 NANOSLEEP.SYNCS 0x989680 ;  /* 0x009896800000995d */ /* 0x004fea0003900000 */
[----:B------:R-:W2:Y:S02]  /*28920*/  @!P1 SYNCS.PHASECHK.TRANS64 P1, [R11+URZ+0x308a0], R10 ;  /* 0x0308a00a0b0095a7 */ /* 0x000ea4000802007f */
[----:B--2---:R-:W-:Y:S05]  /*28930*/  @!P1 BRA `(.L_x_2942) ;  /* 0xfffffffc00f09947 */ /* 0x004fea000383ffff */
[----:B------:R-:W-:Y:S05]  /*28940*/  BRA `(.L_x_3091) ;  /* 0xffffff9000f87947 */ /* 0x000fea000383ffff */
.L_x_2949:
[----:B0-----:R0:W2:Y:S02]  /*28950*/  SYNCS.PHASECHK.TRANS64.TRYWAIT P1, [R11+URZ+0x308c0], R10 ;  /* 0x0308c00a0b0075a7 */ /* 0x0010a4000802017f */
[----:B--2---:R-:W-:Y:S05]  /*28960*/  @!P1 NANOSLEEP.SYNCS 0x989680 ;  /* 0x009896800000995d */ /* 0x004fea0003900000 */
[----:B------:R-:W2:Y:S02]  /*28970*/  @!P1 SYNCS.PHASECHK.TRANS64 P1, [R11+URZ+0x308c0], R10 ;  /* 0x0308c00a0b0095a7 */ /* 0x000ea4000802007f */
[----:B--2---:R-:W-:Y:S05]  /*28980*/  @!P1 BRA `(.L_x_2949) ;  /* 0xfffffffc00f09947 */ /* 0x004fea000383ffff */
[----:B------:R-:W-:Y:S05]  /*28990*/  BRA `(.L_x_3092) ;  /* 0xffffff9400f07947 */ /* 0x000fea000383ffff */
.L_x_2966:
        /* <DEDUP_REMOVED lines=11> */
.L_x_3094:
[----:B------:R-:W-:Y:S05]  /*28a50*/  BSYNC B0 ;  /* 0x0000000000007941 */ /* 0x000fea0003800000 */
.L_x_3093:
[----:B------:R-:W-:Y:S05]  /*28a60*/  BRA `(.L_x_3095) ;  /* 0xffffffa400d87947 */ /* 0x000fea000383ffff */
.L_x_2969:
[----:B0-----:R0:W1:Y:S02]  /*28a70*/  SYNCS.PHASECHK.TRANS64.TRYWAIT P0, [R7+URZ+0x30840], R2 ;  /* 0x03084002070075a7 */ /* 0x001064000800017f */
[----:B-1----:R-:W-:Y:S05]  /*28a80*/  @!P0 NANOSLEEP.SYNCS 0x989680 ;  /* 0x009896800000895d */ /* 0x002fea0003900000 */
[----:B------:R-:W1:Y:S02]  /*28a90*/  @!P0 SYNCS.PHASECHK.TRANS64 P0, [R7+URZ+0x30840], R2 ;  /* 0x03084002070085a7 */ /* 0x000e64000800007f */
[----:B-1----:R-:W-:Y:S05]  /*28aa0*/  @!P0 BRA `(.L_x_2969) ;  /* 0xfffffffc00f08947 */ /* 0x002fea000383ffff */
[----:B------:R-:W-:Y:S05]  /*28ab0*/  BRA `(.L_x_3096) ;  /* 0xffffffa800287947 */ /* 0x000fea000383ffff */
.L_x_2970:
        /* <DEDUP_REMOVED lines=8> */
.L_x_3098:
[----:B------:R-:W-:Y:S05]  /*28b40*/  BSYNC B0 ;  /* 0x0000000000007941 */ /* 0x000fea0003800000 */
.L_x_3097:
        /* <DEDUP_REMOVED lines=9> */
.L_x_3099:
[----:B------:R-:W-:Y:S01]  /*28be0*/  ULDC.64 UR4, c[0x0][0x208] ;  /* 0x0000820000047ab9 */ /* 0x000fe20000000a00 */
[----:B------:R-:W-:Y:S02]  /*28bf0*/  IMAD.MOV.U32 R13, RZ, RZ, R0 ;  /* 0x000000ffff0d7224 */ /* 0x000fe400078e0000 */
[----:B------:R-:W-:Y:S02]  /*28c00*/  IMAD.MOV.U32 R12, RZ, RZ, 0x1 ;  /* 0x00000001ff0c7424 */ /* 0x000fe400078e00ff */
[----:B------:R-:W-:-:S05]  /*28c10*/  IMAD.MOV.U32 R3, RZ, RZ, R14 ;  /* 0x000000ffff037224 */ /* 0x000fca00078e000e */
[----:B------:R-:W-:-:S05]  /*28c20*/  @P0 LEA R3, P1, R33, R3, 0x1 ;  /* 0x0000000321030211 */ /* 0x000fca00078208ff */
[----:B------:R-:W-:Y:S01]  /*28c30*/  @P0 IMAD.X R2, RZ, RZ, R2, P1 ;  /* 0x000000ffff020224 */ /* 0x000fe200008e0602 */
[----:B------:R-:W-:-:S04]  /*28c40*/  ISETP.GE.AND P1, PT, R6, 0x11, PT ;  /* 0x000000110600780c */ /* 0x000fc80003f26270 */
[----:B------:R-:W-:-:S04]  /*28c50*/  @P0 LOP3.LUT R3, R3, R2, RZ, 0x3c, !PT ;  /* 0x0000000203030212 */ /* 0x000fc800078e3cff */
[----:B------:R-:W-:-:S04]  /*28c60*/  @P0 LOP3.LUT R2, R3, R2, RZ, 0x3c, !PT ;  /* 0x0000000203020212 */ /* 0x000fc800078e3cff */
[----:B------:R-:W-:-:S05]  /*28c70*/  @P0 LOP3.LUT R3, R3, R2, RZ, 0x3c, !PT ;  /* 0x0000000203030212 */ /* 0x000fca00078e3cff */
[----:B------:R-:W-:Y:S01]  /*28c80*/  @!PT LDS RZ, [RZ] ;  /* 0x00000000fffff984 */ /* 0x000fe20000000800 */
[----:B------:R-:W-:Y:S01]  /*28c90*/  @!PT LDS RZ, [RZ] ;  /* 0x00000000fffff984 */ /* 0x000fe20000000800 */
[----:B------:R-:W-:Y:S01]  /*28ca0*/  @!PT LDS RZ, [RZ] ;  /* 0x00000000fffff984 */ /* 0x000fe20000000800 */
[----:B------:R0:W-:Y:S04]  /*28cb0*/  @P0 LDGSTS.E.BYPASS.LTC128B.128 [R8+0x1e400], desc[UR4][R2.64], !P4 ;  /* 0x1e40000002080fae */ /* 0x0001e8000e101d44 */
[----:B------:R0:W-:Y:S04]  /*28cc0*/  @P0 LDGSTS.E.BYPASS.LTC128B.128 [R8+0x21400], desc[UR4][R2.64+0x80], !P3 ;  /* 0x2140008002080fae */ /* 0x0001e8000d901d44 */
[----:B------:R0:W-:Y:S02]  /*28cd0*/  @P0 LDGSTS.E.BYPASS.LTC128B.128 [R8+0x24400], desc[UR4][R2.64+0x100], !P2 ;  /* 0x2440010002080fae */ /* 0x0001e4000d101d44 */
[----:B0-----:R-:W-:Y:S05]  /*28ce0*/  WARPSYNC.COLLECTIVE R15, `(.L_x_3100) ;  /* 0x000000000f087348 */ /* 0x001fea0003c00000 */
[----:B------:R1:W2:Y:S02]  /*28cf0*/  SHFL.IDX P6, R14, R13, R12, R11 ;  /* 0x0000000c0d0e7389 */ /* 0x0002a400000c000b */
[----:B012---:R-:W-:Y:S01]  /*28d00*/  ENDCOLLECTIVE ;  /* 0x000000000000791b */ /* 0x007fe20003800000 */
.L_x_3100:
[----:B------:R-:W-:Y:S02]  /*28d10*/  @P1 IMAD R8, R5, 0x2, R16 ;  /* 0x0000000205081824 */ /* 0x000fe400078e0210 */
[----:B------:R-:W-:Y:S02]  /*28d20*/  IMAD.MOV.U32 R13, RZ, RZ, R4 ;  /* 0x000000ffff0d7224 */ /* 0x000fe400078e0004 */
[----:B------:R-:W-:-:S07]  /*28d30*/  IMAD.MOV.U32 R2, RZ, RZ, R14 ;  /* 0x000000ffff027224 */ /* 0x000fce00078e000e */
[----:B------:R-:W-:Y:S05]  /*28d40*/  WARPSYNC.COLLECTIVE R15, `(.L_x_3101) ;  /* 0x000000000f087348 */ /* 0x000fea0003c00000 */
[----:B------:R0:W1:Y:S02]  /*28d50*/  SHFL.IDX P6, R14, R13, R12, R11 ;  /* 0x0000000c0d0e7389 */ /* 0x00006400000c000b */
[----:B01----:R-:W-:Y:S01]  /*28d60*/  ENDCOLLECTIVE ;  /* 0x000000000000791b */ /* 0x003fe20003800000 */
.L_x_3101:
[----:B------:R-:W-:Y:S01]  /*28d70*/  ULDC.64 UR4, c[0x0][0x208] ;  /* 0x0000820000047ab9 */ /* 0x000fe20000000a00 */
[----:B------:R-:W-:Y:S02]  /*28d80*/  IMAD.MOV.U32 R13, RZ, RZ, R0 ;  /* 0x000000ffff0d7224 */ /* 0x000fe400078e0000 */
[----:B------:R-:W-:Y:S02]  /*28d90*/  IMAD.MOV.U32 R12, RZ, RZ, 0x2 ;  /* 0x00000002ff0c7424 */ /* 0x000fe400078e00ff */
[----:B------:R-:W-:-:S05]  /*28da0*/  IMAD.MOV.U32 R3, RZ, RZ, R14 ;  /* 0x000000ffff037224 */ /* 0x000fca00078e000e */
[----:B------:R-:W-:-:S05]  /*28db0*/  @P1 LEA R3, P0, R33, R3, 0x1 ;  /* 0x0000000321031211 */ /* 0x000fca00078008ff */
[----:B------:R-:W-:-:S05]  /*28dc0*/  @P1 IMAD.X R2, RZ, RZ, R2, P0 ;  /* 0x000000ffff021224 */ /* 0x000fca00000e0602 */
        /* <DEDUP_REMOVED lines=8> */
[----:B------:R0:W-:Y:S01]  /*28e50*/  @P1 LDGSTS.E.BYPASS.LTC128B.128 [R8+0x24c00], desc[UR4][R2.64+0x100], !P2 ;  /* 0x24c0010002081fae */ /* 0x0001e2000d101d44 */
[----:B------:R-:W-:-:S13]  /*28e60*/  ISETP.GE.AND P1, PT, R6, 0x21, PT ;  /* 0x000000210600780c */ /* 0x000fda0003f26270 */
[----:B0-----:R-:W-:Y:S05]  /*28e70*/  WARPSYNC.COLLECTIVE R15, `(.L_x_3102) ;  /* 0x000000000f087348 */ /* 0x001fea0003c00000 */
[----:B------:R1:W2:Y:S02]  /*28e80*/  SHFL.IDX P6, R14, R13, R12, R11 ;  /* 0x0000000c0d0e7389 */ /* 0x0002a400000c000b */
[----:B012---:R-:W-:Y:S01]  /*28e90*/  ENDCOLLECTIVE ;  /* 0x000000000000791b */ /* 0x007fe20003800000 */
.L_x_3102:
[----:B------:R-:W-:Y:S02]  /*28ea0*/  @P1 IMAD R8, R5, 0x2, R16 ;  /* 0x0000000205081824 */ /* 0x000fe400078e0210 */
[----:B------:R-:W-:Y:S02]  /*28eb0*/  IMAD.MOV.U32 R13, RZ, RZ, R4 ;  /* 0x000000ffff0d7224 */ /* 0x000fe400078e0004 */
[----:B------:R-:W-:-:S07]  /*28ec0*/  IMAD.MOV.U32 R2, RZ, RZ, R14 ;  /* 0x000000ffff027224 */ /* 0x000fce00078e000e */
[----:B------:R-:W-:Y:S05]  /*28ed0*/  WARPSYNC.COLLECTIVE R15, `(.L_x_3103) ;  /* 0x000000000f087348 */ /* 0x000fea0003c00000 */
[----:B------:R0:W1:Y:S02]  /*28ee0*/  SHFL.IDX P6, R14, R13, R12, R11 ;  /* 0x0000000c0d0e7389 */ /* 0x00006400000c000b */
[----:B01----:R-:W-:Y:S01]  /*28ef0*/  ENDCOLLECTIVE ;  /* 0x000000000000791b */ /* 0x003fe20003800000 */
.L_x_3103:
        /* <DEDUP_REMOVED lines=19> */
.L_x_3104:
[----:B------:R-:W-:Y:S02]  /*29030*/  @P1 IMAD R8, R5, 0x2, R16 ;  /* 0x0000000205081824 */ /* 0x000fe400078e0210 */
[----:B------:R-:W-:Y:S02]  /*29040*/  IMAD.MOV.U32 R13, RZ, RZ, R4 ;  /* 0x000000ffff0d7224 */ /* 0x000fe400078e0004 */
[----:B------:R-:W-:-:S07]  /*29050*/  IMAD.MOV.U32 R2, RZ, RZ, R14 ;  /* 0x000000ffff027224 */ /* 0x000fce00078e000e */
[----:B------:R-:W-:Y:S05]  /*29060*/  WARPSYNC.COLLECTIVE R15, `(.L_x_3105) ;  /* 0x000000000f087348 */ /* 0x000fea0003c00000 */
[----:B------:R0:W1:Y:S02]  /*29070*/  SHFL.IDX P6, R14, R13, R12, R11 ;  /* 0x0000000c0d0e7389 */ /* 0x00006400000c000b */
[----:B01----:R-:W-:Y:S01]  /*29080*/  ENDCOLLECTIVE ;  /* 0x000000000000791b */ /* 0x003fe20003800000 */
.L_x_3105:
        /* <DEDUP_REMOVED lines=19> */
.L_x_3106:
[----:B------:R-:W-:Y:S02]  /*291c0*/  @P1 IMAD R8, R5, 0x2, R16 ;  /* 0x0000000205081824 */ /* 0x000fe400078e0210 */
[----:B------:R-:W-:Y:S02]  /*291d0*/  IMAD.MOV.U32 R13, RZ, RZ, R4 ;  /* 0x000000ffff0d7224 */ /* 0x000fe400078e0004 */
[----:B------:R-:W-:-:S07]  /*291e0*/  IMAD.MOV.U32 R2, RZ, RZ, R14 ;  /* 0x000000ffff027224 */ /* 0x000fce00078e000e */
[----:B------:R-:W-:Y:S05]  /*291f0*/  WARPSYNC.COLLECTIVE R15, `(.L_x_3107) ;  /* 0x000000000f087348 */ /* 0x000fea0003c00000 */
[----:B------:R0:W1:Y:S02]  /*29200*/  SHFL.IDX P6, R14, R13, R12, R11 ;  /* 0x0000000c0d0e7389 */ /* 0x00006400000c000b */
[----:B01----:R-:W-:Y:S01]  /*29210*/  ENDCOLLECTIVE ;  /* 0x000000000000791b */ /* 0x003fe20003800000 */
.L_x_3107:
        /* <DEDUP_REMOVED lines=18> */
.L_x_3108:
[----:B------:R-:W-:Y:S02]  /*29340*/  IMAD.MOV.U32 R13, RZ, RZ, R4 ;  /* 0x000000ffff0d7224 */ /* 0x000fe400078e0004 */
[----:B------:R-:W-:-:S07]  /*29350*/  IMAD.MOV.U32 R0, RZ, RZ, R14 ;  /* 0x000000ffff007224 */ /* 0x000fce00078e000e */
[----:B------:R-:W-:Y:S05]  /*29360*/  WARPSYNC.COLLECTIVE R15, `(.L_x_3109) ;  /* 0x000000000f087348 */ /* 0x000fea0003c00000 */
[----:B------:R0:W1:Y:S02]  /*29370*/  SHFL.IDX P6, R14, R13, R12, R11 ;  /* 0x0000000c0d0e7389 */ /* 0x00006400000c000b */
[----:B01----:R-:W-:Y:S01]  /*29380*/  ENDCOLLECTIVE ;  /* 0x000000000000791b */ /* 0x003fe20003800000 */
.L_x_3109:
[----:B------:R-:W-:Y:S01]  /*29390*/  IMAD.MOV.U32 R2, RZ, RZ, R14 ;  /* 0x000000ffff027224 */ /* 0x000fe200078e000e */
[----:B------:R-:W-:Y:S06]  /*293a0*/  BRA `(.L_x_3110) ;  /* 0xffffffa400607947 */ /* 0x000fec000383ffff */
.L_x_2975:
        /* <DEDUP_REMOVED lines=9> */
.L_x_3111:
[C---:B------:R-:W-:Y:S01]  /*29440*/  VIADD R6, R25.reuse, 0x10 ;  /* 0x0000001019067836 */ /* 0x040fe20000000000 */
[----:B------:R-:W-:Y:S01]  /*29450*/  ISETP.GE.AND P2, PT, R25, R5, PT ;  /* 0x000000051900720c */ /* 0x000fe20003f46270 */
[----:B------:R-:W-:Y:S02]  /*29460*/  IMAD.MOV.U32 R13, RZ, RZ, R0 ;  /* 0x000000ffff0d7224 */ /* 0x000fe400078e0000 */
[----:B------:R-:W-:-:S10]  /*29470*/  IMAD.MOV.U32 R2, RZ, RZ, R14 ;  /* 0x000000ffff027224 */ /* 0x000fd400078e000e */
[----:B------:R-:W-:Y:S05]  /*29480*/  WARPSYNC.COLLECTIVE R15, `(.L_x_3112) ;  /* 0x000000000f087348 */ /* 0x000fea0003c00000 */
[----:B------:R0:W1:Y:S02]  /*29490*/  SHFL.IDX P6, R14, R13, R12, R11 ;  /* 0x0000000c0d0e7389 */ /* 0x00006400000c000b */
[----:B01----:R-:W-:Y:S01]  /*294a0*/  ENDCOLLECTIVE ;  /* 0x000000000000791b */ /* 0x003fe20003800000 */
.L_x_3112:
[----:B------:R-:W-:Y:S01]  /*294b0*/  ULDC.64 UR4, c[0x0][0x208] ;  /* 0x0000820000047ab9 */ /* 0x000fe20000000a00 */
[----:B------:R-:W-:Y:S02]  /*294c0*/  IMAD.MOV.U32 R13, RZ, RZ, R4 ;  /* 0x000000ffff0d7224 */ /* 0x000fe400078e0004 */
[----:B------:R-:W-:Y:S01]  /*294d0*/  IMAD.MOV.U32 R12, RZ, RZ, 0x1 ;  /* 0x00000001ff0c7424 */ /* 0x000fe200078e00ff */
[----:B------:R-:W-:-:S05]  /*294e0*/  @!P2 LEA R14, P4, R33, R14, 0x1 ;  /* 0x0000000e210ea211 */ /* 0x000fca00078808ff */
[----:B------:R-:W-:Y:S02]  /*294f0*/  @!P2 IMAD.X R3, RZ, RZ, R2, P4 ;  /* 0x000000ffff03a224 */ /* 0x000fe400020e0602 */
[----:B------:R-:W-:-:S05]  /*29500*/  @!P2 IMAD.MOV.U32 R2, RZ, RZ, R14 ;  /* 0x000000ffff02a224 */ /* 0x000fca00078e000e */
[----:B------:R-:W-:Y:S01]  /*29510*/  @!PT LDS RZ, [RZ] ;  /* 0x00000000fffff984 */ /* 0x000fe20000000800 */
[----:B------:R-:W-:Y:S01]  /*29520*/  @!PT LDS RZ, [RZ] ;  /* 0x00000000fffff984 */ /* 0x000fe20000000800 */
[----:B------:R-:W-:Y:S01]  /*29530*/  @!PT LDS RZ, [RZ] ;  /* 0x00000000fffff984 */ /* 0x000fe20000000800 */
[----:B------:R0:W-:Y:S04]  /*29540*/  @!P2 LDGSTS.E.BYPASS.LTC128B.128 [R8+0x12400], desc[UR4][R2.64], !P3 ;  /* 0x124000000208afae */ /* 0x0001e8000d901d44 */
[----:B------:R0:W-:Y:S04]  /*29550*/  @!P2 LDGSTS.E.BYPASS.LTC128B.128 [R8+0x16400], desc[UR4][R2.64+0x80], !P0 ;  /* 0x164000800208afae */ /* 0x0001e8000c101d44 */
[----:B------:R0:W-:Y:S01]  /*29560*/  @!P2 LDGSTS.E.BYPASS.LTC128B.128 [R8+0x1a400], desc[UR4][R2.64+0x100], !P1 ;  /* 0x1a4001000208afae */ /* 0x0001e2000c901d44 */
[----:B------:R-:W-:Y:S01]  /*29570*/  ISETP.GE.AND P2, PT, R6, R5, PT ;  /* 0x000000050600720c */ /* 0x000fe20003f46270 */
[----:B------:R-:W-:-:S12]  /*29580*/  VIADD R6, R25, 0x20 ;  /* 0x0000002019067836 */ /* 0x000fd80000000000 */
[----:B0-----:R-:W-:Y:S05]  /*29590*/  WARPSYNC.COLLECTIVE R15, `(.L_x_3113) ;  /* 0x000000000f087348 */ /* 0x001fea0003c00000 */
[----:B------:R1:W2:Y:S02]  /*295a0*/  SHFL.IDX P6, R14, R13, R12, R11 ;  /* 0x0000000c0d0e7389 */ /* 0x0002a400000c000b */
[----:B012---:R-:W-:Y:S01]  /*295b0*/  ENDCOLLECTIVE ;  /* 0x000000000000791b */ /* 0x007fe20003800000 */
.L_x_3113:
[----:B------:R-:W-:Y:S02]  /*295c0*/  IMAD.MOV.U32 R13, RZ, RZ, R0 ;  /* 0x000000ffff0d7224 */ /* 0x000fe400078e0000 */
[----:B------:R-:W-:-:S07]  /*295d0*/  IMAD.MOV.U32 R2, RZ, RZ, R14 ;  /* 0x000000ffff027224 */ /* 0x000fce00078e000e */
[----:B------:R-:W-:Y:S05]  /*295e0*/  WARPSYNC.COLLECTIVE R15, `(.L_x_3114) ;  /* 0x000000000f087348 */ /* 0x000fea0003c00000 */
[----:B------:R0:W1:Y:S02]  /*295f0*/  SHFL.IDX P6, R14, R13, R12, R11 ;  /* 0x0000000c0d0e7389 */ /* 0x00006400000c000b */
[----:B01----:R-:W-:Y:S01]  /*29600*/  ENDCOLLECTIVE ;  /* 0x000000000000791b */ /* 0x003fe20003800000 */
.L_x_3114:
[----:B------:R-:W-:Y:S01]  /*29610*/  ULDC.64 UR4, c[0x0][0x208] ;  /* 0x0000820000047ab9 */ /* 0x000fe20000000a00 */
[----:B------:R-:W-:Y:S02]  /*29620*/  IMAD.MOV.U32 R13, RZ, RZ, R4 ;  /* 0x000000ffff0d7224 */ /* 0x000fe400078e0004 */
[----:B------:R-:W-:Y:S01]  /*29630*/  IMAD.MOV.U32 R12, RZ, RZ, 0x2 ;  /* 0x00000002ff0c7424 */ /* 0x000fe200078e00ff */
[----:B------:R-:W-:-:S05]  /*29640*/  @!P2 LEA R14, P4, R33, R14, 0x1 ;  /* 0x0000000e210ea211 */ /* 0x000fca00078808ff */
[----:B------:R-:W-:Y:S02]  /*29650*/  @!P2 IMAD.X R7, RZ, RZ, R2, P4 ;  /* 0x000000ffff07a224 */ /* 0x000fe400020e0602 */
[----:B------:R-:W-:Y:S02]  /*29660*/  @!P2 IMAD.MOV.U32 R2, RZ, RZ, R14 ;  /* 0x000000ffff02a224 */ /* 0x000fe400078e000e */
        /* <DEDUP_REMOVED lines=12> */
.L_x_3115:
[----:B------:R-:W-:Y:S02]  /*29730*/  IMAD.MOV.U32 R13, RZ, RZ, R0 ;  /* 0x000000ffff0d7224 */ /* 0x000fe400078e0000 */
[----:B------:R-:W-:-:S07]  /*29740*/  IMAD.MOV.U32 R2, RZ, RZ, R14 ;  /* 0x000000ffff027224 */ /* 0x000fce00078e000e */
[----:B------:R-:W-:Y:S05]  /*29750*/  WARPSYNC.COLLECTIVE R15, `(.L_x_3116) ;  /* 0x000000000f087348 */ /* 0x000fea0003c00000 */
[----:B------:R0:W1:Y:S02]  /*29760*/  SHFL.IDX P6, R14, R13, R12, R11 ;  /* 0x0000000c0d0e7389 */ /* 0x00006400000c000b */
[----:B01----:R-:W-:Y:S01]  /*29770*/  ENDCOLLECTIVE ;  /* 0x000000000000791b */ /* 0x003fe20003800000 */
.L_x_3116:
        /* <DEDUP_REMOVED lines=18> */
.L_x_3117:
[----:B------:R-:W-:Y:S02]  /*298a0*/  IMAD.MOV.U32 R13, RZ, RZ, R0 ;  /* 0x000000ffff0d7224 */ /* 0x000fe400078e0000 */
[----:B------:R-:W-:-:S07]  /*298b0*/  IMAD.MOV.U32 R2, RZ, RZ, R14 ;  /* 0x000000ffff027224 */ /* 0x000fce00078e000e */
[----:B------:R-:W-:Y:S05]  /*298c0*/  WARPSYNC.COLLECTIVE R15, `(.L_x_3118) ;  /* 0x000000000f087348 */ /* 0x000fea0003c00000 */
[----:B------:R0:W1:Y:S02]  /*298d0*/  SHFL.IDX P6, R14, R13, R12, R11 ;  /* 0x0000000c0d0e7389 */ /* 0x00006400000c000b */
[----:B01----:R-:W-:Y:S01]  /*298e0*/  ENDCOLLECTIVE ;  /* 0x000000000000791b */ /* 0x003fe20003800000 */
.L_x_3118:
        /* <DEDUP_REMOVED lines=18> */
.L_x_3119:
[----:B------:R-:W-:Y:S02]  /*29a10*/  IMAD.MOV.U32 R13, RZ, RZ, R0 ;  /* 0x000000ffff0d7224 */ /* 0x000fe400078e0000 */
[----:B------:R-:W-:-:S07]  /*29a20*/  IMAD.MOV.U32 R2, RZ, RZ, R14 ;  /* 0x000000ffff027224 */ /* 0x000fce00078e000e */
[----:B------:R-:W-:Y:S05]  /*29a30*/  WARPSYNC.COLLECTIVE R15, `(.L_x_3120) ;  /* 0x000000000f087348 */ /* 0x000fea0003c00000 */
[----:B------:R0:W1:Y:S02]  /*29a40*/  SHFL.IDX P6, R14, R13, R12, R11 ;  /* 0x0000000c0d0e7389 */ /* 0x00006400000c000b */
[----:B01----:R-:W-:Y:S01]  /*29a50*/  ENDCOLLECTIVE ;  /* 0x000000000000791b */ /* 0x003fe20003800000 */
.L_x_3120:
        /* <DEDUP_REMOVED lines=18> */
.L_x_3121:
[----:B------:R-:W-:Y:S02]  /*29b80*/  IMAD.MOV.U32 R13, RZ, RZ, R0 ;  /* 0x000000ffff0d7224 */ /* 0x000fe400078e0000 */
[----:B------:R-:W-:-:S07]  /*29b90*/  IMAD.MOV.U32 R2, RZ, RZ, R14 ;  /* 0x000000ffff027224 */ /* 0x000fce00078e000e */
[----:B------:R-:W-:Y:S05]  /*29ba0*/  WARPSYNC.COLLECTIVE R15, `(.L_x_3122) ;  /* 0x000000000f087348 */ /* 0x000fea0003c00000 */
[----:B------:R0:W1:Y:S02]  /*29bb0*/  SHFL.IDX P6, R14, R13, R12, R11 ;  /* 0x0000000c0d0e7389 */ /* 0x00006400000c000b */
[----:B01----:R-:W-:Y:S01]  /*29bc0*/  ENDCOLLECTIVE ;  /* 0x000000000000791b */ /* 0x003fe20003800000 */
.L_x_3122:
        /* <DEDUP_REMOVED lines=13> */
[----:B------:R-:W-:-:S13]  /*29ca0*/  ISETP.GE.AND P2, PT, R6, R5, PT ;  /* 0x000000050600720c */ /* 0x000fda0003f46270 */
[----:B0-----:R-:W-:Y:S05]  /*29cb0*/  WARPSYNC.COLLECTIVE R15, `(.L_x_3123) ;  /* 0x000000000f087348 */ /* 0x001fea0003c00000 */
[----:B------:R1:W2:Y:S02]  /*29cc0*/  SHFL.IDX P6, R14, R13, R12, R11 ;  /* 0x0000000c0d0e7389 */ /* 0x0002a400000c000b */
[----:B012---:R-:W-:Y:S01]  /*29cd0*/  ENDCOLLECTIVE ;  /* 0x000000000000791b */ /* 0x007fe20003800000 */
.L_x_3123:
[----:B------:R-:W-:Y:S02]  /*29ce0*/  IMAD.MOV.U32 R13, RZ, RZ, R0 ;  /* 0x000000ffff0d7224 */ /* 0x000fe400078e0000 */
[----:B------:R-:W-:-:S07]  /*29cf0*/  IMAD.MOV.U32 R2, RZ, RZ, R14 ;  /* 0x000000ffff027224 */ /* 0x000fce00078e000e */
[----:B------:R-:W-:Y:S05]  /*29d00*/  WARPSYNC.COLLECTIVE R15, `(.L_x_3124) ;  /* 0x000000000f087348 */ /* 0x000fea0003c00000 */
[----:B------:R0:W1:Y:S02]  /*29d10*/  SHFL.IDX P6, R14, R13, R12, R11 ;  /* 0x0000000c0d0e7389 */ /* 0x00006400000c000b */
[----:B01----:R-:W-:Y:S01]  /*29d20*/  ENDCOLLECTIVE ;  /* 0x000000000000791b */ /* 0x003fe20003800000 */
.L_x_3124:
        /* <DEDUP_REMOVED lines=12> */
[----:B------:R0:W-:Y:S02]  /*29df0*/  @!P2 LDGSTS.E.BYPASS.LTC128B.128 [R8+0x1d400], desc[UR4][R2.64+0x100], !P1 ;  /* 0x1d4001000208afae */ /* 0x0001e4000c901d44 */
[----:B0-----:R-:W-:Y:S05]  /*29e00*/  WARPSYNC.COLLECTIVE R15, `(.L_x_3125) ;  /* 0x000000000f087348 */ /* 0x001fea0003c00000 */
[----:B------:R1:W2:Y:S02]  /*29e10*/  SHFL.IDX P6, R14, R13, R12, R11 ;  /* 0x0000000c0d0e7389 */ /* 0x0002a400000c000b */
[----:B012---:R-:W-:Y:S01]  /*29e20*/  ENDCOLLECTIVE ;  /* 0x000000000000791b */ /* 0x007fe20003800000 */
.L_x_3125:
[----:B------:R-:W-:Y:S02]  /*29e30*/  IMAD.MOV.U32 R13, RZ, RZ, R0 ;  /* 0x000000ffff0d7224 */ /* 0x000fe400078e0000 */
[----:B------:R-:W-:-:S07]  /*29e40*/  IMAD.MOV.U32 R4, RZ, RZ, R14 ;  /* 0x000000ffff047224 */ /* 0x000fce00078e000e */
[----:B------:R-:W-:Y:S05]  /*29e50*/  WARPSYNC.COLLECTIVE R15, `(.L_x_3126) ;  /* 0x000000000f087348 */ /* 0x000fea0003c00000 */
[----:B------:R0:W1:Y:S02]  /*29e60*/  SHFL.IDX P6, R14, R13, R12, R11 ;  /* 0x0000000c0d0e7389 */ /* 0x00006400000c000b */
[----:B01----:R-:W-:Y:S01]  /*29e70*/  ENDCOLLECTIVE ;  /* 0x000000000000791b */ /* 0x003fe20003800000 */
.L_x_3126:
[----:B------:R-:W-:Y:S05]  /*29e80*/  BRA `(.L_x_3127) ;  /* 0xffffffa400b47947 */ /* 0x000fea000383ffff */
.L_x_2980:
[----:B0-----:R0:W1:Y:S02]  /*29e90*/  SYNCS.PHASECHK.TRANS64.TRYWAIT P0, [R16+URZ+0x30820], R3 ;  /* 0x03082003100075a7 */ /* 0x001064000800017f */
[----:B-1----:R-:W-:Y:S05]  /*29ea0*/  @!P0 NANOSLEEP.SYNCS 0x989680 ;  /* 0x009896800000895d */ /* 0x002fea0003900000 */
[----:B------:R-:W1:Y:S02]  /*29eb0*/  @!P0 SYNCS.PHASECHK.TRANS64 P0, [R16+URZ+0x30820], R3 ;  /* 0x03082003100085a7 */ /* 0x000e64000800007f */
[----:B-1----:R-:W-:Y:S05]  /*29ec0*/  @!P0 BRA `(.L_x_2980) ;  /* 0xfffffffc00f08947 */ /* 0x002fea000383ffff */
[----:B------:R-:W-:Y:S05]  /*29ed0*/  BRA `(.L_x_3128) ;  /* 0xffffffa800307947 */ /* 0x000fea000383ffff */
.L_x_2985:
[----:B0-----:R0:W1:Y:S02]  /*29ee0*/  SYNCS.PHASECHK.TRANS64.TRYWAIT P0, [R7+URZ+0x30840], R2 ;  /* 0x03084002070075a7 */ /* 0x001064000800017f */
[----:B-1----:R-:W-:Y:S05]  /*29ef0*/  @!P0 NANOSLEEP.SYNCS 0x989680 ;  /* 0x009896800000895d */ /* 0x002fea0003900000 */
[----:B------:R-:W1:Y:S02]  /*29f00*/  @!P0 SYNCS.PHASECHK.TRANS64 P0, [R7+URZ+0x30840], R2 ;  /* 0x03084002070085a7 */ /* 0x000e64000800007f */
[----:B-1----:R-:W-:Y:S05]  /*29f10*/  @!P0 BRA `(.L_x_2985) ;  /* 0xfffffffc00f08947 */ /* 0x002fea000383ffff */
[----:B------:R-:W-:Y:S05]  /*29f20*/  BRA `(.L_x_3129) ;  /* 0xffffffac00107947 */ /* 0x000fea000383ffff */
.L_x_2986:
        /* <DEDUP_REMOVED lines=8> */
.L_x_3131:
[----:B------:R-:W-:Y:S05]  /*29fb0*/  BSYNC B1 ;  /* 0x0000000000017941 */ /* 0x000fea0003800000 */
.L_x_3130:
        /* <DEDUP_REMOVED lines=12> */
.L_x_3132:
[----:B------:R-:W-:Y:S01]  /*2a080*/  IMAD R5, R5, 0x2, R16 ;  /* 0x0000000205057824 */ /* 0x000fe200078e0210 */
[----:B------:R-:W-:Y:S01]  /*2a090*/  ULDC.64 UR4, c[0x0][0x208] ;  /* 0x0000820000047ab9 */ /* 0x000fe20000000a00 */
[----:B------:R-:W-:Y:S02]  /*2a0a0*/  IMAD.MOV.U32 R13, RZ, RZ, R6 ;  /* 0x000000ffff0d7224 */ /* 0x000fe400078e0006 */
[----:B------:R-:W-:Y:S02]  /*2a0b0*/  IMAD.MOV.U32 R12, RZ, RZ, 0x1 ;  /* 0x00000001ff0c7424 */ /* 0x000fe400078e00ff */
[----:B------:R-:W-:-:S05]  /*2a0c0*/  IMAD.MOV.U32 R2, RZ, RZ, R14 ;  /* 0x000000ffff027224 */ /* 0x000fca00078e000e */
[----:B------:R-:W-:-:S05]  /*2a0d0*/  IADD3 R2, P0, R2, R4, RZ ;  /* 0x0000000402027210 */ /* 0x000fca0007f1e0ff */
[----:B------:R-:W-:-:S05]  /*2a0e0*/  IMAD.X R3, RZ, RZ, R3, P0 ;  /* 0x000000ffff037224 */ /* 0x000fca00000e0603 */
[----:B------:R-:W-:Y:S01]  /*2a0f0*/  @!PT LDS RZ, [RZ] ;  /* 0x00000000fffff984 */ /* 0x000fe20000000800 */
[----:B------:R-:W-:Y:S01]  /*2a100*/  @!PT LDS RZ, [RZ] ;  /* 0x00000000fffff984 */ /* 0x000fe20000000800 */
[----:B------:R-:W-:Y:S01]  /*2a110*/  @!PT LDS RZ, [RZ] ;  /* 0x00000000fffff984 */ /* 0x000fe20000000800 */
[----:B------:R0:W-:Y:S04]  /*2a120*/  LDGSTS.E.BYPASS.LTC128B.128 [R5+0x1e400], desc[UR4][R2.64], !P1 ;  /* 0x1e40000002057fae */ /* 0x0001e8000c901d44 */
[----:B------:R0:W-:Y:S04]  /*2a130*/  LDGSTS.E.BYPASS.LTC128B.128 [R5+0x21400], desc[UR4][R2.64+0x80], !P5 ;  /* 0x2140008002057fae */ /* 0x0001e8000e901d44 */
[----:B------:R0:W-:Y:S02]  /*2a140*/  LDGSTS.E.BYPASS.LTC128B.128 [R5+0x24400], desc[UR4][R2.64+0x100], !P4 ;  /* 0x2440010002057fae */ /* 0x0001e4000e101d44 */
[----:B0-----:R-:W-:Y:S05]  /*2a150*/  WARPSYNC.COLLECTIVE R15, `(.L_x_3133) ;  /* 0x000000000f087348 */ /* 0x001fea0003c00000 */
[----:B------:R1:W2:Y:S02]  /*2a160*/  SHFL.IDX P6, R14, R13, R12, R11 ;  /* 0x0000000c0d0e7389 */ /* 0x0002a400000c000b */
[----:B012---:R-:W-:Y:S01]  /*2a170*/  ENDCOLLECTIVE ;  /* 0x000000000000791b */ /* 0x007fe20003800000 */
.L_x_3133:
[----:B------:R-:W-:Y:S02]  /*2a180*/  IMAD.MOV.U32 R13, RZ, RZ, R8 ;  /* 0x000000ffff0d7224 */ /* 0x000fe400078e0008 */
[----:B------:R-:W-:-:S07]  /*2a190*/  IMAD.MOV.U32 R3, RZ, RZ, R14 ;  /* 0x000000ffff037224 */ /* 0x000fce00078e000e */
[----:B------:R-:W-:Y:S05]  /*2a1a0*/  WARPSYNC.COLLECTIVE R15, `(.L_x_3134) ;  /* 0x000000000f087348 */ /* 0x000fea0003c00000 */
[----:B------:R0:W1:Y:S02]  /*2a1b0*/  SHFL.IDX P6, R14, R13, R12, R11 ;  /* 0x0000000c0d0e7389 */ /* 0x00006400000c000b */
[----:B01----:R-:W-:Y:S01]  /*2a1c0*/  ENDCOLLECTIVE ;  /* 0x000000000000791b */ /* 0x003fe20003800000 */
.L_x_3134:
        /* <DEDUP_REMOVED lines=15> */
.L_x_3135:
[----:B------:R-:W-:Y:S02]  /*2a2c0*/  IMAD.MOV.U32 R13, RZ, RZ, R8 ;  /* 0x000000ffff0d7224 */ /* 0x000fe400078e0008 */
[----:B------:R-:W-:-:S07]  /*2a2d0*/  IMAD.MOV.U32 R35, RZ, RZ, R14 ;  /* 0x000000ffff237224 */ /* 0x000fce00078e000e */
[----:B------:R-:W-:Y:S05]  /*2a2e0*/  WARPSYNC.COLLECTIVE R15, `(.L_x_3136) ;  /* 0x000000000f087348 */ /* 0x000fea0003c00000 */
[----:B------:R0:W1:Y:S02]  /*2a2f0*/  SHFL.IDX P6, R14, R13, R12, R11 ;  /* 0x0000000c0d0e7389 */ /* 0x00006400000c000b */
[----:B01----:R-:W-:Y:S01]  /*2a300*/  ENDCOLLECTIVE ;  /* 0x000000000000791b */ /* 0x003fe20003800000 */
.L_x_3136:
        /* <DEDUP_REMOVED lines=15> */
.L_x_3137:
[----:B------:R-:W-:Y:S02]  /*2a400*/  IMAD.MOV.U32 R13, RZ, RZ, R8 ;  /* 0x000000ffff0d7224 */ /* 0x000fe400078e0008 */
[----:B------:R-:W-:-:S07]  /*2a410*/  IMAD.MOV.U32 R35, RZ, RZ, R14 ;  /* 0x000000ffff237224 */ /* 0x000fce00078e000e */
[----:B------:R-:W-:Y:S05]  /*2a420*/  WARPSYNC.COLLECTIVE R15, `(.L_x_3138) ;  /* 0x000000000f087348 */ /* 0x000fea0003c00000 */
[----:B------:R0:W1:Y:S02]  /*2a430*/  SHFL.IDX P6, R14, R13, R12, R11 ;  /* 0x0000000c0d0e7389 */ /* 0x00006400000c000b */
[----:B01----:R-:W-:Y:S01]  /*2a440*/  ENDCOLLECTIVE ;  /* 0x000000000000791b */ /* 0x003fe20003800000 */
.L_x_3138:
        /* <DEDUP_REMOVED lines=15> */
.L_x_3139:
[----:B------:R-:W-:Y:S02]  /*2a540*/  IMAD.MOV.U32 R13, RZ, RZ, R8 ;  /* 0x000000ffff0d7224 */ /* 0x000fe400078e0008 */
[----:B------:R-:W-:-:S07]  /*2a550*/  IMAD.MOV.U32 R35, RZ, RZ, R14 ;  /* 0x000000ffff237224 */ /* 0x000fce00078e000e */
[----:B------:R-:W-:Y:S05]  /*2a560*/  WARPSYNC.COLLECTIVE R15, `(.L_x_3140) ;  /* 0x000000000f087348 */ /* 0x000fea0003c00000 */
[----:B------:R0:W1:Y:S02]  /*2a570*/  SHFL.IDX P6, R14, R13, R12, R11 ;  /* 0x0000000c0d0e7389 */ /* 0x00006400000c000b */
[----:B01----:R-:W-:Y:S01]  /*2a580*/  ENDCOLLECTIVE ;  /* 0x000000000000791b */ /* 0x003fe20003800000 */
.L_x_3140:
        /* <DEDUP_REMOVED lines=11> */
[----:B------:R0:W-:Y:S04]  /*2a640*/  LDGSTS.E.BYPASS.LTC128B.128 [R5+0x23400], desc[UR4][R2.64+0x80], !P5 ;  /* 0x2340008002057fae */ /* 0x0001e8000e901d44 */
[----:B------:R0:W-:Y:S06]  /*2a650*/  LDGSTS.E.BYPASS.LTC128B.128 [R5+0x26400], desc[UR4][R2.64+0x100], !P4 ;  /* 0x2640010002057fae */ /* 0x0001ec000e101d44 */
[----:B0-----:R-:W-:Y:S05]  /*2a660*/  WARPSYNC.COLLECTIVE R15, `(.L_x_3141) ;  /* 0x000000000f087348 */ /* 0x001fea0003c00000 */
[----:B------:R1:W2:Y:S02]  /*2a670*/  SHFL.IDX P6, R14, R13, R12, R11 ;  /* 0x0000000c0d0e7389 */ /* 0x0002a400000c000b */
[----:B012---:R-:W-:Y:S01]  /*2a680*/  ENDCOLLECTIVE ;  /* 0x000000000000791b */ /* 0x007fe20003800000 */
.L_x_3141:
[----:B------:R-:W-:Y:S02]  /*2a690*/  IMAD.MOV.U32 R13, RZ, RZ, R8 ;  /* 0x000000ffff0d7224 */ /* 0x000fe400078e0008 */
[----:B------:R-:W-:-:S07]  /*2a6a0*/  IMAD.MOV.U32 R35, RZ, RZ, R14 ;  /* 0x000000ffff237224 */ /* 0x000fce00078e000e */
[----:B------:R-:W-:Y:S05]  /*2a6b0*/  WARPSYNC.COLLECTIVE R15, `(.L_x_3142) ;  /* 0x000000000f087348 */ /* 0x000fea0003c00000 */
[----:B------:R0:W1:Y:S02]  /*2a6c0*/  SHFL.IDX P6, R14, R13, R12, R11 ;  /* 0x0000000c0d0e7389 */ /* 0x00006400000c000b */
[----:B01----:R-:W-:Y:S01]  /*2a6d0*/  ENDCOLLECTIVE ;  /* 0x000000000000791b */ /* 0x003fe20003800000 */
.L_x_3142:
[----:B------:R-:W-:Y:S01]  /*2a6e0*/  IMAD.MOV.U32 R2, RZ, RZ, R14 ;  /* 0x000000ffff027224 */ /* 0x000fe200078e000e */
[----:B------:R-:W-:Y:S06]  /*2a6f0*/  BRA `(.L_x_3143) ;  /* 0xffffffa800207947 */ /* 0x000fec000383ffff */
.L_x_2991:
[----:B0-----:R0:W3:Y:S02]  /*2a700*/  SYNCS.PHASECHK.TRANS64.TRYWAIT P0, [R6+URZ+0x30860], R2 ;  /* 0x03086002060075a7 */ /* 0x0010e4000800017f */
[----:B---3--:R-:W-:Y:S05]  /*2a710*/  @!P0 NANOSLEEP.SYNCS 0x989680 ;  /* 0x009896800000895d */ /* 0x008fea0003900000 */
[----:B------:R-:W3:Y:S02]  /*2a720*/  @!P0 SYNCS.PHASECHK.TRANS64 P0, [R6+URZ+0x30860], R2 ;  /* 0x03086002060085a7 */ /* 0x000ee4000800007f */
[----:B---3--:R-:W-:Y:S05]  /*2a730*/  @!P0 BRA `(.L_x_2991) ;  /* 0xfffffffc00f08947 */ /* 0x008fea000383ffff */
[----:B------:R-:W-:Y:S05]  /*2a740*/  BRA `(.L_x_3144) ;  /* 0xffffffa800887947 */ /* 0x000fea000383ffff */
.L_x_2992:
        /* <DEDUP_REMOVED lines=8> */
.L_x_3146:
[----:B------:R-:W-:Y:S05]  /*2a7d0*/  BSYNC B1 ;  /* 0x0000000000017941 */ /* 0x000fea0003800000 */
.L_x_3145:
        /* <DEDUP_REMOVED lines=9> */
.L_x_3147:
[----:B------:R-:W-:Y:S01]  /*2a870*/  ULDC.64 UR4, c[0x0][0x208] ;  /* 0x0000820000047ab9 */ /* 0x000fe20000000a00 */
[----:B------:R-:W-:Y:S02]  /*2a880*/  IMAD.MOV.U32 R13, RZ, RZ, R18 ;  /* 0x000000ffff0d7224 */ /* 0x000fe400078e0012 */
[----:B------:R-:W-:Y:S02]  /*2a890*/  IMAD.MOV.U32 R12, RZ, RZ, 0x1 ;  /* 0x00000001ff0c7424 */ /* 0x000fe400078e00ff */
[----:B------:R-:W-:-:S05]  /*2a8a0*/  IMAD.MOV.U32 R2, RZ, RZ, R14 ;  /* 0x000000ffff027224 */ /* 0x000fca00078e000e */
[----:B------:R-:W-:-:S05]  /*2a8b0*/  IADD3 R2, P0, R2, R4, RZ ;  /* 0x0000000402027210 */ /* 0x000fca0007f1e0ff */
[----:B------:R-:W-:Y:S01]  /*2a8c0*/  IMAD.X R3, RZ, RZ, R3, P0 ;  /* 0x000000ffff037224 */ /* 0x000fe200000e0603 */
[----:B------:R-:W-:-:S13]  /*2a8d0*/  ISETP.LT.OR P0, PT, R7, 0x1, P3 ;  /* 0x000000010700780c */ /* 0x000fda0001f01670 */
[----:B------:R-:W-:Y:S01]  /*2a8e0*/  @!PT LDS RZ, [RZ] ;  /* 0x00000000fffff984 */ /* 0x000fe20000000800 */
[----:B------:R-:W-:Y:S01]  /*2a8f0*/  @!PT LDS RZ, [RZ] ;  /* 0x00000000fffff984 */ /* 0x000fe20000000800 */
[----:B------:R-:W-:Y:S01]  /*2a900*/  @!PT LDS RZ, [RZ] ;  /* 0x00000000fffff984 */ /* 0x000fe20000000800 */
[----:B------:R0:W-:Y:S01]  /*2a910*/  LDGSTS.E.BYPASS.LTC128B.128 [R5+0x400], desc[UR4][R2.64], !P0 ;  /* 0x0040000002057fae */ /* 0x0001e2000c101d44 */
[----:B------:R-:W-:-:S13]  /*2a920*/  ISETP.LT.OR P0, PT, R7, 0x1, P2 ;  /* 0x000000010700780c */ /* 0x000fda0001701670 */
[----:B------:R0:W-:Y:S01]  /*2a930*/  LDGSTS.E.BYPASS.LTC128B.128 [R5+0x3400], desc[UR4][R2.64+0x80], !P0 ;  /* 0x0340008002057fae */ /* 0x0001e2000c101d44 */
[----:B------:R-:W-:-:S13]  /*2a940*/  ISETP.LT.OR P0, PT, R7, 0x1, P1 ;  /* 0x000000010700780c */ /* 0x000fda0000f01670 */
[----:B------:R0:W-:Y:S02]  /*2a950*/  LDGSTS.E.BYPASS.LTC128B.128 [R5+0x6400], desc[UR4][R2.64+0x100], !P0 ;  /* 0x0640010002057fae */ /* 0x0001e4000c101d44 */
[----:B0-----:R-:W-:Y:S05]  /*2a960*/  WARPSYNC.COLLECTIVE R15, `(.L_x_3148) ;  /* 0x000000000f087348 */ /* 0x001fea0003c00000 */
[----:B------:R1:W2:Y:S02]  /*2a970*/  SHFL.IDX P6, R14, R13, R12, R11 ;  /* 0x0000000c0d0e7389 */ /* 0x0002a400000c000b */
[----:B012---:R-:W-:Y:S01]  /*2a980*/  ENDCOLLECTIVE ;  /* 0x000000000000791b */ /* 0x007fe20003800000 */
.L_x_3148:
[----:B------:R-:W-:Y:S02]  /*2a990*/  IMAD.MOV.U32 R13, RZ, RZ, R17 ;  /* 0x000000ffff0d7224 */ /* 0x000fe400078e0011 */
[----:B------:R-:W-:-:S07]  /*2a9a0*/  IMAD.MOV.U32 R3, RZ, RZ, R14 ;  /* 0x000000ffff037224 */ /* 0x000fce00078e000e */
[----:B------:R-:W-:Y:S05]  /*2a9b0*/  WARPSYNC.COLLECTIVE R15, `(.L_x_3149) ;  /* 0x000000000f087348 */ /* 0x000fea0003c00000 */
[----:B------:R0:W1:Y:S02]  /*2a9c0*/  SHFL.IDX P6, R14, R13, R12, R11 ;  /* 0x0000000c0d0e7389 */ /* 0x00006400000c000b */
[----:B01----:R-:W-:Y:S01]  /*2a9d0*/  ENDCOLLECTIVE ;  /* 0x000000000000791b */ /* 0x003fe20003800000 */
.L_x_3149:
        /* <DEDUP_REMOVED lines=18> */
.L_x_3150:
[----:B------:R-:W-:Y:S02]  /*2ab00*/  IMAD.MOV.U32 R13, RZ, RZ, R17 ;  /* 0x000000ffff0d7224 */ /* 0x000fe400078e0011 */
[----:B------:R-:W-:-:S07]  /*2ab10*/  IMAD.MOV.U32 R3, RZ, RZ, R14 ;  /* 0x000000ffff037224 */ /* 0x000fce00078e000e */
[----:B------:R-:W-:Y:S05]  /*2ab20*/  WARPSYNC.COLLECTIVE R15, `(.L_x_3151) ;  /* 0x000000000f087348 */ /* 0x000fea0003c00000 */
[----:B------:R0:W1:Y:S02]  /*2ab30*/  SHFL.IDX P6, R14, R13, R12, R11 ;  /* 0x0000000c0d0e7389 */ /* 0x00006400000c000b */
[----:B01----:R-:W-:Y:S01]  /*2ab40*/  ENDCOLLECTIVE ;  /* 0x000000000000791b */ /* 0x003fe20003800000 */
.L_x_3151:
        /* <DEDUP_REMOVED lines=18> */
.L_x_3152:
[----:B------:R-:W-:Y:S02]  /*2ac70*/  IMAD.MOV.U32 R13, RZ, RZ, R17 ;  /* 0x000000ffff0d7224 */ /* 0x000fe400078e0011 */
[----:B------:R-:W-:-:S07]  /*2ac80*/  IMAD.MOV.U32 R3, RZ, RZ, R14 ;  /* 0x000000ffff037224 */ /* 0x000fce00078e000e */
[----:B------:R-:W-:Y:S05]  /*2ac90*/  WARPSYNC.COLLECTIVE R15, `(.L_x_3153) ;  /* 0x000000000f087348 */ /* 0x000fea0003c00000 */
[----:B------:R0:W1:Y:S02]  /*2aca0*/  SHFL.IDX P6, R14, R13, R12, R11 ;  /* 0x0000000c0d0e7389 */ /* 0x00006400000c000b */
[----:B01----:R-:W-:Y:S01]  /*2acb0*/  ENDCOLLECTIVE ;  /* 0x000000000000791b */ /* 0x003fe20003800000 */
.L_x_3153:
        /* <DEDUP_REMOVED lines=18> */
.L_x_3154:
[----:B------:R-:W-:Y:S02]  /*2ade0*/  IMAD.MOV.U32 R13, RZ, RZ, R17 ;  /* 0x000000ffff0d7224 */ /* 0x000fe400078e0011 */
[----:B------:R-:W-:-:S07]  /*2adf0*/  IMAD.MOV.U32 R3, RZ, RZ, R14 ;  /* 0x000000ffff037224 */ /* 0x000fce00078e000e */
[----:B------:R-:W-:Y:S05]  /*2ae00*/  WARPSYNC.COLLECTIVE R15, `(.L_x_3155) ;  /* 0x000000000f087348 */ /* 0x000fea0003c00000 */
[----:B------:R0:W1:Y:S02]  /*2ae10*/  SHFL.IDX P6, R14, R13, R12, R11 ;  /* 0x0000000c0d0e7389 */ /* 0x00006400000c000b */
[----:B01----:R-:W-:Y:S01]  /*2ae20*/  ENDCOLLECTIVE ;  /* 0x000000000000791b */ /* 0x003fe20003800000 */
.L_x_3155:
        /* <DEDUP_REMOVED lines=18> */
.L_x_3156:
[----:B------:R-:W-:Y:S02]  /*2af50*/  IMAD.MOV.U32 R13, RZ, RZ, R17 ;  /* 0x000000ffff0d7224 */ /* 0x000fe400078e0011 */
[----:B------:R-:W-:-:S07]  /*2af60*/  IMAD.MOV.U32 R18, RZ, RZ, R14 ;  /* 0x000000ffff127224 */ /* 0x000fce00078e000e */
[----:B------:R-:W-:Y:S05]  /*2af70*/  WARPSYNC.COLLECTIVE R15, `(.L_x_3157) ;  /* 0x000000000f087348 */ /* 0x000fea0003c00000 */
[----:B------:R0:W1:Y:S02]  /*2af80*/  SHFL.IDX P6, R14, R13, R12, R11 ;  /* 0x0000000c0d0e7389 */ /* 0x00006400000c000b */
[----:B01----:R-:W-:Y:S01]  /*2af90*/  ENDCOLLECTIVE ;  /* 0x000000000000791b */ /* 0x003fe20003800000 */
.L_x_3157:
[----:B------:R-:W-:Y:S05]  /*2afa0*/  BRA `(.L_x_3158) ;  /* 0xffffffa400707947 */ /* 0x000fea000383ffff */
.L_x_3000:
[----:B0-----:R0:W1:Y:S02]  /*2afb0*/  SYNCS.PHASECHK.TRANS64.TRYWAIT P0, [R0+URZ+0x30860], R3 ;  /* 0x03086003000075a7 */ /* 0x001064000800017f */
[----:B-1----:R-:W-:Y:S05]  /*2afc0*/  @!P0 NANOSLEEP.SYNCS 0x989680 ;  /* 0x009896800000895d */ /* 0x002fea0003900000 */
[----:B------:R-:W1:Y:S02]  /*2afd0*/  @!P0 SYNCS.PHASECHK.TRANS64 P0, [R0+URZ+0x30860], R3 ;  /* 0x03086003000085a7 */ /* 0x000e64000800007f */
[----:B-1----:R-:W-:Y:S05]  /*2afe0*/  @!P0 BRA `(.L_x_3000) ;  /* 0xfffffffc00f08947 */ /* 0x002fea000383ffff */
[----:B------:R-:W-:Y:S05]  /*2aff0*/  BRA `(.L_x_3159) ;  /* 0xffffffa8009c7947 */ /* 0x000fea000383ffff */
.L_x_3001:
        /* <DEDUP_REMOVED lines=8> */
.L_x_3161:
[----:B------:R-:W-:Y:S05]  /*2b080*/  BSYNC B0 ;  /* 0x0000000000007941 */ /* 0x000fea0003800000 */
.L_x_3160:
        /* <DEDUP_REMOVED lines=9> */
.L_x_3162:
[----:B------:R-:W-:Y:S01]  /*2b120*/  ULDC UR4, c[0x0][0x2f4] ;  /* 0x0000bd0000047ab9 */ /* 0x000fe20000000800 */
[----:B------:R-:W-:Y:S01]  /*2b130*/  IMAD R4, R7, 0x2, R16 ;  /* 0x0000000207047824 */ /* 0x000fe200078e0210 */
[----:B------:R-:W-:Y:S01]  /*2b140*/  ISETP.GE.AND P2, PT, R33, UR4, PT ;  /* 0x0000000421007c0c */ /* 0x000fe2000bf46270 */
[----:B------:R-:W-:Y:S01]  /*2b150*/  ULDC.64 UR6, c[0x0][0x208] ;  /* 0x0000820000067ab9 */ /* 0x000fe20000000a00 */
[----:B------:R-:W-:Y:S02]  /*2b160*/  ISETP.GE.AND P1, PT, R36, UR4, PT ;  /* 0x0000000424007c0c */ /* 0x000fe4000bf26270 */
[C---:B------:R-:W-:Y:S02]  /*2b170*/  ISETP.LT.OR P3, PT, R6.reuse, 0x1, P2 ;  /* 0x000000010600780c */ /* 0x040fe40001761670 */
[----:B------:R-:W-:Y:S01]  /*2b180*/  ISETP.LT.OR P4, PT, R6, 0x1, P1 ;  /* 0x000000010600780c */ /* 0x000fe20000f81670 */
[----:B------:R-:W-:Y:S02]  /*2b190*/  IMAD.MOV.U32 R13, RZ, RZ, R18 ;  /* 0x000000ffff0d7224 */ /* 0x000fe400078e0012 */
[----:B------:R-:W-:Y:S01]  /*2b1a0*/  IMAD.MOV.U32 R12, RZ, RZ, 0x1 ;  /* 0x00000001ff0c7424 */ /* 0x000fe200078e00ff */
[----:B------:R-:W-:-:S05]  /*2b1b0*/  IADD3 R2, P0, R14, R5, RZ ;  /* 0x000000050e027210 */ /* 0x000fca0007f1e0ff */
[----:B------:R-:W-:Y:S01]  /*2b1c0*/  IMAD.X R3, RZ, RZ, R3, P0 ;  /* 0x000000ffff037224 */ /* 0x000fe200000e0603 */
[----:B------:R-:W-:-:S04]  /*2b1d0*/  ISETP.GE.AND P0, PT, R34, UR4, PT ;  /* 0x0000000422007c0c */ /* 0x000fc8000bf06270 */
[----:B------:R-:W-:Y:S01]  /*2b1e0*/  @!PT LDS RZ, [RZ] ;  /* 0x00000000fffff984 */ /* 0x000fe20000000800 */
[----:B------:R-:W-:Y:S01]  /*2b1f0*/  @!PT LDS RZ, [RZ] ;  /* 0x00000000fffff984 */ /* 0x000fe20000000800 */
[----:B------:R-:W-:Y:S01]  /*2b200*/  @!PT LDS RZ, [RZ] ;  /* 0x00000000fffff984 */ /* 0x000fe20000000800 */
[----:B------:R0:W-:Y:S01]  /*2b210*/  LDGSTS.E.BYPASS.LTC128B.128 [R4+0x400], desc[UR6][R2.64], !P3 ;  /* 0x0040000002047fae */ /* 0x0001e2000d901d46 */
[----:B------:R-:W-:-:S03]  /*2b220*/  ISETP.LT.OR P3, PT, R6, 0x1, P0 ;  /* 0x000000010600780c */ /* 0x000fc60000761670 */
[----:B------:R0:W-:Y:S10]  /*2b230*/  LDGSTS.E.BYPASS.LTC128B.128 [R4+0x3400], desc[UR6][R2.64+0x80], !P4 ;  /* 0x0340008002047fae */ /* 0x0001f4000e101d46 */
[----:B------:R0:W-:Y:S01]  /*2b240*/  LDGSTS.E.BYPASS.LTC128B.128 [R4+0x6400], desc[UR6][R2.64+0x100], !P3 ;  /* 0x0640010002047fae */ /* 0x0001e2000d901d46 */
[----:B------:R-:W-:-:S13]  /*2b250*/  ISETP.LT.OR P3, PT, R6, 0x11, P2 ;  /* 0x000000110600780c */ /* 0x000fda0001761670 */
[----:B0-----:R-:W-:Y:S05]  /*2b260*/  WARPSYNC.COLLECTIVE R15, `(.L_x_3163) ;  /* 0x000000000f087348 */ /* 0x001fea0003c00000 */
[----:B------:R1:W2:Y:S02]  /*2b270*/  SHFL.IDX P6, R14, R13, R12, R11 ;  /* 0x0000000c0d0e7389 */ /* 0x0002a400000c000b */
[----:B012---:R-:W-:Y:S01]  /*2b280*/  ENDCOLLECTIVE ;  /* 0x000000000000791b */ /* 0x007fe20003800000 */
.L_x_3163:
[----:B------:R-:W-:Y:S02]  /*2b290*/  IMAD.MOV.U32 R13, RZ, RZ, R17 ;  /* 0x000000ffff0d7224 */ /* 0x000fe400078e0011 */
[----:B------:R-:W-:-:S07]  /*2b2a0*/  IMAD.MOV.U32 R7, RZ, RZ, R14 ;  /* 0x000000ffff077224 */ /* 0x000fce00078e000e */
[----:B------:R-:W-:Y:S05]  /*2b2b0*/  WARPSYNC.COLLECTIVE R15, `(.L_x_3164) ;  /* 0x000000000f087348 */ /* 0x000fea0003c00000 */
[----:B------:R0:W1:Y:S02]  /*2b2c0*/  SHFL.IDX P6, R14, R13, R12, R11 ;  /* 0x0000000c0d0e7389 */ /* 0x00006400000c000b */
[----:B01----:R-:W-:Y:S01]  /*2b2d0*/  ENDCOLLECTIVE ;  /* 0x000000000000791b */ /* 0x003fe20003800000 */
.L_x_3164:
[----:B------:R-:W-:Y:S01]  /*2b2e0*/  ULDC.64 UR4, c[0x0][0x208] ;  /* 0x0000820000047ab9 */ /* 0x000fe20000000a00 */
[----:B------:R-:W-:Y:S02]  /*2b2f0*/  IMAD.MOV.U32 R13, RZ, RZ, R18 ;  /* 0x000000ffff0d7224 */ /* 0x000fe400078e0012 */
[----:B------:R-:W-:Y:S01]  /*2b300*/  IMAD.MOV.U32 R12, RZ, RZ, 0x2 ;  /* 0x00000002ff0c7424 */ /* 0x000fe200078e00ff */
[----:B------:R-:W-:-:S05]  /*2b310*/  IADD3 R2, P4, R14, R5, RZ ;  /* 0x000000050e027210 */ /* 0x000fca0007f9e0ff */
[----:B------:R-:W-:Y:S01]  /*2b320*/  IMAD.X R3, RZ, RZ, R7, P4 ;  /* 0x000000ffff037224 */ /* 0x000fe200020e0607 */
[----:B------:R-:W-:-:S04]  /*2b330*/  ISETP.LT.OR P4, PT, R6, 0x11, P1 ;  /* 0x000000110600780c */ /* 0x000fc80000f81670 */
[----:B------:R-:W-:Y:S01]  /*2b340*/  @!PT LDS RZ, [RZ] ;  /* 0x00000000fffff984 */ /* 0x000fe20000000800 */
[----:B------:R-:W-:Y:S01]  /*2b350*/  @!PT LDS RZ, [RZ] ;  /* 0x00000000fffff984 */ /* 0x000fe20000000800 */
[----:B------:R-:W-:Y:S01]  /*2b360*/  @!PT LDS RZ, [RZ] ;  /* 0x00000000fffff984 */ /* 0x000fe20000000800 */
[----:B------:R0:W-:Y:S01]  /*2b370*/  LDGSTS.E.BYPASS.LTC128B.128 [R4+0xc00], desc[UR4][R2.64], !P3 ;  /* 0x00c0000002047fae */ /* 0x0001e2000d901d44 */
[----:B------:R-:W-:-:S08]  /*2b380*/  ISETP.LT.OR P3, PT, R6, 0x11, P0 ;  /* 0x000000110600780c */ /* 0x000fd00000761670 */
[----:B------:R0:W-:Y:S05]  /*2b390*/  LDGSTS.E.BYPASS.LTC128B.128 [R4+0x3c00], desc[UR4][R2.64+0x80], !P4 ;  /* 0x03c0008002047fae */ /* 0x0001ea000e101d44 */
[----:B------:R0:W-:Y:S01]  /*2b3a0*/  LDGSTS.E.BYPASS.LTC128B.128 [R4+0x6c00], desc[UR4][R2.64+0x100], !P3 ;  /* 0x06c0010002047fae */ /* 0x0001e2000d901d44 */
[----:B------:R-:W-:-:S13]  /*2b3b0*/  ISETP.LT.OR P3, PT, R6, 0x21, P2 ;  /* 0x000000210600780c */ /* 0x000fda0001761670 */
[----:B0-----:R-:W-:Y:S05]  /*2b3c0*/  WARPSYNC.COLLECTIVE R15, `(.L_x_3165) ;  /* 0x000000000f087348 */ /* 0x001fea0003c00000 */
[----:B------:R1:W2:Y:S02]  /*2b3d0*/  SHFL.IDX P6, R14, R13, R12, R11 ;  /* 0x0000000c0d0e7389 */ /* 0x0002a400000c000b */
[----:B012---:R-:W-:Y:S01]  /*2b3e0*/  ENDCOLLECTIVE ;  /* 0x000000000000791b */ /* 0x007fe20003800000 */
.L_x_3165:
[----:B------:R-:W-:Y:S02]  /*2b3f0*/  IMAD.MOV.U32 R13, RZ, RZ, R17 ;  /* 0x000000ffff0d7224 */ /* 0x000fe400078e0011 */
[----:B------:R-:W-:-:S07]  /*2b400*/  IMAD.MOV.U32 R7, RZ, RZ, R14 ;  /* 0x000000ffff077224 */ /* 0x000fce00078e000e */
[----:B------:R-:W-:Y:S05]  /*2b410*/  WARPSYNC.COLLECTIVE R15, `(.L_x_3166) ;  /* 0x000000000f087348 */ /* 0x000fea0003c00000 */
[----:B------:R0:W1:Y:S02]  /*2b420*/  SHFL.IDX P6, R14, R13, R12, R11 ;  /* 0x0000000c0d0e7389 */ /* 0x00006400000c000b */
[----:B01----:R-:W-:Y:S01]  /*2b430*/  ENDCOLLECTIVE ;  /* 0x000000000000791b */ /* 0x003fe20003800000 */
.L_x_3166:
        /* <DEDUP_REMOVED lines=17> */
.L_x_3167:
[----:B------:R-:W-:Y:S02]  /*2b550*/  IMAD.MOV.U32 R13, RZ, RZ, R17 ;  /* 0x000000ffff0d7224 */ /* 0x000fe400078e0011 */
[----:B------:R-:W-:-:S07]  /*2b560*/  IMAD.MOV.U32 R7, RZ, RZ, R14 ;  /* 0x000000ffff077224 */ /* 0x000fce00078e000e */
[----:B------:R-:W-:Y:S05]  /*2b570*/  WARPSYNC.COLLECTIVE R15, `(.L_x_3168) ;  /* 0x000000000f087348 */ /* 0x000fea0003c00000 */
[----:B------:R0:W1:Y:S02]  /*2b580*/  SHFL.IDX P6, R14, R13, R12, R11 ;  /* 0x0000000c0d0e7389 */ /* 0x00006400000c000b */
[----:B01----:R-:W-:Y:S01]  /*2b590*/  ENDCOLLECTIVE ;  /* 0x000000000000791b */ /* 0x003fe20003800000 */
.L_x_3168:
        /* <DEDUP_REMOVED lines=17> */
.L_x_3169:
[----:B------:R-:W-:Y:S02]  /*2b6b0*/  IMAD.MOV.U32 R13, RZ, RZ, R17 ;  /* 0x000000ffff0d7224 */ /* 0x000fe400078e0011 */
[----:B------:R-:W-:-:S07]  /*2b6c0*/  IMAD.MOV.U32 R7, RZ, RZ, R14 ;  /* 0x000000ffff077224 */ /* 0x000fce00078e000e */
[----:B------:R-:W-:Y:S05]  /*2b6d0*/  WARPSYNC.COLLECTIVE R15, `(.L_x_3170) ;  /* 0x000000000f087348 */ /* 0x000fea0003c00000 */
[----:B------:R0:W1:Y:S02]  /*2b6e0*/  SHFL.IDX P6, R14, R13, R12, R11 ;  /* 0x0000000c0d0e7389 */ /* 0x00006400000c000b */
[----:B01----:R-:W-:Y:S01]  /*2b6f0*/  ENDCOLLECTIVE ;  /* 0x000000000000791b */ /* 0x003fe20003800000 */
.L_x_3170:
        /* <DEDUP_REMOVED lines=12> */
[----:B------:R0:W-:Y:S02]  /*2b7c0*/  LDGSTS.E.BYPASS.LTC128B.128 [R4+0x8400], desc[UR4][R2.64+0x100], !P3 ;  /* 0x0840010002047fae */ /* 0x0001e4000d901d44 */
[----:B0-----:R-:W-:Y:S05]  /*2b7d0*/  WARPSYNC.COLLECTIVE R15, `(.L_x_3171) ;  /* 0x000000000f087348 */ /* 0x001fea0003c00000 */
[----:B------:R1:W2:Y:S02]  /*2b7e0*/  SHFL.IDX P6, R14, R13, R12, R11 ;  /* 0x0000000c0d0e7389 */ /* 0x0002a400000c000b */
[----:B012---:R-:W-:Y:S01]  /*2b7f0*/  ENDCOLLECTIVE ;  /* 0x000000000000791b */ /* 0x007fe20003800000 */
.L_x_3171:
[----:B------:R-:W-:Y:S02]  /*2b800*/  IMAD.MOV.U32 R13, RZ, RZ, R17 ;  /* 0x000000ffff0d7224 */ /* 0x000fe400078e0011 */
[----:B------:R-:W-:-:S07]  /*2b810*/  IMAD.MOV.U32 R18, RZ, RZ, R14 ;  /* 0x000000ffff127224 */ /* 0x000fce00078e000e */
[----:B------:R-:W-:Y:S05]  /*2b820*/  WARPSYNC.COLLECTIVE R15, `(.L_x_3172) ;  /* 0x000000000f087348 */ /* 0x000fea0003c00000 */
[----:B------:R0:W1:Y:S02]  /*2b830*/  SHFL.IDX P6, R14, R13, R12, R11 ;  /* 0x0000000c0d0e7389 */ /* 0x00006400000c000b */
[----:B01----:R-:W-:Y:S01]  /*2b840*/  ENDCOLLECTIVE ;  /* 0x000000000000791b */ /* 0x003fe20003800000 */
.L_x_3172:
[----:B------:R-:W-:Y:S05]  /*2b850*/  BRA `(.L_x_3173) ;  /* 0xffffffa400907947 */ /* 0x000fea000383ffff */
.L_x_3006:
[----:B------:R-:W-:Y:S01]  /*2b860*/  BSSY B0, `(.L_x_3174) ;  /* 0x0000008000007945 */ /* 0x000fe20003800000 */
[----:B------:R-:W-:Y:S02]  /*2b870*/  IMAD.MOV.U32 R13, RZ, RZ, R24 ;  /* 0x000000ffff0d7224 */ /* 0x000fe400078e0018 */
[----:B-1----:R-:W-:Y:S02]  /*2b880*/  IMAD.MOV.U32 R12, RZ, RZ, RZ ;  /* 0x000000ffff0c7224 */ /* 0x002fe400078e00ff */
[----:B------:R-:W-:Y:S02]  /*2b890*/  IMAD.MOV.U32 R11, RZ, RZ, 0x1f ;  /* 0x0000001fff0b7424 */ /* 0x000fe400078e00ff */
[----:B------:R-:W-:-:S07]  /*2b8a0*/  IMAD.MOV.U32 R15, RZ, RZ, -0x1 ;  /* 0xffffffffff0f7424 */ /* 0x000fce00078e00ff */
[----:B------:R-:W-:Y:S05]  /*2b8b0*/  WARPSYNC.COLLECTIVE R15, `(.L_x_3175) ;  /* 0x000000000f087348 */ /* 0x000fea0003c00000 */
[----:B------:R0:W1:Y:S02]  /*2b8c0*/  SHFL.IDX P6, R14, R13, R12, R11 ;  /* 0x0000000c0d0e7389 */ /* 0x00006400000c000b */
[----:B01----:R-:W-:Y:S01]  /*2b8d0*/  ENDCOLLECTIVE ;  /* 0x000000000000791b */ /* 0x003fe20003800000 */
.L_x_3175:
[----:B------:R-:W-:Y:S05]  /*2b8e0*/  BSYNC B0 ;  /* 0x0000000000007941 */ /* 0x000fea0003800000 */
.L_x_3174:
        /* <DEDUP_REMOVED lines=9> */
.L_x_3176:
[----:B------:R-:W-:Y:S01]  /*2b980*/  ULDC UR4, c[0x0][0xc3c] ;  /* 0x00030f0000047ab9 */ /* 0x000fe20000000800 */
[----:B------:R-:W-:Y:S01]  /*2b990*/  ULDC.64 UR6, c[0x0][0x208] ;  /* 0x0000820000067ab9 */ /* 0x000fe20000000a00 */
        /* <DEDUP_REMOVED lines=23> */
.L_x_3177:
[----:B------:R-:W-:Y:S01]  /*2bb10*/  IMAD.MOV.U32 R12, RZ, RZ, 0x2 ;  /* 0x00000002ff0c7424 */ /* 0x000fe200078e00ff */
[----:B------:R-:W-:-:S05]  /*2bb20*/  SEL R14, R14, RZ, P1 ;  /* 0x000000ff0e0e7207 */ /* 0x000fca0000800000 */
[----:B------:R-:W-:-:S04]  /*2bb30*/  IMAD.IADD R5, R13, 0x1, R14 ;  /* 0x000000010d057824 */ /* 0x000fc800078e020e */
[----:B------:R-:W-:-:S07]  /*2bb40*/  IMAD.MOV.U32 R13, RZ, RZ, R5 ;  /* 0x000000ffff0d7224 */ /* 0x000fce00078e0005 */
[----:B------:R-:W-:Y:S05]  /*2bb50*/  WARPSYNC.COLLECTIVE R15, `(.L_x_3178) ;  /* 0x000000000f087348 */ /* 0x000fea0003c00000 */
[----:B------:R0:W1:Y:S02]  /*2bb60*/  SHFL.UP P6, R14, R13, R12, R11 ;  /* 0x0400000c0d0e7389 */ /* 0x00006400000c000b */
[----:B01----:R-:W-:Y:S01]  /*2bb70*/  ENDCOLLECTIVE ;  /* 0x000000000000791b */ /* 0x003fe20003800000 */
.L_x_3178:
[----:B------:R-:W-:Y:S01]  /*2bb80*/  IMAD.MOV.U32 R12, RZ, RZ, 0x4 ;  /* 0x00000004ff0c7424 */ /* 0x000fe200078e00ff */
[----:B------:R-:W-:-:S05]  /*2bb90*/  SEL R2, R14, RZ, P2 ;  /* 0x000000ff0e027207 */ /* 0x000fca0001000000 */
[----:B------:R-:W-:-:S04]  /*2bba0*/  IMAD.IADD R2, R5, 0x1, R2 ;  /* 0x0000000105027824 */ /* 0x000fc800078e0202 */
[----:B------:R-:W-:-:S07]  /*2bbb0*/  IMAD.MOV.U32 R13, RZ, RZ, R2 ;  /* 0x000000ffff0d7224 */ /* 0x000fce00078e0002 */
[----:B------:R-:W-:Y:S05]  /*2bbc0*/  WARPSYNC.COLLECTIVE R15, `(.L_x_3179) ;  /* 0x000000000f087348 */ /* 0x000fea0003c00000 */
[----:B------:R0:W1:Y:S02]  /*2bbd0*/  SHFL.UP P6, R14, R13, R12, R11 ;  /* 0x0400000c0d0e7389 */ /* 0x00006400000c000b */
[----:B01----:R-:W-:Y:S01]  /*2bbe0*/  ENDCOLLECTIVE ;  /* 0x000000000000791b */ /* 0x003fe20003800000 */
.L_x_3179:
[----:B------:R-:W-:Y:S01]  /*2bbf0*/  IMAD.MOV.U32 R12, RZ, RZ, 0x8 ;  /* 0x00000008ff0c7424 */ /* 0x000fe200078e00ff */
[----:B------:R-:W-:-:S05]  /*2bc00*/  SEL R3, R14, RZ, P3 ;  /* 0x000000ff0e037207 */ /* 0x000fca0001800000 */
[----:B------:R-:W-:-:S04]  /*2bc10*/  IMAD.IADD R3, R2, 0x1, R3 ;  /* 0x0000000102037824 */ /* 0x000fc800078e0203 */
[----:B------:R-:W-:-:S07]  /*2bc20*/  IMAD.MOV.U32 R13, RZ, RZ, R3 ;  /* 0x000000ffff0d7224 */ /* 0x000fce00078e0003 */
[----:B------:R-:W-:Y:S05]  /*2bc30*/  WARPSYNC.COLLECTIVE R15, `(.L_x_3180) ;  /* 0x000000000f087348 */ /* 0x000fea0003c00000 */
[----:B------:R0:W1:Y:S02]  /*2bc40*/  SHFL.UP P6, R14, R13, R12, R11 ;  /* 0x0400000c0d0e7389 */ /* 0x00006400000c000b */
[----:B01----:R-:W-:Y:S01]  /*2bc50*/  ENDCOLLECTIVE ;  /* 0x000000000000791b */ /* 0x003fe20003800000 */
.L_x_3180:
[----:B------:R-:W-:Y:S01]  /*2bc60*/  IMAD.MOV.U32 R12, RZ, RZ, 0x10 ;  /* 0x00000010ff0c7424 */ /* 0x000fe200078e00ff */
[----:B------:R-:W-:-:S05]  /*2bc70*/  SEL R14, R14, RZ, P4 ;  /* 0x000000ff0e0e7207 */ /* 0x000fca0002000000 */
[----:B------:R-:W-:-:S04]  /*2bc80*/  IMAD.IADD R5, R3, 0x1, R14 ;  /* 0x0000000103057824 */ /* 0x000fc800078e020e */
[----:B------:R-:W-:-:S07]  /*2bc90*/  IMAD.MOV.U32 R13, RZ, RZ, R5 ;  /* 0x000000ffff0d7224 */ /* 0x000fce00078e0005 */
[----:B------:R-:W-:Y:S05]  /*2bca0*/  WARPSYNC.COLLECTIVE R15, `(.L_x_3181) ;  /* 0x000000000f087348 */ /* 0x000fea0003c00000 */
[----:B------:R0:W1:Y:S02]  /*2bcb0*/  SHFL.UP P6, R14, R13, R12, R11 ;  /* 0x0400000c0d0e7389 */ /* 0x00006400000c000b */
[----:B01----:R-:W-:Y:S01]  /*2bcc0*/  ENDCOLLECTIVE ;  /* 0x000000000000791b */ /* 0x003fe20003800000 */
.L_x_3181:
        /* <DEDUP_REMOVED lines=8> */
.L_x_3182:
[----:B------:R-:W-:Y:S05]  /*2bd50*/  BRA `(.L_x_3183) ;  /* 0xffffffa400ac7947 */ /* 0x000fea000383ffff */
.L_x_3009:
[----:B------:R-:W-:Y:S01]  /*2bd60*/  BSSY B0, `(.L_x_3184) ;  /* 0x0000007000007945 */ /* 0x000fe20003800000 */
[----:B-1----:R-:W-:Y:S02]  /*2bd70*/  IMAD.MOV.U32 R12, RZ, RZ, 0x1 ;  /* 0x00000001ff0c7424 */ /* 0x002fe400078e00ff */
[----:B------:R-:W-:Y:S02]  /*2bd80*/  IMAD.MOV.U32 R11, RZ, RZ, RZ ;  /* 0x000000ffff0b7224 */ /* 0x000fe400078e00ff */
[----:B------:R-:W-:-:S07]  /*2bd90*/  IMAD.MOV.U32 R15, RZ, RZ, -0x1 ;  /* 0xffffffffff0f7424 */ /* 0x000fce00078e00ff */
[----:B------:R-:W-:Y:S05]  /*2bda0*/  WARPSYNC.COLLECTIVE R15, `(.L_x_3185) ;  /* 0x000000000f087348 */ /* 0x000fea0003c00000 */
[----:B------:R0:W1:Y:S02]  /*2bdb0*/  SHFL.UP P6, R14, R13, R12, R11 ;  /* 0x0400000c0d0e7389 */ /* 0x00006400000c000b */
[----:B01----:R-:W-:Y:S01]  /*2bdc0*/  ENDCOLLECTIVE ;  /* 0x000000000000791b */ /* 0x003fe20003800000 */
.L_x_3185:
[----:B------:R-:W-:Y:S05]  /*2bdd0*/  BSYNC B0 ;  /* 0x0000000000007941 */ /* 0x000fea0003800000 */
.L_x_3184:
        /* <DEDUP_REMOVED lines=8> */
.L_x_3186:
[----:B------:R-:W-:Y:S01]  /*2be60*/  IMAD.MOV.U32 R12, RZ, RZ, 0x4 ;  /* 0x00000004ff0c7424 */ /* 0x000fe200078e00ff */
[----:B------:R-:W-:-:S05]  /*2be70*/  SEL R2, R14, RZ, P2 ;  /* 0x000000ff0e027207 */ /* 0x000fca0001000000 */
[----:B------:R-:W-:-:S04]  /*2be80*/  IMAD.IADD R2, R13, 0x1, R2 ;  /* 0x000000010d027824 */ /* 0x000fc800078e0202 */
[----:B------:R-:W-:-:S07]  /*2be90*/  IMAD.MOV.U32 R13, RZ, RZ, R2 ;  /* 0x000000ffff0d7224 */ /* 0x000fce00078e0002 */
[----:B------:R-:W-:Y:S05]  /*2bea0*/  WARPSYNC.COLLECTIVE R15, `(.L_x_3187) ;  /* 0x000000000f087348 */ /* 0x000fea0003c00000 */
[----:B------:R0:W1:Y:S02]  /*2beb0*/  SHFL.UP P6, R14, R13, R12, R11 ;  /* 0x0400000c0d0e7389 */ /* 0x00006400000c000b */
[----:B01----:R-:W-:Y:S01]  /*2bec0*/  ENDCOLLECTIVE ;  /* 0x000000000000791b */ /* 0x003fe20003800000 */
.L_x_3187:
[----:B------:R-:W-:Y:S01]  /*2bed0*/  IMAD.MOV.U32 R12, RZ, RZ, 0x8 ;  /* 0x00000008ff0c7424 */ /* 0x000fe200078e00ff */
[----:B------:R-:W-:-:S05]  /*2bee0*/  SEL R3, R14, RZ, P3 ;  /* 0x000000ff0e037207 */ /* 0x000fca0001800000 */
[----:B------:R-:W-:-:S04]  /*2bef0*/  IMAD.IADD R3, R2, 0x1, R3 ;  /* 0x0000000102037824 */ /* 0x000fc800078e0203 */
[----:B------:R-:W-:-:S07]  /*2bf00*/  IMAD.MOV.U32 R13, RZ, RZ, R3 ;  /* 0x000000ffff0d7224 */ /* 0x000fce00078e0003 */
[----:B------:R-:W-:Y:S05]  /*2bf10*/  WARPSYNC.COLLECTIVE R15, `(.L_x_3188) ;  /* 0x000000000f087348 */ /* 0x000fea0003c00000 */
[----:B------:R0:W1:Y:S02]  /*2bf20*/  SHFL.UP P6, R14, R13, R12, R11 ;  /* 0x0400000c0d0e7389 */ /* 0x00006400000c000b */
[----:B01----:R-:W-:Y:S01]  /*2bf30*/  ENDCOLLECTIVE ;  /* 0x000000000000791b */ /* 0x003fe20003800000 */
.L_x_3188:
[----:B------:R-:W-:Y:S01]  /*2bf40*/  IMAD.MOV.U32 R12, RZ, RZ, 0x10 ;  /* 0x00000010ff0c7424 */ /* 0x000fe200078e00ff */
[----:B------:R-:W-:-:S05]  /*2bf50*/  SEL R14, R14, RZ, P4 ;  /* 0x000000ff0e0e7207 */ /* 0x000fca0002000000 */
[----:B------:R-:W-:-:S04]  /*2bf60*/  IMAD.IADD R5, R3, 0x1, R14 ;  /* 0x0000000103057824 */ /* 0x000fc800078e020e */
[----:B------:R-:W-:-:S07]  /*2bf70*/  IMAD.MOV.U32 R13, RZ, RZ, R5 ;  /* 0x000000ffff0d7224 */ /* 0x000fce00078e0005 */
[----:B------:R-:W-:Y:S05]  /*2bf80*/  WARPSYNC.COLLECTIVE R15, `(.L_x_3189) ;  /* 0x000000000f087348 */ /* 0x000fea0003c00000 */
[----:B------:R0:W1:Y:S02]  /*2bf90*/  SHFL.UP P6, R14, R13, R12, R11 ;  /* 0x0400000c0d0e7389 */ /* 0x00006400000c000b */
[----:B01----:R-:W-:Y:S01]  /*2bfa0*/  ENDCOLLECTIVE ;  /* 0x000000000000791b */ /* 0x003fe20003800000 */
.L_x_3189:
        /* <DEDUP_REMOVED lines=8> */
.L_x_3190:
[----:B------:R-:W-:Y:S05]  /*2c030*/  BRA `(.L_x_3191) ;  /* 0xffffffa4009c7947 */ /* 0x000fea000383ffff */
.L_x_3011:
[----:B------:R-:W-:Y:S01]  /*2c040*/  BSSY B0, `(.L_x_3192) ;  /* 0x0000006000007945 */ /* 0x000fe20003800000 */
[----:B------:R-:W-:Y:S01]  /*2c050*/  PLOP3.LUT P6, PT, P6, PT, PT, 0x8, 0x0 ;  /* 0x000000000000781c */ /* 0x000fe200037ce170 */
[----:B------:R-:W-:-:S12]  /*2c060*/  IMAD.MOV.U32 R15, RZ, RZ, -0x1 ;  /* 0xffffffffff0f7424 */ /* 0x000fd800078e00ff */
[----:B01----:R-:W-:Y:S05]  /*2c070*/  WARPSYNC.COLLECTIVE R15, `(.L_x_3193) ;  /* 0x000000000f087348 */ /* 0x003fea0003c00000 */
[----:B------:R-:W-:Y:S01]  /*2c080*/  VOTE.ANY R14, PT, P6 ;  /* 0x00000000000e7806 */ /* 0x000fe200030e0100 */
[----:B01----:R-:W-:Y:S06]  /*2c090*/  ENDCOLLECTIVE ;  /* 0x000000000000791b */ /* 0x003fec0003800000 */
.L_x_3193:
[----:B------:R-:W-:Y:S05]  /*2c0a0*/  BSYNC B0 ;  /* 0x0000000000007941 */ /* 0x000fea0003800000 */
.L_x_3192:
        /* <DEDUP_REMOVED lines=8> */
.L_x_3194:
[----:B------:R-:W-:Y:S02]  /*2c130*/  IMAD.IADD R27, R12, 0x1, R27 ;  /* 0x000000010c1b7824 */ /* 0x000fe400078e021b */
[----:B------:R-:W-:Y:S02]  /*2c140*/  IMAD.MOV.U32 R13, RZ, RZ, R4 ;  /* 0x000000ffff0d7224 */ /* 0x000fe400078e0004 */
[----:B------:R-:W-:-:S07]  /*2c150*/  IMAD.MOV.U32 R25, RZ, RZ, R14 ;  /* 0x000000ffff197224 */ /* 0x000fce00078e000e */
[----:B------:R-:W-:Y:S05]  /*2c160*/  WARPSYNC.COLLECTIVE R15, `(.L_x_3195) ;  /* 0x000000000f087348 */ /* 0x000fea0003c00000 */
[----:B------:R0:W1:Y:S02]  /*2c170*/  SHFL.IDX P6, R14, R13, R12, R11 ;  /* 0x0000000c0d0e7389 */ /* 0x00006400000c000b */
[----:B01----:R-:W-:Y:S01]  /*2c180*/  ENDCOLLECTIVE ;  /* 0x000000000000791b */ /* 0x003fe20003800000 */
.L_x_3195:
[----:B------:R-:W-:Y:S01]  /*2c190*/  IMAD.MOV.U32 R4, RZ, RZ, R14 ;  /* 0x000000ffff047224 */ /* 0x000fe200078e000e */
[----:B------:R-:W-:Y:S06]  /*2c1a0*/  BRA `(.L_x_3196) ;  /* 0xffffffa400807947 */ /* 0x000fec000383ffff */
.L_x_3013:
[----:B------:R-:W-:Y:S01]  /*2c1b0*/  BSSY B0, `(.L_x_3197) ;  /* 0x0000007000007945 */ /* 0x000fe20003800000 */
[----:B------:R-:W-:Y:S02]  /*2c1c0*/  IMAD.MOV.U32 R13, RZ, RZ, R2 ;  /* 0x000000ffff0d7224 */ /* 0x000fe400078e0002 */
[----:B------:R-:W-:Y:S02]  /*2c1d0*/  IMAD.MOV.U32 R11, RZ, RZ, 0x1f ;  /* 0x0000001fff0b7424 */ /* 0x000fe400078e00ff */
[----:B------:R-:W-:-:S07]  /*2c1e0*/  IMAD.MOV.U32 R15, RZ, RZ, -0x1 ;  /* 0xffffffffff0f7424 */ /* 0x000fce00078e00ff */
[----:B0-23--:R-:W-:Y:S05]  /*2c1f0*/  WARPSYNC.COLLECTIVE R15, `(.L_x_3198) ;  /* 0x000000000f087348 */ /* 0x00dfea0003c00000 */
[----:B------:R1:W4:Y:S02]  /*2c200*/  SHFL.IDX P6, R14, R13, R12, R11 ;  /* 0x0000000c0d0e7389 */ /* 0x00032400000c000b */
[----:B01234-:R-:W-:Y:S01]  /*2c210*/  ENDCOLLECTIVE ;  /* 0x000000000000791b */ /* 0x01ffe20003800000 */
.L_x_3198:
[----:B------:R-:W-:Y:S05]  /*2c220*/  BSYNC B0 ;  /* 0x0000000000007941 */ /* 0x000fea0003800000 */
.L_x_3197:
[----:B------:R-:W-:Y:S01]  /*2c230*/  IMAD.MOV.U32 R6, RZ, RZ, R14 ;  /* 0x000000ffff067224 */ /* 0x000fe200078e000e */
[----:B------:R-:W-:Y:S06]  /*2c240*/  BRA `(.L_x_3012) ;  /* 0xffffffa400707947 */ /* 0x000fec000383ffff */
.L_x_3019:
[----:B-1----:R1:W3:Y:S02]  /*2c250*/  SYNCS.PHASECHK.TRANS64.TRYWAIT P0, [R5+URZ+0x30820], R0 ;  /* 0x03082000050075a7 */ /* 0x0022e4000800017f */
[----:B---3--:R-:W-:Y:S05]  /*2c260*/  @!P0 NANOSLEEP.SYNCS 0x989680 ;  /* 0x009896800000895d */ /* 0x008fea0003900000 */
[----:B------:R-:W3:Y:S02]  /*2c270*/  @!P0 SYNCS.PHASECHK.TRANS64 P0, [R5+URZ+0x30820], R0 ;  /* 0x03082000050085a7 */ /* 0x000ee4000800007f */
[----:B---3--:R-:W-:Y:S05]  /*2c280*/  @!P0 BRA `(.L_x_3019) ;  /* 0xfffffffc00f08947 */ /* 0x008fea000383ffff */
[----:B------:R-:W-:Y:S05]  /*2c290*/  BRA `(.L_x_3199) ;  /* 0xffffffac00cc7947 */ /* 0x000fea000383ffff */
.L_x_3020:
        /* <DEDUP_REMOVED lines=11> */
.L_x_3201:
[----:B------:R-:W-:Y:S05]  /*2c350*/  BSYNC B0 ;  /* 0x0000000000007941 */ /* 0x000fea0003800000 */
.L_x_3200:
[----:B------:R-:W-:Y:S05]  /*2c360*/  BRA `(.L_x_3202) ;  /* 0xffffffac00b47947 */ /* 0x000fea000383ffff */
.L_x_3021:
[----:B------:R-:W-:Y:S01]  /*2c370*/  BSSY B0, `(.L_x_3203) ;  /* 0x0000006000007945 */ /* 0x000fe20003800000 */
[----:B------:R-:W-:-:S07]  /*2c380*/  IMAD.MOV.U32 R15, RZ, RZ, -0x1 ;  /* 0xffffffffff0f7424 */ /* 0x000fce00078e00ff */
[----:B012---:R-:W-:Y:S05]  /*2c390*/  WARPSYNC.COLLECTIVE R15, `(.L_x_3204) ;  /* 0x000000000f0c7348 */ /* 0x007fea0003c00000 */
[----:B------:R-:W-:Y:S02]  /*2c3a0*/  ELECT P6, UR62, PT ;  /* 0x00000000003e782f */ /* 0x000fe400038c0000 */
[----:B------:R-:W-:Y:S01]  /*2c3b0*/  MOV R14, UR62 ;  /* 0x0000003e000e7c02 */ /* 0x000fe20008000f00 */
[----:B012---:R-:W-:Y:S10]  /*2c3c0*/  ENDCOLLECTIVE ;  /* 0x000000000000791b */ /* 0x007ff40003800000 */
.L_x_3204:
[----:B------:R-:W-:Y:S05]  /*2c3d0*/  BSYNC B0 ;  /* 0x0000000000007941 */ /* 0x000fea0003800000 */
.L_x_3203:
[----:B------:R-:W-:Y:S05]  /*2c3e0*/  BRA `(.L_x_3205) ;  /* 0xffffffac00a87947 */ /* 0x000fea000383ffff */
.L_x_3023:
[----:B-1----:R1:W3:Y:S02]  /*2c3f0*/  SYNCS.PHASECHK.TRANS64.TRYWAIT P1, [R3+URZ+0x30840], R2 ;  /* 0x03084002030075a7 */ /* 0x0022e4000802017f */
[----:B---3--:R-:W-:Y:S05]  /*2c400*/  @!P1 NANOSLEEP.SYNCS 0x989680 ;  /* 0x009896800000995d */ /* 0x008fea0003900000 */
[----:B------:R-:W3:Y:S02]  /*2c410*/  @!P1 SYNCS.PHASECHK.TRANS64 P1, [R3+URZ+0x30840], R2 ;  /* 0x03084002030095a7 */ /* 0x000ee4000802007f */
[----:B---3--:R-:W-:Y:S05]  /*2c420*/  @!P1 BRA `(.L_x_3023) ;  /* 0xfffffffc00f09947 */ /* 0x008fea000383ffff */
[----:B------:R-:W-:Y:S05]  /*2c430*/  BRA `(.L_x_3206) ;  /* 0xffffffac00c87947 */ /* 0x000fea000383ffff */
.L_x_3025:
[----:B---3--:R3:W4:Y:S02]  /*2c440*/  SYNCS.PHASECHK.TRANS64.TRYWAIT P1, [R23+URZ+0x30840], R0 ;  /* 0x03084000170075a7 */ /* 0x008724000802017f */
[----:B----4-:R-:W-:Y:S05]  /*2c450*/  @!P1 NANOSLEEP.SYNCS 0x989680 ;  /* 0x009896800000995d */ /* 0x010fea0003900000 */
[----:B------:R-:W4:Y:S02]  /*2c460*/  @!P1 SYNCS.PHASECHK.TRANS64 P1, [R23+URZ+0x30840], R0 ;  /* 0x03084000170095a7 */ /* 0x000f24000802007f */
[----:B----4-:R-:W-:Y:S05]  /*2c470*/  @!P1 BRA `(.L_x_3025) ;  /* 0xfffffffc00f09947 */ /* 0x010fea000383ffff */
[----:B------:R-:W-:Y:S05]  /*2c480*/  BRA `(.L_x_3207) ;  /* 0xffffffac00d47947 */ /* 0x000fea000383ffff */
.L_x_3027:
[----:B----4-:R4:W0:Y:S02]  /*2c490*/  SYNCS.PHASECHK.TRANS64.TRYWAIT P1, [R3+URZ+0x30860], R2 ;  /* 0x03086002030075a7 */ /* 0x010824000802017f */
[----:B0-----:R-:W-:Y:S05]  /*2c4a0*/  @!P1 NANOSLEEP.SYNCS 0x989680 ;  /* 0x009896800000995d */ /* 0x001fea0003900000 */
[----:B------:R-:W0:Y:S02]  /*2c4b0*/  @!P1 SYNCS.PHASECHK.TRANS64 P1, [R3+URZ+0x30860], R2 ;  /* 0x03086002030095a7 */ /* 0x000e24000802007f */
[----:B0-----:R-:W-:Y:S05]  /*2c4c0*/  @!P1 BRA `(.L_x_3027) ;  /* 0xfffffffc00f09947 */ /* 0x001fea000383ffff */
[----:B------:R-:W-:Y:S05]  /*2c4d0*/  BRA `(.L_x_3208) ;  /* 0xffffffac00d07947 */ /* 0x000fea000383ffff */
.L_x_3209:
        /* <DEDUP_REMOVED lines=10> */
.L_x_3218:


//--------------------- .nv.global.init           --------------------------
	.section	.nv.global.init,"aw",@progbits
.nv.global.init:
	.type		$str$23,@object
	.size		$str$23,($str$24 - $str$23)
$str$23:
        /*0000*/ 	.byte	0x28, 0x61, 0x64, 0x64, 0x72, 0x65, 0x73, 0x73, 0x20, 0x26, 0x20, 0x6d, 0x61, 0x73, 0x6b, 0x29
        /*0010*/ 	.byte	0x20, 0x3d, 0x3d, 0x20, 0x30, 0x00
	.type		$str$24,@object
	.size		$str$24,(__unnamed_5 - $str$24)
$str$24:
        /*0016*/ 	.byte	0x2f, 0x74, 0x6d, 0x70, 0x2f, 0x6f, 0x73, 0x73, 0x5f, 0x6b, 0x65, 0x72, 0x6e, 0x65, 0x6c, 0x73
        /*0026*/ 	.byte	0x5f, 0x73, 0x72, 0x63, 0x2f, 0x66, 0x6c, 0x61, 0x73, 0x68, 0x5f, 0x61, 0x74, 0x74, 0x65, 0x6e
        /*0036*/ 	.byte	0x74, 0x69, 0x6f, 0x6e, 0x2f, 0x63, 0x73, 0x72, 0x63, 0x2f, 0x63, 0x75, 0x74, 0x6c, 0x61, 0x73
        /*0046*/ 	.byte	0x73, 0x2f, 0x69, 0x6e, 0x63, 0x6c, 0x75, 0x64, 0x65, 0x2f, 0x63, 0x75, 0x74, 0x65, 0x2f, 0x70
        /*0056*/ 	.byte	0x6f, 0x69, 0x6e, 0x74, 0x65, 0x72, 0x5f, 0x66, 0x6c, 0x61, 0x67, 0x67, 0x65, 0x64, 0x2e, 0x68
        /*0066*/ 	.byte	0x70, 0x70, 0x00
	.type		__unnamed_5,@object
	.size		__unnamed_5,(__unnamed_4 - __unnamed_5)
__unnamed_5:
        /* <DEDUP_REMOVED lines=25> */
	.type		__unnamed_4,@object
	.size		__unnamed_4,(__unnamed_3 - __unnamed_4)
__unnamed_4:
        /* <DEDUP_REMOVED lines=25> */
	.type		__unnamed_3,@object
	.size		__unnamed_3,(__unnamed_2 - __unnamed_3)
__unnamed_3:
        /* <DEDUP_REMOVED lines=29> */
	.type		__unnamed_2,@object
	.size		__unnamed_2,(__unnamed_1 - __unnamed_2)
__unnamed_2:
        /* <DEDUP_REMOVED lines=29> */
	.type		__unnamed_1,@object
	.size		__unnamed_1,(.L_0 - __unnamed_1)
__unnamed_1:
        /* <DEDUP_REMOVED lines=29> */
        /*08e1*/ 	.byte	0x5d, 0x00
.L_0:


//--------------------- .nv.shared._ZN7cutlass13device_kernelIN5flash11enable_sm90INS1_16FlashAttnFwdSm90INS1_25CollectiveMainloopFwdSm90ILi2EN4cute5tupleIJNS5_1CILi1EEES8_S8_EEENS6_IJNS7_ILi128EEENS7_ILi96EEENS7_ILi192EEEEEELi192ENS_10bfloat16_tEfNS_4arch4Sm90ELb0ELb0ELb0ELb0ELb1ELb0ELb0ELb1ELb1ELb1ELb1ELb0EEENS1_21CollectiveEpilogueFwdINS6_IJSA_SC_SB_EEES9_SE_SG_Li256ELb0ELb1ELb1ELb0EEENS1_19SingleTileSchedulerILb0ELb1ELb1ELi128EEEEEEEEEvNT_6ParamsE --------------------------
	.section	.nv.shared._ZN7cutlass13device_kernelIN5flash11enable_sm90INS1_16FlashAttnFwdSm90INS1_25CollectiveMainloopFwdSm90ILi2EN4cute5tupleIJNS5_1CILi1EEES8_S8_EEENS6_IJNS7_ILi128EEENS7_ILi96EEENS7_ILi192EEEEEELi192ENS_10bfloat16_tEfNS_4arch4Sm90ELb0ELb0ELb0ELb0ELb1ELb0ELb0ELb1ELb1ELb1ELb1ELb0EEENS1_21CollectiveEpilogueFwdINS6_IJSA_SC_SB_EEES9_SE_SG_Li256ELb0ELb1ELb1ELb0EEENS1_19SingleTileSchedulerILb0ELb1ELb1ELi128EEEEEEEEEvNT_6ParamsE,"aw",@nobits
	.sectionflags	@""
	.align	16
	.zero		1024


//--------------------- .nv.shared.reserved.0     --------------------------
	.section	.nv.shared.reserved.0,"aw",@nobits
	.weak		__nv_reservedSMEM_offset_0_alias
	.size		__nv_reservedSMEM_offset_0_alias, 0, 0
	.other		__nv_reservedSMEM_offset_0_alias,@"STO_CUDA_RESERVED_SHARED STV_DEFAULT"
__nv_reservedSMEM_offset_0_alias:
	.zero		0


//--------------------- .nv.global                --------------------------
	.section	.nv.global,"aw",@nobits
.nv.global:
	.type		_ZN78_INTERNAL_4d69fd5c_42_flash_fwd_hdim192_bf16_paged_split_sm90_cu_49158569_31724cute1_E,@object
	.size		_ZN78_INTERNAL_4d69fd5c_42_flash_fwd_hdim192_bf16_paged_split_sm90_cu_49158569_31724cute1_E,(_ZN78_INTERNAL_4d69fd5c_42_flash_fwd_hdim192_bf16_paged_split_sm90_cu_49158569_31724cuda3std3__45__cpo6cbeginE - _ZN78_INTERNAL_4d69fd5c_42_flash_fwd_hdim192_bf16_paged_split_sm90_cu_49158569_31724cute1_E)
_ZN78_INTERNAL_4d69fd5c_42_flash_fwd_hdim192_bf16_paged_split_sm90_cu_49158569_31724cute1_E:
	.zero		1
	.type		_ZN78_INTERNAL_4d69fd5c_42_flash_fwd_hdim192_bf16_paged_split_sm90_cu_49158569_31724cuda3std3__45__cpo6cbeginE,@object
	.size		_ZN78_INTERNAL_4d69fd5c_42_flash_fwd_hdim192_bf16_paged_split_sm90_cu_49158569_31724cuda3std3__45__cpo6cbeginE,(_ZN78_INTERNAL_4d69fd5c_42_flash_fwd_hdim192_bf16_paged_split_sm90_cu_49158569_31724cuda3std3__48in_placeE - _ZN78_INTERNAL_4d69fd5c_42_flash_fwd_hdim192_bf16_paged_split_sm90_cu_49158569_31724cuda3std3__45__cpo6cbeginE)
_ZN78_INTERNAL_4d69fd5c_42_flash_fwd_hdim192_bf16_paged_split_sm90_cu_49158569_31724cuda3std3__45__cpo6cbeginE:
	.zero		1
	.type		_ZN78_INTERNAL_4d69fd5c_42_flash_fwd_hdim192_bf16_paged_split_sm90_cu_49158569_31724cuda3std3__48in_placeE,@object
	.size		_ZN78_INTERNAL_4d69fd5c_42_flash_fwd_hdim192_bf16_paged_split_sm90_cu_49158569_31724cuda3std3__48in_placeE,(_ZN78_INTERNAL_4d69fd5c_42_flash_fwd_hdim192_bf16_paged_split_sm90_cu_49158569_31724cuda3std6ranges3__45__cpo9iter_moveE - _ZN78_INTERNAL_4d69fd5c_42_flash_fwd_hdim192_bf16_paged_split_sm90_cu_49158569_31724cuda3std3__48in_placeE)
_ZN78_INTERNAL_4d69fd5c_42_flash_fwd_hdim192_bf16_paged_split_sm90_cu_49158569_31724cuda3std3__48in_placeE:
	.zero		1
	.type		_ZN78_INTERNAL_4d69fd5c_42_flash_fwd_hdim192_bf16_paged_split_sm90_cu_49158569_31724cuda3std6ranges3__45__cpo9iter_moveE,@object
	.size		_ZN78_INTERNAL_4d69fd5c_42_flash_fwd_hdim192_bf16_paged_split_sm90_cu_49158569_31724cuda3std6ranges3__45__cpo9iter_moveE,(_ZN78_INTERNAL_4d69fd5c_42_flash_fwd_hdim192_bf16_paged_split_sm90_cu_49158569_31724cuda3std3__45__cpo5beginE - _ZN78_INTERNAL_4d69fd5c_42_flash_fwd_hdim192_bf16_paged_split_sm90_cu_49158569_31724cuda3std6ranges3__45__cpo9iter_moveE)
_ZN78_INTERNAL_4d69fd5c_42_flash_fwd_hdim192_bf16_paged_split_sm90_cu_49158569_31724cuda3std6ranges3__45__cpo9iter_moveE:
	.zero		1
	.type		_ZN78_INTERNAL_4d69fd5c_42_flash_fwd_hdim192_bf16_paged_split_sm90_cu_49158569_31724cuda3std3__45__cpo5beginE,@object
	.size		_ZN78_INTERNAL_4d69fd5c_42_flash_fwd_hdim192_bf16_paged_split_sm90_cu_49158569_31724cuda3std3__45__cpo5beginE,(_ZN78_INTERNAL_4d69fd5c_42_flash_fwd_hdim192_bf16_paged_split_sm90_cu_49158569_31724cuda3std3__480_GLOBAL__N__4d69fd5c_42_flash_fwd_hdim192_bf16_paged_split_sm90_cu_49158569_31726ignoreE - _ZN78_INTERNAL_4d69fd5c_42_flash_fwd_hdim192_bf16_paged_split_sm90_cu_49158569_31724cuda3std3__45__cpo5beginE)
_ZN78_INTERNAL_4d69fd5c_42_flash_fwd_hdim192_bf16_paged_split_sm90_cu_49158569_31724cuda3std3__45__cpo5beginE:
	.zero		1
	.type		_ZN78_INTERNAL_4d69fd5c_42_flash_fwd_hdim192_bf16_paged_split_sm90_cu_49158569_31724cuda3std3__480_GLOBAL__N__4d69fd5c_42_flash_fwd_hdim192_bf16_paged_split_sm90_cu_49158569_31726ignoreE,@object
	.size		_ZN78_INTERNAL_4d69fd5c_42_flash_fwd_hdim192_bf16_paged_split_sm90_cu_49158569_31724cuda3std3__480_GLOBAL__N__4d69fd5c_42_flash_fwd_hdim192_bf16_paged_split_sm90_cu_49158569_31726ignoreE,(_ZN78_INTERNAL_4d69fd5c_42_flash_fwd_hdim192_bf16_paged_split_sm90_cu_49158569_31724cute7productE - _ZN78_INTERNAL_4d69fd5c_42_flash_fwd_hdim192_bf16_paged_split_sm90_cu_49158569_31724cuda3std3__480_GLOBAL__N__4d69fd5c_42_flash_fwd_hdim192_bf16_paged_split_sm90_cu_49158569_31726ignoreE)
_ZN78_INTERNAL_4d69fd5c_42_flash_fwd_hdim192_bf16_paged_split_sm90_cu_49158569_31724cuda3std3__480_GLOBAL__N__4d69fd5c_42_flash_fwd_hdim192_bf16_paged_split_sm90_cu_49158569_31726ignoreE:
	.zero		1
	.type		_ZN78_INTERNAL_4d69fd5c_42_flash_fwd_hdim192_bf16_paged_split_sm90_cu_49158569_31724cute7productE,@object
	.size		_ZN78_INTERNAL_4d69fd5c_42_flash_fwd_hdim192_bf16_paged_split_sm90_cu_49158569_31724cute7productE,(_ZN78_INTERNAL_4d69fd5c_42_flash_fwd_hdim192_bf16_paged_split_sm90_cu_49158569_31724cuda3std3__45__cpo3endE - _ZN78_INTERNAL_4d69fd5c_42_flash_fwd_hdim192_bf16_paged_split_sm90_cu_49158569_31724cute7productE)
_ZN78_INTERNAL_4d69fd5c_42_flash_fwd_hdim192_bf16_paged_split_sm90_cu_49158569_31724cute7productE:
	.zero		1
	.type		_ZN78_INTERNAL_4d69fd5c_42_flash_fwd_hdim192_bf16_paged_split_sm90_cu_49158569_31724cuda3std3__45__cpo3endE,@object
	.size		_ZN78_INTERNAL_4d69fd5c_42_flash_fwd_hdim192_bf16_paged_split_sm90_cu_49158569_31724cuda3std3__45__cpo3endE,(_ZN78_INTERNAL_4d69fd5c_42_flash_fwd_hdim192_bf16_paged_split_sm90_cu_49158569_31724cuda3std3__419piecewise_constructE - _ZN78_INTERNAL_4d69fd5c_42_flash_fwd_hdim192_bf16_paged_split_sm90_cu_49158569_31724cuda3std3__45__cpo3endE)
_ZN78_INTERNAL_4d69fd5c_42_flash_fwd_hdim192_bf16_paged_split_sm90_cu_49158569_31724cuda3std3__45__cpo3endE:
	.zero		1
	.type		_ZN78_INTERNAL_4d69fd5c_42_flash_fwd_hdim192_bf16_paged_split_sm90_cu_49158569_31724cuda3std3__419piecewise_constructE,@object
	.size		_ZN78_INTERNAL_4d69fd5c_42_flash_fwd_hdim192_bf16_paged_split_sm90_cu_49158569_31724cuda3std3__419piecewise_constructE,(_ZN78_INTERNAL_4d69fd5c_42_flash_fwd_hdim192_bf16_paged_split_sm90_cu_49158569_31724cuda3std3__45__cpo4cendE - _ZN78_INTERNAL_4d69fd5c_42_flash_fwd_hdim192_bf16_paged_split_sm90_cu_49158569_31724cuda3std3__419piecewise_constructE)
_ZN78_INTERNAL_4d69fd5c_42_flash_fwd_hdim192_bf16_paged_split_sm90_cu_49158569_31724cuda3std3__419piecewise_constructE:
	.zero		1
	.type		_ZN78_INTERNAL_4d69fd5c_42_flash_fwd_hdim192_bf16_paged_split_sm90_cu_49158569_31724cuda3std3__45__cpo4cendE,@object
	.size		_ZN78_INTERNAL_4d69fd5c_42_flash_fwd_hdim192_bf16_paged_split_sm90_cu_49158569_31724cuda3std3__45__cpo4cendE,(_ZN78_INTERNAL_4d69fd5c_42_flash_fwd_hdim192_bf16_paged_split_sm90_cu_49158569_31724cuda3std6ranges3__45__cpo4swapE - _ZN78_INTERNAL_4d69fd5c_42_flash_fwd_hdim192_bf16_paged_split_sm90_cu_49158569_31724cuda3std3__45__cpo4cendE)
_ZN78_INTERNAL_4d69fd5c_42_flash_fwd_hdim192_bf16_paged_split_sm90_cu_49158569_31724cuda3std3__45__cpo4cendE:
	.zero		1
	.type		_ZN78_INTERNAL_4d69fd5c_42_flash_fwd_hdim192_bf16_paged_split_sm90_cu_49158569_31724cuda3std6ranges3__45__cpo4swapE,@object
	.size		_ZN78_INTERNAL_4d69fd5c_42_flash_fwd_hdim192_bf16_paged_split_sm90_cu_49158569_31724cuda3std6ranges3__45__cpo4swapE,(.L_12 - _ZN78_INTERNAL_4d69fd5c_42_flash_fwd_hdim192_bf16_paged_split_sm90_cu_49158569_31724cuda3std6ranges3__45__cpo4swapE)
_ZN78_INTERNAL_4d69fd5c_42_flash_fwd_hdim192_bf16_paged_split_sm90_cu_49158569_31724cuda3std6ranges3__45__cpo4swapE:
	.zero		1
.L_12:


//--------------------- .nv.shared._ZN7cutlass13device_kernelIN5flash11enable_sm90INS1_16FlashAttnFwdSm90INS1_25CollectiveMainloopFwdSm90ILi2EN4cute5tupleIJNS5_1CILi1EEES8_S8_EEENS6_IJNS7_ILi128EEENS7_ILi96EEENS7_ILi192EEEEEELi192ENS_10bfloat16_tEfNS_4arch4Sm90ELb0ELb0ELb0ELb1ELb1ELb0ELb0ELb1ELb1ELb1ELb1ELb0EEENS1_21CollectiveEpilogueFwdINS6_IJSA_SC_SB_EEES9_SE_SG_Li256ELb1ELb1ELb1ELb0EEENS1_36VarlenDynamicPersistentTileSchedulerILi128ELi96ELi256ELi128ELb1ELb1ELb1ELb0ELb1ELb1EEEEEEEEEvNT_6ParamsE --------------------------
	.section	.nv.shared._ZN7cutlass13device_kernelIN5flash11enable_sm90INS1_16FlashAttnFwdSm90INS1_25CollectiveMainloopFwdSm90ILi2EN4cute5tupleIJNS5_1CILi1EEES8_S8_EEENS6_IJNS7_ILi128EEENS7_ILi96EEENS7_ILi192EEEEEELi192ENS_10bfloat16_tEfNS_4arch4Sm90ELb0ELb0ELb0ELb1ELb1ELb0ELb0ELb1ELb1ELb1ELb1ELb0EEENS1_21CollectiveEpilogueFwdINS6_IJSA_SC_SB_EEES9_SE_SG_Li256ELb1ELb1ELb1ELb0EEENS1_36VarlenDynamicPersistentTileSchedulerILi128ELi96ELi256ELi128ELb1ELb1ELb1ELb0ELb1ELb1EEEEEEEEEvNT_6ParamsE,"aw",@nobits
	.sectionflags	@""
	.align	16
	.zero		1024


//--------------------- .nv.shared._ZN7cutlass13device_kernelIN5flash11enable_sm90INS1_16FlashAttnFwdSm90INS1_25CollectiveMainloopFwdSm90ILi2EN4cute5tupleIJNS5_1CILi1EEES8_S8_EEENS6_IJNS7_ILi128EEENS7_ILi96EEENS7_ILi192EEEEEELi192ENS_10bfloat16_tEfNS_4arch4Sm90ELb0ELb0ELb0ELb1ELb1ELb1ELb0ELb1ELb1ELb1ELb1ELb0EEENS1_21CollectiveEpilogueFwdINS6_IJSA_SC_SB_EEES9_SE_SG_Li256ELb1ELb1ELb1ELb0EEENS1_36VarlenDynamicPersistentTileSchedulerILi128ELi96ELi256ELi128ELb1ELb1ELb1ELb0ELb1ELb1EEEEEEEEEvNT_6ParamsE --------------------------
	.section	.nv.shared._ZN7cutlass13device_kernelIN5flash11enable_sm90INS1_16FlashAttnFwdSm90INS1_25CollectiveMainloopFwdSm90ILi2EN4cute5tupleIJNS5_1CILi1EEES8_S8_EEENS6_IJNS7_ILi128EEENS7_ILi96EEENS7_ILi192EEEEEELi192ENS_10bfloat16_tEfNS_4arch4Sm90ELb0ELb0ELb0ELb1ELb1ELb1ELb0ELb1ELb1ELb1ELb1ELb0EEENS1_21CollectiveEpilogueFwdINS6_IJSA_SC_SB_EEES9_SE_SG_Li256ELb1ELb1ELb1ELb0EEENS1_36VarlenDynamicPersistentTileSchedulerILi128ELi96ELi256ELi128ELb1ELb1ELb1ELb0ELb1ELb1EEEEEEEEEvNT_6ParamsE,"aw",@nobits
	.sectionflags	@""
	.align	16
	.zero		1024


//--------------------- .nv.shared._ZN7cutlass13device_kernelIN5flash11enable_sm90INS1_16FlashAttnFwdSm90INS1_25CollectiveMainloopFwdSm90ILi2EN4cute5tupleIJNS5_1CILi1EEES8_S8_EEENS6_IJNS7_ILi128EEENS7_ILi96EEENS7_ILi192EEEEEELi192ENS_10bfloat16_tEfNS_4arch4Sm90ELb0ELb1ELb0ELb0ELb1ELb0ELb0ELb1ELb1ELb1ELb1ELb0EEENS1_21CollectiveEpilogueFwdINS6_IJSA_SC_SB_EEES9_SE_SG_Li256ELb0ELb1ELb1ELb0EEENS1_19SingleTileSchedulerILb0ELb1ELb1ELi128EEEEEEEEEvNT_6ParamsE --------------------------
	.section	.nv.shared._ZN7cutlass13device_kernelIN5flash11enable_sm90INS1_16FlashAttnFwdSm90INS1_25CollectiveMainloopFwdSm90ILi2EN4cute5tupleIJNS5_1CILi1EEES8_S8_EEENS6_IJNS7_ILi128EEENS7_ILi96EEENS7_ILi192EEEEEELi192ENS_10bfloat16_tEfNS_4arch4Sm90ELb0ELb1ELb0ELb0ELb1ELb0ELb0ELb1ELb1ELb1ELb1ELb0EEENS1_21CollectiveEpilogueFwdINS6_IJSA_SC_SB_EEES9_SE_SG_Li256ELb0ELb1ELb1ELb0EEENS1_19SingleTileSchedulerILb0ELb1ELb1ELi128EEEEEEEEEvNT_6ParamsE,"aw",@nobits
	.sectionflags	@""
	.align	16
	.zero		1024


//--------------------- .nv.shared._ZN7cutlass13device_kernelIN5flash11enable_sm90INS1_16FlashAttnFwdSm90INS1_25CollectiveMainloopFwdSm90ILi2EN4cute5tupleIJNS5_1CILi1EEES8_S8_EEENS6_IJNS7_ILi128EEENS7_ILi96EEENS7_ILi192EEEEEELi192ENS_10bfloat16_tEfNS_4arch4Sm90ELb0ELb1ELb0ELb1ELb1ELb0ELb0ELb1ELb1ELb1ELb1ELb0EEENS1_21CollectiveEpilogueFwdINS6_IJSA_SC_SB_EEES9_SE_SG_Li256ELb1ELb1ELb1ELb0EEENS1_36VarlenDynamicPersistentTileSchedulerILi128ELi96ELi256ELi128ELb1ELb1ELb1ELb1ELb0ELb1EEEEEEEEEvNT_6ParamsE --------------------------
	.section	.nv.shared._ZN7cutlass13device_kernelIN5flash11enable_sm90INS1_16FlashAttnFwdSm90INS1_25CollectiveMainloopFwdSm90ILi2EN4cute5tupleIJNS5_1CILi1EEES8_S8_EEENS6_IJNS7_ILi128EEENS7_ILi96EEENS7_ILi192EEEEEELi192ENS_10bfloat16_tEfNS_4arch4Sm90ELb0ELb1ELb0ELb1ELb1ELb0ELb0ELb1ELb1ELb1ELb1ELb0EEENS1_21CollectiveEpilogueFwdINS6_IJSA_SC_SB_EEES9_SE_SG_Li256ELb1ELb1ELb1ELb0EEENS1_36VarlenDynamicPersistentTileSchedulerILi128ELi96ELi256ELi128ELb1ELb1ELb1ELb1ELb0ELb1EEEEEEEEEvNT_6ParamsE,"aw",@nobits
	.sectionflags	@""
	.align	16
	.zero		1024


//--------------------- .nv.shared._ZN7cutlass13device_kernelIN5flash11enable_sm90INS1_16FlashAttnFwdSm90INS1_25CollectiveMainloopFwdSm90ILi2EN4cute5tupleIJNS5_1CILi1EEES8_S8_EEENS6_IJNS7_ILi128EEENS7_ILi96EEENS7_ILi192EEEEEELi192ENS_10bfloat16_tEfNS_4arch4Sm90ELb0ELb1ELb0ELb1ELb1ELb1ELb0ELb1ELb1ELb1ELb1ELb0EEENS1_21CollectiveEpilogueFwdINS6_IJSA_SC_SB_EEES9_SE_SG_Li256ELb1ELb1ELb1ELb0EEENS1_36VarlenDynamicPersistentTileSchedulerILi128ELi96ELi256ELi128ELb1ELb1ELb1ELb1ELb0ELb1EEEEEEEEEvNT_6ParamsE --------------------------
	.section	.nv.shared._ZN7cutlass13device_kernelIN5flash11enable_sm90INS1_16FlashAttnFwdSm90INS1_25CollectiveMainloopFwdSm90ILi2EN4cute5tupleIJNS5_1CILi1EEES8_S8_EEENS6_IJNS7_ILi128EEENS7_ILi96EEENS7_ILi192EEEEEELi192ENS_10bfloat16_tEfNS_4arch4Sm90ELb0ELb1ELb0ELb1ELb1ELb1ELb0ELb1ELb1ELb1ELb1ELb0EEENS1_21CollectiveEpilogueFwdINS6_IJSA_SC_SB_EEES9_SE_SG_Li256ELb1ELb1ELb1ELb0EEENS1_36VarlenDynamicPersistentTileSchedulerILi128ELi96ELi256ELi128ELb1ELb1ELb1ELb1ELb0ELb1EEEEEEEEEvNT_6ParamsE,"aw",@nobits
	.sectionflags	@""
	.align	16
	.zero		1024


//--------------------- .nv.shared._ZN7cutlass13device_kernelIN5flash11enable_sm90INS1_16FlashAttnFwdSm90INS1_25CollectiveMainloopFwdSm90ILi2EN4cute5tupleIJNS5_1CILi1EEES8_S8_EEENS6_IJNS7_ILi128EEENS7_ILi96EEENS7_ILi192EEEEEELi192ENS_10bfloat16_tEfNS_4arch4Sm90ELb1ELb0ELb0ELb0ELb1ELb0ELb0ELb1ELb1ELb1ELb1ELb0EEENS1_21CollectiveEpilogueFwdINS6_IJSA_SC_SB_EEES9_SE_SG_Li256ELb0ELb1ELb1ELb0EEENS1_19SingleTileSchedulerILb0ELb1ELb1ELi128EEEEEEEEEvNT_6ParamsE --------------------------
	.section	.nv.shared._ZN7cutlass13device_kernelIN5flash11enable_sm90INS1_16FlashAttnFwdSm90INS1_25CollectiveMainloopFwdSm90ILi2EN4cute5tupleIJNS5_1CILi1EEES8_S8_EEENS6_IJNS7_ILi128EEENS7_ILi96EEENS7_ILi192EEEEEELi192ENS_10bfloat16_tEfNS_4arch4Sm90ELb1ELb0ELb0ELb0ELb1ELb0ELb0ELb1ELb1ELb1ELb1ELb0EEENS1_21CollectiveEpilogueFwdINS6_IJSA_SC_SB_EEES9_SE_SG_Li256ELb0ELb1ELb1ELb0EEENS1_19SingleTileSchedulerILb0ELb1ELb1ELi128EEEEEEEEEvNT_6ParamsE,"aw",@nobits
	.sectionflags	@""
	.align	16
	.zero		1024


//--------------------- .nv.shared._ZN7cutlass13device_kernelIN5flash11enable_sm90INS1_16FlashAttnFwdSm90INS1_25CollectiveMainloopFwdSm90ILi2EN4cute5tupleIJNS5_1CILi1EEES8_S8_EEENS6_IJNS7_ILi128EEENS7_ILi96EEENS7_ILi192EEEEEELi192ENS_10bfloat16_tEfNS_4arch4Sm90ELb1ELb0ELb0ELb1ELb1ELb0ELb0ELb1ELb1ELb1ELb1ELb0EEENS1_21CollectiveEpilogueFwdINS6_IJSA_SC_SB_EEES9_SE_SG_Li256ELb1ELb1ELb1ELb0EEENS1_36VarlenDynamicPersistentTileSchedulerILi128ELi96ELi256ELi128ELb1ELb1ELb1ELb1ELb1ELb1EEEEEEEEEvNT_6ParamsE --------------------------
	.section	.nv.shared._ZN7cutlass13device_kernelIN5flash11enable_sm90INS1_16FlashAttnFwdSm90INS1_25CollectiveMainloopFwdSm90ILi2EN4cute5tupleIJNS5_1CILi1EEES8_S8_EEENS6_IJNS7_ILi128EEENS7_ILi96EEENS7_ILi192EEEEEELi192ENS_10bfloat16_tEfNS_4arch4Sm90ELb1ELb0ELb0ELb1ELb1ELb0ELb0ELb1ELb1ELb1ELb1ELb0EEENS1_21CollectiveEpilogueFwdINS6_IJSA_SC_SB_EEES9_SE_SG_Li256ELb1ELb1ELb1ELb0EEENS1_36VarlenDynamicPersistentTileSchedulerILi128ELi96ELi256ELi128ELb1ELb1ELb1ELb1ELb1ELb1EEEEEEEEEvNT_6ParamsE,"aw",@nobits
	.sectionflags	@""
	.align	16
	.zero		1024


//--------------------- .nv.shared._ZN7cutlass13device_kernelIN5flash11enable_sm90INS1_16FlashAttnFwdSm90INS1_25CollectiveMainloopFwdSm90ILi2EN4cute5tupleIJNS5_1CILi1EEES8_S8_EEENS6_IJNS7_ILi128EEENS7_ILi96EEENS7_ILi192EEEEEELi192ENS_10bfloat16_tEfNS_4arch4Sm90ELb1ELb0ELb0ELb1ELb1ELb1ELb0ELb1ELb1ELb1ELb1ELb0EEENS1_21CollectiveEpilogueFwdINS6_IJSA_SC_SB_EEES9_SE_SG_Li256ELb1ELb1ELb1ELb0EEENS1_36VarlenDynamicPersistentTileSchedulerILi128ELi96ELi256ELi128ELb1ELb1ELb1ELb1ELb1ELb1EEEEEEEEEvNT_6ParamsE --------------------------
	.section	.nv.shared._ZN7cutlass13device_kernelIN5flash11enable_sm90INS1_16FlashAttnFwdSm90INS1_25CollectiveMainloopFwdSm90ILi2EN4cute5tupleIJNS5_1CILi1EEES8_S8_EEENS6_IJNS7_ILi128EEENS7_ILi96EEENS7_ILi192EEEEEELi192ENS_10bfloat16_tEfNS_4arch4Sm90ELb1ELb0ELb0ELb1ELb1ELb1ELb0ELb1ELb1ELb1ELb1ELb0EEENS1_21CollectiveEpilogueFwdINS6_IJSA_SC_SB_EEES9_SE_SG_Li256ELb1ELb1ELb1ELb0EEENS1_36VarlenDynamicPersistentTileSchedulerILi128ELi96ELi256ELi128ELb1ELb1ELb1ELb1ELb1ELb1EEEEEEEEEvNT_6ParamsE,"aw",@nobits
	.sectionflags	@""
	.align	16
	.zero		1024


//--------------------- .nv.constant0._ZN7cutlass13device_kernelIN5flash11enable_sm90INS1_16FlashAttnFwdSm90INS1_25CollectiveMainloopFwdSm90ILi2EN4cute5tupleIJNS5_1CILi1EEES8_S8_EEENS6_IJNS7_ILi128EEENS7_ILi96EEENS7_ILi192EEEEEELi192ENS_10bfloat16_tEfNS_4arch4Sm90ELb0ELb0ELb0ELb0ELb1ELb0ELb0ELb1ELb1ELb1ELb1ELb0EEENS1_21CollectiveEpilogueFwdINS6_IJSA_SC_SB_EEES9_SE_SG_Li256ELb0ELb1ELb1ELb0EEENS1_19SingleTileSchedulerILb0ELb1ELb1ELi128EEEEEEEEEvNT_6ParamsE --------------------------
	.section	.nv.constant0._ZN7cutlass13device_kernelIN5flash11enable_sm90INS1_16FlashAttnFwdSm90INS1_25CollectiveMainloopFwdSm90ILi2EN4cute5tupleIJNS5_1CILi1EEES8_S8_EEENS6_IJNS7_ILi128EEENS7_ILi96EEENS7_ILi192EEEEEELi192ENS_10bfloat16_tEfNS_4arch4Sm90ELb0ELb0ELb0ELb0ELb1ELb0ELb0ELb1ELb1ELb1ELb1ELb0EEENS1_21CollectiveEpilogueFwdINS6_IJSA_SC_SB_EEES9_SE_SG_Li256ELb0ELb1ELb1ELb0EEENS1_19SingleTileSchedulerILb0ELb1ELb1ELi128EEEEEEEEEvNT_6ParamsE,"a",@progbits
	.sectionflags	@""
	.align	4
.nv.constant0._ZN7cutlass13device_kernelIN5flash11enable_sm90INS1_16FlashAttnFwdSm90INS1_25CollectiveMainloopFwdSm90ILi2EN4cute5tupleIJNS5_1CILi1EEES8_S8_EEENS6_IJNS7_ILi128EEENS7_ILi96EEENS7_ILi192EEEEEELi192ENS_10bfloat16_tEfNS_4arch4Sm90ELb0ELb0ELb0ELb0ELb1ELb0ELb0ELb1ELb1ELb1ELb1ELb0EEENS1_21CollectiveEpilogueFwdINS6_IJSA_SC_SB_EEES9_SE_SG_Li256ELb0ELb1ELb1ELb0EEENS1_19SingleTileSchedulerILb0ELb1ELb1ELi128EEEEEEEEEvNT_6ParamsE:
	.zero		3200


//--------------------- .nv.constant0._ZN7cutlass13device_kernelIN5flash11enable_sm90INS1_16FlashAttnFwdSm90INS1_25CollectiveMainloopFwdSm90ILi2EN4cute5tupleIJNS5_1CILi1EEES8_S8_EEENS6_IJNS7_ILi128EEENS7_ILi96EEENS7_ILi192EEEEEELi192ENS_10bfloat16_tEfNS_4arch4Sm90ELb0ELb0ELb0ELb1ELb1ELb0ELb0ELb1ELb1ELb1ELb1ELb0EEENS1_21CollectiveEpilogueFwdINS6_IJSA_SC_SB_EEES9_SE_SG_Li256ELb1ELb1ELb1ELb0EEENS1_36VarlenDynamicPersistentTileSchedulerILi128ELi96ELi256ELi128ELb1ELb1ELb1ELb0ELb1ELb1EEEEEEEEEvNT_6ParamsE --------------------------
	.section	.nv.constant0._ZN7cutlass13device_kernelIN5flash11enable_sm90INS1_16FlashAttnFwdSm90INS1_25CollectiveMainloopFwdSm90ILi2EN4cute5tupleIJNS5_1CILi1EEES8_S8_EEENS6_IJNS7_ILi128EEENS7_ILi96EEENS7_ILi192EEEEEELi192ENS_10bfloat16_tEfNS_4arch4Sm90ELb0ELb0ELb0ELb1ELb1ELb0ELb0ELb1ELb1ELb1ELb1ELb0EEENS1_21CollectiveEpilogueFwdINS6_IJSA_SC_SB_EEES9_SE_SG_Li256ELb1ELb1ELb1ELb0EEENS1_36VarlenDynamicPersistentTileSchedulerILi128ELi96ELi256ELi128ELb1ELb1ELb1ELb0ELb1ELb1EEEEEEEEEvNT_6ParamsE,"a",@progbits
	.sectionflags	@""
	.align	4
.nv.constant0._ZN7cutlass13device_kernelIN5flash11enable_sm90INS1_16FlashAttnFwdSm90INS1_25CollectiveMainloopFwdSm90ILi2EN4cute5tupleIJNS5_1CILi1EEES8_S8_EEENS6_IJNS7_ILi128EEENS7_ILi96EEENS7_ILi192EEEEEELi192ENS_10bfloat16_tEfNS_4arch4Sm90ELb0ELb0ELb0ELb1ELb1ELb0ELb0ELb1ELb1ELb1ELb1ELb0EEENS1_21CollectiveEpilogueFwdINS6_IJSA_SC_SB_EEES9_SE_SG_Li256ELb1ELb1ELb1ELb0EEENS1_36VarlenDynamicPersistentTileSchedulerILi128ELi96ELi256ELi128ELb1ELb1ELb1ELb0ELb1ELb1EEEEEEEEEvNT_6ParamsE:
	.zero		3328


//--------------------- .nv.constant0._ZN7cutlass13device_kernelIN5flash11enable_sm90INS1_16FlashAttnFwdSm90INS1_25CollectiveMainloopFwdSm90ILi2EN4cute5tupleIJNS5_1CILi1EEES8_S8_EEENS6_IJNS7_ILi128EEENS7_ILi96EEENS7_ILi192EEEEEELi192ENS_10bfloat16_tEfNS_4arch4Sm90ELb0ELb0ELb0ELb1ELb1ELb1ELb0ELb1ELb1ELb1ELb1ELb0EEENS1_21CollectiveEpilogueFwdINS6_IJSA_SC_SB_EEES9_SE_SG_Li256ELb1ELb1ELb1ELb0EEENS1_36VarlenDynamicPersistentTileSchedulerILi128ELi96ELi256ELi128ELb1ELb1ELb1ELb0ELb1ELb1EEEEEEEEEvNT_6ParamsE --------------------------
	.section	.nv.constant0._ZN7cutlass13device_kernelIN5flash11enable_sm90INS1_16FlashAttnFwdSm90INS1_25CollectiveMainloopFwdSm90ILi2EN4cute5tupleIJNS5_1CILi1EEES8_S8_EEENS6_IJNS7_ILi128EEENS7_ILi96EEENS7_ILi192EEEEEELi192ENS_10bfloat16_tEfNS_4arch4Sm90ELb0ELb0ELb0ELb1ELb1ELb1ELb0ELb1ELb1ELb1ELb1ELb0EEENS1_21CollectiveEpilogueFwdINS6_IJSA_SC_SB_EEES9_SE_SG_Li256ELb1ELb1ELb1ELb0EEENS1_36VarlenDynamicPersistentTileSchedulerILi128ELi96ELi256ELi128ELb1ELb1ELb1ELb0ELb1ELb1EEEEEEEEEvNT_6ParamsE,"a",@progbits
	.sectionflags	@""
	.align	4
.nv.constant0._ZN7cutlass13device_kernelIN5flash11enable_sm90INS1_16FlashAttnFwdSm90INS1_25CollectiveMainloopFwdSm90ILi2EN4cute5tupleIJNS5_1CILi1EEES8_S8_EEENS6_IJNS7_ILi128EEENS7_ILi96EEENS7_ILi192EEEEEELi192ENS_10bfloat16_tEfNS_4arch4Sm90ELb0ELb0ELb0ELb1ELb1ELb1ELb0ELb1ELb1ELb1ELb1ELb0EEENS1_21CollectiveEpilogueFwdINS6_IJSA_SC_SB_EEES9_SE_SG_Li256ELb1ELb1ELb1ELb0EEENS1_36VarlenDynamicPersistentTileSchedulerILi128ELi96ELi256ELi128ELb1ELb1ELb1ELb0ELb1ELb1EEEEEEEEEvNT_6ParamsE:
	.zero		3328


//--------------------- .nv.constant0._ZN7cutlass13device_kernelIN5flash11enable_sm90INS1_16FlashAttnFwdSm90INS1_25CollectiveMainloopFwdSm90ILi2EN4cute5tupleIJNS5_1CILi1EEES8_S8_EEENS6_IJNS7_ILi128EEENS7_ILi96EEENS7_ILi192EEEEEELi192ENS_10bfloat16_tEfNS_4arch4Sm90ELb0ELb1ELb0ELb0ELb1ELb0ELb0ELb1ELb1ELb1ELb1ELb0EEENS1_21CollectiveEpilogueFwdINS6_IJSA_SC_SB_EEES9_SE_SG_Li256ELb0ELb1ELb1ELb0EEENS1_19SingleTileSchedulerILb0ELb1ELb1ELi128EEEEEEEEEvNT_6ParamsE --------------------------
	.section	.nv.constant0._ZN7cutlass13device_kernelIN5flash11enable_sm90INS1_16FlashAttnFwdSm90INS1_25CollectiveMainloopFwdSm90ILi2EN4cute5tupleIJNS5_1CILi1EEES8_S8_EEENS6_IJNS7_ILi128EEENS7_ILi96EEENS7_ILi192EEEEEELi192ENS_10bfloat16_tEfNS_4arch4Sm90ELb0ELb1ELb0ELb0ELb1ELb0ELb0ELb1ELb1ELb1ELb1ELb0EEENS1_21CollectiveEpilogueFwdINS6_IJSA_SC_SB_EEES9_SE_SG_Li256ELb0ELb1ELb1ELb0EEENS1_19SingleTileSchedulerILb0ELb1ELb1ELi128EEEEEEEEEvNT_6ParamsE,"a",@progbits
	.sectionflags	@""
	.align	4
.nv.constant0._ZN7cutlass13device_kernelIN5flash11enable_sm90INS1_16FlashAttnFwdSm90INS1_25CollectiveMainloopFwdSm90ILi2EN4cute5tupleIJNS5_1CILi1EEES8_S8_EEENS6_IJNS7_ILi128EEENS7_ILi96EEENS7_ILi192EEEEEELi192ENS_10bfloat16_tEfNS_4arch4Sm90ELb0ELb1ELb0ELb0ELb1ELb0ELb0ELb1ELb1ELb1ELb1ELb0EEENS1_21CollectiveEpilogueFwdINS6_IJSA_SC_SB_EEES9_SE_SG_Li256ELb0ELb1ELb1ELb0EEENS1_19SingleTileSchedulerILb0ELb1ELb1ELi128EEEEEEEEEvNT_6ParamsE:
	.zero		3200


//--------------------- .nv.constant0._ZN7cutlass13device_kernelIN5flash11enable_sm90INS1_16FlashAttnFwdSm90INS1_25CollectiveMainloopFwdSm90ILi2EN4cute5tupleIJNS5_1CILi1EEES8_S8_EEENS6_IJNS7_ILi128EEENS7_ILi96EEENS7_ILi192EEEEEELi192ENS_10bfloat16_tEfNS_4arch4Sm90ELb0ELb1ELb0ELb1ELb1ELb0ELb0ELb1ELb1ELb1ELb1ELb0EEENS1_21CollectiveEpilogueFwdINS6_IJSA_SC_SB_EEES9_SE_SG_Li256ELb1ELb1ELb1ELb0EEENS1_36VarlenDynamicPersistentTileSchedulerILi128ELi96ELi256ELi128ELb1ELb1ELb1ELb1ELb0ELb1EEEEEEEEEvNT_6ParamsE --------------------------
	.section	.nv.constant0._ZN7cutlass13device_kernelIN5flash11enable_sm90INS1_16FlashAttnFwdSm90INS1_25CollectiveMainloopFwdSm90ILi2EN4cute5tupleIJNS5_1CILi1EEES8_S8_EEENS6_IJNS7_ILi128EEENS7_ILi96EEENS7_ILi192EEEEEELi192ENS_10bfloat16_tEfNS_4arch4Sm90ELb0ELb1ELb0ELb1ELb1ELb0ELb0ELb1ELb1ELb1ELb1ELb0EEENS1_21CollectiveEpilogueFwdINS6_IJSA_SC_SB_EEES9_SE_SG_Li256ELb1ELb1ELb1ELb0EEENS1_36VarlenDynamicPersistentTileSchedulerILi128ELi96ELi256ELi128ELb1ELb1ELb1ELb1ELb0ELb1EEEEEEEEEvNT_6ParamsE,"a",@progbits
	.sectionflags	@""
	.align	4
.nv.constant0._ZN7cutlass13device_kernelIN5flash11enable_sm90INS1_16FlashAttnFwdSm90INS1_25CollectiveMainloopFwdSm90ILi2EN4cute5tupleIJNS5_1CILi1EEES8_S8_EEENS6_IJNS7_ILi128EEENS7_ILi96EEENS7_ILi192EEEEEELi192ENS_10bfloat16_tEfNS_4arch4Sm90ELb0ELb1ELb0ELb1ELb1ELb0ELb0ELb1ELb1ELb1ELb1ELb0EEENS1_21CollectiveEpilogueFwdINS6_IJSA_SC_SB_EEES9_SE_SG_Li256ELb1ELb1ELb1ELb0EEENS1_36VarlenDynamicPersistentTileSchedulerILi128ELi96ELi256ELi128ELb1ELb1ELb1ELb1ELb0ELb1EEEEEEEEEvNT_6ParamsE:
	.zero		3328


//--------------------- .nv.constant0._ZN7cutlass13device_kernelIN5flash11enable_sm90INS1_16FlashAttnFwdSm90INS1_25CollectiveMainloopFwdSm90ILi2EN4cute5tupleIJNS5_1CILi1EEES8_S8_EEENS6_IJNS7_ILi128EEENS7_ILi96EEENS7_ILi192EEEEEELi192ENS_10bfloat16_tEfNS_4arch4Sm90ELb0ELb1ELb0ELb1ELb1ELb1ELb0ELb1ELb1ELb1ELb1ELb0EEENS1_21CollectiveEpilogueFwdINS6_IJSA_SC_SB_EEES9_SE_SG_Li256ELb1ELb1ELb1ELb0EEENS1_36VarlenDynamicPersistentTileSchedulerILi128ELi96ELi256ELi128ELb1ELb1ELb1ELb1ELb0ELb1EEEEEEEEEvNT_6ParamsE --------------------------
	.section	.nv.constant0._ZN7cutlass13device_kernelIN5flash11enable_sm90INS1_16FlashAttnFwdSm90INS1_25CollectiveMainloopFwdSm90ILi2EN4cute5tupleIJNS5_1CILi1EEES8_S8_EEENS6_IJNS7_ILi128EEENS7_ILi96EEENS7_ILi192EEEEEELi192ENS_10bfloat16_tEfNS_4arch4Sm90ELb0ELb1ELb0ELb1ELb1ELb1ELb0ELb1ELb1ELb1ELb1ELb0EEENS1_21CollectiveEpilogueFwdINS6_IJSA_SC_SB_EEES9_SE_SG_Li256ELb1ELb1ELb1ELb0EEENS1_36VarlenDynamicPersistentTileSchedulerILi128ELi96ELi256ELi128ELb1ELb1ELb1ELb1ELb0ELb1EEEEEEEEEvNT_6ParamsE,"a",@progbits
	.sectionflags	@""
	.align	4
.nv.constant0._ZN7cutlass13device_kernelIN5flash11enable_sm90INS1_16FlashAttnFwdSm90INS1_25CollectiveMainloopFwdSm90ILi2EN4cute5tupleIJNS5_1CILi1EEES8_S8_EEENS6_IJNS7_ILi128EEENS7_ILi96EEENS7_ILi192EEEEEELi192ENS_10bfloat16_tEfNS_4arch4Sm90ELb0ELb1ELb0ELb1ELb1ELb1ELb0ELb1ELb1ELb1ELb1ELb0EEENS1_21CollectiveEpilogueFwdINS6_IJSA_SC_SB_EEES9_SE_SG_Li256ELb1ELb1ELb1ELb0EEENS1_36VarlenDynamicPersistentTileSchedulerILi128ELi96ELi256ELi128ELb1ELb1ELb1ELb1ELb0ELb1EEEEEEEEEvNT_6ParamsE:
	.zero		3328


//--------------------- .nv.constant0._ZN7cutlass13device_kernelIN5flash11enable_sm90INS1_16FlashAttnFwdSm90INS1_25CollectiveMainloopFwdSm90ILi2EN4cute5tupleIJNS5_1CILi1EEES8_S8_EEENS6_IJNS7_ILi128EEENS7_ILi96EEENS7_ILi192EEEEEELi192ENS_10bfloat16_tEfNS_4arch4Sm90ELb1ELb0ELb0ELb0ELb1ELb0ELb0ELb1ELb1ELb1ELb1ELb0EEENS1_21CollectiveEpilogueFwdINS6_IJSA_SC_SB_EEES9_SE_SG_Li256ELb0ELb1ELb1ELb0EEENS1_19SingleTileSchedulerILb0ELb1ELb1ELi128EEEEEEEEEvNT_6ParamsE --------------------------
	.section	.nv.constant0._ZN7cutlass13device_kernelIN5flash11enable_sm90INS1_16FlashAttnFwdSm90INS1_25CollectiveMainloopFwdSm90ILi2EN4cute5tupleIJNS5_1CILi1EEES8_S8_EEENS6_IJNS7_ILi128EEENS7_ILi96EEENS7_ILi192EEEEEELi192ENS_10bfloat16_tEfNS_4arch4Sm90ELb1ELb0ELb0ELb0ELb1ELb0ELb0ELb1ELb1ELb1ELb1ELb0EEENS1_21CollectiveEpilogueFwdINS6_IJSA_SC_SB_EEES9_SE_SG_Li256ELb0ELb1ELb1ELb0EEENS1_19SingleTileSchedulerILb0ELb1ELb1ELi128EEEEEEEEEvNT_6ParamsE,"a",@progbits
	.sectionflags	@""
	.align	4
.nv.constant0._ZN7cutlass13device_kernelIN5flash11enable_sm90INS1_16FlashAttnFwdSm90INS1_25CollectiveMainloopFwdSm90ILi2EN4cute5tupleIJNS5_1CILi1EEES8_S8_EEENS6_IJNS7_ILi128EEENS7_ILi96EEENS7_ILi192EEEEEELi192ENS_10bfloat16_tEfNS_4arch4Sm90ELb1ELb0ELb0ELb0ELb1ELb0ELb0ELb1ELb1ELb1ELb1ELb0EEENS1_21CollectiveEpilogueFwdINS6_IJSA_SC_SB_EEES9_SE_SG_Li256ELb0ELb1ELb1ELb0EEENS1_19SingleTileSchedulerILb0ELb1ELb1ELi128EEEEEEEEEvNT_6ParamsE:
	.zero		3200


//--------------------- .nv.constant0._ZN7cutlass13device_kernelIN5flash11enable_sm90INS1_16FlashAttnFwdSm90INS1_25CollectiveMainloopFwdSm90ILi2EN4cute5tupleIJNS5_1CILi1EEES8_S8_EEENS6_IJNS7_ILi128EEENS7_ILi96EEENS7_ILi192EEEEEELi192ENS_10bfloat16_tEfNS_4arch4Sm90ELb1ELb0ELb0ELb1ELb1ELb0ELb0ELb1ELb1ELb1ELb1ELb0EEENS1_21CollectiveEpilogueFwdINS6_IJSA_SC_SB_EEES9_SE_SG_Li256ELb1ELb1ELb1ELb0EEENS1_36VarlenDynamicPersistentTileSchedulerILi128ELi96ELi256ELi128ELb1ELb1ELb1ELb1ELb1ELb1EEEEEEEEEvNT_6ParamsE --------------------------
	.section	.nv.constant0._ZN7cutlass13device_kernelIN5flash11enable_sm90INS1_16FlashAttnFwdSm90INS1_25CollectiveMainloopFwdSm90ILi2EN4cute5tupleIJNS5_1CILi1EEES8_S8_EEENS6_IJNS7_ILi128EEENS7_ILi96EEENS7_ILi192EEEEEELi192ENS_10bfloat16_tEfNS_4arch4Sm90ELb1ELb0ELb0ELb1ELb1ELb0ELb0ELb1ELb1ELb1ELb1ELb0EEENS1_21CollectiveEpilogueFwdINS6_IJSA_SC_SB_EEES9_SE_SG_Li256ELb1ELb1ELb1ELb0EEENS1_36VarlenDynamicPersistentTileSchedulerILi128ELi96ELi256ELi128ELb1ELb1ELb1ELb1ELb1ELb1EEEEEEEEEvNT_6ParamsE,"a",@progbits
	.sectionflags	@""
	.align	4
.nv.constant0._ZN7cutlass13device_kernelIN5flash11enable_sm90INS1_16FlashAttnFwdSm90INS1_25CollectiveMainloopFwdSm90ILi2EN4cute5tupleIJNS5_1CILi1EEES8_S8_EEENS6_IJNS7_ILi128EEENS7_ILi96EEENS7_ILi192EEEEEELi192ENS_10bfloat16_tEfNS_4arch4Sm90ELb1ELb0ELb0ELb1ELb1ELb0ELb0ELb1ELb1ELb1ELb1ELb0EEENS1_21CollectiveEpilogueFwdINS6_IJSA_SC_SB_EEES9_SE_SG_Li256ELb1ELb1ELb1ELb0EEENS1_36VarlenDynamicPersistentTileSchedulerILi128ELi96ELi256ELi128ELb1ELb1ELb1ELb1ELb1ELb1EEEEEEEEEvNT_6ParamsE:
	.zero		3328


//--------------------- .nv.constant0._ZN7cutlass13device_kernelIN5flash11enable_sm90INS1_16FlashAttnFwdSm90INS1_25CollectiveMainloopFwdSm90ILi2EN4cute5tupleIJNS5_1CILi1EEES8_S8_EEENS6_IJNS7_ILi128EEENS7_ILi96EEENS7_ILi192EEEEEELi192ENS_10bfloat16_tEfNS_4arch4Sm90ELb1ELb0ELb0ELb1ELb1ELb1ELb0ELb1ELb1ELb1ELb1ELb0EEENS1_21CollectiveEpilogueFwdINS6_IJSA_SC_SB_EEES9_SE_SG_Li256ELb1ELb1ELb1ELb0EEENS1_36VarlenDynamicPersistentTileSchedulerILi128ELi96ELi256ELi128ELb1ELb1ELb1ELb1ELb1ELb1EEEEEEEEEvNT_6ParamsE --------------------------
	.section	.nv.constant0._ZN7cutlass13device_kernelIN5flash11enable_sm90INS1_16FlashAttnFwdSm90INS1_25CollectiveMainloopFwdSm90ILi2EN4cute5tupleIJNS5_1CILi1EEES8_S8_EEENS6_IJNS7_ILi128EEENS7_ILi96EEENS7_ILi192EEEEEELi192ENS_10bfloat16_tEfNS_4arch4Sm90ELb1ELb0ELb0ELb1ELb1ELb1ELb0ELb1ELb1ELb1ELb1ELb0EEENS1_21CollectiveEpilogueFwdINS6_IJSA_SC_SB_EEES9_SE_SG_Li256ELb1ELb1ELb1ELb0EEENS1_36VarlenDynamicPersistentTileSchedulerILi128ELi96ELi256ELi128ELb1ELb1ELb1ELb1ELb1ELb1EEEEEEEEEvNT_6ParamsE,"a",@progbits
	.sectionflags	@""
	.align	4
.nv.constant0._ZN7cutlass13device_kernelIN5flash11enable_sm90INS1_16FlashAttnFwdSm90INS1_25CollectiveMainloopFwdSm90ILi2EN4cute5tupleIJNS5_1CILi1EEES8_S8_EEENS6_IJNS7_ILi128EEENS7_ILi96EEENS7_ILi192EEEEEELi192ENS_10bfloat16_tEfNS_4arch4Sm90ELb1ELb0ELb0ELb1ELb1ELb1ELb0ELb1ELb1ELb1ELb1ELb0EEENS1_21CollectiveEpilogueFwdINS6_IJSA_SC_SB_EEES9_SE_SG_Li256ELb1ELb1ELb1ELb0EEENS1_36VarlenDynamicPersistentTileSchedulerILi128ELi96ELi256ELi128ELb1ELb1ELb1ELb1ELb1ELb1EEEEEEEEEvNT_6ParamsE:
	.zero		3328


//--------------------- SYMBOLS --------------------------

	.type		.nv.reservedSmem.offset0,@object
	.size		.nv.reservedSmem.offset0,0x4
	.type		__assertfail,@function
